// Copyright (c) 2024, Jay Shah, Ganesh Bikshandi, Ying Zhang, Vijay Thakkar, Pradeep Ramani, Tri Dao.
// Splitting the different template instantiations to different files to speed up compilation.
// This file is auto-generated. See "generate_kernels.py"

#include "flash_fwd_launch_template.h"

#ifndef FLASHATTENTION_DISABLE_HDIM192
template void run_mha_fwd_<90, cutlass::float_e4m3_t, 192, 192, false, true, false, true>(Flash_fwd_params &params, cudaStream_t stream);
#endif


// ===== COMPILED SASS (sm_90a) =====

	.target	sm_90a

	.elftype	@"ET_EXEC"


//--------------------- .note.nv.tkinfo           --------------------------
	.section	.note.nv.tkinfo,"",@"SHT_NOTE"
	.sectionflags	@"SHF_NOTE_NV_TKINFO"
	.tkinfo
        /*0018*/ 	.word	0x00000002
        /*0030*/ 	.string	""
        /*0030*/ 	.string	"ptxas"
        /*0030*/ 	.string	"Cuda compilation tools, release 13.0, V13.0.88"
        /*0030*/ 	.string	"Build cuda_13.0.r13.0/compiler.36424714_0"
        /*0030*/ 	.string	"-arch sm_90a -m 64 "



//--------------------- .note.nv.cuinfo           --------------------------
	.section	.note.nv.cuinfo,"",@"SHT_NOTE"
	.sectionflags	@"SHF_NOTE_NV_CUINFO"
        /*0018*/ 	.short	0x0002
        /*001a*/ 	.short	0x005a
        /*001c*/ 	.short	0x0082
	.zero		2


//--------------------- .nv.info                  --------------------------
	.section	.nv.info,"",@"SHT_CUDA_INFO"
	.align	4


	//----- nvinfo : EIATTR_REGCOUNT
	.align		4
        /*0000*/ 	.byte	0x04, 0x2f
        /*0002*/ 	.short	(.L_26 - .L_25)
	.align		4
.L_25:
        /*0004*/ 	.word	index@(_ZN7cutlass13device_kernelIN5flash11enable_sm90INS1_16FlashAttnFwdSm90INS1_25CollectiveMainloopFwdSm90ILi2EN4cute5tupleIJNS5_1CILi1EEES8_S8_EEENS6_IJNS7_ILi128EEENS7_ILi160EEENS7_ILi192EEEEEELi192ENS_12float_e4m3_tEfNS_4arch4Sm90ELb1ELb0ELb0ELb1ELb1ELb1ELb0ELb1ELb1ELb1ELb0ELb0EEENS1_21CollectiveEpilogueFwdINS6_IJSA_SC_SB_EEES9_NS_10bfloat16_tESG_Li256ELb1ELb1ELb0ELb1EEENS1_36VarlenDynamicPersistentTileSchedulerILi128ELi160ELi256ELi128ELb0ELb1ELb1ELb1ELb1ELb1EEEEEEEEEvNT_6ParamsE)
        /*0008*/ 	.word	0x000000a8


	//----- nvinfo : EIATTR_FRAME_SIZE
	.align		4
.L_26:
        /*000c*/ 	.byte	0x04, 0x11
        /*000e*/ 	.short	(.L_28 - .L_27)
	.align		4
.L_27:
        /*0010*/ 	.word	index@(_ZN7cutlass13device_kernelIN5flash11enable_sm90INS1_16FlashAttnFwdSm90INS1_25CollectiveMainloopFwdSm90ILi2EN4cute5tupleIJNS5_1CILi1EEES8_S8_EEENS6_IJNS7_ILi128EEENS7_ILi160EEENS7_ILi192EEEEEELi192ENS_12float_e4m3_tEfNS_4arch4Sm90ELb1ELb0ELb0ELb1ELb1ELb1ELb0ELb1ELb1ELb1ELb0ELb0EEENS1_21CollectiveEpilogueFwdINS6_IJSA_SC_SB_EEES9_NS_10bfloat16_tESG_Li256ELb1ELb1ELb0ELb1EEENS1_36VarlenDynamicPersistentTileSchedulerILi128ELi160ELi256ELi128ELb0ELb1ELb1ELb1ELb1ELb1EEEEEEEEEvNT_6ParamsE)
        /*0014*/ 	.word	0x00000078


	//----- nvinfo : EIATTR_REGCOUNT
	.align		4
.L_28:
        /*0018*/ 	.byte	0x04, 0x2f
        /*001a*/ 	.short	(.L_30 - .L_29)
	.align		4
.L_29:
        /*001c*/ 	.word	index@(_ZN7cutlass13device_kernelIN5flash11enable_sm90INS1_16FlashAttnFwdSm90INS1_25CollectiveMainloopFwdSm90ILi2EN4cute5tupleIJNS5_1CILi1EEES8_S8_EEENS6_IJNS7_ILi128EEENS7_ILi160EEENS7_ILi192EEEEEELi192ENS_12float_e4m3_tEfNS_4arch4Sm90ELb1ELb0ELb0ELb1ELb1ELb0ELb0ELb1ELb1ELb1ELb0ELb0EEENS1_21CollectiveEpilogueFwdINS6_IJSA_SC_SB_EEES9_NS_10bfloat16_tESG_Li256ELb1ELb1ELb0ELb1EEENS1_36VarlenDynamicPersistentTileSchedulerILi128ELi160ELi256ELi128ELb0ELb1ELb1ELb1ELb1ELb1EEEEEEEEEvNT_6ParamsE)
        /*0020*/ 	.word	0x000000a8


	//----- nvinfo : EIATTR_FRAME_SIZE
	.align		4
.L_30:
        /*0024*/ 	.byte	0x04, 0x11
        /*0026*/ 	.short	(.L_32 - .L_31)
	.align		4
.L_31:
        /*0028*/ 	.word	index@(_ZN7cutlass13device_kernelIN5flash11enable_sm90INS1_16FlashAttnFwdSm90INS1_25CollectiveMainloopFwdSm90ILi2EN4cute5tupleIJNS5_1CILi1EEES8_S8_EEENS6_IJNS7_ILi128EEENS7_ILi160EEENS7_ILi192EEEEEELi192ENS_12float_e4m3_tEfNS_4arch4Sm90ELb1ELb0ELb0ELb1ELb1ELb0ELb0ELb1ELb1ELb1ELb0ELb0EEENS1_21CollectiveEpilogueFwdINS6_IJSA_SC_SB_EEES9_NS_10bfloat16_tESG_Li256ELb1ELb1ELb0ELb1EEENS1_36VarlenDynamicPersistentTileSchedulerILi128ELi160ELi256ELi128ELb0ELb1ELb1ELb1ELb1ELb1EEEEEEEEEvNT_6ParamsE)
        /*002c*/ 	.word	0x00000018


	//----- nvinfo : EIATTR_REGCOUNT
	.align		4
.L_32:
        /*0030*/ 	.byte	0x04, 0x2f
        /*0032*/ 	.short	(.L_34 - .L_33)
	.align		4
.L_33:
        /*0034*/ 	.word	index@(_ZN7cutlass13device_kernelIN5flash11enable_sm90INS1_16FlashAttnFwdSm90INS1_25CollectiveMainloopFwdSm90ILi2EN4cute5tupleIJNS5_1CILi1EEES8_S8_EEENS6_IJNS7_ILi128EEENS7_ILi160EEENS7_ILi192EEEEEELi192ENS_12float_e4m3_tEfNS_4arch4Sm90ELb1ELb0ELb0ELb0ELb1ELb0ELb0ELb1ELb1ELb1ELb0ELb0EEENS1_21CollectiveEpilogueFwdINS6_IJSA_SC_SB_EEES9_NS_10bfloat16_tESG_Li256ELb0ELb1ELb0ELb1EEENS1_30DynamicPersistentTileSchedulerILi256ELi128ELb0ELb1ELb1EEEEEEEEEvNT_6ParamsE)
        /*0038*/ 	.word	0x000000a8


	//----- nvinfo : EIATTR_FRAME_SIZE
	.align		4
.L_34:
        /*003c*/ 	.byte	0x04, 0x11
        /*003e*/ 	.short	(.L_36 - .L_35)
	.align		4
.L_35:
        /*0040*/ 	.word	index@(_ZN7cutlass13device_kernelIN5flash11enable_sm90INS1_16FlashAttnFwdSm90INS1_25CollectiveMainloopFwdSm90ILi2EN4cute5tupleIJNS5_1CILi1EEES8_S8_EEENS6_IJNS7_ILi128EEENS7_ILi160EEENS7_ILi192EEEEEELi192ENS_12float_e4m3_tEfNS_4arch4Sm90ELb1ELb0ELb0ELb0ELb1ELb0ELb0ELb1ELb1ELb1ELb0ELb0EEENS1_21CollectiveEpilogueFwdINS6_IJSA_SC_SB_EEES9_NS_10bfloat16_tESG_Li256ELb0ELb1ELb0ELb1EEENS1_30DynamicPersistentTileSchedulerILi256ELi128ELb0ELb1ELb1EEEEEEEEEvNT_6ParamsE)
        /*0044*/ 	.word	0x00000018


	//----- nvinfo : EIATTR_REGCOUNT
	.align		4
.L_36:
        /*0048*/ 	.byte	0x04, 0x2f
        /*004a*/ 	.short	(.L_38 - .L_37)
	.align		4
.L_37:
        /*004c*/ 	.word	index@(_ZN7cutlass13device_kernelIN5flash11enable_sm90INS1_16FlashAttnFwdSm90INS1_25CollectiveMainloopFwdSm90ILi2EN4cute5tupleIJNS5_1CILi1EEES8_S8_EEENS6_IJNS7_ILi128EEESA_NS7_ILi192EEEEEELi192ENS_12float_e4m3_tEfNS_4arch4Sm90ELb0ELb1ELb0ELb1ELb1ELb1ELb0ELb1ELb1ELb1ELb0ELb0EEENS1_21CollectiveEpilogueFwdINS6_IJSA_SB_SA_EEES9_NS_10bfloat16_tESF_Li256ELb1ELb1ELb0ELb1EEENS1_36VarlenDynamicPersistentTileSchedulerILi128ELi128ELi256ELi128ELb0ELb1ELb1ELb1ELb0ELb1EEEEEEEEEvNT_6ParamsE)
        /*0050*/ 	.word	0x000000a8


	//----- nvinfo : EIATTR_FRAME_SIZE
	.align		4
.L_38:
        /*0054*/ 	.byte	0x04, 0x11
        /*0056*/ 	.short	(.L_40 - .L_39)
	.align		4
.L_39:
        /*0058*/ 	.word	index@(_ZN7cutlass13device_kernelIN5flash11enable_sm90INS1_16FlashAttnFwdSm90INS1_25CollectiveMainloopFwdSm90ILi2EN4cute5tupleIJNS5_1CILi1EEES8_S8_EEENS6_IJNS7_ILi128EEESA_NS7_ILi192EEEEEELi192ENS_12float_e4m3_tEfNS_4arch4Sm90ELb0ELb1ELb0ELb1ELb1ELb1ELb0ELb1ELb1ELb1ELb0ELb0EEENS1_21CollectiveEpilogueFwdINS6_IJSA_SB_SA_EEES9_NS_10bfloat16_tESF_Li256ELb1ELb1ELb0ELb1EEENS1_36VarlenDynamicPersistentTileSchedulerILi128ELi128ELi256ELi128ELb0ELb1ELb1ELb1ELb0ELb1EEEEEEEEEvNT_6ParamsE)
        /*005c*/ 	.word	0x00000048


	//----- nvinfo : EIATTR_REGCOUNT
	.align		4
.L_40:
        /*0060*/ 	.byte	0x04, 0x2f
        /*0062*/ 	.short	(.L_42 - .L_41)
	.align		4
.L_41:
        /*0064*/ 	.word	index@(_ZN7cutlass13device_kernelIN5flash11enable_sm90INS1_16FlashAttnFwdSm90INS1_25CollectiveMainloopFwdSm90ILi2EN4cute5tupleIJNS5_1CILi1EEES8_S8_EEENS6_IJNS7_ILi128EEESA_NS7_ILi192EEEEEELi192ENS_12float_e4m3_tEfNS_4arch4Sm90ELb0ELb1ELb0ELb1ELb1ELb0ELb0ELb1ELb1ELb1ELb0ELb0EEENS1_21CollectiveEpilogueFwdINS6_IJSA_SB_SA_EEES9_NS_10bfloat16_tESF_Li256ELb1ELb1ELb0ELb1EEENS1_36VarlenDynamicPersistentTileSchedulerILi128ELi128ELi256ELi128ELb0ELb1ELb1ELb1ELb0ELb1EEEEEEEEEvNT_6ParamsE)
        /*0068*/ 	.word	0x000000a8


	//----- nvinfo : EIATTR_FRAME_SIZE
	.align		4
.L_42:
        /*006c*/ 	.byte	0x04, 0x11
        /*006e*/ 	.short	(.L_44 - .L_43)
	.align		4
.L_43:
        /*0070*/ 	.word	index@(_ZN7cutlass13device_kernelIN5flash11enable_sm90INS1_16FlashAttnFwdSm90INS1_25CollectiveMainloopFwdSm90ILi2EN4cute5tupleIJNS5_1CILi1EEES8_S8_EEENS6_IJNS7_ILi128EEESA_NS7_ILi192EEEEEELi192ENS_12float_e4m3_tEfNS_4arch4Sm90ELb0ELb1ELb0ELb1ELb1ELb0ELb0ELb1ELb1ELb1ELb0ELb0EEENS1_21CollectiveEpilogueFwdINS6_IJSA_SB_SA_EEES9_NS_10bfloat16_tESF_Li256ELb1ELb1ELb0ELb1EEENS1_36VarlenDynamicPersistentTileSchedulerILi128ELi128ELi256ELi128ELb0ELb1ELb1ELb1ELb0ELb1EEEEEEEEEvNT_6ParamsE)
        /*0074*/ 	.word	0x00000018


	//----- nvinfo : EIATTR_REGCOUNT
	.align		4
.L_44:
        /*0078*/ 	.byte	0x04, 0x2f
        /*007a*/ 	.short	(.L_46 - .L_45)
	.align		4
.L_45:
        /*007c*/ 	.word	index@(_ZN7cutlass13device_kernelIN5flash11enable_sm90INS1_16FlashAttnFwdSm90INS1_25CollectiveMainloopFwdSm90ILi2EN4cute5tupleIJNS5_1CILi1EEES8_S8_EEENS6_IJNS7_ILi128EEESA_NS7_ILi192EEEEEELi192ENS_12float_e4m3_tEfNS_4arch4Sm90ELb0ELb1ELb0ELb0ELb1ELb0ELb0ELb1ELb1ELb1ELb0ELb0EEENS1_21CollectiveEpilogueFwdINS6_IJSA_SB_SA_EEES9_NS_10bfloat16_tESF_Li256ELb0ELb1ELb0ELb1EEENS1_30DynamicPersistentTileSchedulerILi256ELi128ELb0ELb1ELb1EEEEEEEEEvNT_6ParamsE)
        /*0080*/ 	.word	0x000000a8


	//----- nvinfo : EIATTR_FRAME_SIZE
	.align		4
.L_46:
        /*0084*/ 	.byte	0x04, 0x11
        /*0086*/ 	.short	(.L_48 - .L_47)
	.align		4
.L_47:
        /*0088*/ 	.word	index@(_ZN7cutlass13device_kernelIN5flash11enable_sm90INS1_16FlashAttnFwdSm90INS1_25CollectiveMainloopFwdSm90ILi2EN4cute5tupleIJNS5_1CILi1EEES8_S8_EEENS6_IJNS7_ILi128EEESA_NS7_ILi192EEEEEELi192ENS_12float_e4m3_tEfNS_4arch4Sm90ELb0ELb1ELb0ELb0ELb1ELb0ELb0ELb1ELb1ELb1ELb0ELb0EEENS1_21CollectiveEpilogueFwdINS6_IJSA_SB_SA_EEES9_NS_10bfloat16_tESF_Li256ELb0ELb1ELb0ELb1EEENS1_30DynamicPersistentTileSchedulerILi256ELi128ELb0ELb1ELb1EEEEEEEEEvNT_6ParamsE)
        /*008c*/ 	.word	0x00000008


	//----- nvinfo : EIATTR_REGCOUNT
	.align		4
.L_48:
        /*0090*/ 	.byte	0x04, 0x2f
        /*0092*/ 	.short	(.L_50 - .L_49)
	.align		4
.L_49:
        /*0094*/ 	.word	index@(_ZN7cutlass13device_kernelIN5flash11enable_sm90INS1_16FlashAttnFwdSm90INS1_25CollectiveMainloopFwdSm90ILi2EN4cute5tupleIJNS5_1CILi1EEES8_S8_EEENS6_IJNS7_ILi128EEENS7_ILi160EEENS7_ILi192EEEEEELi192ENS_12float_e4m3_tEfNS_4arch4Sm90ELb0ELb0ELb0ELb1ELb1ELb1ELb0ELb1ELb1ELb1ELb0ELb0EEENS1_21CollectiveEpilogueFwdINS6_IJSA_SC_SB_EEES9_NS_10bfloat16_tESG_Li256ELb1ELb1ELb0ELb1EEENS1_36VarlenDynamicPersistentTileSchedulerILi128ELi160ELi256ELi128ELb0ELb1ELb1ELb0ELb1ELb1EEEEEEEEEvNT_6ParamsE)
        /*0098*/ 	.word	0x000000a8


	//----- nvinfo : EIATTR_FRAME_SIZE
	.align		4
.L_50:
        /*009c*/ 	.byte	0x04, 0x11
        /*009e*/ 	.short	(.L_52 - .L_51)
	.align		4
.L_51:
        /*00a0*/ 	.word	index@(_ZN7cutlass13device_kernelIN5flash11enable_sm90INS1_16FlashAttnFwdSm90INS1_25CollectiveMainloopFwdSm90ILi2EN4cute5tupleIJNS5_1CILi1EEES8_S8_EEENS6_IJNS7_ILi128EEENS7_ILi160EEENS7_ILi192EEEEEELi192ENS_12float_e4m3_tEfNS_4arch4Sm90ELb0ELb0ELb0ELb1ELb1ELb1ELb0ELb1ELb1ELb1ELb0ELb0EEENS1_21CollectiveEpilogueFwdINS6_IJSA_SC_SB_EEES9_NS_10bfloat16_tESG_Li256ELb1ELb1ELb0ELb1EEENS1_36VarlenDynamicPersistentTileSchedulerILi128ELi160ELi256ELi128ELb0ELb1ELb1ELb0ELb1ELb1EEEEEEEEEvNT_6ParamsE)
        /*00a4*/ 	.word	0x00000070


	//----- nvinfo : EIATTR_REGCOUNT
	.align		4
.L_52:
        /*00a8*/ 	.byte	0x04, 0x2f
        /*00aa*/ 	.short	(.L_54 - .L_53)
	.align		4
.L_53:
        /*00ac*/ 	.word	index@(_ZN7cutlass13device_kernelIN5flash11enable_sm90INS1_16FlashAttnFwdSm90INS1_25CollectiveMainloopFwdSm90ILi2EN4cute5tupleIJNS5_1CILi1EEES8_S8_EEENS6_IJNS7_ILi128EEENS7_ILi160EEENS7_ILi192EEEEEELi192ENS_12float_e4m3_tEfNS_4arch4Sm90ELb0ELb0ELb0ELb1ELb1ELb0ELb0ELb1ELb1ELb1ELb0ELb0EEENS1_21CollectiveEpilogueFwdINS6_IJSA_SC_SB_EEES9_NS_10bfloat16_tESG_Li256ELb1ELb1ELb0ELb1EEENS1_36VarlenDynamicPersistentTileSchedulerILi128ELi160ELi256ELi128ELb0ELb1ELb1ELb0ELb1ELb1EEEEEEEEEvNT_6ParamsE)
        /*00b0*/ 	.word	0x000000a8


	//----- nvinfo : EIATTR_FRAME_SIZE
	.align		4
.L_54:
        /*00b4*/ 	.byte	0x04, 0x11
        /*00b6*/ 	.short	(.L_56 - .L_55)
	.align		4
.L_55:
        /*00b8*/ 	.word	index@(_ZN7cutlass13device_kernelIN5flash11enable_sm90INS1_16FlashAttnFwdSm90INS1_25CollectiveMainloopFwdSm90ILi2EN4cute5tupleIJNS5_1CILi1EEES8_S8_EEENS6_IJNS7_ILi128EEENS7_ILi160EEENS7_ILi192EEEEEELi192ENS_12float_e4m3_tEfNS_4arch4Sm90ELb0ELb0ELb0ELb1ELb1ELb0ELb0ELb1ELb1ELb1ELb0ELb0EEENS1_21CollectiveEpilogueFwdINS6_IJSA_SC_SB_EEES9_NS_10bfloat16_tESG_Li256ELb1ELb1ELb0ELb1EEENS1_36VarlenDynamicPersistentTileSchedulerILi128ELi160ELi256ELi128ELb0ELb1ELb1ELb0ELb1ELb1EEEEEEEEEvNT_6ParamsE)
        /*00bc*/ 	.word	0x00000018


	//----- nvinfo : EIATTR_REGCOUNT
	.align		4
.L_56:
        /*00c0*/ 	.byte	0x04, 0x2f
        /*00c2*/ 	.short	(.L_58 - .L_57)
	.align		4
.L_57:
        /*00c4*/ 	.word	index@(_ZN7cutlass13device_kernelIN5flash11enable_sm90INS1_16FlashAttnFwdSm90INS1_25CollectiveMainloopFwdSm90ILi2EN4cute5tupleIJNS5_1CILi1EEES8_S8_EEENS6_IJNS7_ILi128EEENS7_ILi160EEENS7_ILi192EEEEEELi192ENS_12float_e4m3_tEfNS_4arch4Sm90ELb0ELb0ELb0ELb0ELb1ELb0ELb0ELb1ELb1ELb1ELb0ELb0EEENS1_21CollectiveEpilogueFwdINS6_IJSA_SC_SB_EEES9_NS_10bfloat16_tESG_Li256ELb0ELb1ELb0ELb1EEENS1_29StaticPersistentTileSchedulerILb0EEEEEEEEEvNT_6ParamsE)
        /*00c8*/ 	.word	0x000000a8


	//----- nvinfo : EIATTR_FRAME_SIZE
	.align		4
.L_58:
        /*00cc*/ 	.byte	0x04, 0x11
        /*00ce*/ 	.short	(.L_60 - .L_59)
	.align		4
.L_59:
        /*00d0*/ 	.word	index@(_ZN7cutlass13device_kernelIN5flash11enable_sm90INS1_16FlashAttnFwdSm90INS1_25CollectiveMainloopFwdSm90ILi2EN4cute5tupleIJNS5_1CILi1EEES8_S8_EEENS6_IJNS7_ILi128EEENS7_ILi160EEENS7_ILi192EEEEEELi192ENS_12float_e4m3_tEfNS_4arch4Sm90ELb0ELb0ELb0ELb0ELb1ELb0ELb0ELb1ELb1ELb1ELb0ELb0EEENS1_21CollectiveEpilogueFwdINS6_IJSA_SC_SB_EEES9_NS_10bfloat16_tESG_Li256ELb0ELb1ELb0ELb1EEENS1_29StaticPersistentTileSchedulerILb0EEEEEEEEEvNT_6ParamsE)
        /*00d4*/ 	.word	0x00000018


	//----- nvinfo : EIATTR_MIN_STACK_SIZE
	.align		4
.L_60:
        /*00d8*/ 	.byte	0x04, 0x12
        /*00da*/ 	.short	(.L_62 - .L_61)
	.align		4
.L_61:
        /*00dc*/ 	.word	index@(_ZN7cutlass13device_kernelIN5flash11enable_sm90INS1_16FlashAttnFwdSm90INS1_25CollectiveMainloopFwdSm90ILi2EN4cute5tupleIJNS5_1CILi1EEES8_S8_EEENS6_IJNS7_ILi128EEENS7_ILi160EEENS7_ILi192EEEEEELi192ENS_12float_e4m3_tEfNS_4arch4Sm90ELb0ELb0ELb0ELb0ELb1ELb0ELb0ELb1ELb1ELb1ELb0ELb0EEENS1_21CollectiveEpilogueFwdINS6_IJSA_SC_SB_EEES9_NS_10bfloat16_tESG_Li256ELb0ELb1ELb0ELb1EEENS1_29StaticPersistentTileSchedulerILb0EEEEEEEEEvNT_6ParamsE)
        /*00e0*/ 	.word	0x00000018


	//----- nvinfo : EIATTR_MIN_STACK_SIZE
	.align		4
.L_62:
        /*00e4*/ 	.byte	0x04, 0x12
        /*00e6*/ 	.short	(.L_64 - .L_63)
	.align		4
.L_63:
        /*00e8*/ 	.word	index@(_ZN7cutlass13device_kernelIN5flash11enable_sm90INS1_16FlashAttnFwdSm90INS1_25CollectiveMainloopFwdSm90ILi2EN4cute5tupleIJNS5_1CILi1EEES8_S8_EEENS6_IJNS7_ILi128EEENS7_ILi160EEENS7_ILi192EEEEEELi192ENS_12float_e4m3_tEfNS_4arch4Sm90ELb0ELb0ELb0ELb1ELb1ELb0ELb0ELb1ELb1ELb1ELb0ELb0EEENS1_21CollectiveEpilogueFwdINS6_IJSA_SC_SB_EEES9_NS_10bfloat16_tESG_Li256ELb1ELb1ELb0ELb1EEENS1_36VarlenDynamicPersistentTileSchedulerILi128ELi160ELi256ELi128ELb0ELb1ELb1ELb0ELb1ELb1EEEEEEEEEvNT_6ParamsE)
        /*00ec*/ 	.word	0x00000018


	//----- nvinfo : EIATTR_MIN_STACK_SIZE
	.align		4
.L_64:
        /*00f0*/ 	.byte	0x04, 0x12
        /*00f2*/ 	.short	(.L_66 - .L_65)
	.align		4
.L_65:
        /*00f4*/ 	.word	index@(_ZN7cutlass13device_kernelIN5flash11enable_sm90INS1_16FlashAttnFwdSm90INS1_25CollectiveMainloopFwdSm90ILi2EN4cute5tupleIJNS5_1CILi1EEES8_S8_EEENS6_IJNS7_ILi128EEENS7_ILi160EEENS7_ILi192EEEEEELi192ENS_12float_e4m3_tEfNS_4arch4Sm90ELb0ELb0ELb0ELb1ELb1ELb1ELb0ELb1ELb1ELb1ELb0ELb0EEENS1_21CollectiveEpilogueFwdINS6_IJSA_SC_SB_EEES9_NS_10bfloat16_tESG_Li256ELb1ELb1ELb0ELb1EEENS1_36VarlenDynamicPersistentTileSchedulerILi128ELi160ELi256ELi128ELb0ELb1ELb1ELb0ELb1ELb1EEEEEEEEEvNT_6ParamsE)
        /*00f8*/ 	.word	0x00000070


	//----- nvinfo : EIATTR_MIN_STACK_SIZE
	.align		4
.L_66:
        /*00fc*/ 	.byte	0x04, 0x12
        /*00fe*/ 	.short	(.L_68 - .L_67)
	.align		4
.L_67:
        /*0100*/ 	.word	index@(_ZN7cutlass13device_kernelIN5flash11enable_sm90INS1_16FlashAttnFwdSm90INS1_25CollectiveMainloopFwdSm90ILi2EN4cute5tupleIJNS5_1CILi1EEES8_S8_EEENS6_IJNS7_ILi128EEESA_NS7_ILi192EEEEEELi192ENS_12float_e4m3_tEfNS_4arch4Sm90ELb0ELb1ELb0ELb0ELb1ELb0ELb0ELb1ELb1ELb1ELb0ELb0EEENS1_21CollectiveEpilogueFwdINS6_IJSA_SB_SA_EEES9_NS_10bfloat16_tESF_Li256ELb0ELb1ELb0ELb1EEENS1_30DynamicPersistentTileSchedulerILi256ELi128ELb0ELb1ELb1EEEEEEEEEvNT_6ParamsE)
        /*0104*/ 	.word	0x00000008


	//----- nvinfo : EIATTR_MIN_STACK_SIZE
	.align		4
.L_68:
        /*0108*/ 	.byte	0x04, 0x12
        /*010a*/ 	.short	(.L_70 - .L_69)
	.align		4
.L_69:
        /*010c*/ 	.word	index@(_ZN7cutlass13device_kernelIN5flash11enable_sm90INS1_16FlashAttnFwdSm90INS1_25CollectiveMainloopFwdSm90ILi2EN4cute5tupleIJNS5_1CILi1EEES8_S8_EEENS6_IJNS7_ILi128EEESA_NS7_ILi192EEEEEELi192ENS_12float_e4m3_tEfNS_4arch4Sm90ELb0ELb1ELb0ELb1ELb1ELb0ELb0ELb1ELb1ELb1ELb0ELb0EEENS1_21CollectiveEpilogueFwdINS6_IJSA_SB_SA_EEES9_NS_10bfloat16_tESF_Li256ELb1ELb1ELb0ELb1EEENS1_36VarlenDynamicPersistentTileSchedulerILi128ELi128ELi256ELi128ELb0ELb1ELb1ELb1ELb0ELb1EEEEEEEEEvNT_6ParamsE)
        /*0110*/ 	.word	0x00000018


	//----- nvinfo : EIATTR_MIN_STACK_SIZE
	.align		4
.L_70:
        /*0114*/ 	.byte	0x04, 0x12
        /*0116*/ 	.short	(.L_72 - .L_71)
	.align		4
.L_71:
        /*0118*/ 	.word	index@(_ZN7cutlass13device_kernelIN5flash11enable_sm90INS1_16FlashAttnFwdSm90INS1_25CollectiveMainloopFwdSm90ILi2EN4cute5tupleIJNS5_1CILi1EEES8_S8_EEENS6_IJNS7_ILi128EEESA_NS7_ILi192EEEEEELi192ENS_12float_e4m3_tEfNS_4arch4Sm90ELb0ELb1ELb0ELb1ELb1ELb1ELb0ELb1ELb1ELb1ELb0ELb0EEENS1_21CollectiveEpilogueFwdINS6_IJSA_SB_SA_EEES9_NS_10bfloat16_tESF_Li256ELb1ELb1ELb0ELb1EEENS1_36VarlenDynamicPersistentTileSchedulerILi128ELi128ELi256ELi128ELb0ELb1ELb1ELb1ELb0ELb1EEEEEEEEEvNT_6ParamsE)
        /*011c*/ 	.word	0x00000048


	//----- nvinfo : EIATTR_MIN_STACK_SIZE
	.align		4
.L_72:
        /*0120*/ 	.byte	0x04, 0x12
        /*0122*/ 	.short	(.L_74 - .L_73)
	.align		4
.L_73:
        /*0124*/ 	.word	index@(_ZN7cutlass13device_kernelIN5flash11enable_sm90INS1_16FlashAttnFwdSm90INS1_25CollectiveMainloopFwdSm90ILi2EN4cute5tupleIJNS5_1CILi1EEES8_S8_EEENS6_IJNS7_ILi128EEENS7_ILi160EEENS7_ILi192EEEEEELi192ENS_12float_e4m3_tEfNS_4arch4Sm90ELb1ELb0ELb0ELb0ELb1ELb0ELb0ELb1ELb1ELb1ELb0ELb0EEENS1_21CollectiveEpilogueFwdINS6_IJSA_SC_SB_EEES9_NS_10bfloat16_tESG_Li256ELb0ELb1ELb0ELb1EEENS1_30DynamicPersistentTileSchedulerILi256ELi128ELb0ELb1ELb1EEEEEEEEEvNT_6ParamsE)
        /*0128*/ 	.word	0x00000018


	//----- nvinfo : EIATTR_MIN_STACK_SIZE
	.align		4
.L_74:
        /*012c*/ 	.byte	0x04, 0x12
        /*012e*/ 	.short	(.L_76 - .L_75)
	.align		4
.L_75:
        /*0130*/ 	.word	index@(_ZN7cutlass13device_kernelIN5flash11enable_sm90INS1_16FlashAttnFwdSm90INS1_25CollectiveMainloopFwdSm90ILi2EN4cute5tupleIJNS5_1CILi1EEES8_S8_EEENS6_IJNS7_ILi128EEENS7_ILi160EEENS7_ILi192EEEEEELi192ENS_12float_e4m3_tEfNS_4arch4Sm90ELb1ELb0ELb0ELb1ELb1ELb0ELb0ELb1ELb1ELb1ELb0ELb0EEENS1_21CollectiveEpilogueFwdINS6_IJSA_SC_SB_EEES9_NS_10bfloat16_tESG_Li256ELb1ELb1ELb0ELb1EEENS1_36VarlenDynamicPersistentTileSchedulerILi128ELi160ELi256ELi128ELb0ELb1ELb1ELb1ELb1ELb1EEEEEEEEEvNT_6ParamsE)
        /*0134*/ 	.word	0x00000018


	//----- nvinfo : EIATTR_MIN_STACK_SIZE
	.align		4
.L_76:
        /*0138*/ 	.byte	0x04, 0x12
        /*013a*/ 	.short	(.L_78 - .L_77)
	.align		4
.L_77:
        /*013c*/ 	.word	index@(_ZN7cutlass13device_kernelIN5flash11enable_sm90INS1_16FlashAttnFwdSm90INS1_25CollectiveMainloopFwdSm90ILi2EN4cute5tupleIJNS5_1CILi1EEES8_S8_EEENS6_IJNS7_ILi128EEENS7_ILi160EEENS7_ILi192EEEEEELi192ENS_12float_e4m3_tEfNS_4arch4Sm90ELb1ELb0ELb0ELb1ELb1ELb1ELb0ELb1ELb1ELb1ELb0ELb0EEENS1_21CollectiveEpilogueFwdINS6_IJSA_SC_SB_EEES9_NS_10bfloat16_tESG_Li256ELb1ELb1ELb0ELb1EEENS1_36VarlenDynamicPersistentTileSchedulerILi128ELi160ELi256ELi128ELb0ELb1ELb1ELb1ELb1ELb1EEEEEEEEEvNT_6ParamsE)
        /*0140*/ 	.word	0x00000078
.L_78:


//--------------------- .nv.compat                --------------------------
	.section	.nv.compat,"",@"SHT_CUDA_COMPAT_INFO"
	.align	4
        /*0000*/ 	.byte	0x02, 0x09, 0x01, 0x00, 0x02, 0x02, 0x04, 0x00, 0x02, 0x05, 0x05, 0x00, 0x03, 0x07, 0x01, 0x01
        /*0010*/ 	.byte	0x02, 0x03, 0x01, 0x00, 0x02, 0x06, 0x01, 0x00, 0x04, 0x0b, 0x08, 0x00, 0x00, 0x00, 0x00, 0x00
        /*0020*/ 	.byte	0x00, 0x00, 0x00, 0x00


//--------------------- .nv.info._ZN7cutlass13device_kernelIN5flash11enable_sm90INS1_16FlashAttnFwdSm90INS1_25CollectiveMainloopFwdSm90ILi2EN4cute5tupleIJNS5_1CILi1EEES8_S8_EEENS6_IJNS7_ILi128EEENS7_ILi160EEENS7_ILi192EEEEEELi192ENS_12float_e4m3_tEfNS_4arch4Sm90ELb0ELb0ELb0ELb0ELb1ELb0ELb0ELb1ELb1ELb1ELb0ELb0EEENS1_21CollectiveEpilogueFwdINS6_IJSA_SC_SB_EEES9_NS_10bfloat16_tESG_Li256ELb0ELb1ELb0ELb1EEENS1_29StaticPersistentTileSchedulerILb0EEEEEEEEEvNT_6ParamsE --------------------------
	.section	.nv.info._ZN7cutlass13device_kernelIN5flash11enable_sm90INS1_16FlashAttnFwdSm90INS1_25CollectiveMainloopFwdSm90ILi2EN4cute5tupleIJNS5_1CILi1EEES8_S8_EEENS6_IJNS7_ILi128EEENS7_ILi160EEENS7_ILi192EEEEEELi192ENS_12float_e4m3_tEfNS_4arch4Sm90ELb0ELb0ELb0ELb0ELb1ELb0ELb0ELb1ELb1ELb1ELb0ELb0EEENS1_21CollectiveEpilogueFwdINS6_IJSA_SC_SB_EEES9_NS_10bfloat16_tESG_Li256ELb0ELb1ELb0ELb1EEENS1_29StaticPersistentTileSchedulerILb0EEEEEEEEEvNT_6ParamsE,"",@"SHT_CUDA_INFO"
	.sectionflags	@""
	.align	4


	//----- nvinfo : EIATTR_CUDA_API_VERSION
	.align		4
        /*0000*/ 	.byte	0x04, 0x37
        /*0002*/ 	.short	(.L_80 - .L_79)
.L_79:
        /*0004*/ 	.word	0x00000082


	//----- nvinfo : EIATTR_KPARAM_INFO
	.align		4
.L_80:
        /*0008*/ 	.byte	0x04, 0x17
        /*000a*/ 	.short	(.L_82 - .L_81)
.L_81:
        /*000c*/ 	.word	0x00000000
        /*0010*/ 	.short	0x0000
        /*0012*/ 	.short	0x0070
        /*0014*/ 	.byte	0x00, 0xf0, 0x01, 0x28


	//----- nvinfo : EIATTR_SPARSE_MMA_MASK
	.align		4
.L_82:
        /*0018*/ 	.byte	0x03, 0x50
        /*001a*/ 	.short	0x0000


	//----- nvinfo : EIATTR_MAXREG_COUNT
	.align		4
        /*001c*/ 	.byte	0x03, 0x1b
        /*001e*/ 	.short	0x00a8


	//----- nvinfo : EIATTR_NUM_BARRIERS
	.align		4
        /*0020*/ 	.byte	0x02, 0x4c
        /*0022*/ 	.byte	0x10
	.zero		1


	//----- nvinfo : EIATTR_EXTERNS
	.align		4
        /*0024*/ 	.byte	0x04, 0x0f
        /*0026*/ 	.short	(.L_84 - .L_83)


	//   ....[0]....
	.align		4
.L_83:
        /*0028*/ 	.word	index@(__assertfail)


	//----- nvinfo : EIATTR_ANNOTATIONS
	.align		4
.L_84:
        /*002c*/ 	.byte	0x04, 0x55
        /*002e*/ 	.short	(.L_86 - .L_85)


	//   ....[0]....
.L_85:
        /*0030*/ 	.word	0x00000001
        /*0034*/ 	.byte	0x40, 0xac, 0x00, 0x00, 0x01, 0x00, 0x00, 0x00, 0x90, 0xac, 0x00, 0x00, 0x01, 0x00, 0x00, 0x00
        /*0044*/ 	.byte	0x20, 0xad, 0x00, 0x00, 0x01, 0x00, 0x00, 0x00, 0x80, 0xad, 0x00, 0x00, 0x01, 0x00, 0x00, 0x00
        /*0054*/ 	.byte	0xb0, 0xad, 0x00, 0x00, 0x01, 0x00, 0x00, 0x00, 0xd0, 0xb9, 0x00, 0x00, 0x01, 0x00, 0x00, 0x00
        /*0064*/ 	.byte	0xe0, 0xb9, 0x00, 0x00, 0x01, 0x00, 0x00, 0x00, 0x60, 0xc5, 0x00, 0x00, 0x01, 0x00, 0x00, 0x00
        /*0074*/ 	.byte	0x10, 0xe5, 0x00, 0x00, 0x01, 0x00, 0x00, 0x00, 0x20, 0xe5, 0x00, 0x00, 0x01, 0x00, 0x00, 0x00
        /*0084*/ 	.byte	0x50, 0xed, 0x00, 0x00, 0x01, 0x00, 0x00, 0x00, 0xb0, 0xed, 0x00, 0x00


	//----- nvinfo : EIATTR_MERCURY_ISA_VERSION
	.align		4
.L_86:
        /*0090*/ 	.byte	0x03, 0x5f
        /*0092*/ 	.short	0x0101


	//----- nvinfo : EIATTR_INT_WARP_WIDE_INSTR_OFFSETS
	.align		4
        /*0094*/ 	.byte	0x04, 0x31
        /*0096*/ 	.short	(.L_88 - .L_87)


	//   ....[0]....
.L_87:
        /*0098*/ 	.word	0x000000c0


	//   ....[1]....
        /*009c*/ 	.word	0x000000d0


	//   ....[2]....
        /*00a0*/ 	.word	0x00000170


	//----- nvinfo : EIATTR_COOP_GROUP_MASK_REGIDS
	.align		4
.L_88:
        /*00a4*/ 	.byte	0x04, 0x29
        /*00a6*/ 	.short	(.L_90 - .L_89)


	//   ....[0]....
.L_89:
        /*00a8*/ 	.word	0xffffffff


	//   ....[1]....
        /*00ac*/ 	.word	0xffffffff


	//   ....[2]....
        /*00b0*/ 	.word	0xffffffff


	//   ....[3]....
        /*00b4*/ 	.word	0xffffffff


	//   ....[4]....
        /*00b8*/ 	.word	0xffffffff


	//   ....[5]....
        /*00bc*/ 	.word	0xffffffff


	//   ....[6]....
        /*00c0*/ 	.word	0xffffffff


	//   ....[7]....
        /*00c4*/ 	.word	0xffffffff


	//   ....[8]....
        /*00c8*/ 	.word	0xffffffff


	//   ....[9]....
        /*00cc*/ 	.word	0xffffffff


	//   ....[10]....
        /*00d0*/ 	.word	0xffffffff


	//   ....[11]....
        /*00d4*/ 	.word	0xffffffff


	//   ....[12]....
        /*00d8*/ 	.word	0xffffffff


	//   ....[13]....
        /*00dc*/ 	.word	0xffffffff


	//   ....[14]....
        /*00e0*/ 	.word	0xffffffff


	//   ....[15]....
        /*00e4*/ 	.word	0xffffffff


	//   ....[16]....
        /*00e8*/ 	.word	0xffffffff


	//   ....[17]....
        /*00ec*/ 	.word	0xffffffff


	//   ....[18]....
        /*00f0*/ 	.word	0xffffffff


	//   ....[19]....
        /*00f4*/ 	.word	0xffffffff


	//   ....[20]....
        /*00f8*/ 	.word	0xffffffff


	//   ....[21]....
        /*00fc*/ 	.word	0xffffffff


	//   ....[22]....
        /*0100*/ 	.word	0xffffffff


	//   ....[23]....
        /*0104*/ 	.word	0xffffffff


	//   ....[24]....
        /*0108*/ 	.word	0xffffffff


	//   ....[25]....
        /*010c*/ 	.word	0xffffffff


	//   ....[26]....
        /*0110*/ 	.word	0xffffffff


	//   ....[27]....
        /*0114*/ 	.word	0xffffffff


	//   ....[28]....
        /*0118*/ 	.word	0xffffffff


	//   ....[29]....
        /*011c*/ 	.word	0xffffffff


	//   ....[30]....
        /*0120*/ 	.word	0xffffffff


	//   ....[31]....
        /*0124*/ 	.word	0xffffffff


	//   ....[32]....
        /*0128*/ 	.word	0xffffffff


	//   ....[33]....
        /*012c*/ 	.word	0xffffffff


	//   ....[34]....
        /*0130*/ 	.word	0xffffffff


	//   ....[35]....
        /*0134*/ 	.word	0xffffffff


	//   ....[36]....
        /*0138*/ 	.word	0xffffffff


	//   ....[37]....
        /*013c*/ 	.word	0xffffffff


	//   ....[38]....
        /*0140*/ 	.word	0xffffffff


	//   ....[39]....
        /*0144*/ 	.word	0xffffffff


	//   ....[40]....
        /*0148*/ 	.word	0xffffffff


	//   ....[41]....
        /*014c*/ 	.word	0xffffffff


	//   ....[42]....
        /*0150*/ 	.word	0xffffffff


	//   ....[43]....
        /*0154*/ 	.word	0xffffffff


	//   ....[44]....
        /*0158*/ 	.word	0xffffffff


	//   ....[45]....
        /*015c*/ 	.word	0xffffffff


	//   ....[46]....
        /*0160*/ 	.word	0xffffffff


	//   ....[47]....
        /*0164*/ 	.word	0xffffffff


	//   ....[48]....
        /*0168*/ 	.word	0xffffffff


	//   ....[49]....
        /*016c*/ 	.word	0xffffffff


	//   ....[50]....
        /*0170*/ 	.word	0xffffffff


	//   ....[51]....
        /*0174*/ 	.word	0xffffffff


	//   ....[52]....
        /*0178*/ 	.word	0xffffffff


	//   ....[53]....
        /*017c*/ 	.word	0xffffffff


	//   ....[54]....
        /*0180*/ 	.word	0xffffffff


	//   ....[55]....
        /*0184*/ 	.word	0xffffffff


	//   ....[56]....
        /*0188*/ 	.word	0xffffffff


	//   ....[57]....
        /*018c*/ 	.word	0xffffffff


	//   ....[58]....
        /*0190*/ 	.word	0xffffffff


	//   ....[59]....
        /*0194*/ 	.word	0xffffffff


	//   ....[60]....
        /*0198*/ 	.word	0xffffffff


	//   ....[61]....
        /*019c*/ 	.word	0xffffffff


	//   ....[62]....
        /*01a0*/ 	.word	0xffffffff


	//   ....[63]....
        /*01a4*/ 	.word	0xffffffff


	//   ....[64]....
        /*01a8*/ 	.word	0xffffffff


	//   ....[65]....
        /*01ac*/ 	.word	0xffffffff


	//   ....[66]....
        /*01b0*/ 	.word	0xffffffff


	//   ....[67]....
        /*01b4*/ 	.word	0xffffffff


	//   ....[68]....
        /*01b8*/ 	.word	0xffffffff


	//   ....[69]....
        /*01bc*/ 	.word	0xffffffff


	//   ....[70]....
        /*01c0*/ 	.word	0xffffffff


	//   ....[71]....
        /*01c4*/ 	.word	0xffffffff


	//   ....[72]....
        /*01c8*/ 	.word	0xffffffff


	//   ....[73]....
        /*01cc*/ 	.word	0xffffffff


	//   ....[74]....
        /*01d0*/ 	.word	0xffffffff


	//   ....[75]....
        /*01d4*/ 	.word	0xffffffff


	//   ....[76]....
        /*01d8*/ 	.word	0xffffffff


	//   ....[77]....
        /*01dc*/ 	.word	0xffffffff


	//   ....[78]....
        /*01e0*/ 	.word	0xffffffff


	//   ....[79]....
        /*01e4*/ 	.word	0xffffffff


	//   ....[80]....
        /*01e8*/ 	.word	0xffffffff


	//   ....[81]....
        /*01ec*/ 	.word	0xffffffff


	//   ....[82]....
        /*01f0*/ 	.word	0xffffffff


	//   ....[83]....
        /*01f4*/ 	.word	0xffffffff


	//   ....[84]....
        /*01f8*/ 	.word	0xffffffff


	//   ....[85]....
        /*01fc*/ 	.word	0xffffffff


	//   ....[86]....
        /*0200*/ 	.word	0xffffffff


	//   ....[87]....
        /*0204*/ 	.word	0xffffffff


	//   ....[88]....
        /*0208*/ 	.word	0xffffffff


	//   ....[89]....
        /*020c*/ 	.word	0xffffffff


	//   ....[90]....
        /*0210*/ 	.word	0xffffffff


	//   ....[91]....
        /*0214*/ 	.word	0xffffffff


	//   ....[92]....
        /*0218*/ 	.word	0xffffffff


	//   ....[93]....
        /*021c*/ 	.word	0xffffffff


	//   ....[94]....
        /*0220*/ 	.word	0xffffffff


	//   ....[95]....
        /*0224*/ 	.word	0xffffffff


	//   ....[96]....
        /*0228*/ 	.word	0xffffffff


	//   ....[97]....
        /*022c*/ 	.word	0xffffffff


	//   ....[98]....
        /*0230*/ 	.word	0xffffffff


	//   ....[99]....
        /*0234*/ 	.word	0xffffffff


	//   ....[100]....
        /*0238*/ 	.word	0xffffffff


	//   ....[101]....
        /*023c*/ 	.word	0xffffffff


	//   ....[102]....
        /*0240*/ 	.word	0xffffffff


	//   ....[103]....
        /*0244*/ 	.word	0xffffffff


	//   ....[104]....
        /*0248*/ 	.word	0xffffffff


	//   ....[105]....
        /*024c*/ 	.word	0xffffffff


	//   ....[106]....
        /*0250*/ 	.word	0xffffffff


	//   ....[107]....
        /*0254*/ 	.word	0xffffffff


	//   ....[108]....
        /*0258*/ 	.word	0xffffffff


	//   ....[109]....
        /*025c*/ 	.word	0xffffffff


	//   ....[110]....
        /*0260*/ 	.word	0xffffffff


	//   ....[111]....
        /*0264*/ 	.word	0xffffffff


	//   ....[112]....
        /*0268*/ 	.word	0xffffffff


	//   ....[113]....
        /*026c*/ 	.word	0xffffffff


	//   ....[114]....
        /*0270*/ 	.word	0xffffffff


	//   ....[115]....
        /*0274*/ 	.word	0xffffffff


	//   ....[116]....
        /*0278*/ 	.word	0xffffffff


	//   ....[117]....
        /*027c*/ 	.word	0xffffffff


	//   ....[118]....
        /*0280*/ 	.word	0xffffffff


	//   ....[119]....
        /*0284*/ 	.word	0xffffffff


	//   ....[120]....
        /*0288*/ 	.word	0xffffffff


	//   ....[121]....
        /*028c*/ 	.word	0xffffffff


	//   ....[122]....
        /*0290*/ 	.word	0xffffffff


	//   ....[123]....
        /*0294*/ 	.word	0xffffffff


	//   ....[124]....
        /*0298*/ 	.word	0xffffffff


	//   ....[125]....
        /*029c*/ 	.word	0xffffffff


	//   ....[126]....
        /*02a0*/ 	.word	0xffffffff


	//   ....[127]....
        /*02a4*/ 	.word	0xffffffff


	//   ....[128]....
        /*02a8*/ 	.word	0x0500000f


	//   ....[129]....
        /*02ac*/ 	.word	0x0500000f


	//   ....[130]....
        /*02b0*/ 	.word	0x0500000f


	//   ....[131]....
        /*02b4*/ 	.word	0x0500000f


	//   ....[132]....
        /*02b8*/ 	.word	0x0500000f


	//   ....[133]....
        /*02bc*/ 	.word	0x0500000f


	//   ....[134]....
        /*02c0*/ 	.word	0x0500000f


	//   ....[135]....
        /*02c4*/ 	.word	0x0500000f


	//   ....[136]....
        /*02c8*/ 	.word	0x0500000f


	//   ....[137]....
        /*02cc*/ 	.word	0x0500000f


	//   ....[138]....
        /*02d0*/ 	.word	0x0500000f


	//   ....[139]....
        /*02d4*/ 	.word	0x0500000f


	//   ....[140]....
        /*02d8*/ 	.word	0x0500000f


	//   ....[141]....
        /*02dc*/ 	.word	0x0500000f


	//   ....[142]....
        /*02e0*/ 	.word	0x0500000f


	//   ....[143]....
        /*02e4*/ 	.word	0x0500000f


	//   ....[144]....
        /*02e8*/ 	.word	0x0500000f


	//   ....[145]....
        /*02ec*/ 	.word	0x0500000f


	//   ....[146]....
        /*02f0*/ 	.word	0x0500000f


	//   ....[147]....
        /*02f4*/ 	.word	0x0500000f


	//   ....[148]....
        /*02f8*/ 	.word	0x0500000f


	//   ....[149]....
        /*02fc*/ 	.word	0x0500000f


	//   ....[150]....
        /*0300*/ 	.word	0x0500000f


	//   ....[151]....
        /*0304*/ 	.word	0x0500000f


	//   ....[152]....
        /*0308*/ 	.word	0x0500000f


	//   ....[153]....
        /*030c*/ 	.word	0x0500000f


	//   ....[154]....
        /*0310*/ 	.word	0x0500000f


	//   ....[155]....
        /*0314*/ 	.word	0x0500000f


	//   ....[156]....
        /*0318*/ 	.word	0x0500000f


	//   ....[157]....
        /*031c*/ 	.word	0x0500000f


	//   ....[158]....
        /*0320*/ 	.word	0x0500000f


	//   ....[159]....
        /*0324*/ 	.word	0x0500000f


	//   ....[160]....
        /*0328*/ 	.word	0x0500000f


	//   ....[161]....
        /*032c*/ 	.word	0x0500000f


	//   ....[162]....
        /*0330*/ 	.word	0x0500000f


	//   ....[163]....
        /*0334*/ 	.word	0x0500000f


	//   ....[164]....
        /*0338*/ 	.word	0x0500000f


	//   ....[165]....
        /*033c*/ 	.word	0x0500000f


	//   ....[166]....
        /*0340*/ 	.word	0x0500000f


	//   ....[167]....
        /*0344*/ 	.word	0x0500000f


	//   ....[168]....
        /*0348*/ 	.word	0x0500000f


	//   ....[169]....
        /*034c*/ 	.word	0x0500000f


	//   ....[170]....
        /*0350*/ 	.word	0x0500000f


	//   ....[171]....
        /*0354*/ 	.word	0x0500000f


	//   ....[172]....
        /*0358*/ 	.word	0x0500000f


	//   ....[173]....
        /*035c*/ 	.word	0x0500000f


	//   ....[174]....
        /*0360*/ 	.word	0x0500000f


	//   ....[175]....
        /*0364*/ 	.word	0x0500000f


	//   ....[176]....
        /*0368*/ 	.word	0x0500000f


	//----- nvinfo : EIATTR_COOP_GROUP_INSTR_OFFSETS
	.align		4
.L_90:
        /*036c*/ 	.byte	0x04, 0x28
        /*036e*/ 	.short	(.L_92 - .L_91)


	//   ....[0]....
.L_91:
        /*0370*/ 	.word	0x00000080


	//   ....[1]....
        /*0374*/ 	.word	0x00000090


	//   ....[2]....
        /*0378*/ 	.word	0x000002d0


	//   ....[3]....
        /*037c*/ 	.word	0x00000430


	//   ....[4]....
        /*0380*/ 	.word	0x00000550


	//   ....[5]....
        /*0384*/ 	.word	0x000006b0


	//   ....[6]....
        /*0388*/ 	.word	0x00000e80


	//   ....[7]....
        /*038c*/ 	.word	0x00002c90


	//   ....[8]....
        /*0390*/ 	.word	0x00002d90


	//   ....[9]....
        /*0394*/ 	.word	0x000034b0


	//   ....[10]....
        /*0398*/ 	.word	0x00003560


	//   ....[11]....
        /*039c*/ 	.word	0x00006020


	//   ....[12]....
        /*03a0*/ 	.word	0x00006030


	//   ....[13]....
        /*03a4*/ 	.word	0x00006060


	//   ....[14]....
        /*03a8*/ 	.word	0x00006070


	//   ....[15]....
        /*03ac*/ 	.word	0x00007d80


	//   ....[16]....
        /*03b0*/ 	.word	0x00007d90


	//   ....[17]....
        /*03b4*/ 	.word	0x00007dc0


	//   ....[18]....
        /*03b8*/ 	.word	0x00007dd0


	//   ....[19]....
        /*03bc*/ 	.word	0x00009110


	//   ....[20]....
        /*03c0*/ 	.word	0x00009140


	//   ....[21]....
        /*03c4*/ 	.word	0x00009180


	//   ....[22]....
        /*03c8*/ 	.word	0x000091b0


	//   ....[23]....
        /*03cc*/ 	.word	0x000091c0


	//   ....[24]....
        /*03d0*/ 	.word	0x000091d0


	//   ....[25]....
        /*03d4*/ 	.word	0x000091e0


	//   ....[26]....
        /*03d8*/ 	.word	0x000091f0


	//   ....[27]....
        /*03dc*/ 	.word	0x00009210


	//   ....[28]....
        /*03e0*/ 	.word	0x00009220


	//   ....[29]....
        /*03e4*/ 	.word	0x00009230


	//   ....[30]....
        /*03e8*/ 	.word	0x00009240


	//   ....[31]....
        /*03ec*/ 	.word	0x00009320


	//   ....[32]....
        /*03f0*/ 	.word	0x00009380


	//   ....[33]....
        /*03f4*/ 	.word	0x000093c0


	//   ....[34]....
        /*03f8*/ 	.word	0x00009400


	//   ....[35]....
        /*03fc*/ 	.word	0x00009430


	//   ....[36]....
        /*0400*/ 	.word	0x00009450


	//   ....[37]....
        /*0404*/ 	.word	0x00009470


	//   ....[38]....
        /*0408*/ 	.word	0x00009490


	//   ....[39]....
        /*040c*/ 	.word	0x000094b0


	//   ....[40]....
        /*0410*/ 	.word	0x000094d0


	//   ....[41]....
        /*0414*/ 	.word	0x000094e0


	//   ....[42]....
        /*0418*/ 	.word	0x000094f0


	//   ....[43]....
        /*041c*/ 	.word	0x00009510


	//   ....[44]....
        /*0420*/ 	.word	0x00009530


	//   ....[45]....
        /*0424*/ 	.word	0x00009550


	//   ....[46]....
        /*0428*/ 	.word	0x00009560


	//   ....[47]....
        /*042c*/ 	.word	0x00009570


	//   ....[48]....
        /*0430*/ 	.word	0x00009580


	//   ....[49]....
        /*0434*/ 	.word	0x00009590


	//   ....[50]....
        /*0438*/ 	.word	0x000095a0


	//   ....[51]....
        /*043c*/ 	.word	0x000095b0


	//   ....[52]....
        /*0440*/ 	.word	0x000095c0


	//   ....[53]....
        /*0444*/ 	.word	0x000095d0


	//   ....[54]....
        /*0448*/ 	.word	0x000095e0


	//   ....[55]....
        /*044c*/ 	.word	0x00009600


	//   ....[56]....
        /*0450*/ 	.word	0x00009640


	//   ....[57]....
        /*0454*/ 	.word	0x000096e0


	//   ....[58]....
        /*0458*/ 	.word	0x00009700


	//   ....[59]....
        /*045c*/ 	.word	0x00009720


	//   ....[60]....
        /*0460*/ 	.word	0x00009740


	//   ....[61]....
        /*0464*/ 	.word	0x00009760


	//   ....[62]....
        /*0468*/ 	.word	0x00009780


	//   ....[63]....
        /*046c*/ 	.word	0x000097a0


	//   ....[64]....
        /*0470*/ 	.word	0x000097c0


	//   ....[65]....
        /*0474*/ 	.word	0x000097d0


	//   ....[66]....
        /*0478*/ 	.word	0x000097e0


	//   ....[67]....
        /*047c*/ 	.word	0x00009d60


	//   ....[68]....
        /*0480*/ 	.word	0x00009d90


	//   ....[69]....
        /*0484*/ 	.word	0x00009e80


	//   ....[70]....
        /*0488*/ 	.word	0x00009ea0


	//   ....[71]....
        /*048c*/ 	.word	0x0000a3a0


	//   ....[72]....
        /*0490*/ 	.word	0x0000a3e0


	//   ....[73]....
        /*0494*/ 	.word	0x0000a4f0


	//   ....[74]....
        /*0498*/ 	.word	0x0000a510


	//   ....[75]....
        /*049c*/ 	.word	0x0000a600


	//   ....[76]....
        /*04a0*/ 	.word	0x0000a620


	//   ....[77]....
        /*04a4*/ 	.word	0x0000a720


	//   ....[78]....
        /*04a8*/ 	.word	0x0000a760


	//   ....[79]....
        /*04ac*/ 	.word	0x0000c010


	//   ....[80]....
        /*04b0*/ 	.word	0x0000c040


	//   ....[81]....
        /*04b4*/ 	.word	0x0000c050


	//   ....[82]....
        /*04b8*/ 	.word	0x0000c070


	//   ....[83]....
        /*04bc*/ 	.word	0x0000c0f0


	//   ....[84]....
        /*04c0*/ 	.word	0x0000c200


	//   ....[85]....
        /*04c4*/ 	.word	0x0000c210


	//   ....[86]....
        /*04c8*/ 	.word	0x0000c2a0


	//   ....[87]....
        /*04cc*/ 	.word	0x0000c2d0


	//   ....[88]....
        /*04d0*/ 	.word	0x0000c310


	//   ....[89]....
        /*04d4*/ 	.word	0x0000c750


	//   ....[90]....
        /*04d8*/ 	.word	0x0000c780


	//   ....[91]....
        /*04dc*/ 	.word	0x0000c7b0


	//   ....[92]....
        /*04e0*/ 	.word	0x0000c7e0


	//   ....[93]....
        /*04e4*/ 	.word	0x0000c800


	//   ....[94]....
        /*04e8*/ 	.word	0x0000c840


	//   ....[95]....
        /*04ec*/ 	.word	0x0000c860


	//   ....[96]....
        /*04f0*/ 	.word	0x0000c870


	//   ....[97]....
        /*04f4*/ 	.word	0x0000c890


	//   ....[98]....
        /*04f8*/ 	.word	0x0000c8c0


	//   ....[99]....
        /*04fc*/ 	.word	0x0000d0d0


	//   ....[100]....
        /*0500*/ 	.word	0x0000d0f0


	//   ....[101]....
        /*0504*/ 	.word	0x0000d120


	//   ....[102]....
        /*0508*/ 	.word	0x0000d160


	//   ....[103]....
        /*050c*/ 	.word	0x0000d1e0


	//   ....[104]....
        /*0510*/ 	.word	0x0000d210


	//   ....[105]....
        /*0514*/ 	.word	0x0000d290


	//   ....[106]....
        /*0518*/ 	.word	0x0000d2b0


	//   ....[107]....
        /*051c*/ 	.word	0x0000dae0


	//   ....[108]....
        /*0520*/ 	.word	0x0000daf0


	//   ....[109]....
        /*0524*/ 	.word	0x0000db00


	//   ....[110]....
        /*0528*/ 	.word	0x0000db40


	//   ....[111]....
        /*052c*/ 	.word	0x0000db80


	//   ....[112]....
        /*0530*/ 	.word	0x0000db90


	//   ....[113]....
        /*0534*/ 	.word	0x0000dbf0


	//   ....[114]....
        /*0538*/ 	.word	0x0000dc20


	//   ....[115]....
        /*053c*/ 	.word	0x0000dc60


	//   ....[116]....
        /*0540*/ 	.word	0x0000dcc0


	//   ....[117]....
        /*0544*/ 	.word	0x0000e0a0


	//   ....[118]....
        /*0548*/ 	.word	0x0000e0b0


	//   ....[119]....
        /*054c*/ 	.word	0x0000e0c0


	//   ....[120]....
        /*0550*/ 	.word	0x0000e0d0


	//   ....[121]....
        /*0554*/ 	.word	0x0000e0f0


	//   ....[122]....
        /*0558*/ 	.word	0x0000e110


	//   ....[123]....
        /*055c*/ 	.word	0x0000e160


	//   ....[124]....
        /*0560*/ 	.word	0x0000e180


	//   ....[125]....
        /*0564*/ 	.word	0x0000e190


	//   ....[126]....
        /*0568*/ 	.word	0x0000e1e0


	//   ....[127]....
        /*056c*/ 	.word	0x0000f600


	//   ....[128]....
        /*0570*/ 	.word	0x0000fb30


	//   ....[129]....
        /*0574*/ 	.word	0x0000fc10


	//   ....[130]....
        /*0578*/ 	.word	0x0000fcf0


	//   ....[131]....
        /*057c*/ 	.word	0x0000fd50


	//   ....[132]....
        /*0580*/ 	.word	0x0000fe60


	//   ....[133]....
        /*0584*/ 	.word	0x0000fec0


	//   ....[134]....
        /*0588*/ 	.word	0x0000ffc0


	//   ....[135]....
        /*058c*/ 	.word	0x00010020


	//   ....[136]....
        /*0590*/ 	.word	0x00010100


	//   ....[137]....
        /*0594*/ 	.word	0x00010160


	//   ....[138]....
        /*0598*/ 	.word	0x00010230


	//   ....[139]....
        /*059c*/ 	.word	0x00010310


	//   ....[140]....
        /*05a0*/ 	.word	0x000103e0


	//   ....[141]....
        /*05a4*/ 	.word	0x00010440


	//   ....[142]....
        /*05a8*/ 	.word	0x00010510


	//   ....[143]....
        /*05ac*/ 	.word	0x000105f0


	//   ....[144]....
        /*05b0*/ 	.word	0x000106a0


	//   ....[145]....
        /*05b4*/ 	.word	0x00010700


	//   ....[146]....
        /*05b8*/ 	.word	0x000107f0


	//   ....[147]....
        /*05bc*/ 	.word	0x00010850


	//   ....[148]....
        /*05c0*/ 	.word	0x00010930


	//   ....[149]....
        /*05c4*/ 	.word	0x000109c0


	//   ....[150]....
        /*05c8*/ 	.word	0x00010a30


	//   ....[151]....
        /*05cc*/ 	.word	0x00010ab0


	//   ....[152]....
        /*05d0*/ 	.word	0x00010b70


	//   ....[153]....
        /*05d4*/ 	.word	0x00010be0


	//   ....[154]....
        /*05d8*/ 	.word	0x00010cd0


	//   ....[155]....
        /*05dc*/ 	.word	0x00010d40


	//   ....[156]....
        /*05e0*/ 	.word	0x00010e10


	//   ....[157]....
        /*05e4*/ 	.word	0x00010f50


	//   ....[158]....
        /*05e8*/ 	.word	0x00010fe0


	//   ....[159]....
        /*05ec*/ 	.word	0x00011040


	//   ....[160]....
        /*05f0*/ 	.word	0x00011120


	//   ....[161]....
        /*05f4*/ 	.word	0x00011180


	//   ....[162]....
        /*05f8*/ 	.word	0x00011250


	//   ....[163]....
        /*05fc*/ 	.word	0x000112b0


	//   ....[164]....
        /*0600*/ 	.word	0x00011380


	//   ....[165]....
        /*0604*/ 	.word	0x000113e0


	//   ....[166]....
        /*0608*/ 	.word	0x000114b0


	//   ....[167]....
        /*060c*/ 	.word	0x000115a0


	//   ....[168]....
        /*0610*/ 	.word	0x00011630


	//   ....[169]....
        /*0614*/ 	.word	0x00011690


	//   ....[170]....
        /*0618*/ 	.word	0x00011750


	//   ....[171]....
        /*061c*/ 	.word	0x000117b0


	//   ....[172]....
        /*0620*/ 	.word	0x00011870


	//   ....[173]....
        /*0624*/ 	.word	0x000118d0


	//   ....[174]....
        /*0628*/ 	.word	0x00011990


	//   ....[175]....
        /*062c*/ 	.word	0x000119f0


	//   ....[176]....
        /*0630*/ 	.word	0x00011ac0


	//----- nvinfo : EIATTR_REG_RECONFIG
	.align		4
.L_92:
        /*0634*/ 	.byte	0x01, 0x54
	.zero		2


	//----- nvinfo : EIATTR_SYSCALL_OFFSETS
	.align		4
        /*0638*/ 	.byte	0x04, 0x46
        /*063a*/ 	.short	(.L_94 - .L_93)


	//   ....[0]....
.L_93:
        /*063c*/ 	.word	0x000013a0


	//   ....[1]....
        /*0640*/ 	.word	0x0000b530


	//   ....[2]....
        /*0644*/ 	.word	0x0000b690


	//   ....[3]....
        /*0648*/ 	.word	0x0000b7d0


	//   ....[4]....
        /*064c*/ 	.word	0x0000b8f0


	//   ....[5]....
        /*0650*/ 	.word	0x0000cd30


	//----- nvinfo : EIATTR_MBARRIER_INSTR_OFFSETS
	.align		4
.L_94:
        /*0654*/ 	.byte	0x04, 0x39
        /*0656*/ 	.short	(.L_96 - .L_95)


	//   ....[0]....
.L_95:
        /*0658*/ 	.word	0x00000180
        /*065c*/ 	.word	0x000000ff
        /*0660*/ 	.word	0x00033400
        /*0664*/ 	.short	0x0100
        /*0666*/ 	.byte	0x08
	.zero		1


	//   ....[1]....
        /*0668*/ 	.word	0x00000190
        /*066c*/ 	.word	0x000000ff
        /*0670*/ 	.word	0x00033420
        /*0674*/ 	.short	0x0100
        /*0676*/ 	.byte	0x08
	.zero		1


	//   ....[2]....
        /*0678*/ 	.word	0x00000280
        /*067c*/ 	.word	0x000000ff
        /*0680*/ 	.word	0x00033430
        /*0684*/ 	.short	0x0100
        /*0686*/ 	.byte	0x08
	.zero		1


	//   ....[3]....
        /*0688*/ 	.word	0x00000290
        /*068c*/ 	.word	0x000000ff
        /*0690*/ 	.word	0x00033440
        /*0694*/ 	.short	0x0100
        /*0696*/ 	.byte	0x08
	.zero		1


	//   ....[4]....
        /*0698*/ 	.word	0x000002a0
        /*069c*/ 	.word	0x000000ff
        /*06a0*/ 	.word	0x00033438
        /*06a4*/ 	.short	0x0100
        /*06a6*/ 	.byte	0x08
	.zero		1


	//   ....[5]....
        /*06a8*/ 	.word	0x000002b0
        /*06ac*/ 	.word	0x000000ff
        /*06b0*/ 	.word	0x00033448
        /*06b4*/ 	.short	0x0100
        /*06b6*/ 	.byte	0x08
	.zero		1


	//   ....[6]....
        /*06b8*/ 	.word	0x000003e0
        /*06bc*/ 	.word	0x000000ff
        /*06c0*/ 	.word	0x00033450
        /*06c4*/ 	.short	0x0100
        /*06c6*/ 	.byte	0x08
	.zero		1


	//   ....[7]....
        /*06c8*/ 	.word	0x000003f0
        /*06cc*/ 	.word	0x000000ff
        /*06d0*/ 	.word	0x00033460
        /*06d4*/ 	.short	0x0100
        /*06d6*/ 	.byte	0x08
	.zero		1


	//   ....[8]....
        /*06d8*/ 	.word	0x00000400
        /*06dc*/ 	.word	0x000000ff
        /*06e0*/ 	.word	0x00033458
        /*06e4*/ 	.short	0x0100
        /*06e6*/ 	.byte	0x08
	.zero		1


	//   ....[9]....
        /*06e8*/ 	.word	0x00000410
        /*06ec*/ 	.word	0x000000ff
        /*06f0*/ 	.word	0x00033468
        /*06f4*/ 	.short	0x0100
        /*06f6*/ 	.byte	0x08
	.zero		1


	//   ....[10]....
        /*06f8*/ 	.word	0x00000500
        /*06fc*/ 	.word	0x000000ff
        /*0700*/ 	.word	0x00033470
        /*0704*/ 	.short	0x0100
        /*0706*/ 	.byte	0x06
	.zero		1


	//   ....[11]....
        /*0708*/ 	.word	0x00000510
        /*070c*/ 	.word	0x000000ff
        /*0710*/ 	.word	0x00033480
        /*0714*/ 	.short	0x0100
        /*0716*/ 	.byte	0x06
	.zero		1


	//   ....[12]....
        /*0718*/ 	.word	0x00000520
        /*071c*/ 	.word	0x000000ff
        /*0720*/ 	.word	0x00033478
        /*0724*/ 	.short	0x0100
        /*0726*/ 	.byte	0x06
	.zero		1


	//   ....[13]....
        /*0728*/ 	.word	0x00000530
        /*072c*/ 	.word	0x000000ff
        /*0730*/ 	.word	0x00033488
        /*0734*/ 	.short	0x0100
        /*0736*/ 	.byte	0x06
	.zero		1


	//   ....[14]....
        /*0738*/ 	.word	0x00000660
        /*073c*/ 	.word	0x000000ff
        /*0740*/ 	.word	0x00033490
        /*0744*/ 	.short	0x0100
        /*0746*/ 	.byte	0x08
	.zero		1


	//   ....[15]....
        /*0748*/ 	.word	0x00000670
        /*074c*/ 	.word	0x000000ff
        /*0750*/ 	.word	0x000334a0
        /*0754*/ 	.short	0x0100
        /*0756*/ 	.byte	0x08
	.zero		1


	//   ....[16]....
        /*0758*/ 	.word	0x00000680
        /*075c*/ 	.word	0x000000ff
        /*0760*/ 	.word	0x00033498
        /*0764*/ 	.short	0x0100
        /*0766*/ 	.byte	0x08
	.zero		1


	//   ....[17]....
        /*0768*/ 	.word	0x00000690
        /*076c*/ 	.word	0x000000ff
        /*0770*/ 	.word	0x000334a8
        /*0774*/ 	.short	0x0100
        /*0776*/ 	.byte	0x08
	.zero		1


	//   ....[18]....
        /*0778*/ 	.word	0x000007e0
        /*077c*/ 	.word	0x000000ff
        /*0780*/ 	.word	0x000334b0
        /*0784*/ 	.short	0x0100
        /*0786*/ 	.byte	0x08
	.zero		1


	//   ....[19]....
        /*0788*/ 	.word	0x000007f0
        /*078c*/ 	.word	0x000000ff
        /*0790*/ 	.word	0x000334c0
        /*0794*/ 	.short	0x0100
        /*0796*/ 	.byte	0x08
	.zero		1


	//   ....[20]....
        /*0798*/ 	.word	0x00000800
        /*079c*/ 	.word	0x000000ff
        /*07a0*/ 	.word	0x000334b8
        /*07a4*/ 	.short	0x0100
        /*07a6*/ 	.byte	0x08
	.zero		1


	//   ....[21]....
        /*07a8*/ 	.word	0x00000810
        /*07ac*/ 	.word	0x000000ff
        /*07b0*/ 	.word	0x000334c8
        /*07b4*/ 	.short	0x0100
        /*07b6*/ 	.byte	0x08
	.zero		1


	//   ....[22]....
        /*07b8*/ 	.word	0x00001400
        /*07bc*/ 	.word	0x000000ff
        /*07c0*/ 	.word	0x00033400
        /*07c4*/ 	.short	0x010a
        /*07c6*/ 	.byte	0x27
	.zero		1


	//   ....[23]....
        /*07c8*/ 	.word	0x00001480
        /*07cc*/ 	.word	0x00000003
        /*07d0*/ 	.word	0x00033430
        /*07d4*/ 	.short	0x010a
        /*07d6*/ 	.byte	0x3f
	.zero		1


	//   ....[24]....
        /*07d8*/ 	.word	0x000014d0
        /*07dc*/ 	.word	0x00000003
        /*07e0*/ 	.word	0x00033430
        /*07e4*/ 	.short	0x010a
        /*07e6*/ 	.byte	0x3f
	.zero		1


	//   ....[25]....
        /*07e8*/ 	.word	0x00002370
        /*07ec*/ 	.word	0x000000ff
        /*07f0*/ 	.word	0x00000000
        /*07f4*/ 	.short	0x0101
        /*07f6*/ 	.byte	0x06
	.zero		1


	//   ....[26]....
        /*07f8*/ 	.word	0x00004bf0
        /*07fc*/ 	.word	0x000000ff
        /*0800*/ 	.word	0x00033430
        /*0804*/ 	.short	0x010a
        /*0806*/ 	.byte	0x06
	.zero		1


	//   ....[27]....
        /*0808*/ 	.word	0x00004c30
        /*080c*/ 	.word	0x000000ff
        /*0810*/ 	.word	0x00033430
        /*0814*/ 	.short	0x010a
        /*0816*/ 	.byte	0x06
	.zero		1


	//   ....[28]....
        /*0818*/ 	.word	0x00005850
        /*081c*/ 	.word	0x000000ff
        /*0820*/ 	.word	0x00033450
        /*0824*/ 	.short	0x010a
        /*0826*/ 	.byte	0x06
	.zero		1


	//   ....[29]....
        /*0828*/ 	.word	0x00005890
        /*082c*/ 	.word	0x000000ff
        /*0830*/ 	.word	0x00033450
        /*0834*/ 	.short	0x010a
        /*0836*/ 	.byte	0x06
	.zero		1


	//   ....[30]....
        /*0838*/ 	.word	0x00005bc0
        /*083c*/ 	.word	0x000000ff
        /*0840*/ 	.word	0x00000000
        /*0844*/ 	.short	0x0101
        /*0846*/ 	.byte	0x06
	.zero		1


	//   ....[31]....
        /*0848*/ 	.word	0x00007170
        /*084c*/ 	.word	0x000000ff
        /*0850*/ 	.word	0x00000000
        /*0854*/ 	.short	0x0101
        /*0856*/ 	.byte	0x06
	.zero		1


	//   ....[32]....
        /*0858*/ 	.word	0x000079f0
        /*085c*/ 	.word	0x000000ff
        /*0860*/ 	.word	0x00033450
        /*0864*/ 	.short	0x010a
        /*0866*/ 	.byte	0x04
	.zero		1


	//   ....[33]....
        /*0868*/ 	.word	0x00007a30
        /*086c*/ 	.word	0x000000ff
        /*0870*/ 	.word	0x00033450
        /*0874*/ 	.short	0x010a
        /*0876*/ 	.byte	0x04
	.zero		1


	//   ....[34]....
        /*0878*/ 	.word	0x000091a0
        /*087c*/ 	.word	0x000000ff
        /*0880*/ 	.word	0x00000000
        /*0884*/ 	.short	0x0101
        /*0886*/ 	.byte	0x04
	.zero		1


	//   ....[35]....
        /*0888*/ 	.word	0x0000a3c0
        /*088c*/ 	.word	0x000000ff
        /*0890*/ 	.word	0x00000000
        /*0894*/ 	.short	0x0101
        /*0896*/ 	.byte	0x27
	.zero		1


	//   ....[36]....
        /*0898*/ 	.word	0x0000bdb0
        /*089c*/ 	.word	0x00000004
        /*08a0*/ 	.word	0x00033480
        /*08a4*/ 	.short	0x010a
        /*08a6*/ 	.byte	0x3f
	.zero		1


	//   ....[37]....
        /*08a8*/ 	.word	0x0000c430
        /*08ac*/ 	.word	0x00000004
        /*08b0*/ 	.word	0x00033470
        /*08b4*/ 	.short	0x0107
        /*08b6*/ 	.byte	0x3f
	.zero		1


	//   ....[38]....
        /*08b8*/ 	.word	0x0000c4f0
        /*08bc*/ 	.word	0x00000004
        /*08c0*/ 	.word	0x00033470
        /*08c4*/ 	.short	0x0101
        /*08c6*/ 	.byte	0x3f
	.zero		1


	//   ....[39]....
        /*08c8*/ 	.word	0x0000c520
        /*08cc*/ 	.word	0x00000004
        /*08d0*/ 	.word	0x00033440
        /*08d4*/ 	.short	0x010a
        /*08d6*/ 	.byte	0x3f
	.zero		1


	//   ....[40]....
        /*08d8*/ 	.word	0x0000cb00
        /*08dc*/ 	.word	0x00000004
        /*08e0*/ 	.word	0x00033430
        /*08e4*/ 	.short	0x0107
        /*08e6*/ 	.byte	0x3f
	.zero		1


	//   ....[41]....
        /*08e8*/ 	.word	0x0000cbd0
        /*08ec*/ 	.word	0x00000004
        /*08f0*/ 	.word	0x00033430
        /*08f4*/ 	.short	0x0101
        /*08f6*/ 	.byte	0x3f
	.zero		1


	//   ....[42]....
        /*08f8*/ 	.word	0x0000d390
        /*08fc*/ 	.word	0x000000ff
        /*0900*/ 	.word	0x00033400
        /*0904*/ 	.short	0x0107
        /*0906*/ 	.byte	0x29
	.zero		1


	//   ....[43]....
        /*0908*/ 	.word	0x0000d3e0
        /*090c*/ 	.word	0x000000ff
        /*0910*/ 	.word	0x00033400
        /*0914*/ 	.short	0x0101
        /*0916*/ 	.byte	0x29
	.zero		1


	//   ....[44]....
        /*0918*/ 	.word	0x0000d420
        /*091c*/ 	.word	0x000000ff
        /*0920*/ 	.word	0x00033420
        /*0924*/ 	.short	0x010a
        /*0926*/ 	.byte	0x29
	.zero		1


	//   ....[45]....
        /*0928*/ 	.word	0x0000d870
        /*092c*/ 	.word	0x00000004
        /*0930*/ 	.word	0x00033480
        /*0934*/ 	.short	0x010a
        /*0936*/ 	.byte	0x3f
	.zero		1


	//   ....[46]....
        /*0938*/ 	.word	0x0000dd60
        /*093c*/ 	.word	0x00000004
        /*0940*/ 	.word	0x00033470
        /*0944*/ 	.short	0x0107
        /*0946*/ 	.byte	0x3f
	.zero		1


	//   ....[47]....
        /*0948*/ 	.word	0x0000de20
        /*094c*/ 	.word	0x00000004
        /*0950*/ 	.word	0x00033470
        /*0954*/ 	.short	0x0101
        /*0956*/ 	.byte	0x3f
	.zero		1


	//   ....[48]....
        /*0958*/ 	.word	0x0000de50
        /*095c*/ 	.word	0x00000004
        /*0960*/ 	.word	0x00033440
        /*0964*/ 	.short	0x010a
        /*0966*/ 	.byte	0x3f
	.zero		1


	//   ....[49]....
        /*0968*/ 	.word	0x0000e310
        /*096c*/ 	.word	0x00000004
        /*0970*/ 	.word	0x00033430
        /*0974*/ 	.short	0x0107
        /*0976*/ 	.byte	0x3f
	.zero		1


	//   ....[50]....
        /*0978*/ 	.word	0x0000e3e0
        /*097c*/ 	.word	0x00000004
        /*0980*/ 	.word	0x00033430
        /*0984*/ 	.short	0x0101
        /*0986*/ 	.byte	0x3f
	.zero		1


	//   ....[51]....
        /*0988*/ 	.word	0x0000e460
        /*098c*/ 	.word	0x00000000
        /*0990*/ 	.word	0x00033470
        /*0994*/ 	.short	0x010a
        /*0996*/ 	.byte	0x3f
	.zero		1


	//   ....[52]....
        /*0998*/ 	.word	0x0000e4f0
        /*099c*/ 	.word	0x00000000
        /*09a0*/ 	.word	0x00033460
        /*09a4*/ 	.short	0x010a
        /*09a6*/ 	.byte	0x3f
	.zero		1


	//   ....[53]....
        /*09a8*/ 	.word	0x0000ebb0
        /*09ac*/ 	.word	0x00000000
        /*09b0*/ 	.word	0x00033450
        /*09b4*/ 	.short	0x0101
        /*09b6*/ 	.byte	0x3f
	.zero		1


	//   ....[54]....
        /*09b8*/ 	.word	0x0000ec40
        /*09bc*/ 	.word	0x00000000
        /*09c0*/ 	.word	0x00000000
        /*09c4*/ 	.short	0x0101
        /*09c6*/ 	.byte	0x3f
	.zero		1


	//   ....[55]....
        /*09c8*/ 	.word	0x0000ece0
        /*09cc*/ 	.word	0x00000003
        /*09d0*/ 	.word	0x00033470
        /*09d4*/ 	.short	0x010a
        /*09d6*/ 	.byte	0x3f
	.zero		1


	//   ....[56]....
        /*09d8*/ 	.word	0x0000ed80
        /*09dc*/ 	.word	0x00000003
        /*09e0*/ 	.word	0x00033460
        /*09e4*/ 	.short	0x010a
        /*09e6*/ 	.byte	0x3f
	.zero		1


	//   ....[57]....
        /*09e8*/ 	.word	0x0000f430
        /*09ec*/ 	.word	0x00000003
        /*09f0*/ 	.word	0x00033450
        /*09f4*/ 	.short	0x0101
        /*09f6*/ 	.byte	0x3f
	.zero		1


	//   ....[58]....
        /*09f8*/ 	.word	0x0000f520
        /*09fc*/ 	.word	0x00000003
        /*0a00*/ 	.word	0x00000000
        /*0a04*/ 	.short	0x0101
        /*0a06*/ 	.byte	0x3f
	.zero		1


	//   ....[59]....
        /*0a08*/ 	.word	0x0000f5b0
        /*0a0c*/ 	.word	0x00000004
        /*0a10*/ 	.word	0x00033420
        /*0a14*/ 	.short	0x010a
        /*0a16*/ 	.byte	0x3f
	.zero		1


	//   ....[60]....
        /*0a18*/ 	.word	0x0000f6e0
        /*0a1c*/ 	.word	0x00000005
        /*0a20*/ 	.word	0x00033440
        /*0a24*/ 	.short	0x010a
        /*0a26*/ 	.byte	0x3f
	.zero		1


	//   ....[61]....
        /*0a28*/ 	.word	0x0000f780
        /*0a2c*/ 	.word	0x0000001b
        /*0a30*/ 	.word	0x00033440
        /*0a34*/ 	.short	0x010a
        /*0a36*/ 	.byte	0x3f
	.zero		1


	//   ....[62]....
        /*0a38*/ 	.word	0x0000f7c0
        /*0a3c*/ 	.word	0x00000005
        /*0a40*/ 	.word	0x00033460
        /*0a44*/ 	.short	0x010a
        /*0a46*/ 	.byte	0x3f
	.zero		1


	//   ....[63]....
        /*0a48*/ 	.word	0x0000f800
        /*0a4c*/ 	.word	0x0000001b
        /*0a50*/ 	.word	0x00033460
        /*0a54*/ 	.short	0x010a
        /*0a56*/ 	.byte	0x3f
	.zero		1


	//   ....[64]....
        /*0a58*/ 	.word	0x0000f840
        /*0a5c*/ 	.word	0x00000005
        /*0a60*/ 	.word	0x00033480
        /*0a64*/ 	.short	0x010a
        /*0a66*/ 	.byte	0x3f
	.zero		1


	//   ....[65]....
        /*0a68*/ 	.word	0x0000f880
        /*0a6c*/ 	.word	0x0000001b
        /*0a70*/ 	.word	0x00033480
        /*0a74*/ 	.short	0x010a
        /*0a76*/ 	.byte	0x3f
	.zero		1


	//   ....[66]....
        /*0a78*/ 	.word	0x0000f8f0
        /*0a7c*/ 	.word	0x00000003
        /*0a80*/ 	.word	0x00033400
        /*0a84*/ 	.short	0x010a
        /*0a86*/ 	.byte	0x3f
	.zero		1


	//   ....[67]....
        /*0a88*/ 	.word	0x0000f940
        /*0a8c*/ 	.word	0x00000003
        /*0a90*/ 	.word	0x00033430
        /*0a94*/ 	.short	0x010a
        /*0a96*/ 	.byte	0x3f
	.zero		1


	//   ....[68]....
        /*0a98*/ 	.word	0x0000f9a0
        /*0a9c*/ 	.word	0x00000005
        /*0aa0*/ 	.word	0x00033430
        /*0aa4*/ 	.short	0x010a
        /*0aa6*/ 	.byte	0x3f
	.zero		1


	//   ....[69]....
        /*0aa8*/ 	.word	0x0000fa00
        /*0aac*/ 	.word	0x00000005
        /*0ab0*/ 	.word	0x00033450
        /*0ab4*/ 	.short	0x010a
        /*0ab6*/ 	.byte	0x3f
	.zero		1


	//   ....[70]....
        /*0ab8*/ 	.word	0x0000fa60
        /*0abc*/ 	.word	0x00000007
        /*0ac0*/ 	.word	0x00033450
        /*0ac4*/ 	.short	0x010a
        /*0ac6*/ 	.byte	0x3f
	.zero		1


	//   ....[71]....
        /*0ac8*/ 	.word	0x0000fb60
        /*0acc*/ 	.word	0x00000004
        /*0ad0*/ 	.word	0x00033480
        /*0ad4*/ 	.short	0x010a
        /*0ad6*/ 	.byte	0x3f
	.zero		1


	//   ....[72]....
        /*0ad8*/ 	.word	0x00010260
        /*0adc*/ 	.word	0x00000004
        /*0ae0*/ 	.word	0x00033440
        /*0ae4*/ 	.short	0x010a
        /*0ae6*/ 	.byte	0x3f
	.zero		1


	//   ....[73]....
        /*0ae8*/ 	.word	0x00010e50
        /*0aec*/ 	.word	0x00000003
        /*0af0*/ 	.word	0x00033420
        /*0af4*/ 	.short	0x010a
        /*0af6*/ 	.byte	0x3f
	.zero		1


	//   ....[74]....
        /*0af8*/ 	.word	0x00010ea0
        /*0afc*/ 	.word	0x00000004
        /*0b00*/ 	.word	0x00033480
        /*0b04*/ 	.short	0x010a
        /*0b06*/ 	.byte	0x3f
	.zero		1


	//   ....[75]....
        /*0b08*/ 	.word	0x000114f0
        /*0b0c*/ 	.word	0x00000004
        /*0b10*/ 	.word	0x00033440
        /*0b14*/ 	.short	0x010a
        /*0b16*/ 	.byte	0x3f
	.zero		1


	//   ....[76]....
        /*0b18*/ 	.word	0x00011af0
        /*0b1c*/ 	.word	0x00000000
        /*0b20*/ 	.word	0x00033470
        /*0b24*/ 	.short	0x010a
        /*0b26*/ 	.byte	0x3f
	.zero		1


	//   ....[77]....
        /*0b28*/ 	.word	0x00011b40
        /*0b2c*/ 	.word	0x00000000
        /*0b30*/ 	.word	0x00033460
        /*0b34*/ 	.short	0x010a
        /*0b36*/ 	.byte	0x3f
	.zero		1


	//   ....[78]....
        /*0b38*/ 	.word	0x00011b90
        /*0b3c*/ 	.word	0x00000003
        /*0b40*/ 	.word	0x00033470
        /*0b44*/ 	.short	0x010a
        /*0b46*/ 	.byte	0x3f
	.zero		1


	//   ....[79]....
        /*0b48*/ 	.word	0x00011be0
        /*0b4c*/ 	.word	0x00000003
        /*0b50*/ 	.word	0x00033460
        /*0b54*/ 	.short	0x010a
        /*0b56*/ 	.byte	0x3f
	.zero		1


	//   ....[80]....
        /*0b58*/ 	.word	0x00011c30
        /*0b5c*/ 	.word	0x00000004
        /*0b60*/ 	.word	0x00033420
        /*0b64*/ 	.short	0x010a
        /*0b66*/ 	.byte	0x3f
	.zero		1


	//   ....[81]....
        /*0b68*/ 	.word	0x00011c80
        /*0b6c*/ 	.word	0x00000005
        /*0b70*/ 	.word	0x00033440
        /*0b74*/ 	.short	0x010a
        /*0b76*/ 	.byte	0x3f
	.zero		1


	//   ....[82]....
        /*0b78*/ 	.word	0x00011cd0
        /*0b7c*/ 	.word	0x0000001b
        /*0b80*/ 	.word	0x00033440
        /*0b84*/ 	.short	0x010a
        /*0b86*/ 	.byte	0x3f
	.zero		1


	//   ....[83]....
        /*0b88*/ 	.word	0x00011d20
        /*0b8c*/ 	.word	0x00000005
        /*0b90*/ 	.word	0x00033460
        /*0b94*/ 	.short	0x010a
        /*0b96*/ 	.byte	0x3f
	.zero		1


	//   ....[84]....
        /*0b98*/ 	.word	0x00011d70
        /*0b9c*/ 	.word	0x0000001b
        /*0ba0*/ 	.word	0x00033460
        /*0ba4*/ 	.short	0x010a
        /*0ba6*/ 	.byte	0x3f
	.zero		1


	//   ....[85]....
        /*0ba8*/ 	.word	0x00011dc0
        /*0bac*/ 	.word	0x00000005
        /*0bb0*/ 	.word	0x00033480
        /*0bb4*/ 	.short	0x010a
        /*0bb6*/ 	.byte	0x3f
	.zero		1


	//----- nvinfo : EIATTR_NUM_MBARRIERS
	.align		4
.L_96:
        /*0bb8*/ 	.byte	0x03, 0x38
        /*0bba*/ 	.short	0x0016


	//----- nvinfo : EIATTR_EXIT_INSTR_OFFSETS
	.align		4
        /*0bbc*/ 	.byte	0x04, 0x1c
        /*0bbe*/ 	.short	(.L_98 - .L_97)


	//   ....[0]....
.L_97:
        /*0bc0*/ 	.word	0x00000970


	//   ....[1]....
        /*0bc4*/ 	.word	0x0000a880


	//   ....[2]....
        /*0bc8*/ 	.word	0x0000f620


	//   ....[3]....
        /*0bcc*/ 	.word	0x0000f8d0


	//----- nvinfo : EIATTR_MAX_THREADS
	.align		4
.L_98:
        /*0bd0*/ 	.byte	0x04, 0x05
        /*0bd2*/ 	.short	(.L_100 - .L_99)
.L_99:
        /*0bd4*/ 	.word	0x00000180
        /*0bd8*/ 	.word	0x00000001
        /*0bdc*/ 	.word	0x00000001


	//----- nvinfo : EIATTR_CRS_STACK_SIZE
	.align		4
.L_100:
        /*0be0*/ 	.byte	0x04, 0x1e
        /*0be2*/ 	.short	(.L_102 - .L_101)
.L_101:
        /*0be4*/ 	.word	0x00000000


	//----- nvinfo : EIATTR_CBANK_PARAM_SIZE
	.align		4
.L_102:
        /*0be8*/ 	.byte	0x03, 0x19
        /*0bea*/ 	.short	0x0a70


	//----- nvinfo : EIATTR_PARAM_CBANK
	.align		4
        /*0bec*/ 	.byte	0x04, 0x0a
        /*0bee*/ 	.short	(.L_104 - .L_103)
	.align		4
.L_103:
        /*0bf0*/ 	.word	index@(.nv.constant0._ZN7cutlass13device_kernelIN5flash11enable_sm90INS1_16FlashAttnFwdSm90INS1_25CollectiveMainloopFwdSm90ILi2EN4cute5tupleIJNS5_1CILi1EEES8_S8_EEENS6_IJNS7_ILi128EEENS7_ILi160EEENS7_ILi192EEEEEELi192ENS_12float_e4m3_tEfNS_4arch4Sm90ELb0ELb0ELb0ELb0ELb1ELb0ELb0ELb1ELb1ELb1ELb0ELb0EEENS1_21CollectiveEpilogueFwdINS6_IJSA_SC_SB_EEES9_NS_10bfloat16_tESG_Li256ELb0ELb1ELb0ELb1EEENS1_29StaticPersistentTileSchedulerILb0EEEEEEEEEvNT_6ParamsE)
        /*0bf4*/ 	.short	0x0210
        /*0bf6*/ 	.short	0x0a70


	//----- nvinfo : EIATTR_SW_WAR
	.align		4
.L_104:
        /*0bf8*/ 	.byte	0x04, 0x36
        /*0bfa*/ 	.short	(.L_106 - .L_105)
.L_105:
        /*0bfc*/ 	.word	0x00000008
.L_106:


//--------------------- .nv.info._ZN7cutlass13device_kernelIN5flash11enable_sm90INS1_16FlashAttnFwdSm90INS1_25CollectiveMainloopFwdSm90ILi2EN4cute5tupleIJNS5_1CILi1EEES8_S8_EEENS6_IJNS7_ILi128EEENS7_ILi160EEENS7_ILi192EEEEEELi192ENS_12float_e4m3_tEfNS_4arch4Sm90ELb0ELb0ELb0ELb1ELb1ELb0ELb0ELb1ELb1ELb1ELb0ELb0EEENS1_21CollectiveEpilogueFwdINS6_IJSA_SC_SB_EEES9_NS_10bfloat16_tESG_Li256ELb1ELb1ELb0ELb1EEENS1_36VarlenDynamicPersistentTileSchedulerILi128ELi160ELi256ELi128ELb0ELb1ELb1ELb0ELb1ELb1EEEEEEEEEvNT_6ParamsE --------------------------
	.section	.nv.info._ZN7cutlass13device_kernelIN5flash11enable_sm90INS1_16FlashAttnFwdSm90INS1_25CollectiveMainloopFwdSm90ILi2EN4cute5tupleIJNS5_1CILi1EEES8_S8_EEENS6_IJNS7_ILi128EEENS7_ILi160EEENS7_ILi192EEEEEELi192ENS_12float_e4m3_tEfNS_4arch4Sm90ELb0ELb0ELb0ELb1ELb1ELb0ELb0ELb1ELb1ELb1ELb0ELb0EEENS1_21CollectiveEpilogueFwdINS6_IJSA_SC_SB_EEES9_NS_10bfloat16_tESG_Li256ELb1ELb1ELb0ELb1EEENS1_36VarlenDynamicPersistentTileSchedulerILi128ELi160ELi256ELi128ELb0ELb1ELb1ELb0ELb1ELb1EEEEEEEEEvNT_6ParamsE,"",@"SHT_CUDA_INFO"
	.sectionflags	@""
	.align	4


	//----- nvinfo : EIATTR_CUDA_API_VERSION
	.align		4
        /*0000*/ 	.byte	0x04, 0x37
        /*0002*/ 	.short	(.L_108 - .L_107)
.L_107:
        /*0004*/ 	.word	0x00000082


	//----- nvinfo : EIATTR_KPARAM_INFO
	.align		4
.L_108:
        /*0008*/ 	.byte	0x04, 0x17
        /*000a*/ 	.short	(.L_110 - .L_109)
.L_109:
        /*000c*/ 	.word	0x00000000
        /*0010*/ 	.short	0x0000
        /*0012*/ 	.short	0x0070
        /*0014*/ 	.byte	0x00, 0xf0, 0x01, 0x2a


	//----- nvinfo : EIATTR_SPARSE_MMA_MASK
	.align		4
.L_110:
        /*0018*/ 	.byte	0x03, 0x50
        /*001a*/ 	.short	0x0000


	//----- nvinfo : EIATTR_MAXREG_COUNT
	.align		4
        /*001c*/ 	.byte	0x03, 0x1b
        /*001e*/ 	.short	0x00a8


	//----- nvinfo : EIATTR_NUM_BARRIERS
	.align		4
        /*0020*/ 	.byte	0x02, 0x4c
        /*0022*/ 	.byte	0x10
	.zero		1


	//----- nvinfo : EIATTR_EXTERNS
	.align		4
        /*0024*/ 	.byte	0x04, 0x0f
        /*0026*/ 	.short	(.L_112 - .L_111)


	//   ....[0]....
	.align		4
.L_111:
        /*0028*/ 	.word	index@(__assertfail)


	//----- nvinfo : EIATTR_ANNOTATIONS
	.align		4
.L_112:
        /*002c*/ 	.byte	0x04, 0x55
        /*002e*/ 	.short	(.L_114 - .L_113)


	//   ....[0]....
.L_113:
        /*0030*/ 	.word	0x00000001
        /*0034*/ 	.byte	0x90, 0xc7, 0x00, 0x00, 0x01, 0x00, 0x00, 0x00, 0xc0, 0xc9, 0x00, 0x00, 0x01, 0x00, 0x00, 0x00
        /*0044*/ 	.byte	0xe0, 0xc9, 0x00, 0x00, 0x01, 0x00, 0x00, 0x00, 0xf0, 0xc9, 0x00, 0x00, 0x01, 0x00, 0x00, 0x00
        /*0054*/ 	.byte	0x50, 0xca, 0x00, 0x00, 0x01, 0x00, 0x00, 0x00, 0xa0, 0xca, 0x00, 0x00, 0x01, 0x00, 0x00, 0x00
        /*0064*/ 	.byte	0x00, 0xdd, 0x00, 0x00, 0x01, 0x00, 0x00, 0x00, 0x20, 0xee, 0x00, 0x00, 0x01, 0x00, 0x00, 0x00
        /*0074*/ 	.byte	0x40, 0xf5, 0x00, 0x00, 0x01, 0x00, 0x00, 0x00, 0x60, 0xf5, 0x00, 0x00, 0x01, 0x00, 0x00, 0x00
        /*0084*/ 	.byte	0x20, 0xfb, 0x00, 0x00, 0x01, 0x00, 0x00, 0x00, 0x10, 0x08, 0x01, 0x00, 0x01, 0x00, 0x00, 0x00
        /*0094*/ 	.byte	0x20, 0x08, 0x01, 0x00, 0x01, 0x00, 0x00, 0x00, 0xa0, 0x11, 0x01, 0x00, 0x01, 0x00, 0x00, 0x00
        /*00a4*/ 	.byte	0xb0, 0x11, 0x01, 0x00, 0x01, 0x00, 0x00, 0x00, 0x80, 0x22, 0x01, 0x00


	//----- nvinfo : EIATTR_MERCURY_ISA_VERSION
	.align		4
.L_114:
        /*00b0*/ 	.byte	0x03, 0x5f
        /*00b2*/ 	.short	0x0101


	//----- nvinfo : EIATTR_UNUSED_LOAD_BYTE_OFFSET
	.align		4
        /*00b4*/ 	.byte	0x04, 0x44
        /*00b6*/ 	.short	(.L_116 - .L_115)


	//   ....[0]....
.L_115:
        /*00b8*/ 	.word	0x00000980
        /*00bc*/ 	.word	0x0000fff0


	//   ....[1]....
        /*00c0*/ 	.word	0x00008d30
        /*00c4*/ 	.word	0x0000fff0


	//----- nvinfo : EIATTR_INT_WARP_WIDE_INSTR_OFFSETS
	.align		4
.L_116:
        /*00c8*/ 	.byte	0x04, 0x31
        /*00ca*/ 	.short	(.L_118 - .L_117)


	//   ....[0]....
.L_117:
        /*00cc*/ 	.word	0x000000c0


	//   ....[1]....
        /*00d0*/ 	.word	0x000000d0


	//   ....[2]....
        /*00d4*/ 	.word	0x00000170


	//   ....[3]....
        /*00d8*/ 	.word	0x0000d090


	//   ....[4]....
        /*00dc*/ 	.word	0x0000d120


	//   ....[5]....
        /*00e0*/ 	.word	0x00010fe0


	//   ....[6]....
        /*00e4*/ 	.word	0x00011070


	//----- nvinfo : EIATTR_COOP_GROUP_MASK_REGIDS
	.align		4
.L_118:
        /*00e8*/ 	.byte	0x04, 0x29
        /*00ea*/ 	.short	(.L_120 - .L_119)


	//   ....[0]....
.L_119:
        /*00ec*/ 	.word	0xffffffff


	//   ....[1]....
        /*00f0*/ 	.word	0xffffffff


	//   ....[2]....
        /*00f4*/ 	.word	0xffffffff


	//   ....[3]....
        /*00f8*/ 	.word	0xffffffff


	//   ....[4]....
        /*00fc*/ 	.word	0xffffffff


	//   ....[5]....
        /*0100*/ 	.word	0xffffffff


	//   ....[6]....
        /*0104*/ 	.word	0xffffffff


	//   ....[7]....
        /*0108*/ 	.word	0xffffffff


	//   ....[8]....
        /*010c*/ 	.word	0xffffffff


	//   ....[9]....
        /*0110*/ 	.word	0xffffffff


	//   ....[10]....
        /*0114*/ 	.word	0xffffffff


	//   ....[11]....
        /*0118*/ 	.word	0xffffffff


	//   ....[12]....
        /*011c*/ 	.word	0xffffffff


	//   ....[13]....
        /*0120*/ 	.word	0xffffffff


	//   ....[14]....
        /*0124*/ 	.word	0xffffffff


	//   ....[15]....
        /*0128*/ 	.word	0xffffffff


	//   ....[16]....
        /*012c*/ 	.word	0xffffffff


	//   ....[17]....
        /*0130*/ 	.word	0xffffffff


	//   ....[18]....
        /*0134*/ 	.word	0xffffffff


	//   ....[19]....
        /*0138*/ 	.word	0xffffffff


	//   ....[20]....
        /*013c*/ 	.word	0xffffffff


	//   ....[21]....
        /*0140*/ 	.word	0xffffffff


	//   ....[22]....
        /*0144*/ 	.word	0xffffffff


	//   ....[23]....
        /*0148*/ 	.word	0xffffffff


	//   ....[24]....
        /*014c*/ 	.word	0xffffffff


	//   ....[25]....
        /*0150*/ 	.word	0xffffffff


	//   ....[26]....
        /*0154*/ 	.word	0xffffffff


	//   ....[27]....
        /*0158*/ 	.word	0xffffffff


	//   ....[28]....
        /*015c*/ 	.word	0xffffffff


	//   ....[29]....
        /*0160*/ 	.word	0xffffffff


	//   ....[30]....
        /*0164*/ 	.word	0xffffffff


	//   ....[31]....
        /*0168*/ 	.word	0xffffffff


	//   ....[32]....
        /*016c*/ 	.word	0xffffffff


	//   ....[33]....
        /*0170*/ 	.word	0xffffffff


	//   ....[34]....
        /*0174*/ 	.word	0xffffffff


	//   ....[35]....
        /*0178*/ 	.word	0xffffffff


	//   ....[36]....
        /*017c*/ 	.word	0xffffffff


	//   ....[37]....
        /*0180*/ 	.word	0xffffffff


	//   ....[38]....
        /*0184*/ 	.word	0xffffffff


	//   ....[39]....
        /*0188*/ 	.word	0xffffffff


	//   ....[40]....
        /*018c*/ 	.word	0xffffffff


	//   ....[41]....
        /*0190*/ 	.word	0xffffffff


	//   ....[42]....
        /*0194*/ 	.word	0xffffffff


	//   ....[43]....
        /*0198*/ 	.word	0xffffffff


	//   ....[44]....
        /*019c*/ 	.word	0xffffffff


	//   ....[45]....
        /*01a0*/ 	.word	0xffffffff


	//   ....[46]....
        /*01a4*/ 	.word	0xffffffff


	//   ....[47]....
        /*01a8*/ 	.word	0xffffffff


	//   ....[48]....
        /*01ac*/ 	.word	0xffffffff


	//   ....[49]....
        /*01b0*/ 	.word	0xffffffff


	//   ....[50]....
        /*01b4*/ 	.word	0xffffffff


	//   ....[51]....
        /*01b8*/ 	.word	0xffffffff


	//   ....[52]....
        /*01bc*/ 	.word	0xffffffff


	//   ....[53]....
        /*01c0*/ 	.word	0xffffffff


	//   ....[54]....
        /*01c4*/ 	.word	0xffffffff


	//   ....[55]....
        /*01c8*/ 	.word	0xffffffff


	//   ....[56]....
        /*01cc*/ 	.word	0xffffffff


	//   ....[57]....
        /*01d0*/ 	.word	0xffffffff


	//   ....[58]....
        /*01d4*/ 	.word	0xffffffff


	//   ....[59]....
        /*01d8*/ 	.word	0xffffffff


	//   ....[60]....
        /*01dc*/ 	.word	0xffffffff


	//   ....[61]....
        /*01e0*/ 	.word	0xffffffff


	//   ....[62]....
        /*01e4*/ 	.word	0xffffffff


	//   ....[63]....
        /*01e8*/ 	.word	0xffffffff


	//   ....[64]....
        /*01ec*/ 	.word	0xffffffff


	//   ....[65]....
        /*01f0*/ 	.word	0xffffffff


	//   ....[66]....
        /*01f4*/ 	.word	0xffffffff


	//   ....[67]....
        /*01f8*/ 	.word	0xffffffff


	//   ....[68]....
        /*01fc*/ 	.word	0xffffffff


	//   ....[69]....
        /*0200*/ 	.word	0xffffffff


	//   ....[70]....
        /*0204*/ 	.word	0xffffffff


	//   ....[71]....
        /*0208*/ 	.word	0xffffffff


	//   ....[72]....
        /*020c*/ 	.word	0xffffffff


	//   ....[73]....
        /*0210*/ 	.word	0xffffffff


	//   ....[74]....
        /*0214*/ 	.word	0xffffffff


	//   ....[75]....
        /*0218*/ 	.word	0xffffffff


	//   ....[76]....
        /*021c*/ 	.word	0xffffffff


	//   ....[77]....
        /*0220*/ 	.word	0xffffffff


	//   ....[78]....
        /*0224*/ 	.word	0xffffffff


	//   ....[79]....
        /*0228*/ 	.word	0xffffffff


	//   ....[80]....
        /*022c*/ 	.word	0xffffffff


	//   ....[81]....
        /*0230*/ 	.word	0xffffffff


	//   ....[82]....
        /*0234*/ 	.word	0xffffffff


	//   ....[83]....
        /*0238*/ 	.word	0xffffffff


	//   ....[84]....
        /*023c*/ 	.word	0xffffffff


	//   ....[85]....
        /*0240*/ 	.word	0xffffffff


	//   ....[86]....
        /*0244*/ 	.word	0xffffffff


	//   ....[87]....
        /*0248*/ 	.word	0xffffffff


	//   ....[88]....
        /*024c*/ 	.word	0xffffffff


	//   ....[89]....
        /*0250*/ 	.word	0xffffffff


	//   ....[90]....
        /*0254*/ 	.word	0xffffffff


	//   ....[91]....
        /*0258*/ 	.word	0xffffffff


	//   ....[92]....
        /*025c*/ 	.word	0xffffffff


	//   ....[93]....
        /*0260*/ 	.word	0xffffffff


	//   ....[94]....
        /*0264*/ 	.word	0xffffffff


	//   ....[95]....
        /*0268*/ 	.word	0xffffffff


	//   ....[96]....
        /*026c*/ 	.word	0xffffffff


	//   ....[97]....
        /*0270*/ 	.word	0xffffffff


	//   ....[98]....
        /*0274*/ 	.word	0xffffffff


	//   ....[99]....
        /*0278*/ 	.word	0xffffffff


	//   ....[100]....
        /*027c*/ 	.word	0xffffffff


	//   ....[101]....
        /*0280*/ 	.word	0xffffffff


	//   ....[102]....
        /*0284*/ 	.word	0xffffffff


	//   ....[103]....
        /*0288*/ 	.word	0xffffffff


	//   ....[104]....
        /*028c*/ 	.word	0xffffffff


	//   ....[105]....
        /*0290*/ 	.word	0xffffffff


	//   ....[106]....
        /*0294*/ 	.word	0xffffffff


	//   ....[107]....
        /*0298*/ 	.word	0xffffffff


	//   ....[108]....
        /*029c*/ 	.word	0xffffffff


	//   ....[109]....
        /*02a0*/ 	.word	0xffffffff


	//   ....[110]....
        /*02a4*/ 	.word	0xffffffff


	//   ....[111]....
        /*02a8*/ 	.word	0xffffffff


	//   ....[112]....
        /*02ac*/ 	.word	0xffffffff


	//   ....[113]....
        /*02b0*/ 	.word	0xffffffff


	//   ....[114]....
        /*02b4*/ 	.word	0xffffffff


	//   ....[115]....
        /*02b8*/ 	.word	0xffffffff


	//   ....[116]....
        /*02bc*/ 	.word	0xffffffff


	//   ....[117]....
        /*02c0*/ 	.word	0xffffffff


	//   ....[118]....
        /*02c4*/ 	.word	0xffffffff


	//   ....[119]....
        /*02c8*/ 	.word	0xffffffff


	//   ....[120]....
        /*02cc*/ 	.word	0xffffffff


	//   ....[121]....
        /*02d0*/ 	.word	0xffffffff


	//   ....[122]....
        /*02d4*/ 	.word	0xffffffff


	//   ....[123]....
        /*02d8*/ 	.word	0xffffffff


	//   ....[124]....
        /*02dc*/ 	.word	0xffffffff


	//   ....[125]....
        /*02e0*/ 	.word	0xffffffff


	//   ....[126]....
        /*02e4*/ 	.word	0xffffffff


	//   ....[127]....
        /*02e8*/ 	.word	0xffffffff


	//   ....[128]....
        /*02ec*/ 	.word	0xffffffff


	//   ....[129]....
        /*02f0*/ 	.word	0xffffffff


	//   ....[130]....
        /*02f4*/ 	.word	0xffffffff


	//   ....[131]....
        /*02f8*/ 	.word	0xffffffff


	//   ....[132]....
        /*02fc*/ 	.word	0xffffffff


	//   ....[133]....
        /*0300*/ 	.word	0xffffffff


	//   ....[134]....
        /*0304*/ 	.word	0xffffffff


	//   ....[135]....
        /*0308*/ 	.word	0xffffffff


	//   ....[136]....
        /*030c*/ 	.word	0xffffffff


	//   ....[137]....
        /*0310*/ 	.word	0xffffffff


	//   ....[138]....
        /*0314*/ 	.word	0xffffffff


	//   ....[139]....
        /*0318*/ 	.word	0xffffffff


	//   ....[140]....
        /*031c*/ 	.word	0xffffffff


	//   ....[141]....
        /*0320*/ 	.word	0xffffffff


	//   ....[142]....
        /*0324*/ 	.word	0xffffffff


	//   ....[143]....
        /*0328*/ 	.word	0xffffffff


	//   ....[144]....
        /*032c*/ 	.word	0xffffffff


	//   ....[145]....
        /*0330*/ 	.word	0xffffffff


	//   ....[146]....
        /*0334*/ 	.word	0xffffffff


	//   ....[147]....
        /*0338*/ 	.word	0xffffffff


	//   ....[148]....
        /*033c*/ 	.word	0xffffffff


	//   ....[149]....
        /*0340*/ 	.word	0xffffffff


	//   ....[150]....
        /*0344*/ 	.word	0xffffffff


	//   ....[151]....
        /*0348*/ 	.word	0xffffffff


	//   ....[152]....
        /*034c*/ 	.word	0xffffffff


	//   ....[153]....
        /*0350*/ 	.word	0xffffffff


	//   ....[154]....
        /*0354*/ 	.word	0xffffffff


	//   ....[155]....
        /*0358*/ 	.word	0xffffffff


	//   ....[156]....
        /*035c*/ 	.word	0xffffffff


	//   ....[157]....
        /*0360*/ 	.word	0xffffffff


	//   ....[158]....
        /*0364*/ 	.word	0xffffffff


	//   ....[159]....
        /*0368*/ 	.word	0xffffffff


	//   ....[160]....
        /*036c*/ 	.word	0xffffffff


	//   ....[161]....
        /*0370*/ 	.word	0xffffffff


	//   ....[162]....
        /*0374*/ 	.word	0xffffffff


	//   ....[163]....
        /*0378*/ 	.word	0xffffffff


	//   ....[164]....
        /*037c*/ 	.word	0xffffffff


	//   ....[165]....
        /*0380*/ 	.word	0xffffffff


	//   ....[166]....
        /*0384*/ 	.word	0xffffffff


	//   ....[167]....
        /*0388*/ 	.word	0xffffffff


	//   ....[168]....
        /*038c*/ 	.word	0xffffffff


	//   ....[169]....
        /*0390*/ 	.word	0x0500000f


	//   ....[170]....
        /*0394*/ 	.word	0x0500000f


	//   ....[171]....
        /*0398*/ 	.word	0x0500000f


	//   ....[172]....
        /*039c*/ 	.word	0x0500000f


	//   ....[173]....
        /*03a0*/ 	.word	0x0500000f


	//   ....[174]....
        /*03a4*/ 	.word	0x0500000f


	//   ....[175]....
        /*03a8*/ 	.word	0x0500000f


	//   ....[176]....
        /*03ac*/ 	.word	0x0500000f


	//   ....[177]....
        /*03b0*/ 	.word	0x0500000f


	//   ....[178]....
        /*03b4*/ 	.word	0x0500000f


	//   ....[179]....
        /*03b8*/ 	.word	0x0500000f


	//   ....[180]....
        /*03bc*/ 	.word	0x0500000f


	//   ....[181]....
        /*03c0*/ 	.word	0x0500000f


	//   ....[182]....
        /*03c4*/ 	.word	0x0500000f


	//   ....[183]....
        /*03c8*/ 	.word	0x0500000f


	//   ....[184]....
        /*03cc*/ 	.word	0x0500000f


	//   ....[185]....
        /*03d0*/ 	.word	0x0500000f


	//   ....[186]....
        /*03d4*/ 	.word	0x0500000f


	//   ....[187]....
        /*03d8*/ 	.word	0x0500000f


	//   ....[188]....
        /*03dc*/ 	.word	0x0500000f


	//   ....[189]....
        /*03e0*/ 	.word	0x0500000f


	//   ....[190]....
        /*03e4*/ 	.word	0x0500000f


	//   ....[191]....
        /*03e8*/ 	.word	0x0500000f


	//   ....[192]....
        /*03ec*/ 	.word	0x0500000f


	//   ....[193]....
        /*03f0*/ 	.word	0x0500000f


	//   ....[194]....
        /*03f4*/ 	.word	0x0500000f


	//   ....[195]....
        /*03f8*/ 	.word	0x0500000f


	//   ....[196]....
        /*03fc*/ 	.word	0x0500000f


	//   ....[197]....
        /*0400*/ 	.word	0x0500000f


	//   ....[198]....
        /*0404*/ 	.word	0x0500000f


	//   ....[199]....
        /*0408*/ 	.word	0x0500000f


	//   ....[200]....
        /*040c*/ 	.word	0x0500000f


	//   ....[201]....
        /*0410*/ 	.word	0x0500000f


	//   ....[202]....
        /*0414*/ 	.word	0x0500000f


	//   ....[203]....
        /*0418*/ 	.word	0x0500000f


	//   ....[204]....
        /*041c*/ 	.word	0x0500000f


	//   ....[205]....
        /*0420*/ 	.word	0x0500000f


	//   ....[206]....
        /*0424*/ 	.word	0x0500000f


	//   ....[207]....
        /*0428*/ 	.word	0x0500000f


	//   ....[208]....
        /*042c*/ 	.word	0x0500000f


	//   ....[209]....
        /*0430*/ 	.word	0x0500000f


	//   ....[210]....
        /*0434*/ 	.word	0x0500000f


	//   ....[211]....
        /*0438*/ 	.word	0x0500000f


	//   ....[212]....
        /*043c*/ 	.word	0x0500000f


	//   ....[213]....
        /*0440*/ 	.word	0x0500000f


	//   ....[214]....
        /*0444*/ 	.word	0x0500000f


	//   ....[215]....
        /*0448*/ 	.word	0x0500000f


	//   ....[216]....
        /*044c*/ 	.word	0x0500000f


	//   ....[217]....
        /*0450*/ 	.word	0x0500000f


	//   ....[218]....
        /*0454*/ 	.word	0x0500000f


	//----- nvinfo : EIATTR_COOP_GROUP_INSTR_OFFSETS
	.align		4
.L_120:
        /*0458*/ 	.byte	0x04, 0x28
        /*045a*/ 	.short	(.L_122 - .L_121)


	//   ....[0]....
.L_121:
        /*045c*/ 	.word	0x00000080


	//   ....[1]....
        /*0460*/ 	.word	0x00000090


	//   ....[2]....
        /*0464*/ 	.word	0x000002d0


	//   ....[3]....
        /*0468*/ 	.word	0x00000430


	//   ....[4]....
        /*046c*/ 	.word	0x00000550


	//   ....[5]....
        /*0470*/ 	.word	0x000006b0


	//   ....[6]....
        /*0474*/ 	.word	0x00001740


	//   ....[7]....
        /*0478*/ 	.word	0x00003240


	//   ....[8]....
        /*047c*/ 	.word	0x00003340


	//   ....[9]....
        /*0480*/ 	.word	0x00003a50


	//   ....[10]....
        /*0484*/ 	.word	0x00003ae0


	//   ....[11]....
        /*0488*/ 	.word	0x00006650


	//   ....[12]....
        /*048c*/ 	.word	0x00006660


	//   ....[13]....
        /*0490*/ 	.word	0x00006690


	//   ....[14]....
        /*0494*/ 	.word	0x000066a0


	//   ....[15]....
        /*0498*/ 	.word	0x000083e0


	//   ....[16]....
        /*049c*/ 	.word	0x000083f0


	//   ....[17]....
        /*04a0*/ 	.word	0x00008420


	//   ....[18]....
        /*04a4*/ 	.word	0x00008430


	//   ....[19]....
        /*04a8*/ 	.word	0x000098b0


	//   ....[20]....
        /*04ac*/ 	.word	0x000098e0


	//   ....[21]....
        /*04b0*/ 	.word	0x00009910


	//   ....[22]....
        /*04b4*/ 	.word	0x00009940


	//   ....[23]....
        /*04b8*/ 	.word	0x00009970


	//   ....[24]....
        /*04bc*/ 	.word	0x00009990


	//   ....[25]....
        /*04c0*/ 	.word	0x000099a0


	//   ....[26]....
        /*04c4*/ 	.word	0x000099b0


	//   ....[27]....
        /*04c8*/ 	.word	0x000099c0


	//   ....[28]....
        /*04cc*/ 	.word	0x000099d0


	//   ....[29]....
        /*04d0*/ 	.word	0x000099e0


	//   ....[30]....
        /*04d4*/ 	.word	0x00009a10


	//   ....[31]....
        /*04d8*/ 	.word	0x00009a50


	//   ....[32]....
        /*04dc*/ 	.word	0x00009a90


	//   ....[33]....
        /*04e0*/ 	.word	0x00009ac0


	//   ....[34]....
        /*04e4*/ 	.word	0x00009ad0


	//   ....[35]....
        /*04e8*/ 	.word	0x00009ae0


	//   ....[36]....
        /*04ec*/ 	.word	0x00009b10


	//   ....[37]....
        /*04f0*/ 	.word	0x00009b40


	//   ....[38]....
        /*04f4*/ 	.word	0x00009b50


	//   ....[39]....
        /*04f8*/ 	.word	0x00009b60


	//   ....[40]....
        /*04fc*/ 	.word	0x00009b90


	//   ....[41]....
        /*0500*/ 	.word	0x00009bc0


	//   ....[42]....
        /*0504*/ 	.word	0x00009bd0


	//   ....[43]....
        /*0508*/ 	.word	0x00009c30


	//   ....[44]....
        /*050c*/ 	.word	0x00009c40


	//   ....[45]....
        /*0510*/ 	.word	0x00009c50


	//   ....[46]....
        /*0514*/ 	.word	0x00009c60


	//   ....[47]....
        /*0518*/ 	.word	0x00009c80


	//   ....[48]....
        /*051c*/ 	.word	0x00009c90


	//   ....[49]....
        /*0520*/ 	.word	0x00009ca0


	//   ....[50]....
        /*0524*/ 	.word	0x00009cb0


	//   ....[51]....
        /*0528*/ 	.word	0x00009cc0


	//   ....[52]....
        /*052c*/ 	.word	0x00009cd0


	//   ....[53]....
        /*0530*/ 	.word	0x00009d00


	//   ....[54]....
        /*0534*/ 	.word	0x00009d10


	//   ....[55]....
        /*0538*/ 	.word	0x00009d30


	//   ....[56]....
        /*053c*/ 	.word	0x00009d40


	//   ....[57]....
        /*0540*/ 	.word	0x00009d50


	//   ....[58]....
        /*0544*/ 	.word	0x00009d70


	//   ....[59]....
        /*0548*/ 	.word	0x00009d80


	//   ....[60]....
        /*054c*/ 	.word	0x00009d90


	//   ....[61]....
        /*0550*/ 	.word	0x00009da0


	//   ....[62]....
        /*0554*/ 	.word	0x00009dc0


	//   ....[63]....
        /*0558*/ 	.word	0x00009dd0


	//   ....[64]....
        /*055c*/ 	.word	0x00009df0


	//   ....[65]....
        /*0560*/ 	.word	0x00009e00


	//   ....[66]....
        /*0564*/ 	.word	0x00009e10


	//   ....[67]....
        /*0568*/ 	.word	0x0000a4e0


	//   ....[68]....
        /*056c*/ 	.word	0x0000a520


	//   ....[69]....
        /*0570*/ 	.word	0x0000a5c0


	//   ....[70]....
        /*0574*/ 	.word	0x0000a640


	//   ....[71]....
        /*0578*/ 	.word	0x0000acd0


	//   ....[72]....
        /*057c*/ 	.word	0x0000ad00


	//   ....[73]....
        /*0580*/ 	.word	0x0000ae00


	//   ....[74]....
        /*0584*/ 	.word	0x0000ae20


	//   ....[75]....
        /*0588*/ 	.word	0x0000af20


	//   ....[76]....
        /*058c*/ 	.word	0x0000af40


	//   ....[77]....
        /*0590*/ 	.word	0x0000b050


	//   ....[78]....
        /*0594*/ 	.word	0x0000b070


	//   ....[79]....
        /*0598*/ 	.word	0x0000b9a0


	//   ....[80]....
        /*059c*/ 	.word	0x0000b9c0


	//   ....[81]....
        /*05a0*/ 	.word	0x0000bac0


	//   ....[82]....
        /*05a4*/ 	.word	0x0000bae0


	//   ....[83]....
        /*05a8*/ 	.word	0x0000bbe0


	//   ....[84]....
        /*05ac*/ 	.word	0x0000bc00


	//   ....[85]....
        /*05b0*/ 	.word	0x0000bd10


	//   ....[86]....
        /*05b4*/ 	.word	0x0000bd30


	//   ....[87]....
        /*05b8*/ 	.word	0x0000beb0


	//   ....[88]....
        /*05bc*/ 	.word	0x0000c060


	//   ....[89]....
        /*05c0*/ 	.word	0x0000c090


	//   ....[90]....
        /*05c4*/ 	.word	0x0000c0c0


	//   ....[91]....
        /*05c8*/ 	.word	0x0000c0f0


	//   ....[92]....
        /*05cc*/ 	.word	0x0000c120


	//   ....[93]....
        /*05d0*/ 	.word	0x0000c160


	//   ....[94]....
        /*05d4*/ 	.word	0x0000c2b0


	//   ....[95]....
        /*05d8*/ 	.word	0x0000c2e0


	//   ....[96]....
        /*05dc*/ 	.word	0x0000c310


	//   ....[97]....
        /*05e0*/ 	.word	0x0000c340


	//   ....[98]....
        /*05e4*/ 	.word	0x0000c370


	//   ....[99]....
        /*05e8*/ 	.word	0x0000c3b0


	//   ....[100]....
        /*05ec*/ 	.word	0x0000c430


	//   ....[101]....
        /*05f0*/ 	.word	0x0000c470


	//   ....[102]....
        /*05f4*/ 	.word	0x0000c500


	//   ....[103]....
        /*05f8*/ 	.word	0x0000dfc0


	//   ....[104]....
        /*05fc*/ 	.word	0x0000dff0


	//   ....[105]....
        /*0600*/ 	.word	0x0000e020


	//   ....[106]....
        /*0604*/ 	.word	0x0000e130


	//   ....[107]....
        /*0608*/ 	.word	0x0000e140


	//   ....[108]....
        /*060c*/ 	.word	0x0000e1d0


	//   ....[109]....
        /*0610*/ 	.word	0x0000e1e0


	//   ....[110]....
        /*0614*/ 	.word	0x0000e1f0


	//   ....[111]....
        /*0618*/ 	.word	0x0000e280


	//   ....[112]....
        /*061c*/ 	.word	0x0000e320


	//   ....[113]....
        /*0620*/ 	.word	0x0000e720


	//   ....[114]....
        /*0624*/ 	.word	0x0000e750


	//   ....[115]....
        /*0628*/ 	.word	0x0000e780


	//   ....[116]....
        /*062c*/ 	.word	0x0000e7e0


	//   ....[117]....
        /*0630*/ 	.word	0x0000e860


	//   ....[118]....
        /*0634*/ 	.word	0x0000e870


	//   ....[119]....
        /*0638*/ 	.word	0x0000e8c0


	//   ....[120]....
        /*063c*/ 	.word	0x0000e900


	//   ....[121]....
        /*0640*/ 	.word	0x0000e910


	//   ....[122]....
        /*0644*/ 	.word	0x0000e9c0


	//   ....[123]....
        /*0648*/ 	.word	0x0000f1c0


	//   ....[124]....
        /*064c*/ 	.word	0x0000f1f0


	//   ....[125]....
        /*0650*/ 	.word	0x0000f220


	//   ....[126]....
        /*0654*/ 	.word	0x0000f260


	//   ....[127]....
        /*0658*/ 	.word	0x0000f2f0


	//   ....[128]....
        /*065c*/ 	.word	0x0000f310


	//   ....[129]....
        /*0660*/ 	.word	0x0000f360


	//   ....[130]....
        /*0664*/ 	.word	0x0000f3b0


	//   ....[131]....
        /*0668*/ 	.word	0x0000fda0


	//   ....[132]....
        /*066c*/ 	.word	0x0000fdb0


	//   ....[133]....
        /*0670*/ 	.word	0x0000fdc0


	//   ....[134]....
        /*0674*/ 	.word	0x0000fe00


	//   ....[135]....
        /*0678*/ 	.word	0x0000fe40


	//   ....[136]....
        /*067c*/ 	.word	0x0000fe50


	//   ....[137]....
        /*0680*/ 	.word	0x0000feb0


	//   ....[138]....
        /*0684*/ 	.word	0x0000fee0


	//   ....[139]....
        /*0688*/ 	.word	0x0000ff20


	//   ....[140]....
        /*068c*/ 	.word	0x0000ff80


	//   ....[141]....
        /*0690*/ 	.word	0x000103a0


	//   ....[142]....
        /*0694*/ 	.word	0x000103b0


	//   ....[143]....
        /*0698*/ 	.word	0x000103c0


	//   ....[144]....
        /*069c*/ 	.word	0x000103d0


	//   ....[145]....
        /*06a0*/ 	.word	0x000103e0


	//   ....[146]....
        /*06a4*/ 	.word	0x00010440


	//   ....[147]....
        /*06a8*/ 	.word	0x00010450


	//   ....[148]....
        /*06ac*/ 	.word	0x00010460


	//   ....[149]....
        /*06b0*/ 	.word	0x000104c0


	//   ....[150]....
        /*06b4*/ 	.word	0x000104e0


	//   ....[151]....
        /*06b8*/ 	.word	0x00011ae0


	//   ....[152]....
        /*06bc*/ 	.word	0x00011b10


	//   ....[153]....
        /*06c0*/ 	.word	0x00011b40


	//   ....[154]....
        /*06c4*/ 	.word	0x00011b50


	//   ....[155]....
        /*06c8*/ 	.word	0x00011b80


	//   ....[156]....
        /*06cc*/ 	.word	0x00011b90


	//   ....[157]....
        /*06d0*/ 	.word	0x00011bc0


	//   ....[158]....
        /*06d4*/ 	.word	0x00011c00


	//   ....[159]....
        /*06d8*/ 	.word	0x00011d40


	//   ....[160]....
        /*06dc*/ 	.word	0x00011d70


	//   ....[161]....
        /*06e0*/ 	.word	0x00011da0


	//   ....[162]....
        /*06e4*/ 	.word	0x00011dd0


	//   ....[163]....
        /*06e8*/ 	.word	0x00011e00


	//   ....[164]....
        /*06ec*/ 	.word	0x00011e40


	//   ....[165]....
        /*06f0*/ 	.word	0x00011ed0


	//   ....[166]....
        /*06f4*/ 	.word	0x00011f10


	//   ....[167]....
        /*06f8*/ 	.word	0x00011fa0


	//   ....[168]....
        /*06fc*/ 	.word	0x000123a0


	//   ....[169]....
        /*0700*/ 	.word	0x000128f0


	//   ....[170]....
        /*0704*/ 	.word	0x000129d0


	//   ....[171]....
        /*0708*/ 	.word	0x00012a90


	//   ....[172]....
        /*070c*/ 	.word	0x00012c20


	//   ....[173]....
        /*0710*/ 	.word	0x00012cb0


	//   ....[174]....
        /*0714*/ 	.word	0x00012d10


	//   ....[175]....
        /*0718*/ 	.word	0x00012e10


	//   ....[176]....
        /*071c*/ 	.word	0x00012e70


	//   ....[177]....
        /*0720*/ 	.word	0x00012f40


	//   ....[178]....
        /*0724*/ 	.word	0x00013000


	//   ....[179]....
        /*0728*/ 	.word	0x000130d0


	//   ....[180]....
        /*072c*/ 	.word	0x00013250


	//   ....[181]....
        /*0730*/ 	.word	0x00013310


	//   ....[182]....
        /*0734*/ 	.word	0x00013430


	//   ....[183]....
        /*0738*/ 	.word	0x00013480


	//   ....[184]....
        /*073c*/ 	.word	0x00013560


	//   ....[185]....
        /*0740*/ 	.word	0x00013610


	//   ....[186]....
        /*0744*/ 	.word	0x00013670


	//   ....[187]....
        /*0748*/ 	.word	0x00013750


	//   ....[188]....
        /*074c*/ 	.word	0x000137c0


	//   ....[189]....
        /*0750*/ 	.word	0x00013890


	//   ....[190]....
        /*0754*/ 	.word	0x00013930


	//   ....[191]....
        /*0758*/ 	.word	0x000139a0


	//   ....[192]....
        /*075c*/ 	.word	0x00013a20


	//   ....[193]....
        /*0760*/ 	.word	0x00013af0


	//   ....[194]....
        /*0764*/ 	.word	0x00013b60


	//   ....[195]....
        /*0768*/ 	.word	0x00013c40


	//   ....[196]....
        /*076c*/ 	.word	0x00013cb0


	//   ....[197]....
        /*0770*/ 	.word	0x00013d80


	//   ....[198]....
        /*0774*/ 	.word	0x00013eb0


	//   ....[199]....
        /*0778*/ 	.word	0x00013f40


	//   ....[200]....
        /*077c*/ 	.word	0x00013fa0


	//   ....[201]....
        /*0780*/ 	.word	0x00014080


	//   ....[202]....
        /*0784*/ 	.word	0x000140e0


	//   ....[203]....
        /*0788*/ 	.word	0x000141b0


	//   ....[204]....
        /*078c*/ 	.word	0x00014210


	//   ....[205]....
        /*0790*/ 	.word	0x000142e0


	//   ....[206]....
        /*0794*/ 	.word	0x00014340


	//   ....[207]....
        /*0798*/ 	.word	0x00014410


	//   ....[208]....
        /*079c*/ 	.word	0x00014500


	//   ....[209]....
        /*07a0*/ 	.word	0x00014590


	//   ....[210]....
        /*07a4*/ 	.word	0x000145f0


	//   ....[211]....
        /*07a8*/ 	.word	0x000146c0


	//   ....[212]....
        /*07ac*/ 	.word	0x00014720


	//   ....[213]....
        /*07b0*/ 	.word	0x000147f0


	//   ....[214]....
        /*07b4*/ 	.word	0x00014850


	//   ....[215]....
        /*07b8*/ 	.word	0x00014920


	//   ....[216]....
        /*07bc*/ 	.word	0x00014980


	//   ....[217]....
        /*07c0*/ 	.word	0x00014a50


	//   ....[218]....
        /*07c4*/ 	.word	0x00014ca0


	//----- nvinfo : EIATTR_REG_RECONFIG
	.align		4
.L_122:
        /*07c8*/ 	.byte	0x01, 0x54
	.zero		2


	//----- nvinfo : EIATTR_SYSCALL_OFFSETS
	.align		4
        /*07cc*/ 	.byte	0x04, 0x46
        /*07ce*/ 	.short	(.L_124 - .L_123)


	//   ....[0]....
.L_123:
        /*07d0*/ 	.word	0x00001920


	//   ....[1]....
        /*07d4*/ 	.word	0x0000d280


	//   ....[2]....
        /*07d8*/ 	.word	0x0000d3f0


	//   ....[3]....
        /*07dc*/ 	.word	0x0000d540


	//   ....[4]....
        /*07e0*/ 	.word	0x0000d680


	//   ....[5]....
        /*07e4*/ 	.word	0x0000ee00


	//----- nvinfo : EIATTR_MBARRIER_INSTR_OFFSETS
	.align		4
.L_124:
        /*07e8*/ 	.byte	0x04, 0x39
        /*07ea*/ 	.short	(.L_126 - .L_125)


	//   ....[0]....
.L_125:
        /*07ec*/ 	.word	0x00000180
        /*07f0*/ 	.word	0x000000ff
        /*07f4*/ 	.word	0x00033400
        /*07f8*/ 	.short	0x0100
        /*07fa*/ 	.byte	0x08
	.zero		1


	//   ....[1]....
        /*07fc*/ 	.word	0x00000190
        /*0800*/ 	.word	0x000000ff
        /*0804*/ 	.word	0x00033420
        /*0808*/ 	.short	0x0100
        /*080a*/ 	.byte	0x08
	.zero		1


	//   ....[2]....
        /*080c*/ 	.word	0x00000280
        /*0810*/ 	.word	0x000000ff
        /*0814*/ 	.word	0x00033430
        /*0818*/ 	.short	0x0100
        /*081a*/ 	.byte	0x08
	.zero		1


	//   ....[3]....
        /*081c*/ 	.word	0x00000290
        /*0820*/ 	.word	0x000000ff
        /*0824*/ 	.word	0x00033440
        /*0828*/ 	.short	0x0100
        /*082a*/ 	.byte	0x08
	.zero		1


	//   ....[4]....
        /*082c*/ 	.word	0x000002a0
        /*0830*/ 	.word	0x000000ff
        /*0834*/ 	.word	0x00033438
        /*0838*/ 	.short	0x0100
        /*083a*/ 	.byte	0x08
	.zero		1


	//   ....[5]....
        /*083c*/ 	.word	0x000002b0
        /*0840*/ 	.word	0x000000ff
        /*0844*/ 	.word	0x00033448
        /*0848*/ 	.short	0x0100
        /*084a*/ 	.byte	0x08
	.zero		1


	//   ....[6]....
        /*084c*/ 	.word	0x000003e0
        /*0850*/ 	.word	0x000000ff
        /*0854*/ 	.word	0x00033450
        /*0858*/ 	.short	0x0100
        /*085a*/ 	.byte	0x08
	.zero		1


	//   ....[7]....
        /*085c*/ 	.word	0x000003f0
        /*0860*/ 	.word	0x000000ff
        /*0864*/ 	.word	0x00033460
        /*0868*/ 	.short	0x0100
        /*086a*/ 	.byte	0x08
	.zero		1


	//   ....[8]....
        /*086c*/ 	.word	0x00000400
        /*0870*/ 	.word	0x000000ff
        /*0874*/ 	.word	0x00033458
        /*0878*/ 	.short	0x0100
        /*087a*/ 	.byte	0x08
	.zero		1


	//   ....[9]....
        /*087c*/ 	.word	0x00000410
        /*0880*/ 	.word	0x000000ff
        /*0884*/ 	.word	0x00033468
        /*0888*/ 	.short	0x0100
        /*088a*/ 	.byte	0x08
	.zero		1


	//   ....[10]....
        /*088c*/ 	.word	0x00000500
        /*0890*/ 	.word	0x000000ff
        /*0894*/ 	.word	0x00033470
        /*0898*/ 	.short	0x0100
        /*089a*/ 	.byte	0x06
	.zero		1


	//   ....[11]....
        /*089c*/ 	.word	0x00000510
        /*08a0*/ 	.word	0x000000ff
        /*08a4*/ 	.word	0x00033480
        /*08a8*/ 	.short	0x0100
        /*08aa*/ 	.byte	0x06
	.zero		1


	//   ....[12]....
        /*08ac*/ 	.word	0x00000520
        /*08b0*/ 	.word	0x000000ff
        /*08b4*/ 	.word	0x00033478
        /*08b8*/ 	.short	0x0100
        /*08ba*/ 	.byte	0x06
	.zero		1


	//   ....[13]....
        /*08bc*/ 	.word	0x00000530
        /*08c0*/ 	.word	0x000000ff
        /*08c4*/ 	.word	0x00033488
        /*08c8*/ 	.short	0x0100
        /*08ca*/ 	.byte	0x06
	.zero		1


	//   ....[14]....
        /*08cc*/ 	.word	0x00000660
        /*08d0*/ 	.word	0x000000ff
        /*08d4*/ 	.word	0x00033490
        /*08d8*/ 	.short	0x0100
        /*08da*/ 	.byte	0x08
	.zero		1


	//   ....[15]....
        /*08dc*/ 	.word	0x00000670
        /*08e0*/ 	.word	0x000000ff
        /*08e4*/ 	.word	0x000334a0
        /*08e8*/ 	.short	0x0100
        /*08ea*/ 	.byte	0x08
	.zero		1


	//   ....[16]....
        /*08ec*/ 	.word	0x00000680
        /*08f0*/ 	.word	0x000000ff
        /*08f4*/ 	.word	0x00033498
        /*08f8*/ 	.short	0x0100
        /*08fa*/ 	.byte	0x08
	.zero		1


	//   ....[17]....
        /*08fc*/ 	.word	0x00000690
        /*0900*/ 	.word	0x000000ff
        /*0904*/ 	.word	0x000334a8
        /*0908*/ 	.short	0x0100
        /*090a*/ 	.byte	0x08
	.zero		1


	//   ....[18]....
        /*090c*/ 	.word	0x000007e0
        /*0910*/ 	.word	0x000000ff
        /*0914*/ 	.word	0x000334b0
        /*0918*/ 	.short	0x0100
        /*091a*/ 	.byte	0x08
	.zero		1


	//   ....[19]....
        /*091c*/ 	.word	0x000007f0
        /*0920*/ 	.word	0x000000ff
        /*0924*/ 	.word	0x000334c0
        /*0928*/ 	.short	0x0100
        /*092a*/ 	.byte	0x08
	.zero		1


	//   ....[20]....
        /*092c*/ 	.word	0x00000800
        /*0930*/ 	.word	0x000000ff
        /*0934*/ 	.word	0x000334b8
        /*0938*/ 	.short	0x0100
        /*093a*/ 	.byte	0x08
	.zero		1


	//   ....[21]....
        /*093c*/ 	.word	0x00000810
        /*0940*/ 	.word	0x000000ff
        /*0944*/ 	.word	0x000334c8
        /*0948*/ 	.short	0x0100
        /*094a*/ 	.byte	0x08
	.zero		1


	//   ....[22]....
        /*094c*/ 	.word	0x000019a0
        /*0950*/ 	.word	0x000000ff
        /*0954*/ 	.word	0x00033400
        /*0958*/ 	.short	0x010a
        /*095a*/ 	.byte	0x30
	.zero		1


	//   ....[23]....
        /*095c*/ 	.word	0x00001a20
        /*0960*/ 	.word	0x00000003
        /*0964*/ 	.word	0x00033430
        /*0968*/ 	.short	0x010a
        /*096a*/ 	.byte	0x3f
	.zero		1


	//   ....[24]....
        /*096c*/ 	.word	0x00001a70
        /*0970*/ 	.word	0x00000003
        /*0974*/ 	.word	0x00033430
        /*0978*/ 	.short	0x010a
        /*097a*/ 	.byte	0x3f
	.zero		1


	//   ....[25]....
        /*097c*/ 	.word	0x00002910
        /*0980*/ 	.word	0x000000ff
        /*0984*/ 	.word	0x00000000
        /*0988*/ 	.short	0x0101
        /*098a*/ 	.byte	0x06
	.zero		1


	//   ....[26]....
        /*098c*/ 	.word	0x000051c0
        /*0990*/ 	.word	0x000000ff
        /*0994*/ 	.word	0x00033430
        /*0998*/ 	.short	0x010a
        /*099a*/ 	.byte	0x06
	.zero		1


	//   ....[27]....
        /*099c*/ 	.word	0x00005200
        /*09a0*/ 	.word	0x000000ff
        /*09a4*/ 	.word	0x00033430
        /*09a8*/ 	.short	0x010a
        /*09aa*/ 	.byte	0x06
	.zero		1


	//   ....[28]....
        /*09ac*/ 	.word	0x00005e50
        /*09b0*/ 	.word	0x000000ff
        /*09b4*/ 	.word	0x00033450
        /*09b8*/ 	.short	0x010a
        /*09ba*/ 	.byte	0x06
	.zero		1


	//   ....[29]....
        /*09bc*/ 	.word	0x00005e90
        /*09c0*/ 	.word	0x000000ff
        /*09c4*/ 	.word	0x00033450
        /*09c8*/ 	.short	0x010a
        /*09ca*/ 	.byte	0x06
	.zero		1


	//   ....[30]....
        /*09cc*/ 	.word	0x000061f0
        /*09d0*/ 	.word	0x000000ff
        /*09d4*/ 	.word	0x00000000
        /*09d8*/ 	.short	0x0101
        /*09da*/ 	.byte	0x06
	.zero		1


	//   ....[31]....
        /*09dc*/ 	.word	0x000077a0
        /*09e0*/ 	.word	0x000000ff
        /*09e4*/ 	.word	0x00000000
        /*09e8*/ 	.short	0x0101
        /*09ea*/ 	.byte	0x06
	.zero		1


	//   ....[32]....
        /*09ec*/ 	.word	0x00008050
        /*09f0*/ 	.word	0x000000ff
        /*09f4*/ 	.word	0x00033450
        /*09f8*/ 	.short	0x010a
        /*09fa*/ 	.byte	0x09
	.zero		1


	//   ....[33]....
        /*09fc*/ 	.word	0x00008090
        /*0a00*/ 	.word	0x000000ff
        /*0a04*/ 	.word	0x00033450
        /*0a08*/ 	.short	0x010a
        /*0a0a*/ 	.byte	0x09
	.zero		1


	//   ....[34]....
        /*0a0c*/ 	.word	0x000088f0
        /*0a10*/ 	.word	0x000000ff
        /*0a14*/ 	.word	0x00000000
        /*0a18*/ 	.short	0x0101
        /*0a1a*/ 	.byte	0x04
	.zero		1


	//   ....[35]....
        /*0a1c*/ 	.word	0x0000ace0
        /*0a20*/ 	.word	0x00000000
        /*0a24*/ 	.word	0x00000000
        /*0a28*/ 	.short	0x0101
        /*0a2a*/ 	.byte	0x3f
	.zero		1


	//   ....[36]....
        /*0a2c*/ 	.word	0x0000dcd0
        /*0a30*/ 	.word	0x00000004
        /*0a34*/ 	.word	0x00033480
        /*0a38*/ 	.short	0x010a
        /*0a3a*/ 	.byte	0x3f
	.zero		1


	//   ....[37]....
        /*0a3c*/ 	.word	0x0000e3f0
        /*0a40*/ 	.word	0x00000004
        /*0a44*/ 	.word	0x00033470
        /*0a48*/ 	.short	0x0107
        /*0a4a*/ 	.byte	0x3f
	.zero		1


	//   ....[38]....
        /*0a4c*/ 	.word	0x0000e4b0
        /*0a50*/ 	.word	0x00000004
        /*0a54*/ 	.word	0x00033470
        /*0a58*/ 	.short	0x0101
        /*0a5a*/ 	.byte	0x3f
	.zero		1


	//   ....[39]....
        /*0a5c*/ 	.word	0x0000e4e0
        /*0a60*/ 	.word	0x00000004
        /*0a64*/ 	.word	0x00033440
        /*0a68*/ 	.short	0x010a
        /*0a6a*/ 	.byte	0x3f
	.zero		1


	//   ....[40]....
        /*0a6c*/ 	.word	0x0000eb20
        /*0a70*/ 	.word	0x00000004
        /*0a74*/ 	.word	0x00033430
        /*0a78*/ 	.short	0x0107
        /*0a7a*/ 	.byte	0x3f
	.zero		1


	//   ....[41]....
        /*0a7c*/ 	.word	0x0000ebf0
        /*0a80*/ 	.word	0x00000004
        /*0a84*/ 	.word	0x00033430
        /*0a88*/ 	.short	0x0101
        /*0a8a*/ 	.byte	0x3f
	.zero		1


	//   ....[42]....
        /*0a8c*/ 	.word	0x0000f4c0
        /*0a90*/ 	.word	0x00000016
        /*0a94*/ 	.word	0x00033400
        /*0a98*/ 	.short	0x0107
        /*0a9a*/ 	.byte	0x3f
	.zero		1


	//   ....[43]....
        /*0a9c*/ 	.word	0x0000f5c0
        /*0aa0*/ 	.word	0x00000016
        /*0aa4*/ 	.word	0x00033400
        /*0aa8*/ 	.short	0x0101
        /*0aaa*/ 	.byte	0x3f
	.zero		1


	//   ....[44]....
        /*0aac*/ 	.word	0x0000f5e0
        /*0ab0*/ 	.word	0x00000016
        /*0ab4*/ 	.word	0x00033420
        /*0ab8*/ 	.short	0x010a
        /*0aba*/ 	.byte	0x3f
	.zero		1


	//   ....[45]....
        /*0abc*/ 	.word	0x0000faf0
        /*0ac0*/ 	.word	0x00000004
        /*0ac4*/ 	.word	0x00033480
        /*0ac8*/ 	.short	0x010a
        /*0aca*/ 	.byte	0x3f
	.zero		1


	//   ....[46]....
        /*0acc*/ 	.word	0x00010020
        /*0ad0*/ 	.word	0x00000004
        /*0ad4*/ 	.word	0x00033470
        /*0ad8*/ 	.short	0x0107
        /*0ada*/ 	.byte	0x3f
	.zero		1


	//   ....[47]....
        /*0adc*/ 	.word	0x000100e0
        /*0ae0*/ 	.word	0x00000004
        /*0ae4*/ 	.word	0x00033470
        /*0ae8*/ 	.short	0x0101
        /*0aea*/ 	.byte	0x3f
	.zero		1


	//   ....[48]....
        /*0aec*/ 	.word	0x00010110
        /*0af0*/ 	.word	0x00000004
        /*0af4*/ 	.word	0x00033440
        /*0af8*/ 	.short	0x010a
        /*0afa*/ 	.byte	0x3f
	.zero		1


	//   ....[49]....
        /*0afc*/ 	.word	0x00010610
        /*0b00*/ 	.word	0x00000004
        /*0b04*/ 	.word	0x00033430
        /*0b08*/ 	.short	0x0107
        /*0b0a*/ 	.byte	0x3f
	.zero		1


	//   ....[50]....
        /*0b0c*/ 	.word	0x000106e0
        /*0b10*/ 	.word	0x00000004
        /*0b14*/ 	.word	0x00033430
        /*0b18*/ 	.short	0x0101
        /*0b1a*/ 	.byte	0x3f
	.zero		1


	//   ....[51]....
        /*0b1c*/ 	.word	0x00010760
        /*0b20*/ 	.word	0x00000000
        /*0b24*/ 	.word	0x00033470
        /*0b28*/ 	.short	0x010a
        /*0b2a*/ 	.byte	0x3f
	.zero		1


	//   ....[52]....
        /*0b2c*/ 	.word	0x000107f0
        /*0b30*/ 	.word	0x00000000
        /*0b34*/ 	.word	0x00033460
        /*0b38*/ 	.short	0x010a
        /*0b3a*/ 	.byte	0x3f
	.zero		1


	//   ....[53]....
        /*0b3c*/ 	.word	0x00010ec0
        /*0b40*/ 	.word	0x00000000
        /*0b44*/ 	.word	0x00033450
        /*0b48*/ 	.short	0x0101
        /*0b4a*/ 	.byte	0x3f
	.zero		1


	//   ....[54]....
        /*0b4c*/ 	.word	0x00010f40
        /*0b50*/ 	.word	0x00000000
        /*0b54*/ 	.word	0x00000000
        /*0b58*/ 	.short	0x0101
        /*0b5a*/ 	.byte	0x3f
	.zero		1


	//   ....[55]....
        /*0b5c*/ 	.word	0x00011100
        /*0b60*/ 	.word	0x00000003
        /*0b64*/ 	.word	0x00033470
        /*0b68*/ 	.short	0x010a
        /*0b6a*/ 	.byte	0x3f
	.zero		1


	//   ....[56]....
        /*0b6c*/ 	.word	0x00011180
        /*0b70*/ 	.word	0x00000003
        /*0b74*/ 	.word	0x00033460
        /*0b78*/ 	.short	0x010a
        /*0b7a*/ 	.byte	0x3f
	.zero		1


	//   ....[57]....
        /*0b7c*/ 	.word	0x00011860
        /*0b80*/ 	.word	0x00000003
        /*0b84*/ 	.word	0x00033450
        /*0b88*/ 	.short	0x0101
        /*0b8a*/ 	.byte	0x3f
	.zero		1


	//   ....[58]....
        /*0b8c*/ 	.word	0x000118e0
        /*0b90*/ 	.word	0x00000000
        /*0b94*/ 	.word	0x00000000
        /*0b98*/ 	.short	0x0101
        /*0b9a*/ 	.byte	0x3f
	.zero		1


	//   ....[59]....
        /*0b9c*/ 	.word	0x00012320
        /*0ba0*/ 	.word	0x00000005
        /*0ba4*/ 	.word	0x00033420
        /*0ba8*/ 	.short	0x010a
        /*0baa*/ 	.byte	0x3f
	.zero		1


	//   ....[60]....
        /*0bac*/ 	.word	0x000124a0
        /*0bb0*/ 	.word	0x00000003
        /*0bb4*/ 	.word	0x00033440
        /*0bb8*/ 	.short	0x010a
        /*0bba*/ 	.byte	0x3f
	.zero		1


	//   ....[61]....
        /*0bbc*/ 	.word	0x00012540
        /*0bc0*/ 	.word	0x00000005
        /*0bc4*/ 	.word	0x00033440
        /*0bc8*/ 	.short	0x010a
        /*0bca*/ 	.byte	0x3f
	.zero		1


	//   ....[62]....
        /*0bcc*/ 	.word	0x00012580
        /*0bd0*/ 	.word	0x00000003
        /*0bd4*/ 	.word	0x00033460
        /*0bd8*/ 	.short	0x010a
        /*0bda*/ 	.byte	0x3f
	.zero		1


	//   ....[63]....
        /*0bdc*/ 	.word	0x000125c0
        /*0be0*/ 	.word	0x00000005
        /*0be4*/ 	.word	0x00033460
        /*0be8*/ 	.short	0x010a
        /*0bea*/ 	.byte	0x3f
	.zero		1


	//   ....[64]....
        /*0bec*/ 	.word	0x00012600
        /*0bf0*/ 	.word	0x00000003
        /*0bf4*/ 	.word	0x00033480
        /*0bf8*/ 	.short	0x010a
        /*0bfa*/ 	.byte	0x3f
	.zero		1


	//   ....[65]....
        /*0bfc*/ 	.word	0x00012640
        /*0c00*/ 	.word	0x00000005
        /*0c04*/ 	.word	0x00033480
        /*0c08*/ 	.short	0x010a
        /*0c0a*/ 	.byte	0x3f
	.zero		1


	//   ....[66]....
        /*0c0c*/ 	.word	0x000126b0
        /*0c10*/ 	.word	0x00000003
        /*0c14*/ 	.word	0x00033400
        /*0c18*/ 	.short	0x010a
        /*0c1a*/ 	.byte	0x3f
	.zero		1


	//   ....[67]....
        /*0c1c*/ 	.word	0x00012700
        /*0c20*/ 	.word	0x00000003
        /*0c24*/ 	.word	0x00033430
        /*0c28*/ 	.short	0x010a
        /*0c2a*/ 	.byte	0x3f
	.zero		1


	//   ....[68]....
        /*0c2c*/ 	.word	0x00012760
        /*0c30*/ 	.word	0x00000005
        /*0c34*/ 	.word	0x00033430
        /*0c38*/ 	.short	0x010a
        /*0c3a*/ 	.byte	0x3f
	.zero		1


	//   ....[69]....
        /*0c3c*/ 	.word	0x000127c0
        /*0c40*/ 	.word	0x00000005
        /*0c44*/ 	.word	0x00033450
        /*0c48*/ 	.short	0x010a
        /*0c4a*/ 	.byte	0x3f
	.zero		1


	//   ....[70]....
        /*0c4c*/ 	.word	0x00012820
        /*0c50*/ 	.word	0x00000007
        /*0c54*/ 	.word	0x00033450
        /*0c58*/ 	.short	0x010a
        /*0c5a*/ 	.byte	0x3f
	.zero		1


	//   ....[71]....
        /*0c5c*/ 	.word	0x00012920
        /*0c60*/ 	.word	0x00000004
        /*0c64*/ 	.word	0x00033480
        /*0c68*/ 	.short	0x010a
        /*0c6a*/ 	.byte	0x3f
	.zero		1


	//   ....[72]....
        /*0c6c*/ 	.word	0x000131a0
        /*0c70*/ 	.word	0x00000004
        /*0c74*/ 	.word	0x00033440
        /*0c78*/ 	.short	0x010a
        /*0c7a*/ 	.byte	0x3f
	.zero		1


	//   ....[73]....
        /*0c7c*/ 	.word	0x00013db0
        /*0c80*/ 	.word	0x00000016
        /*0c84*/ 	.word	0x00033420
        /*0c88*/ 	.short	0x010a
        /*0c8a*/ 	.byte	0x3f
	.zero		1


	//   ....[74]....
        /*0c8c*/ 	.word	0x00013e00
        /*0c90*/ 	.word	0x00000004
        /*0c94*/ 	.word	0x00033480
        /*0c98*/ 	.short	0x010a
        /*0c9a*/ 	.byte	0x3f
	.zero		1


	//   ....[75]....
        /*0c9c*/ 	.word	0x00014450
        /*0ca0*/ 	.word	0x00000004
        /*0ca4*/ 	.word	0x00033440
        /*0ca8*/ 	.short	0x010a
        /*0caa*/ 	.byte	0x3f
	.zero		1


	//   ....[76]....
        /*0cac*/ 	.word	0x00014a80
        /*0cb0*/ 	.word	0x00000000
        /*0cb4*/ 	.word	0x00033470
        /*0cb8*/ 	.short	0x010a
        /*0cba*/ 	.byte	0x3f
	.zero		1


	//   ....[77]....
        /*0cbc*/ 	.word	0x00014ad0
        /*0cc0*/ 	.word	0x00000000
        /*0cc4*/ 	.word	0x00033460
        /*0cc8*/ 	.short	0x010a
        /*0cca*/ 	.byte	0x3f
	.zero		1


	//   ....[78]....
        /*0ccc*/ 	.word	0x00014b20
        /*0cd0*/ 	.word	0x00000003
        /*0cd4*/ 	.word	0x00033470
        /*0cd8*/ 	.short	0x010a
        /*0cda*/ 	.byte	0x3f
	.zero		1


	//   ....[79]....
        /*0cdc*/ 	.word	0x00014b70
        /*0ce0*/ 	.word	0x00000003
        /*0ce4*/ 	.word	0x00033460
        /*0ce8*/ 	.short	0x010a
        /*0cea*/ 	.byte	0x3f
	.zero		1


	//   ....[80]....
        /*0cec*/ 	.word	0x00014bc0
        /*0cf0*/ 	.word	0x00000005
        /*0cf4*/ 	.word	0x00033420
        /*0cf8*/ 	.short	0x010a
        /*0cfa*/ 	.byte	0x3f
	.zero		1


	//   ....[81]....
        /*0cfc*/ 	.word	0x00014d60
        /*0d00*/ 	.word	0x00000003
        /*0d04*/ 	.word	0x00033440
        /*0d08*/ 	.short	0x010a
        /*0d0a*/ 	.byte	0x3f
	.zero		1


	//   ....[82]....
        /*0d0c*/ 	.word	0x00014db0
        /*0d10*/ 	.word	0x00000005
        /*0d14*/ 	.word	0x00033440
        /*0d18*/ 	.short	0x010a
        /*0d1a*/ 	.byte	0x3f
	.zero		1


	//   ....[83]....
        /*0d1c*/ 	.word	0x00014e00
        /*0d20*/ 	.word	0x00000003
        /*0d24*/ 	.word	0x00033460
        /*0d28*/ 	.short	0x010a
        /*0d2a*/ 	.byte	0x3f
	.zero		1


	//   ....[84]....
        /*0d2c*/ 	.word	0x00014e50
        /*0d30*/ 	.word	0x00000005
        /*0d34*/ 	.word	0x00033460
        /*0d38*/ 	.short	0x010a
        /*0d3a*/ 	.byte	0x3f
	.zero		1


	//   ....[85]....
        /*0d3c*/ 	.word	0x00014ea0
        /*0d40*/ 	.word	0x00000003
        /*0d44*/ 	.word	0x00033480
        /*0d48*/ 	.short	0x010a
        /*0d4a*/ 	.byte	0x3f
	.zero		1


	//----- nvinfo : EIATTR_NUM_MBARRIERS
	.align		4
.L_126:
        /*0d4c*/ 	.byte	0x03, 0x38
        /*0d4e*/ 	.short	0x0016


	//----- nvinfo : EIATTR_EXIT_INSTR_OFFSETS
	.align		4
        /*0d50*/ 	.byte	0x04, 0x1c
        /*0d52*/ 	.short	(.L_128 - .L_127)


	//   ....[0]....
.L_127:
        /*0d54*/ 	.word	0x000009c0


	//   ....[1]....
        /*0d58*/ 	.word	0x0000be60


	//   ....[2]....
        /*0d5c*/ 	.word	0x00012690


	//----- nvinfo : EIATTR_MAX_THREADS
	.align		4
.L_128:
        /*0d60*/ 	.byte	0x04, 0x05
        /*0d62*/ 	.short	(.L_130 - .L_129)
.L_129:
        /*0d64*/ 	.word	0x00000180
        /*0d68*/ 	.word	0x00000001
        /*0d6c*/ 	.word	0x00000001


	//----- nvinfo : EIATTR_CRS_STACK_SIZE
	.align		4
.L_130:
        /*0d70*/ 	.byte	0x04, 0x1e
        /*0d72*/ 	.short	(.L_132 - .L_131)
.L_131:
        /*0d74*/ 	.word	0x00000000


	//----- nvinfo : EIATTR_CBANK_PARAM_SIZE
	.align		4
.L_132:
        /*0d78*/ 	.byte	0x03, 0x19
        /*0d7a*/ 	.short	0x0af0


	//----- nvinfo : EIATTR_PARAM_CBANK
	.align		4
        /*0d7c*/ 	.byte	0x04, 0x0a
        /*0d7e*/ 	.short	(.L_134 - .L_133)
	.align		4
.L_133:
        /*0d80*/ 	.word	index@(.nv.constant0._ZN7cutlass13device_kernelIN5flash11enable_sm90INS1_16FlashAttnFwdSm90INS1_25CollectiveMainloopFwdSm90ILi2EN4cute5tupleIJNS5_1CILi1EEES8_S8_EEENS6_IJNS7_ILi128EEENS7_ILi160EEENS7_ILi192EEEEEELi192ENS_12float_e4m3_tEfNS_4arch4Sm90ELb0ELb0ELb0ELb1ELb1ELb0ELb0ELb1ELb1ELb1ELb0ELb0EEENS1_21CollectiveEpilogueFwdINS6_IJSA_SC_SB_EEES9_NS_10bfloat16_tESG_Li256ELb1ELb1ELb0ELb1EEENS1_36VarlenDynamicPersistentTileSchedulerILi128ELi160ELi256ELi128ELb0ELb1ELb1ELb0ELb1ELb1EEEEEEEEEvNT_6ParamsE)
        /*0d84*/ 	.short	0x0210
        /*0d86*/ 	.short	0x0af0


	//----- nvinfo : EIATTR_SW_WAR
	.align		4
.L_134:
        /*0d88*/ 	.byte	0x04, 0x36
        /*0d8a*/ 	.short	(.L_136 - .L_135)
.L_135:
        /*0d8c*/ 	.word	0x00000008
.L_136:


//--------------------- .nv.info._ZN7cutlass13device_kernelIN5flash11enable_sm90INS1_16FlashAttnFwdSm90INS1_25CollectiveMainloopFwdSm90ILi2EN4cute5tupleIJNS5_1CILi1EEES8_S8_EEENS6_IJNS7_ILi128EEENS7_ILi160EEENS7_ILi192EEEEEELi192ENS_12float_e4m3_tEfNS_4arch4Sm90ELb0ELb0ELb0ELb1ELb1ELb1ELb0ELb1ELb1ELb1ELb0ELb0EEENS1_21CollectiveEpilogueFwdINS6_IJSA_SC_SB_EEES9_NS_10bfloat16_tESG_Li256ELb1ELb1ELb0ELb1EEENS1_36VarlenDynamicPersistentTileSchedulerILi128ELi160ELi256ELi128ELb0ELb1ELb1ELb0ELb1ELb1EEEEEEEEEvNT_6ParamsE --------------------------
	.section	.nv.info._ZN7cutlass13device_kernelIN5flash11enable_sm90INS1_16FlashAttnFwdSm90INS1_25CollectiveMainloopFwdSm90ILi2EN4cute5tupleIJNS5_1CILi1EEES8_S8_EEENS6_IJNS7_ILi128EEENS7_ILi160EEENS7_ILi192EEEEEELi192ENS_12float_e4m3_tEfNS_4arch4Sm90ELb0ELb0ELb0ELb1ELb1ELb1ELb0ELb1ELb1ELb1ELb0ELb0EEENS1_21CollectiveEpilogueFwdINS6_IJSA_SC_SB_EEES9_NS_10bfloat16_tESG_Li256ELb1ELb1ELb0ELb1EEENS1_36VarlenDynamicPersistentTileSchedulerILi128ELi160ELi256ELi128ELb0ELb1ELb1ELb0ELb1ELb1EEEEEEEEEvNT_6ParamsE,"",@"SHT_CUDA_INFO"
	.sectionflags	@""
	.align	4


	//----- nvinfo : EIATTR_CUDA_API_VERSION
	.align		4
        /*0000*/ 	.byte	0x04, 0x37
        /*0002*/ 	.short	(.L_138 - .L_137)
.L_137:
        /*0004*/ 	.word	0x00000082


	//----- nvinfo : EIATTR_KPARAM_INFO
	.align		4
.L_138:
        /*0008*/ 	.byte	0x04, 0x17
        /*000a*/ 	.short	(.L_140 - .L_139)
.L_139:
        /*000c*/ 	.word	0x00000000
        /*0010*/ 	.short	0x0000
        /*0012*/ 	.short	0x0070
        /*0014*/ 	.byte	0x00, 0xf0, 0x01, 0x2a


	//----- nvinfo : EIATTR_SPARSE_MMA_MASK
	.align		4
.L_140:
        /*0018*/ 	.byte	0x03, 0x50
        /*001a*/ 	.short	0x0000


	//----- nvinfo : EIATTR_MAXREG_COUNT
	.align		4
        /*001c*/ 	.byte	0x03, 0x1b
        /*001e*/ 	.short	0x00a8


	//----- nvinfo : EIATTR_NUM_BARRIERS
	.align		4
        /*0020*/ 	.byte	0x02, 0x4c
        /*0022*/ 	.byte	0x10
	.zero		1


	//----- nvinfo : EIATTR_EXTERNS
	.align		4
        /*0024*/ 	.byte	0x04, 0x0f
        /*0026*/ 	.short	(.L_142 - .L_141)


	//   ....[0]....
	.align		4
.L_141:
        /*0028*/ 	.word	index@(__assertfail)


	//----- nvinfo : EIATTR_ANNOTATIONS
	.align		4
.L_142:
        /*002c*/ 	.byte	0x04, 0x55
        /*002e*/ 	.short	(.L_144 - .L_143)


	//   ....[0]....
.L_143:
        /* <DEDUP_REMOVED lines=94> */


	//----- nvinfo : EIATTR_MERCURY_ISA_VERSION
	.align		4
.L_144:
        /*0600*/ 	.byte	0x03, 0x5f
        /*0602*/ 	.short	0x0101


	//----- nvinfo : EIATTR_UNUSED_LOAD_BYTE_OFFSET
	.align		4
        /*0604*/ 	.byte	0x04, 0x44
        /*0606*/ 	.short	(.L_146 - .L_145)


	//   ....[0]....
.L_145:
        /*0608*/ 	.word	0x00000a80
        /*060c*/ 	.word	0x0000fff0


	//   ....[1]....
        /*0610*/ 	.word	0x0001f980
        /*0614*/ 	.word	0x0000fff0


	//----- nvinfo : EIATTR_INT_WARP_WIDE_INSTR_OFFSETS
	.align		4
.L_146:
        /*0618*/ 	.byte	0x04, 0x31
        /*061a*/ 	.short	(.L_148 - .L_147)


	//   ....[0]....
.L_147:
        /*061c*/ 	.word	0x00000130


	//   ....[1]....
        /*0620*/ 	.word	0x00000170


	//   ....[2]....
        /*0624*/ 	.word	0x000001e0


	//   ....[3]....
        /*0628*/ 	.word	0x00025490


	//   ....[4]....
        /*062c*/ 	.word	0x00025520


	//   ....[5]....
        /*0630*/ 	.word	0x000294b0


	//   ....[6]....
        /*0634*/ 	.word	0x00029540


	//----- nvinfo : EIATTR_COOP_GROUP_MASK_REGIDS
	.align		4
.L_148:
        /*0638*/ 	.byte	0x04, 0x29
        /*063a*/ 	.short	(.L_150 - .L_149)


	//   ....[0]....
.L_149:
        /*063c*/ 	.word	0xffffffff


	//   ....[1]....
        /*0640*/ 	.word	0xffffffff


	//   ....[2]....
        /*0644*/ 	.word	0xffffffff


	//   ....[3]....
        /*0648*/ 	.word	0xffffffff


	//   ....[4]....
        /*064c*/ 	.word	0xffffffff


	//   ....[5]....
        /*0650*/ 	.word	0xffffffff


	//   ....[6]....
        /*0654*/ 	.word	0xffffffff


	//   ....[7]....
        /*0658*/ 	.word	0xffffffff


	//   ....[8]....
        /*065c*/ 	.word	0xffffffff


	//   ....[9]....
        /*0660*/ 	.word	0xffffffff


	//   ....[10]....
        /*0664*/ 	.word	0xffffffff


	//   ....[11]....
        /*0668*/ 	.word	0xffffffff


	//   ....[12]....
        /*066c*/ 	.word	0xffffffff


	//   ....[13]....
        /*0670*/ 	.word	0xffffffff


	//   ....[14]....
        /*0674*/ 	.word	0xffffffff


	//   ....[15]....
        /*0678*/ 	.word	0xffffffff


	//   ....[16]....
        /*067c*/ 	.word	0xffffffff


	//   ....[17]....
        /*0680*/ 	.word	0xffffffff


	//   ....[18]....
        /*0684*/ 	.word	0xffffffff


	//   ....[19]....
        /*0688*/ 	.word	0xffffffff


	//   ....[20]....
        /*068c*/ 	.word	0xffffffff


	//   ....[21]....
        /*0690*/ 	.word	0xffffffff


	//   ....[22]....
        /*0694*/ 	.word	0xffffffff


	//   ....[23]....
        /*0698*/ 	.word	0xffffffff


	//   ....[24]....
        /*069c*/ 	.word	0xffffffff


	//   ....[25]....
        /*06a0*/ 	.word	0xffffffff


	//   ....[26]....
        /*06a4*/ 	.word	0xffffffff


	//   ....[27]....
        /*06a8*/ 	.word	0xffffffff


	//   ....[28]....
        /*06ac*/ 	.word	0xffffffff


	//   ....[29]....
        /*06b0*/ 	.word	0xffffffff


	//   ....[30]....
        /*06b4*/ 	.word	0xffffffff


	//   ....[31]....
        /*06b8*/ 	.word	0xffffffff


	//   ....[32]....
        /*06bc*/ 	.word	0xffffffff


	//   ....[33]....
        /*06c0*/ 	.word	0xffffffff


	//   ....[34]....
        /*06c4*/ 	.word	0xffffffff


	//   ....[35]....
        /*06c8*/ 	.word	0xffffffff


	//   ....[36]....
        /*06cc*/ 	.word	0xffffffff


	//   ....[37]....
        /*06d0*/ 	.word	0xffffffff


	//   ....[38]....
        /*06d4*/ 	.word	0xffffffff


	//   ....[39]....
        /*06d8*/ 	.word	0xffffffff


	//   ....[40]....
        /*06dc*/ 	.word	0xffffffff


	//   ....[41]....
        /*06e0*/ 	.word	0xffffffff


	//   ....[42]....
        /*06e4*/ 	.word	0xffffffff


	//   ....[43]....
        /*06e8*/ 	.word	0xffffffff


	//   ....[44]....
        /*06ec*/ 	.word	0xffffffff


	//   ....[45]....
        /*06f0*/ 	.word	0xffffffff


	//   ....[46]....
        /*06f4*/ 	.word	0xffffffff


	//   ....[47]....
        /*06f8*/ 	.word	0xffffffff


	//   ....[48]....
        /*06fc*/ 	.word	0xffffffff


	//   ....[49]....
        /*0700*/ 	.word	0xffffffff


	//   ....[50]....
        /*0704*/ 	.word	0xffffffff


	//   ....[51]....
        /*0708*/ 	.word	0xffffffff


	//   ....[52]....
        /*070c*/ 	.word	0xffffffff


	//   ....[53]....
        /*0710*/ 	.word	0xffffffff


	//   ....[54]....
        /*0714*/ 	.word	0xffffffff


	//   ....[55]....
        /*0718*/ 	.word	0xffffffff


	//   ....[56]....
        /*071c*/ 	.word	0xffffffff


	//   ....[57]....
        /*0720*/ 	.word	0xffffffff


	//   ....[58]....
        /*0724*/ 	.word	0xffffffff


	//   ....[59]....
        /*0728*/ 	.word	0xffffffff


	//   ....[60]....
        /*072c*/ 	.word	0xffffffff


	//   ....[61]....
        /*0730*/ 	.word	0xffffffff


	//   ....[62]....
        /*0734*/ 	.word	0xffffffff


	//   ....[63]....
        /*0738*/ 	.word	0xffffffff


	//   ....[64]....
        /*073c*/ 	.word	0xffffffff


	//   ....[65]....
        /*0740*/ 	.word	0xffffffff


	//   ....[66]....
        /*0744*/ 	.word	0xffffffff


	//   ....[67]....
        /*0748*/ 	.word	0xffffffff


	//   ....[68]....
        /*074c*/ 	.word	0xffffffff


	//   ....[69]....
        /*0750*/ 	.word	0xffffffff


	//   ....[70]....
        /*0754*/ 	.word	0xffffffff


	//   ....[71]....
        /*0758*/ 	.word	0xffffffff


	//   ....[72]....
        /*075c*/ 	.word	0xffffffff


	//   ....[73]....
        /*0760*/ 	.word	0xffffffff


	//   ....[74]....
        /*0764*/ 	.word	0xffffffff


	//   ....[75]....
        /*0768*/ 	.word	0xffffffff


	//   ....[76]....
        /*076c*/ 	.word	0xffffffff


	//   ....[77]....
        /*0770*/ 	.word	0xffffffff


	//   ....[78]....
        /*0774*/ 	.word	0xffffffff


	//   ....[79]....
        /*0778*/ 	.word	0xffffffff


	//   ....[80]....
        /*077c*/ 	.word	0xffffffff


	//   ....[81]....
        /*0780*/ 	.word	0xffffffff


	//   ....[82]....
        /*0784*/ 	.word	0xffffffff


	//   ....[83]....
        /*0788*/ 	.word	0xffffffff


	//   ....[84]....
        /*078c*/ 	.word	0xffffffff


	//   ....[85]....
        /*0790*/ 	.word	0xffffffff


	//   ....[86]....
        /*0794*/ 	.word	0xffffffff


	//   ....[87]....
        /*0798*/ 	.word	0xffffffff


	//   ....[88]....
        /*079c*/ 	.word	0xffffffff


	//   ....[89]....
        /*07a0*/ 	.word	0xffffffff


	//   ....[90]....
        /*07a4*/ 	.word	0xffffffff


	//   ....[91]....
        /*07a8*/ 	.word	0xffffffff


	//   ....[92]....
        /*07ac*/ 	.word	0xffffffff


	//   ....[93]....
        /*07b0*/ 	.word	0xffffffff


	//   ....[94]....
        /*07b4*/ 	.word	0xffffffff


	//   ....[95]....
        /*07b8*/ 	.word	0xffffffff


	//   ....[96]....
        /*07bc*/ 	.word	0xffffffff


	//   ....[97]....
        /*07c0*/ 	.word	0xffffffff


	//   ....[98]....
        /*07c4*/ 	.word	0xffffffff


	//   ....[99]....
        /*07c8*/ 	.word	0xffffffff


	//   ....[100]....
        /*07cc*/ 	.word	0xffffffff


	//   ....[101]....
        /*07d0*/ 	.word	0xffffffff


	//   ....[102]....
        /*07d4*/ 	.word	0xffffffff


	//   ....[103]....
        /*07d8*/ 	.word	0xffffffff


	//   ....[104]....
        /*07dc*/ 	.word	0xffffffff


	//   ....[105]....
        /*07e0*/ 	.word	0xffffffff


	//   ....[106]....
        /*07e4*/ 	.word	0xffffffff


	//   ....[107]....
        /*07e8*/ 	.word	0xffffffff


	//   ....[108]....
        /*07ec*/ 	.word	0xffffffff


	//   ....[109]....
        /*07f0*/ 	.word	0xffffffff


	//   ....[110]....
        /*07f4*/ 	.word	0xffffffff


	//   ....[111]....
        /*07f8*/ 	.word	0xffffffff


	//   ....[112]....
        /*07fc*/ 	.word	0xffffffff


	//   ....[113]....
        /*0800*/ 	.word	0xffffffff


	//   ....[114]....
        /*0804*/ 	.word	0xffffffff


	//   ....[115]....
        /*0808*/ 	.word	0xffffffff


	//   ....[116]....
        /*080c*/ 	.word	0xffffffff


	//   ....[117]....
        /*0810*/ 	.word	0xffffffff


	//   ....[118]....
        /*0814*/ 	.word	0xffffffff


	//   ....[119]....
        /*0818*/ 	.word	0xffffffff


	//   ....[120]....
        /*081c*/ 	.word	0xffffffff


	//   ....[121]....
        /*0820*/ 	.word	0xffffffff


	//   ....[122]....
        /*0824*/ 	.word	0xffffffff


	//   ....[123]....
        /*0828*/ 	.word	0xffffffff


	//   ....[124]....
        /*082c*/ 	.word	0xffffffff


	//   ....[125]....
        /*0830*/ 	.word	0xffffffff


	//   ....[126]....
        /*0834*/ 	.word	0xffffffff


	//   ....[127]....
        /*0838*/ 	.word	0xffffffff


	//   ....[128]....
        /*083c*/ 	.word	0xffffffff


	//   ....[129]....
        /*0840*/ 	.word	0xffffffff


	//   ....[130]....
        /*0844*/ 	.word	0xffffffff


	//   ....[131]....
        /*0848*/ 	.word	0xffffffff


	//   ....[132]....
        /*084c*/ 	.word	0xffffffff


	//   ....[133]....
        /*0850*/ 	.word	0xffffffff


	//   ....[134]....
        /*0854*/ 	.word	0xffffffff


	//   ....[135]....
        /*0858*/ 	.word	0xffffffff


	//   ....[136]....
        /*085c*/ 	.word	0xffffffff


	//   ....[137]....
        /*0860*/ 	.word	0xffffffff


	//   ....[138]....
        /*0864*/ 	.word	0xffffffff


	//   ....[139]....
        /*0868*/ 	.word	0xffffffff


	//   ....[140]....
        /*086c*/ 	.word	0xffffffff


	//   ....[141]....
        /*0870*/ 	.word	0xffffffff


	//   ....[142]....
        /*0874*/ 	.word	0xffffffff


	//   ....[143]....
        /*0878*/ 	.word	0xffffffff


	//   ....[144]....
        /*087c*/ 	.word	0xffffffff


	//   ....[145]....
        /*0880*/ 	.word	0xffffffff


	//   ....[146]....
        /*0884*/ 	.word	0xffffffff


	//   ....[147]....
        /*0888*/ 	.word	0xffffffff


	//   ....[148]....
        /*088c*/ 	.word	0xffffffff


	//   ....[149]....
        /*0890*/ 	.word	0xffffffff


	//   ....[150]....
        /*0894*/ 	.word	0xffffffff


	//   ....[151]....
        /*0898*/ 	.word	0xffffffff


	//   ....[152]....
        /*089c*/ 	.word	0xffffffff


	//   ....[153]....
        /*08a0*/ 	.word	0xffffffff


	//   ....[154]....
        /*08a4*/ 	.word	0xffffffff


	//   ....[155]....
        /*08a8*/ 	.word	0xffffffff


	//   ....[156]....
        /*08ac*/ 	.word	0xffffffff


	//   ....[157]....
        /*08b0*/ 	.word	0xffffffff


	//   ....[158]....
        /*08b4*/ 	.word	0xffffffff


	//   ....[159]....
        /*08b8*/ 	.word	0xffffffff


	//   ....[160]....
        /*08bc*/ 	.word	0xffffffff


	//   ....[161]....
        /*08c0*/ 	.word	0xffffffff


	//   ....[162]....
        /*08c4*/ 	.word	0xffffffff


	//   ....[163]....
        /*08c8*/ 	.word	0xffffffff


	//   ....[164]....
        /*08cc*/ 	.word	0xffffffff


	//   ....[165]....
        /*08d0*/ 	.word	0xffffffff


	//   ....[166]....
        /*08d4*/ 	.word	0xffffffff


	//   ....[167]....
        /*08d8*/ 	.word	0xffffffff


	//   ....[168]....
        /*08dc*/ 	.word	0xffffffff


	//   ....[169]....
        /*08e0*/ 	.word	0xffffffff


	//   ....[170]....
        /*08e4*/ 	.word	0xffffffff


	//   ....[171]....
        /*08e8*/ 	.word	0xffffffff


	//   ....[172]....
        /*08ec*/ 	.word	0xffffffff


	//   ....[173]....
        /*08f0*/ 	.word	0xffffffff


	//   ....[174]....
        /*08f4*/ 	.word	0xffffffff


	//   ....[175]....
        /*08f8*/ 	.word	0xffffffff


	//   ....[176]....
        /*08fc*/ 	.word	0xffffffff


	//   ....[177]....
        /*0900*/ 	.word	0xffffffff


	//   ....[178]....
        /*0904*/ 	.word	0xffffffff


	//   ....[179]....
        /*0908*/ 	.word	0xffffffff


	//   ....[180]....
        /*090c*/ 	.word	0xffffffff


	//   ....[181]....
        /*0910*/ 	.word	0xffffffff


	//   ....[182]....
        /*0914*/ 	.word	0xffffffff


	//   ....[183]....
        /*0918*/ 	.word	0xffffffff


	//   ....[184]....
        /*091c*/ 	.word	0xffffffff


	//   ....[185]....
        /*0920*/ 	.word	0xffffffff


	//   ....[186]....
        /*0924*/ 	.word	0xffffffff


	//   ....[187]....
        /*0928*/ 	.word	0xffffffff


	//   ....[188]....
        /*092c*/ 	.word	0xffffffff


	//   ....[189]....
        /*0930*/ 	.word	0xffffffff


	//   ....[190]....
        /*0934*/ 	.word	0xffffffff


	//   ....[191]....
        /*0938*/ 	.word	0xffffffff


	//   ....[192]....
        /*093c*/ 	.word	0xffffffff


	//   ....[193]....
        /*0940*/ 	.word	0xffffffff


	//   ....[194]....
        /*0944*/ 	.word	0xffffffff


	//   ....[195]....
        /*0948*/ 	.word	0x0500000f


	//   ....[196]....
        /*094c*/ 	.word	0x0500000f


	//   ....[197]....
        /*0950*/ 	.word	0x0500000f


	//   ....[198]....
        /*0954*/ 	.word	0x0500000f


	//   ....[199]....
        /*0958*/ 	.word	0x0500000f


	//   ....[200]....
        /*095c*/ 	.word	0x0500000f


	//   ....[201]....
        /*0960*/ 	.word	0x0500000f


	//   ....[202]....
        /*0964*/ 	.word	0x0500000f


	//   ....[203]....
        /*0968*/ 	.word	0x0500000f


	//   ....[204]....
        /*096c*/ 	.word	0x0500000f


	//   ....[205]....
        /*0970*/ 	.word	0x0500000f


	//   ....[206]....
        /*0974*/ 	.word	0x0500000f


	//   ....[207]....
        /*0978*/ 	.word	0x0500000f


	//   ....[208]....
        /*097c*/ 	.word	0x0500000f


	//   ....[209]....
        /*0980*/ 	.word	0x0500000f


	//   ....[210]....
        /*0984*/ 	.word	0x0500000f


	//   ....[211]....
        /*0988*/ 	.word	0x0500000f


	//   ....[212]....
        /*098c*/ 	.word	0x0500000f


	//   ....[213]....
        /*0990*/ 	.word	0x0500000f


	//   ....[214]....
        /*0994*/ 	.word	0x0500000f


	//   ....[215]....
        /*0998*/ 	.word	0x0500000f


	//   ....[216]....
        /*099c*/ 	.word	0x0500000f


	//   ....[217]....
        /*09a0*/ 	.word	0x0500000f


	//   ....[218]....
        /*09a4*/ 	.word	0x0500000f


	//   ....[219]....
        /*09a8*/ 	.word	0x0500000f


	//   ....[220]....
        /*09ac*/ 	.word	0x0500000f


	//   ....[221]....
        /*09b0*/ 	.word	0x0500000f


	//   ....[222]....
        /*09b4*/ 	.word	0x0500000f


	//   ....[223]....
        /*09b8*/ 	.word	0x0500000f


	//   ....[224]....
        /*09bc*/ 	.word	0x0500000f


	//   ....[225]....
        /*09c0*/ 	.word	0x0500000f


	//   ....[226]....
        /*09c4*/ 	.word	0x0500000f


	//   ....[227]....
        /*09c8*/ 	.word	0x0500000f


	//   ....[228]....
        /*09cc*/ 	.word	0x0500000f


	//   ....[229]....
        /*09d0*/ 	.word	0x0500000f


	//   ....[230]....
        /*09d4*/ 	.word	0x0500000f


	//   ....[231]....
        /*09d8*/ 	.word	0x0500000f


	//   ....[232]....
        /*09dc*/ 	.word	0x0500000f


	//   ....[233]....
        /*09e0*/ 	.word	0x0500000f


	//   ....[234]....
        /*09e4*/ 	.word	0x0500000f


	//   ....[235]....
        /*09e8*/ 	.word	0x0500000f


	//   ....[236]....
        /*09ec*/ 	.word	0x0500000f


	//   ....[237]....
        /*09f0*/ 	.word	0x0500000f


	//   ....[238]....
        /*09f4*/ 	.word	0x0500000f


	//   ....[239]....
        /*09f8*/ 	.word	0x0500000f


	//   ....[240]....
        /*09fc*/ 	.word	0x0500000f


	//   ....[241]....
        /*0a00*/ 	.word	0x0500000f


	//   ....[242]....
        /*0a04*/ 	.word	0x0500000f


	//   ....[243]....
        /*0a08*/ 	.word	0x0500000f


	//   ....[244]....
        /*0a0c*/ 	.word	0x0500000f


	//   ....[245]....
        /*0a10*/ 	.word	0x0500000f


	//   ....[246]....
        /*0a14*/ 	.word	0x0500000f


	//   ....[247]....
        /*0a18*/ 	.word	0x0500000f


	//   ....[248]....
        /*0a1c*/ 	.word	0x0500000f


	//   ....[249]....
        /*0a20*/ 	.word	0x0500000f


	//   ....[250]....
        /*0a24*/ 	.word	0x0500000f


	//   ....[251]....
        /*0a28*/ 	.word	0x0500000f


	//   ....[252]....
        /*0a2c*/ 	.word	0x0500000f


	//   ....[253]....
        /*0a30*/ 	.word	0x0500000f


	//   ....[254]....
        /*0a34*/ 	.word	0x0500000f


	//   ....[255]....
        /*0a38*/ 	.word	0x0500000f


	//   ....[0]....
        /*0a3c*/ 	.word	0x0500000f


	//   ....[1]....
        /*0a40*/ 	.word	0x0500000f


	//   ....[2]....
        /*0a44*/ 	.word	0x0500000f


	//   ....[3]....
        /*0a48*/ 	.word	0x0500000f


	//   ....[4]....
        /*0a4c*/ 	.word	0x0500000f


	//   ....[5]....
        /*0a50*/ 	.word	0x0500000f


	//   ....[6]....
        /*0a54*/ 	.word	0x0500000f


	//   ....[7]....
        /*0a58*/ 	.word	0x0500000f


	//   ....[8]....
        /*0a5c*/ 	.word	0x0500000f


	//   ....[9]....
        /*0a60*/ 	.word	0x0500000f


	//   ....[10]....
        /*0a64*/ 	.word	0x0500000f


	//   ....[11]....
        /*0a68*/ 	.word	0x0500000f


	//   ....[12]....
        /*0a6c*/ 	.word	0x0500000f


	//   ....[13]....
        /*0a70*/ 	.word	0x0500000f


	//   ....[14]....
        /*0a74*/ 	.word	0x0500000f


	//   ....[15]....
        /*0a78*/ 	.word	0x0500000f


	//   ....[16]....
        /*0a7c*/ 	.word	0x0500000f


	//   ....[17]....
        /*0a80*/ 	.word	0x0500000f


	//   ....[18]....
        /*0a84*/ 	.word	0x0500000f


	//   ....[19]....
        /*0a88*/ 	.word	0x0500000f


	//   ....[20]....
        /*0a8c*/ 	.word	0x0500000f


	//   ....[21]....
        /*0a90*/ 	.word	0x0500000f


	//   ....[22]....
        /*0a94*/ 	.word	0x0500000f


	//   ....[23]....
        /*0a98*/ 	.word	0x0500000f


	//   ....[24]....
        /*0a9c*/ 	.word	0x0500000f


	//   ....[25]....
        /*0aa0*/ 	.word	0x0500000f


	//   ....[26]....
        /*0aa4*/ 	.word	0x0500000f


	//   ....[27]....
        /*0aa8*/ 	.word	0x0500000f


	//   ....[28]....
        /*0aac*/ 	.word	0x0500000f


	//   ....[29]....
        /*0ab0*/ 	.word	0x0500000f


	//   ....[30]....
        /*0ab4*/ 	.word	0x0500000f


	//   ....[31]....
        /*0ab8*/ 	.word	0x0500000f


	//   ....[32]....
        /*0abc*/ 	.word	0x0500000f


	//   ....[33]....
        /*0ac0*/ 	.word	0x0500000f


	//   ....[34]....
        /*0ac4*/ 	.word	0x0500000f


	//   ....[35]....
        /*0ac8*/ 	.word	0x0500000f


	//   ....[36]....
        /*0acc*/ 	.word	0x0500000f


	//   ....[37]....
        /*0ad0*/ 	.word	0x0500000f


	//   ....[38]....
        /*0ad4*/ 	.word	0x0500000f


	//   ....[39]....
        /*0ad8*/ 	.word	0x0500000f


	//   ....[40]....
        /*0adc*/ 	.word	0x0500000f


	//   ....[41]....
        /*0ae0*/ 	.word	0x0500000f


	//   ....[42]....
        /*0ae4*/ 	.word	0x0500000f


	//   ....[43]....
        /*0ae8*/ 	.word	0x0500000f


	//   ....[44]....
        /*0aec*/ 	.word	0x0500000f


	//   ....[45]....
        /*0af0*/ 	.word	0x0500000f


	//   ....[46]....
        /*0af4*/ 	.word	0x0500000f


	//   ....[47]....
        /*0af8*/ 	.word	0x0500000f


	//   ....[48]....
        /*0afc*/ 	.word	0x0500000f


	//   ....[49]....
        /*0b00*/ 	.word	0x0500000f


	//   ....[50]....
        /*0b04*/ 	.word	0x0500000f


	//   ....[51]....
        /*0b08*/ 	.word	0x0500000f


	//   ....[52]....
        /*0b0c*/ 	.word	0x0500000f


	//   ....[53]....
        /*0b10*/ 	.word	0x0500000f


	//   ....[54]....
        /*0b14*/ 	.word	0x0500000f


	//   ....[55]....
        /*0b18*/ 	.word	0x0500000f


	//   ....[56]....
        /*0b1c*/ 	.word	0x0500000f


	//   ....[57]....
        /*0b20*/ 	.word	0x0500000f


	//   ....[58]....
        /*0b24*/ 	.word	0x0500000f


	//   ....[59]....
        /*0b28*/ 	.word	0x0500000f


	//   ....[60]....
        /*0b2c*/ 	.word	0x0500000f


	//   ....[61]....
        /*0b30*/ 	.word	0x0500000f


	//   ....[62]....
        /*0b34*/ 	.word	0x0500000f


	//   ....[63]....
        /*0b38*/ 	.word	0x0500000f


	//   ....[64]....
        /*0b3c*/ 	.word	0x0500000f


	//   ....[65]....
        /*0b40*/ 	.word	0x0500000f


	//   ....[66]....
        /*0b44*/ 	.word	0x0500000f


	//   ....[67]....
        /*0b48*/ 	.word	0x0500000f


	//   ....[68]....
        /*0b4c*/ 	.word	0x0500000f


	//   ....[69]....
        /*0b50*/ 	.word	0x0500000f


	//   ....[70]....
        /*0b54*/ 	.word	0x0500000f


	//   ....[71]....
        /*0b58*/ 	.word	0x0500000f


	//   ....[72]....
        /*0b5c*/ 	.word	0x0500000f


	//   ....[73]....
        /*0b60*/ 	.word	0x0500000f


	//   ....[74]....
        /*0b64*/ 	.word	0x0500000f


	//   ....[75]....
        /*0b68*/ 	.word	0x0500000f


	//   ....[76]....
        /*0b6c*/ 	.word	0x0500000f


	//   ....[77]....
        /*0b70*/ 	.word	0x0500000f


	//   ....[78]....
        /*0b74*/ 	.word	0x0500000f


	//   ....[79]....
        /*0b78*/ 	.word	0x0500000f


	//   ....[80]....
        /*0b7c*/ 	.word	0x0500000f


	//   ....[81]....
        /*0b80*/ 	.word	0x0500000f


	//   ....[82]....
        /*0b84*/ 	.word	0x0500000f


	//   ....[83]....
        /*0b88*/ 	.word	0x0500000f


	//----- nvinfo : EIATTR_COOP_GROUP_INSTR_OFFSETS
	.align		4
.L_150:
        /*0b8c*/ 	.byte	0x04, 0x28
        /*0b8e*/ 	.short	(.L_152 - .L_151)


	//   ....[0]....
.L_151:
        /*0b90*/ 	.word	0x00000070


	//   ....[1]....
        /*0b94*/ 	.word	0x00000140


	//   ....[2]....
        /*0b98*/ 	.word	0x00000190


	//   ....[3]....
        /*0b9c*/ 	.word	0x000003c0


	//   ....[4]....
        /*0ba0*/ 	.word	0x00000520


	//   ....[5]....
        /*0ba4*/ 	.word	0x00000640


	//   ....[6]....
        /*0ba8*/ 	.word	0x000007a0


	//   ....[7]....
        /*0bac*/ 	.word	0x00003410


	//   ....[8]....
        /*0bb0*/ 	.word	0x00003420


	//   ....[9]....
        /*0bb4*/ 	.word	0x00006070


	//   ....[10]....
        /*0bb8*/ 	.word	0x00006080


	//   ....[11]....
        /*0bbc*/ 	.word	0x000095b0


	//   ....[12]....
        /*0bc0*/ 	.word	0x000095c0


	//   ....[13]....
        /*0bc4*/ 	.word	0x0000c440


	//   ....[14]....
        /*0bc8*/ 	.word	0x0000c450


	//   ....[15]....
        /*0bcc*/ 	.word	0x0000f550


	//   ....[16]....
        /*0bd0*/ 	.word	0x0000f560


	//   ....[17]....
        /*0bd4*/ 	.word	0x0000f810


	//   ....[18]....
        /*0bd8*/ 	.word	0x0000f820


	//   ....[19]....
        /*0bdc*/ 	.word	0x0000fdd0


	//   ....[20]....
        /*0be0*/ 	.word	0x0000fdf0


	//   ....[21]....
        /*0be4*/ 	.word	0x00010030


	//   ....[22]....
        /*0be8*/ 	.word	0x00010050


	//   ....[23]....
        /*0bec*/ 	.word	0x00010ab0


	//   ....[24]....
        /*0bf0*/ 	.word	0x00011040


	//   ....[25]....
        /*0bf4*/ 	.word	0x00011050


	//   ....[26]....
        /*0bf8*/ 	.word	0x00011060


	//   ....[27]....
        /*0bfc*/ 	.word	0x00011070


	//   ....[28]....
        /*0c00*/ 	.word	0x00014680


	//   ....[29]....
        /*0c04*/ 	.word	0x00014690


	//   ....[30]....
        /*0c08*/ 	.word	0x000146a0


	//   ....[31]....
        /*0c0c*/ 	.word	0x000146b0


	//   ....[32]....
        /*0c10*/ 	.word	0x00019900


	//   ....[33]....
        /*0c14*/ 	.word	0x000199a0


	//   ....[34]....
        /*0c18*/ 	.word	0x0001a0a0


	//   ....[35]....
        /*0c1c*/ 	.word	0x0001a140


	//   ....[36]....
        /*0c20*/ 	.word	0x0001cfa0


	//   ....[37]....
        /*0c24*/ 	.word	0x0001cfc0


	//   ....[38]....
        /*0c28*/ 	.word	0x0001d290


	//   ....[39]....
        /*0c2c*/ 	.word	0x0001d2b0


	//   ....[40]....
        /*0c30*/ 	.word	0x0001efa0


	//   ....[41]....
        /*0c34*/ 	.word	0x0001efb0


	//   ....[42]....
        /*0c38*/ 	.word	0x0001f030


	//   ....[43]....
        /*0c3c*/ 	.word	0x0001f040


	//   ....[44]....
        /*0c40*/ 	.word	0x000202b0


	//   ....[45]....
        /*0c44*/ 	.word	0x000202f0


	//   ....[46]....
        /*0c48*/ 	.word	0x00020320


	//   ....[47]....
        /*0c4c*/ 	.word	0x00020350


	//   ....[48]....
        /*0c50*/ 	.word	0x00020380


	//   ....[49]....
        /*0c54*/ 	.word	0x000203b0


	//   ....[50]....
        /*0c58*/ 	.word	0x000203e0


	//   ....[51]....
        /*0c5c*/ 	.word	0x00020410


	//   ....[52]....
        /*0c60*/ 	.word	0x00020440


	//   ....[53]....
        /*0c64*/ 	.word	0x00020470


	//   ....[54]....
        /*0c68*/ 	.word	0x000204a0


	//   ....[55]....
        /*0c6c*/ 	.word	0x000204d0


	//   ....[56]....
        /*0c70*/ 	.word	0x00020500


	//   ....[57]....
        /*0c74*/ 	.word	0x00020530


	//   ....[58]....
        /*0c78*/ 	.word	0x00020560


	//   ....[59]....
        /*0c7c*/ 	.word	0x00020590


	//   ....[60]....
        /*0c80*/ 	.word	0x000205c0


	//   ....[61]....
        /*0c84*/ 	.word	0x000205f0


	//   ....[62]....
        /*0c88*/ 	.word	0x00020620


	//   ....[63]....
        /*0c8c*/ 	.word	0x00020650


	//   ....[64]....
        /*0c90*/ 	.word	0x00020680


	//   ....[65]....
        /*0c94*/ 	.word	0x000206b0


	//   ....[66]....
        /*0c98*/ 	.word	0x000206e0


	//   ....[67]....
        /*0c9c*/ 	.word	0x00020710


	//   ....[68]....
        /*0ca0*/ 	.word	0x00020740


	//   ....[69]....
        /*0ca4*/ 	.word	0x00020770


	//   ....[70]....
        /*0ca8*/ 	.word	0x000207a0


	//   ....[71]....
        /*0cac*/ 	.word	0x000207d0


	//   ....[72]....
        /*0cb0*/ 	.word	0x00020800


	//   ....[73]....
        /*0cb4*/ 	.word	0x00020830


	//   ....[74]....
        /*0cb8*/ 	.word	0x00020860


	//   ....[75]....
        /*0cbc*/ 	.word	0x00020880


	//   ....[76]....
        /*0cc0*/ 	.word	0x000208a0


	//   ....[77]....
        /*0cc4*/ 	.word	0x000208b0


	//   ....[78]....
        /*0cc8*/ 	.word	0x000208e0


	//   ....[79]....
        /*0ccc*/ 	.word	0x00020900


	//   ....[80]....
        /*0cd0*/ 	.word	0x00020930


	//   ....[81]....
        /*0cd4*/ 	.word	0x00020950


	//   ....[82]....
        /*0cd8*/ 	.word	0x00020970


	//   ....[83]....
        /*0cdc*/ 	.word	0x000209a0


	//   ....[84]....
        /*0ce0*/ 	.word	0x000209d0


	//   ....[85]....
        /*0ce4*/ 	.word	0x000209f0


	//   ....[86]....
        /*0ce8*/ 	.word	0x00020a20


	//   ....[87]....
        /*0cec*/ 	.word	0x00020a50


	//   ....[88]....
        /*0cf0*/ 	.word	0x00020a80


	//   ....[89]....
        /*0cf4*/ 	.word	0x00020ab0


	//   ....[90]....
        /*0cf8*/ 	.word	0x00020ae0


	//   ....[91]....
        /*0cfc*/ 	.word	0x00020af0


	//   ....[92]....
        /*0d00*/ 	.word	0x000212f0


	//   ....[93]....
        /*0d04*/ 	.word	0x00021350


	//   ....[94]....
        /*0d08*/ 	.word	0x00021450


	//   ....[95]....
        /*0d0c*/ 	.word	0x00021480


	//   ....[96]....
        /*0d10*/ 	.word	0x00021ac0


	//   ....[97]....
        /*0d14*/ 	.word	0x00021af0


	//   ....[98]....
        /*0d18*/ 	.word	0x00021c30


	//   ....[99]....
        /*0d1c*/ 	.word	0x00021c50


	//   ....[100]....
        /*0d20*/ 	.word	0x00021d50


	//   ....[101]....
        /*0d24*/ 	.word	0x00021d70


	//   ....[102]....
        /*0d28*/ 	.word	0x00021e80


	//   ....[103]....
        /*0d2c*/ 	.word	0x00021ea0


	//   ....[104]....
        /*0d30*/ 	.word	0x000227c0


	//   ....[105]....
        /*0d34*/ 	.word	0x000227d0


	//   ....[106]....
        /*0d38*/ 	.word	0x00022930


	//   ....[107]....
        /*0d3c*/ 	.word	0x00022940


	//   ....[108]....
        /*0d40*/ 	.word	0x00022a90


	//   ....[109]....
        /*0d44*/ 	.word	0x00022aa0


	//   ....[110]....
        /*0d48*/ 	.word	0x00022bf0


	//   ....[111]....
        /*0d4c*/ 	.word	0x00022c00


	//   ....[112]....
        /*0d50*/ 	.word	0x00022da0


	//   ....[113]....
        /*0d54*/ 	.word	0x00022f50


	//   ....[114]....
        /*0d58*/ 	.word	0x00022f80


	//   ....[115]....
        /*0d5c*/ 	.word	0x00022fb0


	//   ....[116]....
        /*0d60*/ 	.word	0x00022fe0


	//   ....[117]....
        /*0d64*/ 	.word	0x00023010


	//   ....[118]....
        /*0d68*/ 	.word	0x00023040


	//   ....[119]....
        /*0d6c*/ 	.word	0x000231b0


	//   ....[120]....
        /*0d70*/ 	.word	0x000231e0


	//   ....[121]....
        /*0d74*/ 	.word	0x00023210


	//   ....[122]....
        /*0d78*/ 	.word	0x00023240


	//   ....[123]....
        /*0d7c*/ 	.word	0x00023270


	//   ....[124]....
        /*0d80*/ 	.word	0x000232a0


	//   ....[125]....
        /*0d84*/ 	.word	0x00023330


	//   ....[126]....
        /*0d88*/ 	.word	0x00023360


	//   ....[127]....
        /*0d8c*/ 	.word	0x000233e0


	//   ....[128]....
        /*0d90*/ 	.word	0x00024050


	//   ....[129]....
        /*0d94*/ 	.word	0x00026400


	//   ....[130]....
        /*0d98*/ 	.word	0x00026430


	//   ....[131]....
        /*0d9c*/ 	.word	0x00026570


	//   ....[132]....
        /*0da0*/ 	.word	0x00026580


	//   ....[133]....
        /*0da4*/ 	.word	0x00026610


	//   ....[134]....
        /*0da8*/ 	.word	0x00026620


	//   ....[135]....
        /*0dac*/ 	.word	0x00026630


	//   ....[136]....
        /*0db0*/ 	.word	0x000266c0


	//   ....[137]....
        /*0db4*/ 	.word	0x00026760


	//   ....[138]....
        /*0db8*/ 	.word	0x00026770


	//   ....[139]....
        /*0dbc*/ 	.word	0x00026ba0


	//   ....[140]....
        /*0dc0*/ 	.word	0x00026be0


	//   ....[141]....
        /*0dc4*/ 	.word	0x00026c10


	//   ....[142]....
        /*0dc8*/ 	.word	0x00026cf0


	//   ....[143]....
        /*0dcc*/ 	.word	0x00026d00


	//   ....[144]....
        /*0dd0*/ 	.word	0x00026d90


	//   ....[145]....
        /*0dd4*/ 	.word	0x00026da0


	//   ....[146]....
        /*0dd8*/ 	.word	0x00026db0


	//   ....[147]....
        /*0ddc*/ 	.word	0x00026dc0


	//   ....[148]....
        /*0de0*/ 	.word	0x00026ea0


	//   ....[149]....
        /*0de4*/ 	.word	0x00027660


	//   ....[150]....
        /*0de8*/ 	.word	0x00027690


	//   ....[151]....
        /*0dec*/ 	.word	0x000276c0


	//   ....[152]....
        /*0df0*/ 	.word	0x00027770


	//   ....[153]....
        /*0df4*/ 	.word	0x00027780


	//   ....[154]....
        /*0df8*/ 	.word	0x00027820


	//   ....[155]....
        /*0dfc*/ 	.word	0x00027830


	//   ....[156]....
        /*0e00*/ 	.word	0x00027840


	//   ....[157]....
        /*0e04*/ 	.word	0x00028250


	//   ....[158]....
        /*0e08*/ 	.word	0x00028260


	//   ....[159]....
        /*0e0c*/ 	.word	0x00028270


	//   ....[160]....
        /*0e10*/ 	.word	0x000282b0


	//   ....[161]....
        /*0e14*/ 	.word	0x000282f0


	//   ....[162]....
        /*0e18*/ 	.word	0x00028300


	//   ....[163]....
        /*0e1c*/ 	.word	0x00028360


	//   ....[164]....
        /*0e20*/ 	.word	0x00028390


	//   ....[165]....
        /*0e24*/ 	.word	0x000283d0


	//   ....[166]....
        /*0e28*/ 	.word	0x00028430


	//   ....[167]....
        /*0e2c*/ 	.word	0x00028860


	//   ....[168]....
        /*0e30*/ 	.word	0x00028870


	//   ....[169]....
        /*0e34*/ 	.word	0x00028880


	//   ....[170]....
        /*0e38*/ 	.word	0x00028890


	//   ....[171]....
        /*0e3c*/ 	.word	0x000288a0


	//   ....[172]....
        /*0e40*/ 	.word	0x00028900


	//   ....[173]....
        /*0e44*/ 	.word	0x00028910


	//   ....[174]....
        /*0e48*/ 	.word	0x00028970


	//   ....[175]....
        /*0e4c*/ 	.word	0x000289a0


	//   ....[176]....
        /*0e50*/ 	.word	0x000289e0


	//   ....[177]....
        /*0e54*/ 	.word	0x00029fa0


	//   ....[178]....
        /*0e58*/ 	.word	0x00029fd0


	//   ....[179]....
        /*0e5c*/ 	.word	0x0002a000


	//   ....[180]....
        /*0e60*/ 	.word	0x0002a030


	//   ....[181]....
        /*0e64*/ 	.word	0x0002a060


	//   ....[182]....
        /*0e68*/ 	.word	0x0002a090


	//   ....[183]....
        /*0e6c*/ 	.word	0x0002a0c0


	//   ....[184]....
        /*0e70*/ 	.word	0x0002a0f0


	//   ....[185]....
        /*0e74*/ 	.word	0x0002a270


	//   ....[186]....
        /*0e78*/ 	.word	0x0002a2a0


	//   ....[187]....
        /*0e7c*/ 	.word	0x0002a2d0


	//   ....[188]....
        /*0e80*/ 	.word	0x0002a300


	//   ....[189]....
        /*0e84*/ 	.word	0x0002a330


	//   ....[190]....
        /*0e88*/ 	.word	0x0002a360


	//   ....[191]....
        /*0e8c*/ 	.word	0x0002a420


	//   ....[192]....
        /*0e90*/ 	.word	0x0002a440


	//   ....[193]....
        /*0e94*/ 	.word	0x0002a4b0


	//   ....[194]....
        /*0e98*/ 	.word	0x0002a940


	//   ....[195]....
        /*0e9c*/ 	.word	0x0002ace0


	//   ....[196]....
        /*0ea0*/ 	.word	0x0002ad70


	//   ....[197]....
        /*0ea4*/ 	.word	0x0002ae10


	//   ....[198]....
        /*0ea8*/ 	.word	0x0002aea0


	//   ....[199]....
        /*0eac*/ 	.word	0x0002af90


	//   ....[200]....
        /*0eb0*/ 	.word	0x0002b020


	//   ....[201]....
        /*0eb4*/ 	.word	0x0002b0c0


	//   ....[202]....
        /*0eb8*/ 	.word	0x0002b150


	//   ....[203]....
        /*0ebc*/ 	.word	0x0002b240


	//   ....[204]....
        /*0ec0*/ 	.word	0x0002b2d0


	//   ....[205]....
        /*0ec4*/ 	.word	0x0002b370


	//   ....[206]....
        /*0ec8*/ 	.word	0x0002b400


	//   ....[207]....
        /*0ecc*/ 	.word	0x0002b4e0


	//   ....[208]....
        /*0ed0*/ 	.word	0x0002b590


	//   ....[209]....
        /*0ed4*/ 	.word	0x0002b620


	//   ....[210]....
        /*0ed8*/ 	.word	0x0002b670


	//   ....[211]....
        /*0edc*/ 	.word	0x0002b6c0


	//   ....[212]....
        /*0ee0*/ 	.word	0x0002b7a0


	//   ....[213]....
        /*0ee4*/ 	.word	0x0002b830


	//   ....[214]....
        /*0ee8*/ 	.word	0x0002b880


	//   ....[215]....
        /*0eec*/ 	.word	0x0002b8d0


	//   ....[216]....
        /*0ef0*/ 	.word	0x0002bb10


	//   ....[217]....
        /*0ef4*/ 	.word	0x0002bc40


	//   ....[218]....
        /*0ef8*/ 	.word	0x0002bd60


	//   ....[219]....
        /*0efc*/ 	.word	0x0002be90


	//   ....[220]....
        /*0f00*/ 	.word	0x0002bf50


	//   ....[221]....
        /*0f04*/ 	.word	0x0002bfd0


	//   ....[222]....
        /*0f08*/ 	.word	0x0002c030


	//   ....[223]....
        /*0f0c*/ 	.word	0x0002c0b0


	//   ....[224]....
        /*0f10*/ 	.word	0x0002c110


	//   ....[225]....
        /*0f14*/ 	.word	0x0002c190


	//   ....[226]....
        /*0f18*/ 	.word	0x0002c1f0


	//   ....[227]....
        /*0f1c*/ 	.word	0x0002c270


	//   ....[228]....
        /*0f20*/ 	.word	0x0002c2d0


	//   ....[229]....
        /*0f24*/ 	.word	0x0002c350


	//   ....[230]....
        /*0f28*/ 	.word	0x0002c3b0


	//   ....[231]....
        /*0f2c*/ 	.word	0x0002c410


	//   ....[232]....
        /*0f30*/ 	.word	0x0002c470


	//   ....[233]....
        /*0f34*/ 	.word	0x0002c4d0


	//   ....[234]....
        /*0f38*/ 	.word	0x0002c530


	//   ....[235]....
        /*0f3c*/ 	.word	0x0002c590


	//   ....[236]....
        /*0f40*/ 	.word	0x0002c5f0


	//   ....[237]....
        /*0f44*/ 	.word	0x0002c660


	//   ....[238]....
        /*0f48*/ 	.word	0x0002c6c0


	//   ....[239]....
        /*0f4c*/ 	.word	0x0002c750


	//   ....[240]....
        /*0f50*/ 	.word	0x0002c7b0


	//   ....[241]....
        /*0f54*/ 	.word	0x0002c810


	//   ....[242]....
        /*0f58*/ 	.word	0x0002c870


	//   ....[243]....
        /*0f5c*/ 	.word	0x0002c910


	//   ....[244]....
        /*0f60*/ 	.word	0x0002c970


	//   ....[245]....
        /*0f64*/ 	.word	0x0002ca00


	//   ....[246]....
        /*0f68*/ 	.word	0x0002ca60


	//   ....[247]....
        /*0f6c*/ 	.word	0x0002cae0


	//   ....[248]....
        /*0f70*/ 	.word	0x0002cb40


	//   ....[249]....
        /*0f74*/ 	.word	0x0002cba0


	//   ....[250]....
        /*0f78*/ 	.word	0x0002cc00


	//   ....[251]....
        /*0f7c*/ 	.word	0x0002cc80


	//   ....[252]....
        /*0f80*/ 	.word	0x0002cce0


	//   ....[253]....
        /*0f84*/ 	.word	0x0002cd60


	//   ....[254]....
        /*0f88*/ 	.word	0x0002cdc0


	//   ....[255]....
        /*0f8c*/ 	.word	0x0002ce20


	//   ....[0]....
        /*0f90*/ 	.word	0x0002ce80


	//   ....[1]....
        /*0f94*/ 	.word	0x0002cef0


	//   ....[2]....
        /*0f98*/ 	.word	0x0002cf50


	//   ....[3]....
        /*0f9c*/ 	.word	0x0002cfd0


	//   ....[4]....
        /*0fa0*/ 	.word	0x0002d030


	//   ....[5]....
        /*0fa4*/ 	.word	0x0002d0a0


	//   ....[6]....
        /*0fa8*/ 	.word	0x0002d110


	//   ....[7]....
        /*0fac*/ 	.word	0x0002d180


	//   ....[8]....
        /*0fb0*/ 	.word	0x0002d2d0


	//   ....[9]....
        /*0fb4*/ 	.word	0x0002d320


	//   ....[10]....
        /*0fb8*/ 	.word	0x0002d3b0


	//   ....[11]....
        /*0fbc*/ 	.word	0x0002d440


	//   ....[12]....
        /*0fc0*/ 	.word	0x0002d4d0


	//   ....[13]....
        /*0fc4*/ 	.word	0x0002d560


	//   ....[14]....
        /*0fc8*/ 	.word	0x0002d5f0


	//   ....[15]....
        /*0fcc*/ 	.word	0x0002d680


	//   ....[16]....
        /*0fd0*/ 	.word	0x0002d740


	//   ....[17]....
        /*0fd4*/ 	.word	0x0002da20


	//   ....[18]....
        /*0fd8*/ 	.word	0x0002db20


	//   ....[19]....
        /*0fdc*/ 	.word	0x0002dbe0


	//   ....[20]....
        /*0fe0*/ 	.word	0x0002dd70


	//   ....[21]....
        /*0fe4*/ 	.word	0x0002de00


	//   ....[22]....
        /*0fe8*/ 	.word	0x0002de60


	//   ....[23]....
        /*0fec*/ 	.word	0x0002df60


	//   ....[24]....
        /*0ff0*/ 	.word	0x0002dfc0


	//   ....[25]....
        /*0ff4*/ 	.word	0x0002e090


	//   ....[26]....
        /*0ff8*/ 	.word	0x0002e150


	//   ....[27]....
        /*0ffc*/ 	.word	0x0002e260


	//   ....[28]....
        /*1000*/ 	.word	0x0002e380


	//   ....[29]....
        /*1004*/ 	.word	0x0002e440


	//   ....[30]....
        /*1008*/ 	.word	0x0002e590


	//   ....[31]....
        /*100c*/ 	.word	0x0002e5e0


	//   ....[32]....
        /*1010*/ 	.word	0x0002e6e0


	//   ....[33]....
        /*1014*/ 	.word	0x0002e790


	//   ....[34]....
        /*1018*/ 	.word	0x0002e7f0


	//   ....[35]....
        /*101c*/ 	.word	0x0002e8d0


	//   ....[36]....
        /*1020*/ 	.word	0x0002e980


	//   ....[37]....
        /*1024*/ 	.word	0x0002ea50


	//   ....[38]....
        /*1028*/ 	.word	0x0002eb00


	//   ....[39]....
        /*102c*/ 	.word	0x0002eb70


	//   ....[40]....
        /*1030*/ 	.word	0x0002ebd0


	//   ....[41]....
        /*1034*/ 	.word	0x0002ecf0


	//   ....[42]....
        /*1038*/ 	.word	0x0002ed50


	//   ....[43]....
        /*103c*/ 	.word	0x0002ee60


	//   ....[44]....
        /*1040*/ 	.word	0x0002eec0


	//   ....[45]....
        /*1044*/ 	.word	0x0002efc0


	//   ....[46]....
        /*1048*/ 	.word	0x0002f0f0


	//   ....[47]....
        /*104c*/ 	.word	0x0002f180


	//   ....[48]....
        /*1050*/ 	.word	0x0002f1e0


	//   ....[49]....
        /*1054*/ 	.word	0x0002f2c0


	//   ....[50]....
        /*1058*/ 	.word	0x0002f320


	//   ....[51]....
        /*105c*/ 	.word	0x0002f3f0


	//   ....[52]....
        /*1060*/ 	.word	0x0002f450


	//   ....[53]....
        /*1064*/ 	.word	0x0002f520


	//   ....[54]....
        /*1068*/ 	.word	0x0002f580


	//   ....[55]....
        /*106c*/ 	.word	0x0002f650


	//   ....[56]....
        /*1070*/ 	.word	0x0002f740


	//   ....[57]....
        /*1074*/ 	.word	0x0002f7d0


	//   ....[58]....
        /*1078*/ 	.word	0x0002f830


	//   ....[59]....
        /*107c*/ 	.word	0x0002f900


	//   ....[60]....
        /*1080*/ 	.word	0x0002f960


	//   ....[61]....
        /*1084*/ 	.word	0x0002fa30


	//   ....[62]....
        /*1088*/ 	.word	0x0002fa90


	//   ....[63]....
        /*108c*/ 	.word	0x0002fb60


	//   ....[64]....
        /*1090*/ 	.word	0x0002fbc0


	//   ....[65]....
        /*1094*/ 	.word	0x0002fc90


	//   ....[66]....
        /*1098*/ 	.word	0x0002fe60


	//   ....[67]....
        /*109c*/ 	.word	0x0002ff00


	//   ....[68]....
        /*10a0*/ 	.word	0x00030020


	//   ....[69]....
        /*10a4*/ 	.word	0x00030090


	//   ....[70]....
        /*10a8*/ 	.word	0x00030100


	//   ....[71]....
        /*10ac*/ 	.word	0x00030170


	//   ....[72]....
        /*10b0*/ 	.word	0x000301e0


	//   ....[73]....
        /*10b4*/ 	.word	0x00030260


	//   ....[74]....
        /*10b8*/ 	.word	0x000302f0


	//   ....[75]....
        /*10bc*/ 	.word	0x00030380


	//   ....[76]....
        /*10c0*/ 	.word	0x000303f0


	//   ....[77]....
        /*10c4*/ 	.word	0x00030460


	//   ....[78]....
        /*10c8*/ 	.word	0x000304d0


	//   ....[79]....
        /*10cc*/ 	.word	0x00030550


	//   ....[80]....
        /*10d0*/ 	.word	0x000305c0


	//   ....[81]....
        /*10d4*/ 	.word	0x00030660


	//   ....[82]....
        /*10d8*/ 	.word	0x000306f0


	//   ....[83]....
        /*10dc*/ 	.word	0x00030810


	//----- nvinfo : EIATTR_REG_RECONFIG
	.align		4
.L_152:
        /*10e0*/ 	.byte	0x01, 0x54
	.zero		2


	//----- nvinfo : EIATTR_SYSCALL_OFFSETS
	.align		4
        /*10e4*/ 	.byte	0x04, 0x46
        /*10e6*/ 	.short	(.L_154 - .L_153)


	//   ....[0]....
.L_153:
        /*10e8*/ 	.word	0x000019d0


	//   ....[1]....
        /*10ec*/ 	.word	0x00001b20


	//   ....[2]....
        /*10f0*/ 	.word	0x00010c40


	//   ....[3]....
        /*10f4*/ 	.word	0x00010f70


	//   ....[4]....
        /*10f8*/ 	.word	0x00025680


	//   ....[5]....
        /*10fc*/ 	.word	0x000257f0


	//   ....[6]....
        /*1100*/ 	.word	0x00025940


	//   ....[7]....
        /*1104*/ 	.word	0x00025a80


	//   ....[8]....
        /*1108*/ 	.word	0x000272c0


	//----- nvinfo : EIATTR_MBARRIER_INSTR_OFFSETS
	.align		4
.L_154:
        /*110c*/ 	.byte	0x04, 0x39
        /*110e*/ 	.short	(.L_156 - .L_155)


	//   ....[0]....
.L_155:
        /*1110*/ 	.word	0x00000270
        /*1114*/ 	.word	0x000000ff
        /*1118*/ 	.word	0x00033400
        /*111c*/ 	.short	0x0100
        /*111e*/ 	.byte	0x08
	.zero		1


	//   ....[1]....
        /*1120*/ 	.word	0x00000280
        /*1124*/ 	.word	0x000000ff
        /*1128*/ 	.word	0x00033420
        /*112c*/ 	.short	0x0100
        /*112e*/ 	.byte	0x08
	.zero		1


	//   ....[2]....
        /*1130*/ 	.word	0x00000370
        /*1134*/ 	.word	0x000000ff
        /*1138*/ 	.word	0x00033430
        /*113c*/ 	.short	0x0100
        /*113e*/ 	.byte	0x08
	.zero		1


	//   ....[3]....
        /*1140*/ 	.word	0x00000380
        /*1144*/ 	.word	0x000000ff
        /*1148*/ 	.word	0x00033440
        /*114c*/ 	.short	0x0100
        /*114e*/ 	.byte	0x08
	.zero		1


	//   ....[4]....
        /*1150*/ 	.word	0x00000390
        /*1154*/ 	.word	0x000000ff
        /*1158*/ 	.word	0x00033438
        /*115c*/ 	.short	0x0100
        /*115e*/ 	.byte	0x08
	.zero		1


	//   ....[5]....
        /*1160*/ 	.word	0x000003a0
        /*1164*/ 	.word	0x000000ff
        /*1168*/ 	.word	0x00033448
        /*116c*/ 	.short	0x0100
        /*116e*/ 	.byte	0x08
	.zero		1


	//   ....[6]....
        /*1170*/ 	.word	0x000004d0
        /*1174*/ 	.word	0x000000ff
        /*1178*/ 	.word	0x00033450
        /*117c*/ 	.short	0x0100
        /*117e*/ 	.byte	0x08
	.zero		1


	//   ....[7]....
        /*1180*/ 	.word	0x000004e0
        /*1184*/ 	.word	0x000000ff
        /*1188*/ 	.word	0x00033460
        /*118c*/ 	.short	0x0100
        /*118e*/ 	.byte	0x08
	.zero		1


	//   ....[8]....
        /*1190*/ 	.word	0x000004f0
        /*1194*/ 	.word	0x000000ff
        /*1198*/ 	.word	0x00033458
        /*119c*/ 	.short	0x0100
        /*119e*/ 	.byte	0x08
	.zero		1


	//   ....[9]....
        /*11a0*/ 	.word	0x00000500
        /*11a4*/ 	.word	0x000000ff
        /*11a8*/ 	.word	0x00033468
        /*11ac*/ 	.short	0x0100
        /*11ae*/ 	.byte	0x08
	.zero		1


	//   ....[10]....
        /*11b0*/ 	.word	0x000005f0
        /*11b4*/ 	.word	0x000000ff
        /*11b8*/ 	.word	0x00033470
        /*11bc*/ 	.short	0x0100
        /*11be*/ 	.byte	0x06
	.zero		1


	//   ....[11]....
        /*11c0*/ 	.word	0x00000600
        /*11c4*/ 	.word	0x000000ff
        /*11c8*/ 	.word	0x00033480
        /*11cc*/ 	.short	0x0100
        /*11ce*/ 	.byte	0x06
	.zero		1


	//   ....[12]....
        /*11d0*/ 	.word	0x00000610
        /*11d4*/ 	.word	0x000000ff
        /*11d8*/ 	.word	0x00033478
        /*11dc*/ 	.short	0x0100
        /*11de*/ 	.byte	0x06
	.zero		1


	//   ....[13]....
        /*11e0*/ 	.word	0x00000620
        /*11e4*/ 	.word	0x000000ff
        /*11e8*/ 	.word	0x00033488
        /*11ec*/ 	.short	0x0100
        /*11ee*/ 	.byte	0x06
	.zero		1


	//   ....[14]....
        /*11f0*/ 	.word	0x00000750
        /*11f4*/ 	.word	0x000000ff
        /*11f8*/ 	.word	0x00033490
        /*11fc*/ 	.short	0x0100
        /*11fe*/ 	.byte	0x08
	.zero		1


	//   ....[15]....
        /*1200*/ 	.word	0x00000760
        /*1204*/ 	.word	0x000000ff
        /*1208*/ 	.word	0x000334a0
        /*120c*/ 	.short	0x0100
        /*120e*/ 	.byte	0x08
	.zero		1


	//   ....[16]....
        /*1210*/ 	.word	0x00000770
        /*1214*/ 	.word	0x000000ff
        /*1218*/ 	.word	0x00033498
        /*121c*/ 	.short	0x0100
        /*121e*/ 	.byte	0x08
	.zero		1


	//   ....[17]....
        /*1220*/ 	.word	0x00000780
        /*1224*/ 	.word	0x000000ff
        /*1228*/ 	.word	0x000334a8
        /*122c*/ 	.short	0x0100
        /*122e*/ 	.byte	0x08
	.zero		1


	//   ....[18]....
        /*1230*/ 	.word	0x000008c0
        /*1234*/ 	.word	0x000000ff
        /*1238*/ 	.word	0x000334b0
        /*123c*/ 	.short	0x0100
        /*123e*/ 	.byte	0x08
	.zero		1


	//   ....[19]....
        /*1240*/ 	.word	0x000008d0
        /*1244*/ 	.word	0x000000ff
        /*1248*/ 	.word	0x000334c0
        /*124c*/ 	.short	0x0100
        /*124e*/ 	.byte	0x08
	.zero		1


	//   ....[20]....
        /*1250*/ 	.word	0x000008e0
        /*1254*/ 	.word	0x000000ff
        /*1258*/ 	.word	0x000334b8
        /*125c*/ 	.short	0x0100
        /*125e*/ 	.byte	0x08
	.zero		1


	//   ....[21]....
        /*1260*/ 	.word	0x000008f0
        /*1264*/ 	.word	0x000000ff
        /*1268*/ 	.word	0x000334c8
        /*126c*/ 	.short	0x0100
        /*126e*/ 	.byte	0x08
	.zero		1


	//   ....[22]....
        /*1270*/ 	.word	0x000033c0
        /*1274*/ 	.word	0x0000005d
        /*1278*/ 	.word	0x00033490
        /*127c*/ 	.short	0x010a
        /*127e*/ 	.byte	0x3f
	.zero		1


	//   ....[23]....
        /*1280*/ 	.word	0x00009550
        /*1284*/ 	.word	0x0000005d
        /*1288*/ 	.word	0x00033490
        /*128c*/ 	.short	0x010a
        /*128e*/ 	.byte	0x3f
	.zero		1


	//   ....[24]....
        /*1290*/ 	.word	0x0000f350
        /*1294*/ 	.word	0x0000005d
        /*1298*/ 	.word	0x00033490
        /*129c*/ 	.short	0x010a
        /*129e*/ 	.byte	0x3f
	.zero		1


	//   ....[25]....
        /*12a0*/ 	.word	0x0000fb80
        /*12a4*/ 	.word	0x0000000b
        /*12a8*/ 	.word	0x00000000
        /*12ac*/ 	.short	0x0101
        /*12ae*/ 	.byte	0x3f
	.zero		1


	//   ....[26]....
        /*12b0*/ 	.word	0x0000fbc0
        /*12b4*/ 	.word	0x0000005d
        /*12b8*/ 	.word	0x000334b0
        /*12bc*/ 	.short	0x010a
        /*12be*/ 	.byte	0x3f
	.zero		1


	//   ....[27]....
        /*12c0*/ 	.word	0x00010370
        /*12c4*/ 	.word	0x0000005d
        /*12c8*/ 	.word	0x00000000
        /*12cc*/ 	.short	0x0101
        /*12ce*/ 	.byte	0x3f
	.zero		1


	//   ....[28]....
        /*12d0*/ 	.word	0x00010cd0
        /*12d4*/ 	.word	0x00000012
        /*12d8*/ 	.word	0x00033400
        /*12dc*/ 	.short	0x010a
        /*12de*/ 	.byte	0x3f
	.zero		1


	//   ....[29]....
        /*12e0*/ 	.word	0x00010d20
        /*12e4*/ 	.word	0x00000012
        /*12e8*/ 	.word	0x00033400
        /*12ec*/ 	.short	0x010a
        /*12ee*/ 	.byte	0x3f
	.zero		1


	//   ....[30]....
        /*12f0*/ 	.word	0x00011650
        /*12f4*/ 	.word	0x00000012
        /*12f8*/ 	.word	0x00033400
        /*12fc*/ 	.short	0x010a
        /*12fe*/ 	.byte	0x3f
	.zero		1


	//   ....[31]....
        /*1300*/ 	.word	0x00014ae0
        /*1304*/ 	.word	0x00000012
        /*1308*/ 	.word	0x00033400
        /*130c*/ 	.short	0x010a
        /*130e*/ 	.byte	0x3f
	.zero		1


	//   ....[32]....
        /*1310*/ 	.word	0x00017c70
        /*1314*/ 	.word	0x00000000
        /*1318*/ 	.word	0x00033430
        /*131c*/ 	.short	0x010a
        /*131e*/ 	.byte	0x3f
	.zero		1


	//   ....[33]....
        /*1320*/ 	.word	0x00017cc0
        /*1324*/ 	.word	0x00000000
        /*1328*/ 	.word	0x00033430
        /*132c*/ 	.short	0x010a
        /*132e*/ 	.byte	0x3f
	.zero		1


	//   ....[34]....
        /*1330*/ 	.word	0x0001a3f0
        /*1334*/ 	.word	0x00000029
        /*1338*/ 	.word	0x00000000
        /*133c*/ 	.short	0x0101
        /*133e*/ 	.byte	0x3f
	.zero		1


	//   ....[35]....
        /*1340*/ 	.word	0x0001b820
        /*1344*/ 	.word	0x00000005
        /*1348*/ 	.word	0x00033430
        /*134c*/ 	.short	0x010a
        /*134e*/ 	.byte	0x3f
	.zero		1


	//   ....[36]....
        /*1350*/ 	.word	0x0001b870
        /*1354*/ 	.word	0x00000005
        /*1358*/ 	.word	0x00033430
        /*135c*/ 	.short	0x010a
        /*135e*/ 	.byte	0x3f
	.zero		1


	//   ....[37]....
        /*1360*/ 	.word	0x0001c980
        /*1364*/ 	.word	0x00000004
        /*1368*/ 	.word	0x00033450
        /*136c*/ 	.short	0x010a
        /*136e*/ 	.byte	0x3f
	.zero		1


	//   ....[38]....
        /*1370*/ 	.word	0x0001c9c0
        /*1374*/ 	.word	0x00000004
        /*1378*/ 	.word	0x00033450
        /*137c*/ 	.short	0x010a
        /*137e*/ 	.byte	0x3f
	.zero		1


	//   ....[39]....
        /*1380*/ 	.word	0x0001cd20
        /*1384*/ 	.word	0x00000003
        /*1388*/ 	.word	0x00000000
        /*138c*/ 	.short	0x0101
        /*138e*/ 	.byte	0x3f
	.zero		1


	//   ....[40]....
        /*1390*/ 	.word	0x0001e340
        /*1394*/ 	.word	0x00000000
        /*1398*/ 	.word	0x00000000
        /*139c*/ 	.short	0x0101
        /*139e*/ 	.byte	0x3f
	.zero		1


	//   ....[41]....
        /*13a0*/ 	.word	0x0001ec00
        /*13a4*/ 	.word	0x0000000d
        /*13a8*/ 	.word	0x00033450
        /*13ac*/ 	.short	0x010a
        /*13ae*/ 	.byte	0x3f
	.zero		1


	//   ....[42]....
        /*13b0*/ 	.word	0x0001ec80
        /*13b4*/ 	.word	0x0000000d
        /*13b8*/ 	.word	0x00033450
        /*13bc*/ 	.short	0x010a
        /*13be*/ 	.byte	0x3f
	.zero		1


	//   ....[43]....
        /*13c0*/ 	.word	0x0001f2d0
        /*13c4*/ 	.word	0x00000002
        /*13c8*/ 	.word	0x00000000
        /*13cc*/ 	.short	0x0101
        /*13ce*/ 	.byte	0x3f
	.zero		1


	//   ....[44]....
        /*13d0*/ 	.word	0x00021b30
        /*13d4*/ 	.word	0x00000000
        /*13d8*/ 	.word	0x00000000
        /*13dc*/ 	.short	0x0101
        /*13de*/ 	.byte	0x3f
	.zero		1


	//   ....[45]....
        /*13e0*/ 	.word	0x00024130
        /*13e4*/ 	.word	0x00000016
        /*13e8*/ 	.word	0x00033420
        /*13ec*/ 	.short	0x010a
        /*13ee*/ 	.byte	0x3f
	.zero		1


	//   ....[46]....
        /*13f0*/ 	.word	0x000241c0
        /*13f4*/ 	.word	0x00000009
        /*13f8*/ 	.word	0x000334a0
        /*13fc*/ 	.short	0x010a
        /*13fe*/ 	.byte	0x3f
	.zero		1


	//   ....[47]....
        /*1400*/ 	.word	0x00024610
        /*1404*/ 	.word	0x00000009
        /*1408*/ 	.word	0x000334c0
        /*140c*/ 	.short	0x010a
        /*140e*/ 	.byte	0x3f
	.zero		1


	//   ....[48]....
        /*1410*/ 	.word	0x00024b20
        /*1414*/ 	.word	0x00000006
        /*1418*/ 	.word	0x000334a0
        /*141c*/ 	.short	0x010a
        /*141e*/ 	.byte	0x3f
	.zero		1


	//   ....[49]....
        /*1420*/ 	.word	0x00024f60
        /*1424*/ 	.word	0x00000006
        /*1428*/ 	.word	0x000334c0
        /*142c*/ 	.short	0x010a
        /*142e*/ 	.byte	0x3f
	.zero		1


	//   ....[50]....
        /*1430*/ 	.word	0x000260c0
        /*1434*/ 	.word	0x00000004
        /*1438*/ 	.word	0x00033480
        /*143c*/ 	.short	0x010a
        /*143e*/ 	.byte	0x3f
	.zero		1


	//   ....[51]....
        /*1440*/ 	.word	0x00026840
        /*1444*/ 	.word	0x00000004
        /*1448*/ 	.word	0x00033470
        /*144c*/ 	.short	0x0107
        /*144e*/ 	.byte	0x3f
	.zero		1


	//   ....[52]....
        /*1450*/ 	.word	0x00026900
        /*1454*/ 	.word	0x00000004
        /*1458*/ 	.word	0x00033470
        /*145c*/ 	.short	0x0101
        /*145e*/ 	.byte	0x3f
	.zero		1


	//   ....[53]....
        /*1460*/ 	.word	0x00026950
        /*1464*/ 	.word	0x00000004
        /*1468*/ 	.word	0x00033440
        /*146c*/ 	.short	0x010a
        /*146e*/ 	.byte	0x3f
	.zero		1


	//   ....[54]....
        /*1470*/ 	.word	0x00026fd0
        /*1474*/ 	.word	0x00000004
        /*1478*/ 	.word	0x00033430
        /*147c*/ 	.short	0x0107
        /*147e*/ 	.byte	0x3f
	.zero		1


	//   ....[55]....
        /*1480*/ 	.word	0x000270b0
        /*1484*/ 	.word	0x00000004
        /*1488*/ 	.word	0x00033430
        /*148c*/ 	.short	0x0101
        /*148e*/ 	.byte	0x3f
	.zero		1


	//   ....[56]....
        /*1490*/ 	.word	0x000279a0
        /*1494*/ 	.word	0x00000016
        /*1498*/ 	.word	0x00033400
        /*149c*/ 	.short	0x0107
        /*149e*/ 	.byte	0x3f
	.zero		1


	//   ....[57]....
        /*14a0*/ 	.word	0x00027aa0
        /*14a4*/ 	.word	0x00000016
        /*14a8*/ 	.word	0x00033400
        /*14ac*/ 	.short	0x0101
        /*14ae*/ 	.byte	0x3f
	.zero		1


	//   ....[58]....
        /*14b0*/ 	.word	0x00027ac0
        /*14b4*/ 	.word	0x00000016
        /*14b8*/ 	.word	0x00033420
        /*14bc*/ 	.short	0x010a
        /*14be*/ 	.byte	0x3f
	.zero		1


	//   ....[59]....
        /*14c0*/ 	.word	0x00027f90
        /*14c4*/ 	.word	0x00000004
        /*14c8*/ 	.word	0x00033480
        /*14cc*/ 	.short	0x010a
        /*14ce*/ 	.byte	0x3f
	.zero		1


	//   ....[60]....
        /*14d0*/ 	.word	0x000284d0
        /*14d4*/ 	.word	0x00000004
        /*14d8*/ 	.word	0x00033470
        /*14dc*/ 	.short	0x0107
        /*14de*/ 	.byte	0x3f
	.zero		1


	//   ....[61]....
        /*14e0*/ 	.word	0x00028590
        /*14e4*/ 	.word	0x00000004
        /*14e8*/ 	.word	0x00033470
        /*14ec*/ 	.short	0x0101
        /*14ee*/ 	.byte	0x3f
	.zero		1


	//   ....[62]....
        /*14f0*/ 	.word	0x000285c0
        /*14f4*/ 	.word	0x00000004
        /*14f8*/ 	.word	0x00033440
        /*14fc*/ 	.short	0x010a
        /*14fe*/ 	.byte	0x3f
	.zero		1


	//   ....[63]....
        /*1500*/ 	.word	0x00028ad0
        /*1504*/ 	.word	0x00000004
        /*1508*/ 	.word	0x00033430
        /*150c*/ 	.short	0x0107
        /*150e*/ 	.byte	0x3f
	.zero		1


	//   ....[64]....
        /*1510*/ 	.word	0x00028ba0
        /*1514*/ 	.word	0x00000004
        /*1518*/ 	.word	0x00033430
        /*151c*/ 	.short	0x0101
        /*151e*/ 	.byte	0x3f
	.zero		1


	//   ....[65]....
        /*1520*/ 	.word	0x00028c20
        /*1524*/ 	.word	0x00000000
        /*1528*/ 	.word	0x00033470
        /*152c*/ 	.short	0x010a
        /*152e*/ 	.byte	0x3f
	.zero		1


	//   ....[66]....
        /*1530*/ 	.word	0x00028cb0
        /*1534*/ 	.word	0x00000000
        /*1538*/ 	.word	0x00033460
        /*153c*/ 	.short	0x010a
        /*153e*/ 	.byte	0x3f
	.zero		1


	//   ....[67]....
        /*1540*/ 	.word	0x00029380
        /*1544*/ 	.word	0x00000000
        /*1548*/ 	.word	0x00033450
        /*154c*/ 	.short	0x0101
        /*154e*/ 	.byte	0x3f
	.zero		1


	//   ....[68]....
        /*1550*/ 	.word	0x00029410
        /*1554*/ 	.word	0x00000000
        /*1558*/ 	.word	0x00000000
        /*155c*/ 	.short	0x0101
        /*155e*/ 	.byte	0x3f
	.zero		1


	//   ....[69]....
        /*1560*/ 	.word	0x000295d0
        /*1564*/ 	.word	0x00000003
        /*1568*/ 	.word	0x00033470
        /*156c*/ 	.short	0x010a
        /*156e*/ 	.byte	0x3f
	.zero		1


	//   ....[70]....
        /*1570*/ 	.word	0x00029650
        /*1574*/ 	.word	0x00000003
        /*1578*/ 	.word	0x00033460
        /*157c*/ 	.short	0x010a
        /*157e*/ 	.byte	0x3f
	.zero		1


	//   ....[71]....
        /*1580*/ 	.word	0x00029d30
        /*1584*/ 	.word	0x00000003
        /*1588*/ 	.word	0x00033450
        /*158c*/ 	.short	0x0101
        /*158e*/ 	.byte	0x3f
	.zero		1


	//   ....[72]....
        /*1590*/ 	.word	0x00029de0
        /*1594*/ 	.word	0x00000003
        /*1598*/ 	.word	0x00000000
        /*159c*/ 	.short	0x0101
        /*159e*/ 	.byte	0x3f
	.zero		1


	//   ....[73]....
        /*15a0*/ 	.word	0x0002a8c0
        /*15a4*/ 	.word	0x00000005
        /*15a8*/ 	.word	0x00033420
        /*15ac*/ 	.short	0x010a
        /*15ae*/ 	.byte	0x3f
	.zero		1


	//   ....[74]....
        /*15b0*/ 	.word	0x0002aa30
        /*15b4*/ 	.word	0x00000003
        /*15b8*/ 	.word	0x00033440
        /*15bc*/ 	.short	0x010a
        /*15be*/ 	.byte	0x3f
	.zero		1


	//   ....[75]....
        /*15c0*/ 	.word	0x0002aad0
        /*15c4*/ 	.word	0x0000001d
        /*15c8*/ 	.word	0x00033440
        /*15cc*/ 	.short	0x010a
        /*15ce*/ 	.byte	0x3f
	.zero		1


	//   ....[76]....
        /*15d0*/ 	.word	0x0002ab10
        /*15d4*/ 	.word	0x00000003
        /*15d8*/ 	.word	0x00033460
        /*15dc*/ 	.short	0x010a
        /*15de*/ 	.byte	0x3f
	.zero		1


	//   ....[77]....
        /*15e0*/ 	.word	0x0002ab50
        /*15e4*/ 	.word	0x0000001d
        /*15e8*/ 	.word	0x00033460
        /*15ec*/ 	.short	0x010a
        /*15ee*/ 	.byte	0x3f
	.zero		1


	//   ....[78]....
        /*15f0*/ 	.word	0x0002ab90
        /*15f4*/ 	.word	0x00000003
        /*15f8*/ 	.word	0x00033480
        /*15fc*/ 	.short	0x010a
        /*15fe*/ 	.byte	0x3f
	.zero		1


	//   ....[79]....
        /*1600*/ 	.word	0x0002abd0
        /*1604*/ 	.word	0x0000001d
        /*1608*/ 	.word	0x00033480
        /*160c*/ 	.short	0x010a
        /*160e*/ 	.byte	0x3f
	.zero		1


	//   ....[80]....
        /*1610*/ 	.word	0x0002ac30
        /*1614*/ 	.word	0x0000005d
        /*1618*/ 	.word	0x00033490
        /*161c*/ 	.short	0x010a
        /*161e*/ 	.byte	0x3f
	.zero		1


	//   ....[81]....
        /*1620*/ 	.word	0x0002aee0
        /*1624*/ 	.word	0x0000005d
        /*1628*/ 	.word	0x00033490
        /*162c*/ 	.short	0x010a
        /*162e*/ 	.byte	0x3f
	.zero		1


	//   ....[82]....
        /*1630*/ 	.word	0x0002b190
        /*1634*/ 	.word	0x0000005d
        /*1638*/ 	.word	0x00033490
        /*163c*/ 	.short	0x010a
        /*163e*/ 	.byte	0x3f
	.zero		1


	//   ....[83]....
        /*1640*/ 	.word	0x0002b440
        /*1644*/ 	.word	0x0000005d
        /*1648*/ 	.word	0x000334b0
        /*164c*/ 	.short	0x010a
        /*164e*/ 	.byte	0x3f
	.zero		1


	//   ....[84]....
        /*1650*/ 	.word	0x0002b6f0
        /*1654*/ 	.word	0x00000012
        /*1658*/ 	.word	0x00033400
        /*165c*/ 	.short	0x010a
        /*165e*/ 	.byte	0x3f
	.zero		1


	//   ....[85]....
        /*1660*/ 	.word	0x0002b900
        /*1664*/ 	.word	0x00000012
        /*1668*/ 	.word	0x00033400
        /*166c*/ 	.short	0x010a
        /*166e*/ 	.byte	0x3f
	.zero		1


	//   ....[86]....
        /*1670*/ 	.word	0x0002b950
        /*1674*/ 	.word	0x00000000
        /*1678*/ 	.word	0x00033430
        /*167c*/ 	.short	0x010a
        /*167e*/ 	.byte	0x3f
	.zero		1


	//   ....[87]....
        /*1680*/ 	.word	0x0002b9a0
        /*1684*/ 	.word	0x00000005
        /*1688*/ 	.word	0x00033430
        /*168c*/ 	.short	0x010a
        /*168e*/ 	.byte	0x3f
	.zero		1


	//   ....[88]....
        /*1690*/ 	.word	0x0002b9f0
        /*1694*/ 	.word	0x00000004
        /*1698*/ 	.word	0x00033450
        /*169c*/ 	.short	0x010a
        /*169e*/ 	.byte	0x3f
	.zero		1


	//   ....[89]....
        /*16a0*/ 	.word	0x0002ba40
        /*16a4*/ 	.word	0x0000000d
        /*16a8*/ 	.word	0x00033450
        /*16ac*/ 	.short	0x010a
        /*16ae*/ 	.byte	0x3f
	.zero		1


	//   ....[90]....
        /*16b0*/ 	.word	0x0002d800
        /*16b4*/ 	.word	0x00000016
        /*16b8*/ 	.word	0x00033420
        /*16bc*/ 	.short	0x010a
        /*16be*/ 	.byte	0x3f
	.zero		1


	//   ....[91]....
        /*16c0*/ 	.word	0x0002d850
        /*16c4*/ 	.word	0x00000009
        /*16c8*/ 	.word	0x000334a0
        /*16cc*/ 	.short	0x010a
        /*16ce*/ 	.byte	0x3f
	.zero		1


	//   ....[92]....
        /*16d0*/ 	.word	0x0002d8a0
        /*16d4*/ 	.word	0x00000009
        /*16d8*/ 	.word	0x000334c0
        /*16dc*/ 	.short	0x010a
        /*16de*/ 	.byte	0x3f
	.zero		1


	//   ....[93]....
        /*16e0*/ 	.word	0x0002d8f0
        /*16e4*/ 	.word	0x00000006
        /*16e8*/ 	.word	0x000334a0
        /*16ec*/ 	.short	0x010a
        /*16ee*/ 	.byte	0x3f
	.zero		1


	//   ....[94]....
        /*16f0*/ 	.word	0x0002d940
        /*16f4*/ 	.word	0x00000006
        /*16f8*/ 	.word	0x000334c0
        /*16fc*/ 	.short	0x010a
        /*16fe*/ 	.byte	0x3f
	.zero		1


	//   ....[95]....
        /*1700*/ 	.word	0x0002da70
        /*1704*/ 	.word	0x00000004
        /*1708*/ 	.word	0x00033480
        /*170c*/ 	.short	0x010a
        /*170e*/ 	.byte	0x3f
	.zero		1


	//   ....[96]....
        /*1710*/ 	.word	0x0002e2d0
        /*1714*/ 	.word	0x00000004
        /*1718*/ 	.word	0x00033440
        /*171c*/ 	.short	0x010a
        /*171e*/ 	.byte	0x3f
	.zero		1


	//   ....[97]....
        /*1720*/ 	.word	0x0002eff0
        /*1724*/ 	.word	0x00000016
        /*1728*/ 	.word	0x00033420
        /*172c*/ 	.short	0x010a
        /*172e*/ 	.byte	0x3f
	.zero		1


	//   ....[98]....
        /*1730*/ 	.word	0x0002f040
        /*1734*/ 	.word	0x00000004
        /*1738*/ 	.word	0x00033480
        /*173c*/ 	.short	0x010a
        /*173e*/ 	.byte	0x3f
	.zero		1


	//   ....[99]....
        /*1740*/ 	.word	0x0002f690
        /*1744*/ 	.word	0x00000004
        /*1748*/ 	.word	0x00033440
        /*174c*/ 	.short	0x010a
        /*174e*/ 	.byte	0x3f
	.zero		1


	//   ....[100]....
        /*1750*/ 	.word	0x0002fcc0
        /*1754*/ 	.word	0x00000000
        /*1758*/ 	.word	0x00033470
        /*175c*/ 	.short	0x010a
        /*175e*/ 	.byte	0x3f
	.zero		1


	//   ....[101]....
        /*1760*/ 	.word	0x0002fd10
        /*1764*/ 	.word	0x00000000
        /*1768*/ 	.word	0x00033460
        /*176c*/ 	.short	0x010a
        /*176e*/ 	.byte	0x3f
	.zero		1


	//   ....[102]....
        /*1770*/ 	.word	0x0002fd60
        /*1774*/ 	.word	0x00000003
        /*1778*/ 	.word	0x00033470
        /*177c*/ 	.short	0x010a
        /*177e*/ 	.byte	0x3f
	.zero		1


	//   ....[103]....
        /*1780*/ 	.word	0x0002fdb0
        /*1784*/ 	.word	0x00000003
        /*1788*/ 	.word	0x00033460
        /*178c*/ 	.short	0x010a
        /*178e*/ 	.byte	0x3f
	.zero		1


	//   ....[104]....
        /*1790*/ 	.word	0x00030730
        /*1794*/ 	.word	0x00000005
        /*1798*/ 	.word	0x00033420
        /*179c*/ 	.short	0x010a
        /*179e*/ 	.byte	0x3f
	.zero		1


	//   ....[105]....
        /*17a0*/ 	.word	0x000308d0
        /*17a4*/ 	.word	0x00000003
        /*17a8*/ 	.word	0x00033440
        /*17ac*/ 	.short	0x010a
        /*17ae*/ 	.byte	0x3f
	.zero		1


	//   ....[106]....
        /*17b0*/ 	.word	0x00030920
        /*17b4*/ 	.word	0x0000001d
        /*17b8*/ 	.word	0x00033440
        /*17bc*/ 	.short	0x010a
        /*17be*/ 	.byte	0x3f
	.zero		1


	//   ....[107]....
        /*17c0*/ 	.word	0x00030970
        /*17c4*/ 	.word	0x00000003
        /*17c8*/ 	.word	0x00033460
        /*17cc*/ 	.short	0x010a
        /*17ce*/ 	.byte	0x3f
	.zero		1


	//   ....[108]....
        /*17d0*/ 	.word	0x000309c0
        /*17d4*/ 	.word	0x0000001d
        /*17d8*/ 	.word	0x00033460
        /*17dc*/ 	.short	0x010a
        /*17de*/ 	.byte	0x3f
	.zero		1


	//   ....[109]....
        /*17e0*/ 	.word	0x00030a10
        /*17e4*/ 	.word	0x00000003
        /*17e8*/ 	.word	0x00033480
        /*17ec*/ 	.short	0x010a
        /*17ee*/ 	.byte	0x3f
	.zero		1


	//----- nvinfo : EIATTR_NUM_MBARRIERS
	.align		4
.L_156:
        /*17f0*/ 	.byte	0x03, 0x38
        /*17f2*/ 	.short	0x0016


	//----- nvinfo : EIATTR_EXIT_INSTR_OFFSETS
	.align		4
        /*17f4*/ 	.byte	0x04, 0x1c
        /*17f6*/ 	.short	(.L_158 - .L_157)


	//   ....[0]....
.L_157:
        /*17f8*/ 	.word	0x0002ac20


	//----- nvinfo : EIATTR_MAX_THREADS
	.align		4
.L_158:
        /*17fc*/ 	.byte	0x04, 0x05
        /*17fe*/ 	.short	(.L_160 - .L_159)
.L_159:
        /*1800*/ 	.word	0x00000180
        /*1804*/ 	.word	0x00000001
        /*1808*/ 	.word	0x00000001


	//----- nvinfo : EIATTR_CRS_STACK_SIZE
	.align		4
.L_160:
        /*180c*/ 	.byte	0x04, 0x1e
        /*180e*/ 	.short	(.L_162 - .L_161)
.L_161:
        /*1810*/ 	.word	0x00000000


	//----- nvinfo : EIATTR_CBANK_PARAM_SIZE
	.align		4
.L_162:
        /*1814*/ 	.byte	0x03, 0x19
        /*1816*/ 	.short	0x0af0


	//----- nvinfo : EIATTR_PARAM_CBANK
	.align		4
        /*1818*/ 	.byte	0x04, 0x0a
        /*181a*/ 	.short	(.L_164 - .L_163)
	.align		4
.L_163:
        /*181c*/ 	.word	index@(.nv.constant0._ZN7cutlass13device_kernelIN5flash11enable_sm90INS1_16FlashAttnFwdSm90INS1_25CollectiveMainloopFwdSm90ILi2EN4cute5tupleIJNS5_1CILi1EEES8_S8_EEENS6_IJNS7_ILi128EEENS7_ILi160EEENS7_ILi192EEEEEELi192ENS_12float_e4m3_tEfNS_4arch4Sm90ELb0ELb0ELb0ELb1ELb1ELb1ELb0ELb1ELb1ELb1ELb0ELb0EEENS1_21CollectiveEpilogueFwdINS6_IJSA_SC_SB_EEES9_NS_10bfloat16_tESG_Li256ELb1ELb1ELb0ELb1EEENS1_36VarlenDynamicPersistentTileSchedulerILi128ELi160ELi256ELi128ELb0ELb1ELb1ELb0ELb1ELb1EEEEEEEEEvNT_6ParamsE)
        /*1820*/ 	.short	0x0210
        /*1822*/ 	.short	0x0af0


	//----- nvinfo : EIATTR_SW_WAR
	.align		4
.L_164:
        /*1824*/ 	.byte	0x04, 0x36
        /*1826*/ 	.short	(.L_166 - .L_165)
.L_165:
        /*1828*/ 	.word	0x00000008
.L_166:


//--------------------- .nv.info._ZN7cutlass13device_kernelIN5flash11enable_sm90INS1_16FlashAttnFwdSm90INS1_25CollectiveMainloopFwdSm90ILi2EN4cute5tupleIJNS5_1CILi1EEES8_S8_EEENS6_IJNS7_ILi128EEESA_NS7_ILi192EEEEEELi192ENS_12float_e4m3_tEfNS_4arch4Sm90ELb0ELb1ELb0ELb0ELb1ELb0ELb0ELb1ELb1ELb1ELb0ELb0EEENS1_21CollectiveEpilogueFwdINS6_IJSA_SB_SA_EEES9_NS_10bfloat16_tESF_Li256ELb0ELb1ELb0ELb1EEENS1_30DynamicPersistentTileSchedulerILi256ELi128ELb0ELb1ELb1EEEEEEEEEvNT_6ParamsE --------------------------
	.section	.nv.info._ZN7cutlass13device_kernelIN5flash11enable_sm90INS1_16FlashAttnFwdSm90INS1_25CollectiveMainloopFwdSm90ILi2EN4cute5tupleIJNS5_1CILi1EEES8_S8_EEENS6_IJNS7_ILi128EEESA_NS7_ILi192EEEEEELi192ENS_12float_e4m3_tEfNS_4arch4Sm90ELb0ELb1ELb0ELb0ELb1ELb0ELb0ELb1ELb1ELb1ELb0ELb0EEENS1_21CollectiveEpilogueFwdINS6_IJSA_SB_SA_EEES9_NS_10bfloat16_tESF_Li256ELb0ELb1ELb0ELb1EEENS1_30DynamicPersistentTileSchedulerILi256ELi128ELb0ELb1ELb1EEEEEEEEEvNT_6ParamsE,"",@"SHT_CUDA_INFO"
	.sectionflags	@""
	.align	4


	//----- nvinfo : EIATTR_CUDA_API_VERSION
	.align		4
        /*0000*/ 	.byte	0x04, 0x37
        /*0002*/ 	.short	(.L_168 - .L_167)
.L_167:
        /*0004*/ 	.word	0x00000082


	//----- nvinfo : EIATTR_KPARAM_INFO
	.align		4
.L_168:
        /*0008*/ 	.byte	0x04, 0x17
        /*000a*/ 	.short	(.L_170 - .L_169)
.L_169:
        /*000c*/ 	.word	0x00000000
        /*0010*/ 	.short	0x0000
        /*0012*/ 	.short	0x0070
        /*0014*/ 	.byte	0x00, 0xf0, 0x01, 0x2a


	//----- nvinfo : EIATTR_SPARSE_MMA_MASK
	.align		4
.L_170:
        /*0018*/ 	.byte	0x03, 0x50
        /*001a*/ 	.short	0x0000


	//----- nvinfo : EIATTR_MAXREG_COUNT
	.align		4
        /*001c*/ 	.byte	0x03, 0x1b
        /*001e*/ 	.short	0x00a8


	//----- nvinfo : EIATTR_NUM_BARRIERS
	.align		4
        /*0020*/ 	.byte	0x02, 0x4c
        /*0022*/ 	.byte	0x10
	.zero		1


	//----- nvinfo : EIATTR_EXTERNS
	.align		4
        /*0024*/ 	.byte	0x04, 0x0f
        /*0026*/ 	.short	(.L_172 - .L_171)


	//   ....[0]....
	.align		4
.L_171:
        /*0028*/ 	.word	index@(__assertfail)


	//----- nvinfo : EIATTR_ANNOTATIONS
	.align		4
.L_172:
        /*002c*/ 	.byte	0x04, 0x55
        /*002e*/ 	.short	(.L_174 - .L_173)


	//   ....[0]....
.L_173:
        /*0030*/ 	.word	0x00000001
        /*0034*/ 	.byte	0x70, 0x11, 0x01, 0x00, 0x01, 0x00, 0x00, 0x00, 0x80, 0x15, 0x01, 0x00, 0x01, 0x00, 0x00, 0x00
        /*0044*/ 	.byte	0xc0, 0x15, 0x01, 0x00, 0x01, 0x00, 0x00, 0x00, 0xc0, 0x17, 0x01, 0x00, 0x01, 0x00, 0x00, 0x00
        /*0054*/ 	.byte	0xc0, 0x20, 0x01, 0x00, 0x01, 0x00, 0x00, 0x00, 0x20, 0x3d, 0x01, 0x00, 0x01, 0x00, 0x00, 0x00
        /*0064*/ 	.byte	0x40, 0x3d, 0x01, 0x00, 0x01, 0x00, 0x00, 0x00, 0xd0, 0x52, 0x01, 0x00, 0x01, 0x00, 0x00, 0x00
        /*0074*/ 	.byte	0x70, 0x5a, 0x01, 0x00, 0x01, 0x00, 0x00, 0x00, 0x00, 0x5b, 0x01, 0x00, 0x01, 0x00, 0x00, 0x00
        /*0084*/ 	.byte	0x90, 0x5b, 0x01, 0x00, 0x01, 0x00, 0x00, 0x00, 0xb0, 0x5b, 0x01, 0x00, 0x01, 0x00, 0x00, 0x00
        /*0094*/ 	.byte	0xf0, 0x5b, 0x01, 0x00


	//----- nvinfo : EIATTR_MERCURY_ISA_VERSION
	.align		4
.L_174:
        /*0098*/ 	.byte	0x03, 0x5f
        /*009a*/ 	.short	0x0101


	//----- nvinfo : EIATTR_INT_WARP_WIDE_INSTR_OFFSETS
	.align		4
        /*009c*/ 	.byte	0x04, 0x31
        /*009e*/ 	.short	(.L_176 - .L_175)


	//   ....[0]....
.L_175:
        /*00a0*/ 	.word	0x000000c0


	//   ....[1]....
        /*00a4*/ 	.word	0x000000d0


	//   ....[2]....
        /*00a8*/ 	.word	0x00000170


	//   ....[3]....
        /*00ac*/ 	.word	0x00012010


	//   ....[4]....
        /*00b0*/ 	.word	0x000120a0


	//   ....[5]....
        /*00b4*/ 	.word	0x00015220


	//   ....[6]....
        /*00b8*/ 	.word	0x000152b0


	//----- nvinfo : EIATTR_COOP_GROUP_MASK_REGIDS
	.align		4
.L_176:
        /*00bc*/ 	.byte	0x04, 0x29
        /*00be*/ 	.short	(.L_178 - .L_177)


	//   ....[0]....
.L_177:
        /*00c0*/ 	.word	0xffffffff


	//   ....[1]....
        /*00c4*/ 	.word	0xffffffff


	//   ....[2]....
        /*00c8*/ 	.word	0xffffffff


	//   ....[3]....
        /*00cc*/ 	.word	0xffffffff


	//   ....[4]....
        /*00d0*/ 	.word	0xffffffff


	//   ....[5]....
        /*00d4*/ 	.word	0xffffffff


	//   ....[6]....
        /*00d8*/ 	.word	0xffffffff


	//   ....[7]....
        /*00dc*/ 	.word	0xffffffff


	//   ....[8]....
        /*00e0*/ 	.word	0xffffffff


	//   ....[9]....
        /*00e4*/ 	.word	0xffffffff


	//   ....[10]....
        /*00e8*/ 	.word	0xffffffff


	//   ....[11]....
        /*00ec*/ 	.word	0xffffffff


	//   ....[12]....
        /*00f0*/ 	.word	0xffffffff


	//   ....[13]....
        /*00f4*/ 	.word	0xffffffff


	//   ....[14]....
        /*00f8*/ 	.word	0xffffffff


	//   ....[15]....
        /*00fc*/ 	.word	0xffffffff


	//   ....[16]....
        /*0100*/ 	.word	0xffffffff


	//   ....[17]....
        /*0104*/ 	.word	0xffffffff


	//   ....[18]....
        /*0108*/ 	.word	0xffffffff


	//   ....[19]....
        /*010c*/ 	.word	0xffffffff


	//   ....[20]....
        /*0110*/ 	.word	0xffffffff


	//   ....[21]....
        /*0114*/ 	.word	0xffffffff


	//   ....[22]....
        /*0118*/ 	.word	0xffffffff


	//   ....[23]....
        /*011c*/ 	.word	0xffffffff


	//   ....[24]....
        /*0120*/ 	.word	0xffffffff


	//   ....[25]....
        /*0124*/ 	.word	0xffffffff


	//   ....[26]....
        /*0128*/ 	.word	0xffffffff


	//   ....[27]....
        /*012c*/ 	.word	0xffffffff


	//   ....[28]....
        /*0130*/ 	.word	0xffffffff


	//   ....[29]....
        /*0134*/ 	.word	0xffffffff


	//   ....[30]....
        /*0138*/ 	.word	0xffffffff


	//   ....[31]....
        /*013c*/ 	.word	0xffffffff


	//   ....[32]....
        /*0140*/ 	.word	0xffffffff


	//   ....[33]....
        /*0144*/ 	.word	0xffffffff


	//   ....[34]....
        /*0148*/ 	.word	0xffffffff


	//   ....[35]....
        /*014c*/ 	.word	0xffffffff


	//   ....[36]....
        /*0150*/ 	.word	0xffffffff


	//   ....[37]....
        /*0154*/ 	.word	0xffffffff


	//   ....[38]....
        /*0158*/ 	.word	0xffffffff


	//   ....[39]....
        /*015c*/ 	.word	0xffffffff


	//   ....[40]....
        /*0160*/ 	.word	0xffffffff


	//   ....[41]....
        /*0164*/ 	.word	0xffffffff


	//   ....[42]....
        /*0168*/ 	.word	0xffffffff


	//   ....[43]....
        /*016c*/ 	.word	0xffffffff


	//   ....[44]....
        /*0170*/ 	.word	0xffffffff


	//   ....[45]....
        /*0174*/ 	.word	0xffffffff


	//   ....[46]....
        /*0178*/ 	.word	0xffffffff


	//   ....[47]....
        /*017c*/ 	.word	0xffffffff


	//   ....[48]....
        /*0180*/ 	.word	0xffffffff


	//   ....[49]....
        /*0184*/ 	.word	0xffffffff


	//   ....[50]....
        /*0188*/ 	.word	0xffffffff


	//   ....[51]....
        /*018c*/ 	.word	0xffffffff


	//   ....[52]....
        /*0190*/ 	.word	0xffffffff


	//   ....[53]....
        /*0194*/ 	.word	0xffffffff


	//   ....[54]....
        /*0198*/ 	.word	0xffffffff


	//   ....[55]....
        /*019c*/ 	.word	0xffffffff


	//   ....[56]....
        /*01a0*/ 	.word	0xffffffff


	//   ....[57]....
        /*01a4*/ 	.word	0xffffffff


	//   ....[58]....
        /*01a8*/ 	.word	0xffffffff


	//   ....[59]....
        /*01ac*/ 	.word	0xffffffff


	//   ....[60]....
        /*01b0*/ 	.word	0xffffffff


	//   ....[61]....
        /*01b4*/ 	.word	0xffffffff


	//   ....[62]....
        /*01b8*/ 	.word	0xffffffff


	//   ....[63]....
        /*01bc*/ 	.word	0xffffffff


	//   ....[64]....
        /*01c0*/ 	.word	0xffffffff


	//   ....[65]....
        /*01c4*/ 	.word	0xffffffff


	//   ....[66]....
        /*01c8*/ 	.word	0xffffffff


	//   ....[67]....
        /*01cc*/ 	.word	0xffffffff


	//   ....[68]....
        /*01d0*/ 	.word	0xffffffff


	//   ....[69]....
        /*01d4*/ 	.word	0xffffffff


	//   ....[70]....
        /*01d8*/ 	.word	0xffffffff


	//   ....[71]....
        /*01dc*/ 	.word	0xffffffff


	//   ....[72]....
        /*01e0*/ 	.word	0xffffffff


	//   ....[73]....
        /*01e4*/ 	.word	0xffffffff


	//   ....[74]....
        /*01e8*/ 	.word	0xffffffff


	//   ....[75]....
        /*01ec*/ 	.word	0xffffffff


	//   ....[76]....
        /*01f0*/ 	.word	0xffffffff


	//   ....[77]....
        /*01f4*/ 	.word	0xffffffff


	//   ....[78]....
        /*01f8*/ 	.word	0xffffffff


	//   ....[79]....
        /*01fc*/ 	.word	0xffffffff


	//   ....[80]....
        /*0200*/ 	.word	0xffffffff


	//   ....[81]....
        /*0204*/ 	.word	0xffffffff


	//   ....[82]....
        /*0208*/ 	.word	0xffffffff


	//   ....[83]....
        /*020c*/ 	.word	0xffffffff


	//   ....[84]....
        /*0210*/ 	.word	0xffffffff


	//   ....[85]....
        /*0214*/ 	.word	0xffffffff


	//   ....[86]....
        /*0218*/ 	.word	0xffffffff


	//   ....[87]....
        /*021c*/ 	.word	0xffffffff


	//   ....[88]....
        /*0220*/ 	.word	0xffffffff


	//   ....[89]....
        /*0224*/ 	.word	0xffffffff


	//   ....[90]....
        /*0228*/ 	.word	0xffffffff


	//   ....[91]....
        /*022c*/ 	.word	0xffffffff


	//   ....[92]....
        /*0230*/ 	.word	0xffffffff


	//   ....[93]....
        /*0234*/ 	.word	0xffffffff


	//   ....[94]....
        /*0238*/ 	.word	0xffffffff


	//   ....[95]....
        /*023c*/ 	.word	0xffffffff


	//   ....[96]....
        /*0240*/ 	.word	0xffffffff


	//   ....[97]....
        /*0244*/ 	.word	0xffffffff


	//   ....[98]....
        /*0248*/ 	.word	0xffffffff


	//   ....[99]....
        /*024c*/ 	.word	0xffffffff


	//   ....[100]....
        /*0250*/ 	.word	0xffffffff


	//   ....[101]....
        /*0254*/ 	.word	0xffffffff


	//   ....[102]....
        /*0258*/ 	.word	0xffffffff


	//   ....[103]....
        /*025c*/ 	.word	0xffffffff


	//   ....[104]....
        /*0260*/ 	.word	0xffffffff


	//   ....[105]....
        /*0264*/ 	.word	0xffffffff


	//   ....[106]....
        /*0268*/ 	.word	0xffffffff


	//   ....[107]....
        /*026c*/ 	.word	0xffffffff


	//   ....[108]....
        /*0270*/ 	.word	0xffffffff


	//   ....[109]....
        /*0274*/ 	.word	0xffffffff


	//   ....[110]....
        /*0278*/ 	.word	0xffffffff


	//   ....[111]....
        /*027c*/ 	.word	0xffffffff


	//   ....[112]....
        /*0280*/ 	.word	0xffffffff


	//   ....[113]....
        /*0284*/ 	.word	0xffffffff


	//   ....[114]....
        /*0288*/ 	.word	0xffffffff


	//   ....[115]....
        /*028c*/ 	.word	0xffffffff


	//   ....[116]....
        /*0290*/ 	.word	0xffffffff


	//   ....[117]....
        /*0294*/ 	.word	0xffffffff


	//   ....[118]....
        /*0298*/ 	.word	0xffffffff


	//   ....[119]....
        /*029c*/ 	.word	0xffffffff


	//   ....[120]....
        /*02a0*/ 	.word	0xffffffff


	//   ....[121]....
        /*02a4*/ 	.word	0xffffffff


	//   ....[122]....
        /*02a8*/ 	.word	0xffffffff


	//   ....[123]....
        /*02ac*/ 	.word	0xffffffff


	//   ....[124]....
        /*02b0*/ 	.word	0xffffffff


	//   ....[125]....
        /*02b4*/ 	.word	0xffffffff


	//   ....[126]....
        /*02b8*/ 	.word	0xffffffff


	//   ....[127]....
        /*02bc*/ 	.word	0xffffffff


	//   ....[128]....
        /*02c0*/ 	.word	0xffffffff


	//   ....[129]....
        /*02c4*/ 	.word	0xffffffff


	//   ....[130]....
        /*02c8*/ 	.word	0xffffffff


	//   ....[131]....
        /*02cc*/ 	.word	0xffffffff


	//   ....[132]....
        /*02d0*/ 	.word	0xffffffff


	//   ....[133]....
        /*02d4*/ 	.word	0xffffffff


	//   ....[134]....
        /*02d8*/ 	.word	0xffffffff


	//   ....[135]....
        /*02dc*/ 	.word	0xffffffff


	//   ....[136]....
        /*02e0*/ 	.word	0xffffffff


	//   ....[137]....
        /*02e4*/ 	.word	0xffffffff


	//   ....[138]....
        /*02e8*/ 	.word	0xffffffff


	//   ....[139]....
        /*02ec*/ 	.word	0xffffffff


	//   ....[140]....
        /*02f0*/ 	.word	0xffffffff


	//   ....[141]....
        /*02f4*/ 	.word	0xffffffff


	//   ....[142]....
        /*02f8*/ 	.word	0xffffffff


	//   ....[143]....
        /*02fc*/ 	.word	0xffffffff


	//   ....[144]....
        /*0300*/ 	.word	0x0500000f


	//   ....[145]....
        /*0304*/ 	.word	0x0500000f


	//   ....[146]....
        /*0308*/ 	.word	0x0500000f


	//   ....[147]....
        /*030c*/ 	.word	0x0500000f


	//   ....[148]....
        /*0310*/ 	.word	0x0500000f


	//   ....[149]....
        /*0314*/ 	.word	0x0500000f


	//   ....[150]....
        /*0318*/ 	.word	0x0500000f


	//   ....[151]....
        /*031c*/ 	.word	0x0500000f


	//   ....[152]....
        /*0320*/ 	.word	0x0500000f


	//   ....[153]....
        /*0324*/ 	.word	0x0500000f


	//   ....[154]....
        /*0328*/ 	.word	0x0500000f


	//   ....[155]....
        /*032c*/ 	.word	0x0500000f


	//   ....[156]....
        /*0330*/ 	.word	0x0500000f


	//   ....[157]....
        /*0334*/ 	.word	0x0500000f


	//   ....[158]....
        /*0338*/ 	.word	0x0500000f


	//   ....[159]....
        /*033c*/ 	.word	0x0500000f


	//   ....[160]....
        /*0340*/ 	.word	0x0500000f


	//   ....[161]....
        /*0344*/ 	.word	0x0500000f


	//   ....[162]....
        /*0348*/ 	.word	0x0500000f


	//   ....[163]....
        /*034c*/ 	.word	0x0500000f


	//   ....[164]....
        /*0350*/ 	.word	0x0500000f


	//   ....[165]....
        /*0354*/ 	.word	0x0500000f


	//   ....[166]....
        /*0358*/ 	.word	0x0500000f


	//   ....[167]....
        /*035c*/ 	.word	0x0500000f


	//   ....[168]....
        /*0360*/ 	.word	0x0500000f


	//   ....[169]....
        /*0364*/ 	.word	0x0500000f


	//   ....[170]....
        /*0368*/ 	.word	0x0500000f


	//   ....[171]....
        /*036c*/ 	.word	0x0500000f


	//   ....[172]....
        /*0370*/ 	.word	0x0500000f


	//   ....[173]....
        /*0374*/ 	.word	0x0500000f


	//   ....[174]....
        /*0378*/ 	.word	0x0500000f


	//   ....[175]....
        /*037c*/ 	.word	0x0500000f


	//   ....[176]....
        /*0380*/ 	.word	0x0500000f


	//   ....[177]....
        /*0384*/ 	.word	0x0500000f


	//   ....[178]....
        /*0388*/ 	.word	0x0500000f


	//   ....[179]....
        /*038c*/ 	.word	0x0500000f


	//   ....[180]....
        /*0390*/ 	.word	0x0500000f


	//   ....[181]....
        /*0394*/ 	.word	0x0500000f


	//   ....[182]....
        /*0398*/ 	.word	0x0500000f


	//   ....[183]....
        /*039c*/ 	.word	0x0500000f


	//   ....[184]....
        /*03a0*/ 	.word	0x0500000f


	//   ....[185]....
        /*03a4*/ 	.word	0x0500000f


	//----- nvinfo : EIATTR_COOP_GROUP_INSTR_OFFSETS
	.align		4
.L_178:
        /*03a8*/ 	.byte	0x04, 0x28
        /*03aa*/ 	.short	(.L_180 - .L_179)


	//   ....[0]....
.L_179:
        /*03ac*/ 	.word	0x00000080


	//   ....[1]....
        /*03b0*/ 	.word	0x00000090


	//   ....[2]....
        /*03b4*/ 	.word	0x000002d0


	//   ....[3]....
        /*03b8*/ 	.word	0x00000430


	//   ....[4]....
        /*03bc*/ 	.word	0x00000550


	//   ....[5]....
        /*03c0*/ 	.word	0x000006b0


	//   ....[6]....
        /*03c4*/ 	.word	0x00001b80


	//   ....[7]....
        /*03c8*/ 	.word	0x00002340


	//   ....[8]....
        /*03cc*/ 	.word	0x00002590


	//   ....[9]....
        /*03d0*/ 	.word	0x00003750


	//   ....[10]....
        /*03d4*/ 	.word	0x00003860


	//   ....[11]....
        /*03d8*/ 	.word	0x00004130


	//   ....[12]....
        /*03dc*/ 	.word	0x000041a0


	//   ....[13]....
        /*03e0*/ 	.word	0x000058c0


	//   ....[14]....
        /*03e4*/ 	.word	0x00005ae0


	//   ....[15]....
        /*03e8*/ 	.word	0x000066d0


	//   ....[16]....
        /*03ec*/ 	.word	0x000067d0


	//   ....[17]....
        /*03f0*/ 	.word	0x00007040


	//   ....[18]....
        /*03f4*/ 	.word	0x000070c0


	//   ....[19]....
        /*03f8*/ 	.word	0x00009010


	//   ....[20]....
        /*03fc*/ 	.word	0x00009020


	//   ....[21]....
        /*0400*/ 	.word	0x00009050


	//   ....[22]....
        /*0404*/ 	.word	0x00009060


	//   ....[23]....
        /*0408*/ 	.word	0x0000ad90


	//   ....[24]....
        /*040c*/ 	.word	0x0000afb0


	//   ....[25]....
        /*0410*/ 	.word	0x0000bba0


	//   ....[26]....
        /*0414*/ 	.word	0x0000bca0


	//   ....[27]....
        /*0418*/ 	.word	0x0000c510


	//   ....[28]....
        /*041c*/ 	.word	0x0000c590


	//   ....[29]....
        /*0420*/ 	.word	0x0000db70


	//   ....[30]....
        /*0424*/ 	.word	0x0000db80


	//   ....[31]....
        /*0428*/ 	.word	0x0000dbb0


	//   ....[32]....
        /*042c*/ 	.word	0x0000dbc0


	//   ....[33]....
        /*0430*/ 	.word	0x0000f3e0


	//   ....[34]....
        /*0434*/ 	.word	0x0000f410


	//   ....[35]....
        /*0438*/ 	.word	0x0000f450


	//   ....[36]....
        /*043c*/ 	.word	0x0000f480


	//   ....[37]....
        /*0440*/ 	.word	0x0000f4c0


	//   ....[38]....
        /*0444*/ 	.word	0x0000f4f0


	//   ....[39]....
        /*0448*/ 	.word	0x0000f520


	//   ....[40]....
        /*044c*/ 	.word	0x0000f550


	//   ....[41]....
        /*0450*/ 	.word	0x0000f580


	//   ....[42]....
        /*0454*/ 	.word	0x0000f5b0


	//   ....[43]....
        /*0458*/ 	.word	0x0000f5e0


	//   ....[44]....
        /*045c*/ 	.word	0x0000f610


	//   ....[45]....
        /*0460*/ 	.word	0x0000f650


	//   ....[46]....
        /*0464*/ 	.word	0x0000f680


	//   ....[47]....
        /*0468*/ 	.word	0x0000f690


	//   ....[48]....
        /*046c*/ 	.word	0x0000f6a0


	//   ....[49]....
        /*0470*/ 	.word	0x0000f6c0


	//   ....[50]....
        /*0474*/ 	.word	0x0000f6d0


	//   ....[51]....
        /*0478*/ 	.word	0x0000f6e0


	//   ....[52]....
        /*047c*/ 	.word	0x0000f710


	//   ....[53]....
        /*0480*/ 	.word	0x0000f740


	//   ....[54]....
        /*0484*/ 	.word	0x0000f750


	//   ....[55]....
        /*0488*/ 	.word	0x0000f760


	//   ....[56]....
        /*048c*/ 	.word	0x0000f770


	//   ....[57]....
        /*0490*/ 	.word	0x0000f780


	//   ....[58]....
        /*0494*/ 	.word	0x0000f7a0


	//   ....[59]....
        /*0498*/ 	.word	0x0000f7b0


	//   ....[60]....
        /*049c*/ 	.word	0x0000f7c0


	//   ....[61]....
        /*04a0*/ 	.word	0x0000f7d0


	//   ....[62]....
        /*04a4*/ 	.word	0x0000f7e0


	//   ....[63]....
        /*04a8*/ 	.word	0x0000f7f0


	//   ....[64]....
        /*04ac*/ 	.word	0x0000f800


	//   ....[65]....
        /*04b0*/ 	.word	0x0000f810


	//   ....[66]....
        /*04b4*/ 	.word	0x0000f820


	//   ....[67]....
        /*04b8*/ 	.word	0x0000f830


	//   ....[68]....
        /*04bc*/ 	.word	0x0000f840


	//   ....[69]....
        /*04c0*/ 	.word	0x0000f850


	//   ....[70]....
        /*04c4*/ 	.word	0x0000f860


	//   ....[71]....
        /*04c8*/ 	.word	0x0000f870


	//   ....[72]....
        /*04cc*/ 	.word	0x0000f880


	//   ....[73]....
        /*04d0*/ 	.word	0x0000f890


	//   ....[74]....
        /*04d4*/ 	.word	0x0000f8a0


	//   ....[75]....
        /*04d8*/ 	.word	0x0000f8b0


	//   ....[76]....
        /*04dc*/ 	.word	0x0000f8c0


	//   ....[77]....
        /*04e0*/ 	.word	0x0000f8d0


	//   ....[78]....
        /*04e4*/ 	.word	0x0000f8e0


	//   ....[79]....
        /*04e8*/ 	.word	0x0000f8f0


	//   ....[80]....
        /*04ec*/ 	.word	0x0000f900


	//   ....[81]....
        /*04f0*/ 	.word	0x0000fc10


	//   ....[82]....
        /*04f4*/ 	.word	0x0000fc40


	//   ....[83]....
        /*04f8*/ 	.word	0x0000fc70


	//   ....[84]....
        /*04fc*/ 	.word	0x0000fca0


	//   ....[85]....
        /*0500*/ 	.word	0x000101c0


	//   ....[86]....
        /*0504*/ 	.word	0x000101f0


	//   ....[87]....
        /*0508*/ 	.word	0x000102f0


	//   ....[88]....
        /*050c*/ 	.word	0x00010310


	//   ....[89]....
        /*0510*/ 	.word	0x00010410


	//   ....[90]....
        /*0514*/ 	.word	0x00010430


	//   ....[91]....
        /*0518*/ 	.word	0x00010540


	//   ....[92]....
        /*051c*/ 	.word	0x00010560


	//   ....[93]....
        /*0520*/ 	.word	0x00010c40


	//   ....[94]....
        /*0524*/ 	.word	0x00010c60


	//   ....[95]....
        /*0528*/ 	.word	0x00010d60


	//   ....[96]....
        /*052c*/ 	.word	0x00010d80


	//   ....[97]....
        /*0530*/ 	.word	0x00010e80


	//   ....[98]....
        /*0534*/ 	.word	0x00010ea0


	//   ....[99]....
        /*0538*/ 	.word	0x00010fb0


	//   ....[100]....
        /*053c*/ 	.word	0x00010fd0


	//   ....[101]....
        /*0540*/ 	.word	0x000111a0


	//   ....[102]....
        /*0544*/ 	.word	0x00012be0


	//   ....[103]....
        /*0548*/ 	.word	0x00012c10


	//   ....[104]....
        /*054c*/ 	.word	0x00012c40


	//   ....[105]....
        /*0550*/ 	.word	0x00012ce0


	//   ....[106]....
        /*0554*/ 	.word	0x00012cf0


	//   ....[107]....
        /*0558*/ 	.word	0x00012d80


	//   ....[108]....
        /*055c*/ 	.word	0x00012d90


	//   ....[109]....
        /*0560*/ 	.word	0x00012da0


	//   ....[110]....
        /*0564*/ 	.word	0x00013190


	//   ....[111]....
        /*0568*/ 	.word	0x000131b0


	//   ....[112]....
        /*056c*/ 	.word	0x000131c0


	//   ....[113]....
        /*0570*/ 	.word	0x000131d0


	//   ....[114]....
        /*0574*/ 	.word	0x00013220


	//   ....[115]....
        /*0578*/ 	.word	0x000132a0


	//   ....[116]....
        /*057c*/ 	.word	0x000132c0


	//   ....[117]....
        /*0580*/ 	.word	0x00013340


	//   ....[118]....
        /*0584*/ 	.word	0x000139e0


	//   ....[119]....
        /*0588*/ 	.word	0x00013a00


	//   ....[120]....
        /*058c*/ 	.word	0x00013a30


	//   ....[121]....
        /*0590*/ 	.word	0x00013a70


	//   ....[122]....
        /*0594*/ 	.word	0x00013af0


	//   ....[123]....
        /*0598*/ 	.word	0x00013b20


	//   ....[124]....
        /*059c*/ 	.word	0x00013ba0


	//   ....[125]....
        /*05a0*/ 	.word	0x00013bc0


	//   ....[126]....
        /*05a4*/ 	.word	0x000142e0


	//   ....[127]....
        /*05a8*/ 	.word	0x00014300


	//   ....[128]....
        /*05ac*/ 	.word	0x00014310


	//   ....[129]....
        /*05b0*/ 	.word	0x00014370


	//   ....[130]....
        /*05b4*/ 	.word	0x00014380


	//   ....[131]....
        /*05b8*/ 	.word	0x000143e0


	//   ....[132]....
        /*05bc*/ 	.word	0x00014410


	//   ....[133]....
        /*05c0*/ 	.word	0x00014450


	//   ....[134]....
        /*05c4*/ 	.word	0x00014780


	//   ....[135]....
        /*05c8*/ 	.word	0x00014790


	//   ....[136]....
        /*05cc*/ 	.word	0x000147a0


	//   ....[137]....
        /*05d0*/ 	.word	0x000147c0


	//   ....[138]....
        /*05d4*/ 	.word	0x00014820


	//   ....[139]....
        /*05d8*/ 	.word	0x00014840


	//   ....[140]....
        /*05dc*/ 	.word	0x00014880


	//   ....[141]....
        /*05e0*/ 	.word	0x000148a0


	//   ....[142]....
        /*05e4*/ 	.word	0x00015b70


	//   ....[143]....
        /*05e8*/ 	.word	0x00015d10


	//   ....[144]....
        /*05ec*/ 	.word	0x000163e0


	//   ....[145]....
        /*05f0*/ 	.word	0x000164c0


	//   ....[146]....
        /*05f4*/ 	.word	0x00016580


	//   ....[147]....
        /*05f8*/ 	.word	0x000165e0


	//   ....[148]....
        /*05fc*/ 	.word	0x000166f0


	//   ....[149]....
        /*0600*/ 	.word	0x00016750


	//   ....[150]....
        /*0604*/ 	.word	0x00016850


	//   ....[151]....
        /*0608*/ 	.word	0x000168b0


	//   ....[152]....
        /*060c*/ 	.word	0x000169a0


	//   ....[153]....
        /*0610*/ 	.word	0x00016ae0


	//   ....[154]....
        /*0614*/ 	.word	0x00016b90


	//   ....[155]....
        /*0618*/ 	.word	0x00016c60


	//   ....[156]....
        /*061c*/ 	.word	0x00016d10


	//   ....[157]....
        /*0620*/ 	.word	0x00016d80


	//   ....[158]....
        /*0624*/ 	.word	0x00016e50


	//   ....[159]....
        /*0628*/ 	.word	0x00016ec0


	//   ....[160]....
        /*062c*/ 	.word	0x00016fa0


	//   ....[161]....
        /*0630*/ 	.word	0x00017030


	//   ....[162]....
        /*0634*/ 	.word	0x000170a0


	//   ....[163]....
        /*0638*/ 	.word	0x00017120


	//   ....[164]....
        /*063c*/ 	.word	0x000171e0


	//   ....[165]....
        /*0640*/ 	.word	0x00017250


	//   ....[166]....
        /*0644*/ 	.word	0x00017340


	//   ....[167]....
        /*0648*/ 	.word	0x000173b0


	//   ....[168]....
        /*064c*/ 	.word	0x00017480


	//   ....[169]....
        /*0650*/ 	.word	0x000175b0


	//   ....[170]....
        /*0654*/ 	.word	0x00017650


	//   ....[171]....
        /*0658*/ 	.word	0x000176b0


	//   ....[172]....
        /*065c*/ 	.word	0x00017780


	//   ....[173]....
        /*0660*/ 	.word	0x000177e0


	//   ....[174]....
        /*0664*/ 	.word	0x000178b0


	//   ....[175]....
        /*0668*/ 	.word	0x00017910


	//   ....[176]....
        /*066c*/ 	.word	0x000179e0


	//   ....[177]....
        /*0670*/ 	.word	0x00017ad0


	//   ....[178]....
        /*0674*/ 	.word	0x00017b60


	//   ....[179]....
        /*0678*/ 	.word	0x00017bc0


	//   ....[180]....
        /*067c*/ 	.word	0x00017c80


	//   ....[181]....
        /*0680*/ 	.word	0x00017ce0


	//   ....[182]....
        /*0684*/ 	.word	0x00017da0


	//   ....[183]....
        /*0688*/ 	.word	0x00017e00


	//   ....[184]....
        /*068c*/ 	.word	0x00017ec0


	//   ....[185]....
        /*0690*/ 	.word	0x00018110


	//----- nvinfo : EIATTR_REG_RECONFIG
	.align		4
.L_180:
        /*0694*/ 	.byte	0x01, 0x54
	.zero		2


	//----- nvinfo : EIATTR_SYSCALL_OFFSETS
	.align		4
        /*0698*/ 	.byte	0x04, 0x46
        /*069a*/ 	.short	(.L_182 - .L_181)


	//   ....[0]....
.L_181:
        /*069c*/ 	.word	0x00001d60


	//   ....[1]....
        /*06a0*/ 	.word	0x00012210


	//   ....[2]....
        /*06a4*/ 	.word	0x00012380


	//   ....[3]....
        /*06a8*/ 	.word	0x000124d0


	//   ....[4]....
        /*06ac*/ 	.word	0x00012610


	//   ....[5]....
        /*06b0*/ 	.word	0x00013650


	//----- nvinfo : EIATTR_MBARRIER_INSTR_OFFSETS
	.align		4
.L_182:
        /*06b4*/ 	.byte	0x04, 0x39
        /*06b6*/ 	.short	(.L_184 - .L_183)


	//   ....[0]....
.L_183:
        /*06b8*/ 	.word	0x00000180
        /*06bc*/ 	.word	0x000000ff
        /*06c0*/ 	.word	0x0002a800
        /*06c4*/ 	.short	0x0100
        /*06c6*/ 	.byte	0x08
	.zero		1


	//   ....[1]....
        /*06c8*/ 	.word	0x00000190
        /*06cc*/ 	.word	0x000000ff
        /*06d0*/ 	.word	0x0002a820
        /*06d4*/ 	.short	0x0100
        /*06d6*/ 	.byte	0x08
	.zero		1


	//   ....[2]....
        /*06d8*/ 	.word	0x00000280
        /*06dc*/ 	.word	0x000000ff
        /*06e0*/ 	.word	0x0002a830
        /*06e4*/ 	.short	0x0100
        /*06e6*/ 	.byte	0x08
	.zero		1


	//   ....[3]....
        /*06e8*/ 	.word	0x00000290
        /*06ec*/ 	.word	0x000000ff
        /*06f0*/ 	.word	0x0002a840
        /*06f4*/ 	.short	0x0100
        /*06f6*/ 	.byte	0x08
	.zero		1


	//   ....[4]....
        /*06f8*/ 	.word	0x000002a0
        /*06fc*/ 	.word	0x000000ff
        /*0700*/ 	.word	0x0002a838
        /*0704*/ 	.short	0x0100
        /*0706*/ 	.byte	0x08
	.zero		1


	//   ....[5]....
        /*0708*/ 	.word	0x000002b0
        /*070c*/ 	.word	0x000000ff
        /*0710*/ 	.word	0x0002a848
        /*0714*/ 	.short	0x0100
        /*0716*/ 	.byte	0x08
	.zero		1


	//   ....[6]....
        /*0718*/ 	.word	0x000003e0
        /*071c*/ 	.word	0x000000ff
        /*0720*/ 	.word	0x0002a850
        /*0724*/ 	.short	0x0100
        /*0726*/ 	.byte	0x08
	.zero		1


	//   ....[7]....
        /*0728*/ 	.word	0x000003f0
        /*072c*/ 	.word	0x000000ff
        /*0730*/ 	.word	0x0002a860
        /*0734*/ 	.short	0x0100
        /*0736*/ 	.byte	0x08
	.zero		1


	//   ....[8]....
        /*0738*/ 	.word	0x00000400
        /*073c*/ 	.word	0x000000ff
        /*0740*/ 	.word	0x0002a858
        /*0744*/ 	.short	0x0100
        /*0746*/ 	.byte	0x08
	.zero		1


	//   ....[9]....
        /*0748*/ 	.word	0x00000410
        /*074c*/ 	.word	0x000000ff
        /*0750*/ 	.word	0x0002a868
        /*0754*/ 	.short	0x0100
        /*0756*/ 	.byte	0x08
	.zero		1


	//   ....[10]....
        /*0758*/ 	.word	0x00000500
        /*075c*/ 	.word	0x000000ff
        /*0760*/ 	.word	0x0002a870
        /*0764*/ 	.short	0x0100
        /*0766*/ 	.byte	0x06
	.zero		1


	//   ....[11]....
        /*0768*/ 	.word	0x00000510
        /*076c*/ 	.word	0x000000ff
        /*0770*/ 	.word	0x0002a880
        /*0774*/ 	.short	0x0100
        /*0776*/ 	.byte	0x06
	.zero		1


	//   ....[12]....
        /*0778*/ 	.word	0x00000520
        /*077c*/ 	.word	0x000000ff
        /*0780*/ 	.word	0x0002a878
        /*0784*/ 	.short	0x0100
        /*0786*/ 	.byte	0x06
	.zero		1


	//   ....[13]....
        /*0788*/ 	.word	0x00000530
        /*078c*/ 	.word	0x000000ff
        /*0790*/ 	.word	0x0002a888
        /*0794*/ 	.short	0x0100
        /*0796*/ 	.byte	0x06
	.zero		1


	//   ....[14]....
        /*0798*/ 	.word	0x00000660
        /*079c*/ 	.word	0x000000ff
        /*07a0*/ 	.word	0x0002a890
        /*07a4*/ 	.short	0x0100
        /*07a6*/ 	.byte	0x08
	.zero		1


	//   ....[15]....
        /*07a8*/ 	.word	0x00000670
        /*07ac*/ 	.word	0x000000ff
        /*07b0*/ 	.word	0x0002a8a0
        /*07b4*/ 	.short	0x0100
        /*07b6*/ 	.byte	0x08
	.zero		1


	//   ....[16]....
        /*07b8*/ 	.word	0x00000680
        /*07bc*/ 	.word	0x000000ff
        /*07c0*/ 	.word	0x0002a898
        /*07c4*/ 	.short	0x0100
        /*07c6*/ 	.byte	0x08
	.zero		1


	//   ....[17]....
        /*07c8*/ 	.word	0x00000690
        /*07cc*/ 	.word	0x000000ff
        /*07d0*/ 	.word	0x0002a8a8
        /*07d4*/ 	.short	0x0100
        /*07d6*/ 	.byte	0x08
	.zero		1


	//   ....[18]....
        /*07d8*/ 	.word	0x000007e0
        /*07dc*/ 	.word	0x000000ff
        /*07e0*/ 	.word	0x0002a8b0
        /*07e4*/ 	.short	0x0100
        /*07e6*/ 	.byte	0x08
	.zero		1


	//   ....[19]....
        /*07e8*/ 	.word	0x000007f0
        /*07ec*/ 	.word	0x000000ff
        /*07f0*/ 	.word	0x0002a8c0
        /*07f4*/ 	.short	0x0100
        /*07f6*/ 	.byte	0x08
	.zero		1


	//   ....[20]....
        /*07f8*/ 	.word	0x00000800
        /*07fc*/ 	.word	0x000000ff
        /*0800*/ 	.word	0x0002a8b8
        /*0804*/ 	.short	0x0100
        /*0806*/ 	.byte	0x08
	.zero		1


	//   ....[21]....
        /*0808*/ 	.word	0x00000810
        /*080c*/ 	.word	0x000000ff
        /*0810*/ 	.word	0x0002a8c8
        /*0814*/ 	.short	0x0100
        /*0816*/ 	.byte	0x08
	.zero		1


	//   ....[22]....
        /*0818*/ 	.word	0x00001de0
        /*081c*/ 	.word	0x000000ff
        /*0820*/ 	.word	0x0002a800
        /*0824*/ 	.short	0x010a
        /*0826*/ 	.byte	0x24
	.zero		1


	//   ....[23]....
        /*0828*/ 	.word	0x00001e60
        /*082c*/ 	.word	0x00000003
        /*0830*/ 	.word	0x0002a830
        /*0834*/ 	.short	0x010a
        /*0836*/ 	.byte	0x3f
	.zero		1


	//   ....[24]....
        /*0838*/ 	.word	0x00001ea0
        /*083c*/ 	.word	0x00000003
        /*0840*/ 	.word	0x0002a830
        /*0844*/ 	.short	0x010a
        /*0846*/ 	.byte	0x3f
	.zero		1


	//   ....[25]....
        /*0848*/ 	.word	0x00002350
        /*084c*/ 	.word	0x000000ff
        /*0850*/ 	.word	0x00000000
        /*0854*/ 	.short	0x0101
        /*0856*/ 	.byte	0x06
	.zero		1


	//   ....[26]....
        /*0858*/ 	.word	0x00005240
        /*085c*/ 	.word	0x000000ff
        /*0860*/ 	.word	0x0002a830
        /*0864*/ 	.short	0x010a
        /*0866*/ 	.byte	0x06
	.zero		1


	//   ....[27]....
        /*0868*/ 	.word	0x00005280
        /*086c*/ 	.word	0x000000ff
        /*0870*/ 	.word	0x0002a830
        /*0874*/ 	.short	0x010a
        /*0876*/ 	.byte	0x06
	.zero		1


	//   ....[28]....
        /*0878*/ 	.word	0x00005550
        /*087c*/ 	.word	0x000000ff
        /*0880*/ 	.word	0x0002a850
        /*0884*/ 	.short	0x010a
        /*0886*/ 	.byte	0x06
	.zero		1


	//   ....[29]....
        /*0888*/ 	.word	0x00005590
        /*088c*/ 	.word	0x000000ff
        /*0890*/ 	.word	0x0002a850
        /*0894*/ 	.short	0x010a
        /*0896*/ 	.byte	0x06
	.zero		1


	//   ....[30]....
        /*0898*/ 	.word	0x00005880
        /*089c*/ 	.word	0x000000ff
        /*08a0*/ 	.word	0x00000000
        /*08a4*/ 	.short	0x0101
        /*08a6*/ 	.byte	0x06
	.zero		1


	//   ....[31]....
        /*08a8*/ 	.word	0x00007b70
        /*08ac*/ 	.word	0x000000ff
        /*08b0*/ 	.word	0x00000000
        /*08b4*/ 	.short	0x0101
        /*08b6*/ 	.byte	0x06
	.zero		1


	//   ....[32]....
        /*08b8*/ 	.word	0x00008660
        /*08bc*/ 	.word	0x000000ff
        /*08c0*/ 	.word	0x0002a830
        /*08c4*/ 	.short	0x010a
        /*08c6*/ 	.byte	0x06
	.zero		1


	//   ....[33]....
        /*08c8*/ 	.word	0x000086a0
        /*08cc*/ 	.word	0x000000ff
        /*08d0*/ 	.word	0x0002a830
        /*08d4*/ 	.short	0x010a
        /*08d6*/ 	.byte	0x06
	.zero		1


	//   ....[34]....
        /*08d8*/ 	.word	0x00008970
        /*08dc*/ 	.word	0x000000ff
        /*08e0*/ 	.word	0x0002a850
        /*08e4*/ 	.short	0x010a
        /*08e6*/ 	.byte	0x06
	.zero		1


	//   ....[35]....
        /*08e8*/ 	.word	0x000089b0
        /*08ec*/ 	.word	0x000000ff
        /*08f0*/ 	.word	0x0002a850
        /*08f4*/ 	.short	0x010a
        /*08f6*/ 	.byte	0x06
	.zero		1


	//   ....[36]....
        /*08f8*/ 	.word	0x00008cb0
        /*08fc*/ 	.word	0x000000ff
        /*0900*/ 	.word	0x00000000
        /*0904*/ 	.short	0x0101
        /*0906*/ 	.byte	0x06
	.zero		1


	//   ....[37]....
        /*0908*/ 	.word	0x00009e60
        /*090c*/ 	.word	0x000000ff
        /*0910*/ 	.word	0x00000000
        /*0914*/ 	.short	0x0101
        /*0916*/ 	.byte	0x06
	.zero		1


	//   ....[38]....
        /*0918*/ 	.word	0x0000a750
        /*091c*/ 	.word	0x000000ff
        /*0920*/ 	.word	0x0002a830
        /*0924*/ 	.short	0x010a
        /*0926*/ 	.byte	0x06
	.zero		1


	//   ....[39]....
        /*0928*/ 	.word	0x0000a790
        /*092c*/ 	.word	0x000000ff
        /*0930*/ 	.word	0x0002a830
        /*0934*/ 	.short	0x010a
        /*0936*/ 	.byte	0x06
	.zero		1


	//   ....[40]....
        /*0938*/ 	.word	0x0000aa30
        /*093c*/ 	.word	0x000000ff
        /*0940*/ 	.word	0x0002a850
        /*0944*/ 	.short	0x010a
        /*0946*/ 	.byte	0x06
	.zero		1


	//   ....[41]....
        /*0948*/ 	.word	0x0000aa70
        /*094c*/ 	.word	0x000000ff
        /*0950*/ 	.word	0x0002a850
        /*0954*/ 	.short	0x010a
        /*0956*/ 	.byte	0x06
	.zero		1


	//   ....[42]....
        /*0958*/ 	.word	0x0000ad50
        /*095c*/ 	.word	0x000000ff
        /*0960*/ 	.word	0x00000000
        /*0964*/ 	.short	0x0101
        /*0966*/ 	.byte	0x06
	.zero		1


	//   ....[43]....
        /*0968*/ 	.word	0x0000d040
        /*096c*/ 	.word	0x000000ff
        /*0970*/ 	.word	0x00000000
        /*0974*/ 	.short	0x0101
        /*0976*/ 	.byte	0x06
	.zero		1


	//   ....[44]....
        /*0978*/ 	.word	0x0000d830
        /*097c*/ 	.word	0x000000ff
        /*0980*/ 	.word	0x0002a850
        /*0984*/ 	.short	0x010a
        /*0986*/ 	.byte	0x09
	.zero		1


	//   ....[45]....
        /*0988*/ 	.word	0x0000d870
        /*098c*/ 	.word	0x000000ff
        /*0990*/ 	.word	0x0002a850
        /*0994*/ 	.short	0x010a
        /*0996*/ 	.byte	0x09
	.zero		1


	//   ....[46]....
        /*0998*/ 	.word	0x0000df40
        /*099c*/ 	.word	0x000000ff
        /*09a0*/ 	.word	0x00000000
        /*09a4*/ 	.short	0x0101
        /*09a6*/ 	.byte	0x04
	.zero		1


	//   ....[47]....
        /*09a8*/ 	.word	0x000101b0
        /*09ac*/ 	.word	0x00000000
        /*09b0*/ 	.word	0x00000000
        /*09b4*/ 	.short	0x0101
        /*09b6*/ 	.byte	0x3f
	.zero		1


	//   ....[48]....
        /*09b8*/ 	.word	0x00012a00
        /*09bc*/ 	.word	0x00000004
        /*09c0*/ 	.word	0x0002a880
        /*09c4*/ 	.short	0x010a
        /*09c6*/ 	.byte	0x3f
	.zero		1


	//   ....[49]....
        /*09c8*/ 	.word	0x00012f20
        /*09cc*/ 	.word	0x00000004
        /*09d0*/ 	.word	0x0002a870
        /*09d4*/ 	.short	0x0107
        /*09d6*/ 	.byte	0x3f
	.zero		1


	//   ....[50]....
        /*09d8*/ 	.word	0x00012fe0
        /*09dc*/ 	.word	0x00000004
        /*09e0*/ 	.word	0x0002a870
        /*09e4*/ 	.short	0x0101
        /*09e6*/ 	.byte	0x3f
	.zero		1


	//   ....[51]....
        /*09e8*/ 	.word	0x00013010
        /*09ec*/ 	.word	0x00000004
        /*09f0*/ 	.word	0x0002a840
        /*09f4*/ 	.short	0x010a
        /*09f6*/ 	.byte	0x3f
	.zero		1


	//   ....[52]....
        /*09f8*/ 	.word	0x00013430
        /*09fc*/ 	.word	0x00000004
        /*0a00*/ 	.word	0x0002a830
        /*0a04*/ 	.short	0x0107
        /*0a06*/ 	.byte	0x3f
	.zero		1


	//   ....[53]....
        /*0a08*/ 	.word	0x00013500
        /*0a0c*/ 	.word	0x00000004
        /*0a10*/ 	.word	0x0002a830
        /*0a14*/ 	.short	0x0101
        /*0a16*/ 	.byte	0x3f
	.zero		1


	//   ....[54]....
        /*0a18*/ 	.word	0x00013cb0
        /*0a1c*/ 	.word	0x00000011
        /*0a20*/ 	.word	0x0002a800
        /*0a24*/ 	.short	0x0107
        /*0a26*/ 	.byte	0x3f
	.zero		1


	//   ....[55]....
        /*0a28*/ 	.word	0x00013da0
        /*0a2c*/ 	.word	0x00000011
        /*0a30*/ 	.word	0x0002a800
        /*0a34*/ 	.short	0x0101
        /*0a36*/ 	.byte	0x3f
	.zero		1


	//   ....[56]....
        /*0a38*/ 	.word	0x00013dc0
        /*0a3c*/ 	.word	0x00000011
        /*0a40*/ 	.word	0x0002a820
        /*0a44*/ 	.short	0x010a
        /*0a46*/ 	.byte	0x3f
	.zero		1


	//   ....[57]....
        /*0a48*/ 	.word	0x00014140
        /*0a4c*/ 	.word	0x00000000
        /*0a50*/ 	.word	0x0002a880
        /*0a54*/ 	.short	0x010a
        /*0a56*/ 	.byte	0x3f
	.zero		1


	//   ....[58]....
        /*0a58*/ 	.word	0x000144f0
        /*0a5c*/ 	.word	0x00000000
        /*0a60*/ 	.word	0x0002a870
        /*0a64*/ 	.short	0x0107
        /*0a66*/ 	.byte	0x3f
	.zero		1


	//   ....[59]....
        /*0a68*/ 	.word	0x000145b0
        /*0a6c*/ 	.word	0x00000000
        /*0a70*/ 	.word	0x0002a870
        /*0a74*/ 	.short	0x0101
        /*0a76*/ 	.byte	0x3f
	.zero		1


	//   ....[60]....
        /*0a78*/ 	.word	0x000145e0
        /*0a7c*/ 	.word	0x00000000
        /*0a80*/ 	.word	0x0002a840
        /*0a84*/ 	.short	0x010a
        /*0a86*/ 	.byte	0x3f
	.zero		1


	//   ....[61]....
        /*0a88*/ 	.word	0x00014980
        /*0a8c*/ 	.word	0x00000000
        /*0a90*/ 	.word	0x0002a830
        /*0a94*/ 	.short	0x0107
        /*0a96*/ 	.byte	0x3f
	.zero		1


	//   ....[62]....
        /*0a98*/ 	.word	0x00014a40
        /*0a9c*/ 	.word	0x00000000
        /*0aa0*/ 	.word	0x0002a830
        /*0aa4*/ 	.short	0x0101
        /*0aa6*/ 	.byte	0x3f
	.zero		1


	//   ....[63]....
        /*0aa8*/ 	.word	0x00014ad0
        /*0aac*/ 	.word	0x00000000
        /*0ab0*/ 	.word	0x0002a870
        /*0ab4*/ 	.short	0x010a
        /*0ab6*/ 	.byte	0x3f
	.zero		1


	//   ....[64]....
        /*0ab8*/ 	.word	0x00014b60
        /*0abc*/ 	.word	0x00000000
        /*0ac0*/ 	.word	0x0002a860
        /*0ac4*/ 	.short	0x010a
        /*0ac6*/ 	.byte	0x3f
	.zero		1


	//   ....[65]....
        /*0ac8*/ 	.word	0x00015110
        /*0acc*/ 	.word	0x00000000
        /*0ad0*/ 	.word	0x0002a850
        /*0ad4*/ 	.short	0x0101
        /*0ad6*/ 	.byte	0x3f
	.zero		1


	//   ....[66]....
        /*0ad8*/ 	.word	0x00015190
        /*0adc*/ 	.word	0x00000000
        /*0ae0*/ 	.word	0x00000000
        /*0ae4*/ 	.short	0x0101
        /*0ae6*/ 	.byte	0x3f
	.zero		1


	//   ....[67]....
        /*0ae8*/ 	.word	0x00015360
        /*0aec*/ 	.word	0x00000003
        /*0af0*/ 	.word	0x0002a870
        /*0af4*/ 	.short	0x010a
        /*0af6*/ 	.byte	0x3f
	.zero		1


	//   ....[68]....
        /*0af8*/ 	.word	0x000153f0
        /*0afc*/ 	.word	0x00000003
        /*0b00*/ 	.word	0x0002a860
        /*0b04*/ 	.short	0x010a
        /*0b06*/ 	.byte	0x3f
	.zero		1


	//   ....[69]....
        /*0b08*/ 	.word	0x000159a0
        /*0b0c*/ 	.word	0x00000003
        /*0b10*/ 	.word	0x0002a850
        /*0b14*/ 	.short	0x0101
        /*0b16*/ 	.byte	0x3f
	.zero		1


	//   ....[70]....
        /*0b18*/ 	.word	0x00015a20
        /*0b1c*/ 	.word	0x00000000
        /*0b20*/ 	.word	0x00000000
        /*0b24*/ 	.short	0x0101
        /*0b26*/ 	.byte	0x3f
	.zero		1


	//   ....[71]....
        /*0b28*/ 	.word	0x00015c90
        /*0b2c*/ 	.word	0x00000005
        /*0b30*/ 	.word	0x0002a820
        /*0b34*/ 	.short	0x010a
        /*0b36*/ 	.byte	0x3f
	.zero		1


	//   ....[72]....
        /*0b38*/ 	.word	0x00015e10
        /*0b3c*/ 	.word	0x00000003
        /*0b40*/ 	.word	0x0002a840
        /*0b44*/ 	.short	0x010a
        /*0b46*/ 	.byte	0x3f
	.zero		1


	//   ....[73]....
        /*0b48*/ 	.word	0x00015eb0
        /*0b4c*/ 	.word	0x00000005
        /*0b50*/ 	.word	0x0002a840
        /*0b54*/ 	.short	0x010a
        /*0b56*/ 	.byte	0x3f
	.zero		1


	//   ....[74]....
        /*0b58*/ 	.word	0x00015ef0
        /*0b5c*/ 	.word	0x00000003
        /*0b60*/ 	.word	0x0002a860
        /*0b64*/ 	.short	0x010a
        /*0b66*/ 	.byte	0x3f
	.zero		1


	//   ....[75]....
        /*0b68*/ 	.word	0x00015f30
        /*0b6c*/ 	.word	0x00000005
        /*0b70*/ 	.word	0x0002a860
        /*0b74*/ 	.short	0x010a
        /*0b76*/ 	.byte	0x3f
	.zero		1


	//   ....[76]....
        /*0b78*/ 	.word	0x00015f70
        /*0b7c*/ 	.word	0x00000003
        /*0b80*/ 	.word	0x0002a880
        /*0b84*/ 	.short	0x010a
        /*0b86*/ 	.byte	0x3f
	.zero		1


	//   ....[77]....
        /*0b88*/ 	.word	0x00015fb0
        /*0b8c*/ 	.word	0x00000005
        /*0b90*/ 	.word	0x0002a880
        /*0b94*/ 	.short	0x010a
        /*0b96*/ 	.byte	0x3f
	.zero		1


	//   ....[78]....
        /*0b98*/ 	.word	0x00016020
        /*0b9c*/ 	.word	0x00000003
        /*0ba0*/ 	.word	0x0002a800
        /*0ba4*/ 	.short	0x010a
        /*0ba6*/ 	.byte	0x3f
	.zero		1


	//   ....[79]....
        /*0ba8*/ 	.word	0x00016070
        /*0bac*/ 	.word	0x00000003
        /*0bb0*/ 	.word	0x0002a830
        /*0bb4*/ 	.short	0x010a
        /*0bb6*/ 	.byte	0x3f
	.zero		1


	//   ....[80]....
        /*0bb8*/ 	.word	0x000160d0
        /*0bbc*/ 	.word	0x00000005
        /*0bc0*/ 	.word	0x0002a830
        /*0bc4*/ 	.short	0x010a
        /*0bc6*/ 	.byte	0x3f
	.zero		1


	//   ....[81]....
        /*0bc8*/ 	.word	0x00016130
        /*0bcc*/ 	.word	0x00000005
        /*0bd0*/ 	.word	0x0002a850
        /*0bd4*/ 	.short	0x010a
        /*0bd6*/ 	.byte	0x3f
	.zero		1


	//   ....[82]....
        /*0bd8*/ 	.word	0x00016190
        /*0bdc*/ 	.word	0x00000009
        /*0be0*/ 	.word	0x0002a830
        /*0be4*/ 	.short	0x010a
        /*0be6*/ 	.byte	0x3f
	.zero		1


	//   ....[83]....
        /*0be8*/ 	.word	0x000161f0
        /*0bec*/ 	.word	0x00000009
        /*0bf0*/ 	.word	0x0002a850
        /*0bf4*/ 	.short	0x010a
        /*0bf6*/ 	.byte	0x3f
	.zero		1


	//   ....[84]....
        /*0bf8*/ 	.word	0x00016250
        /*0bfc*/ 	.word	0x00000007
        /*0c00*/ 	.word	0x0002a830
        /*0c04*/ 	.short	0x010a
        /*0c06*/ 	.byte	0x3f
	.zero		1


	//   ....[85]....
        /*0c08*/ 	.word	0x000162b0
        /*0c0c*/ 	.word	0x00000007
        /*0c10*/ 	.word	0x0002a850
        /*0c14*/ 	.short	0x010a
        /*0c16*/ 	.byte	0x3f
	.zero		1


	//   ....[86]....
        /*0c18*/ 	.word	0x00016310
        /*0c1c*/ 	.word	0x00000005
        /*0c20*/ 	.word	0x0002a850
        /*0c24*/ 	.short	0x010a
        /*0c26*/ 	.byte	0x3f
	.zero		1


	//   ....[87]....
        /*0c28*/ 	.word	0x00016410
        /*0c2c*/ 	.word	0x00000004
        /*0c30*/ 	.word	0x0002a880
        /*0c34*/ 	.short	0x010a
        /*0c36*/ 	.byte	0x3f
	.zero		1


	//   ....[88]....
        /*0c38*/ 	.word	0x00016a30
        /*0c3c*/ 	.word	0x00000004
        /*0c40*/ 	.word	0x0002a840
        /*0c44*/ 	.short	0x010a
        /*0c46*/ 	.byte	0x3f
	.zero		1


	//   ....[89]....
        /*0c48*/ 	.word	0x000174b0
        /*0c4c*/ 	.word	0x00000011
        /*0c50*/ 	.word	0x0002a820
        /*0c54*/ 	.short	0x010a
        /*0c56*/ 	.byte	0x3f
	.zero		1


	//   ....[90]....
        /*0c58*/ 	.word	0x00017500
        /*0c5c*/ 	.word	0x00000000
        /*0c60*/ 	.word	0x0002a880
        /*0c64*/ 	.short	0x010a
        /*0c66*/ 	.byte	0x3f
	.zero		1


	//   ....[91]....
        /*0c68*/ 	.word	0x00017a20
        /*0c6c*/ 	.word	0x00000000
        /*0c70*/ 	.word	0x0002a840
        /*0c74*/ 	.short	0x010a
        /*0c76*/ 	.byte	0x3f
	.zero		1


	//   ....[92]....
        /*0c78*/ 	.word	0x00017ef0
        /*0c7c*/ 	.word	0x00000000
        /*0c80*/ 	.word	0x0002a870
        /*0c84*/ 	.short	0x010a
        /*0c86*/ 	.byte	0x3f
	.zero		1


	//   ....[93]....
        /*0c88*/ 	.word	0x00017f40
        /*0c8c*/ 	.word	0x00000000
        /*0c90*/ 	.word	0x0002a860
        /*0c94*/ 	.short	0x010a
        /*0c96*/ 	.byte	0x3f
	.zero		1


	//   ....[94]....
        /*0c98*/ 	.word	0x00017f90
        /*0c9c*/ 	.word	0x00000003
        /*0ca0*/ 	.word	0x0002a870
        /*0ca4*/ 	.short	0x010a
        /*0ca6*/ 	.byte	0x3f
	.zero		1


	//   ....[95]....
        /*0ca8*/ 	.word	0x00017fe0
        /*0cac*/ 	.word	0x00000003
        /*0cb0*/ 	.word	0x0002a860
        /*0cb4*/ 	.short	0x010a
        /*0cb6*/ 	.byte	0x3f
	.zero		1


	//   ....[96]....
        /*0cb8*/ 	.word	0x00018030
        /*0cbc*/ 	.word	0x00000005
        /*0cc0*/ 	.word	0x0002a820
        /*0cc4*/ 	.short	0x010a
        /*0cc6*/ 	.byte	0x3f
	.zero		1


	//   ....[97]....
        /*0cc8*/ 	.word	0x000181d0
        /*0ccc*/ 	.word	0x00000003
        /*0cd0*/ 	.word	0x0002a840
        /*0cd4*/ 	.short	0x010a
        /*0cd6*/ 	.byte	0x3f
	.zero		1


	//   ....[98]....
        /*0cd8*/ 	.word	0x00018220
        /*0cdc*/ 	.word	0x00000005
        /*0ce0*/ 	.word	0x0002a840
        /*0ce4*/ 	.short	0x010a
        /*0ce6*/ 	.byte	0x3f
	.zero		1


	//   ....[99]....
        /*0ce8*/ 	.word	0x00018270
        /*0cec*/ 	.word	0x00000003
        /*0cf0*/ 	.word	0x0002a860
        /*0cf4*/ 	.short	0x010a
        /*0cf6*/ 	.byte	0x3f
	.zero		1


	//   ....[100]....
        /*0cf8*/ 	.word	0x000182c0
        /*0cfc*/ 	.word	0x00000005
        /*0d00*/ 	.word	0x0002a860
        /*0d04*/ 	.short	0x010a
        /*0d06*/ 	.byte	0x3f
	.zero		1


	//   ....[101]....
        /*0d08*/ 	.word	0x00018310
        /*0d0c*/ 	.word	0x00000003
        /*0d10*/ 	.word	0x0002a880
        /*0d14*/ 	.short	0x010a
        /*0d16*/ 	.byte	0x3f
	.zero		1


	//----- nvinfo : EIATTR_NUM_MBARRIERS
	.align		4
.L_184:
        /*0d18*/ 	.byte	0x03, 0x38
        /*0d1a*/ 	.short	0x0016


	//----- nvinfo : EIATTR_EXIT_INSTR_OFFSETS
	.align		4
        /*0d1c*/ 	.byte	0x04, 0x1c
        /*0d1e*/ 	.short	(.L_186 - .L_185)


	//   ....[0]....
.L_185:
        /*0d20*/ 	.word	0x00000990


	//   ....[1]....
        /*0d24*/ 	.word	0x00011110


	//   ....[2]....
        /*0d28*/ 	.word	0x00016000


	//----- nvinfo : EIATTR_MAX_THREADS
	.align		4
.L_186:
        /*0d2c*/ 	.byte	0x04, 0x05
        /*0d2e*/ 	.short	(.L_188 - .L_187)
.L_187:
        /*0d30*/ 	.word	0x00000180
        /*0d34*/ 	.word	0x00000001
        /*0d38*/ 	.word	0x00000001


	//----- nvinfo : EIATTR_CRS_STACK_SIZE
	.align		4
.L_188:
        /*0d3c*/ 	.byte	0x04, 0x1e
        /*0d3e*/ 	.short	(.L_190 - .L_189)
.L_189:
        /*0d40*/ 	.word	0x00000000


	//----- nvinfo : EIATTR_CBANK_PARAM_SIZE
	.align		4
.L_190:
        /*0d44*/ 	.byte	0x03, 0x19
        /*0d46*/ 	.short	0x0af0


	//----- nvinfo : EIATTR_PARAM_CBANK
	.align		4
        /*0d48*/ 	.byte	0x04, 0x0a
        /*0d4a*/ 	.short	(.L_192 - .L_191)
	.align		4
.L_191:
        /*0d4c*/ 	.word	index@(.nv.constant0._ZN7cutlass13device_kernelIN5flash11enable_sm90INS1_16FlashAttnFwdSm90INS1_25CollectiveMainloopFwdSm90ILi2EN4cute5tupleIJNS5_1CILi1EEES8_S8_EEENS6_IJNS7_ILi128EEESA_NS7_ILi192EEEEEELi192ENS_12float_e4m3_tEfNS_4arch4Sm90ELb0ELb1ELb0ELb0ELb1ELb0ELb0ELb1ELb1ELb1ELb0ELb0EEENS1_21CollectiveEpilogueFwdINS6_IJSA_SB_SA_EEES9_NS_10bfloat16_tESF_Li256ELb0ELb1ELb0ELb1EEENS1_30DynamicPersistentTileSchedulerILi256ELi128ELb0ELb1ELb1EEEEEEEEEvNT_6ParamsE)
        /*0d50*/ 	.short	0x0210
        /*0d52*/ 	.short	0x0af0


	//----- nvinfo : EIATTR_SW_WAR
	.align		4
.L_192:
        /*0d54*/ 	.byte	0x04, 0x36
        /*0d56*/ 	.short	(.L_194 - .L_193)
.L_193:
        /*0d58*/ 	.word	0x00000008
.L_194:


//--------------------- .nv.info._ZN7cutlass13device_kernelIN5flash11enable_sm90INS1_16FlashAttnFwdSm90INS1_25CollectiveMainloopFwdSm90ILi2EN4cute5tupleIJNS5_1CILi1EEES8_S8_EEENS6_IJNS7_ILi128EEESA_NS7_ILi192EEEEEELi192ENS_12float_e4m3_tEfNS_4arch4Sm90ELb0ELb1ELb0ELb1ELb1ELb0ELb0ELb1ELb1ELb1ELb0ELb0EEENS1_21CollectiveEpilogueFwdINS6_IJSA_SB_SA_EEES9_NS_10bfloat16_tESF_Li256ELb1ELb1ELb0ELb1EEENS1_36VarlenDynamicPersistentTileSchedulerILi128ELi128ELi256ELi128ELb0ELb1ELb1ELb1ELb0ELb1EEEEEEEEEvNT_6ParamsE --------------------------
	.section	.nv.info._ZN7cutlass13device_kernelIN5flash11enable_sm90INS1_16FlashAttnFwdSm90INS1_25CollectiveMainloopFwdSm90ILi2EN4cute5tupleIJNS5_1CILi1EEES8_S8_EEENS6_IJNS7_ILi128EEESA_NS7_ILi192EEEEEELi192ENS_12float_e4m3_tEfNS_4arch4Sm90ELb0ELb1ELb0ELb1ELb1ELb0ELb0ELb1ELb1ELb1ELb0ELb0EEENS1_21CollectiveEpilogueFwdINS6_IJSA_SB_SA_EEES9_NS_10bfloat16_tESF_Li256ELb1ELb1ELb0ELb1EEENS1_36VarlenDynamicPersistentTileSchedulerILi128ELi128ELi256ELi128ELb0ELb1ELb1ELb1ELb0ELb1EEEEEEEEEvNT_6ParamsE,"",@"SHT_CUDA_INFO"
	.sectionflags	@""
	.align	4


	//----- nvinfo : EIATTR_CUDA_API_VERSION
	.align		4
        /*0000*/ 	.byte	0x04, 0x37
        /*0002*/ 	.short	(.L_196 - .L_195)
.L_195:
        /*0004*/ 	.word	0x00000082


	//----- nvinfo : EIATTR_KPARAM_INFO
	.align		4
.L_196:
        /*0008*/ 	.byte	0x04, 0x17
        /*000a*/ 	.short	(.L_198 - .L_197)
.L_197:
        /*000c*/ 	.word	0x00000000
        /*0010*/ 	.short	0x0000
        /*0012*/ 	.short	0x0070
        /*0014*/ 	.byte	0x00, 0xf0, 0x01, 0x2a


	//----- nvinfo : EIATTR_SPARSE_MMA_MASK
	.align		4
.L_198:
        /*0018*/ 	.byte	0x03, 0x50
        /*001a*/ 	.short	0x0000


	//----- nvinfo : EIATTR_MAXREG_COUNT
	.align		4
        /*001c*/ 	.byte	0x03, 0x1b
        /*001e*/ 	.short	0x00a8


	//----- nvinfo : EIATTR_NUM_BARRIERS
	.align		4
        /*0020*/ 	.byte	0x02, 0x4c
        /*0022*/ 	.byte	0x10
	.zero		1


	//----- nvinfo : EIATTR_EXTERNS
	.align		4
        /*0024*/ 	.byte	0x04, 0x0f
        /*0026*/ 	.short	(.L_200 - .L_199)


	//   ....[0]....
	.align		4
.L_199:
        /*0028*/ 	.word	index@(__assertfail)


	//----- nvinfo : EIATTR_ANNOTATIONS
	.align		4
.L_200:
        /*002c*/ 	.byte	0x04, 0x55
        /*002e*/ 	.short	(.L_202 - .L_201)


	//   ....[0]....
.L_201:
        /*0030*/ 	.word	0x00000001
        /*0034*/ 	.byte	0xf0, 0x21, 0x01, 0x00, 0x01, 0x00, 0x00, 0x00, 0x90, 0x22, 0x01, 0x00, 0x01, 0x00, 0x00, 0x00
        /*0044*/ 	.byte	0x10, 0x25, 0x01, 0x00, 0x01, 0x00, 0x00, 0x00, 0xa0, 0x44, 0x01, 0x00, 0x01, 0x00, 0x00, 0x00
        /*0054*/ 	.byte	0xe0, 0x45, 0x01, 0x00, 0x01, 0x00, 0x00, 0x00, 0x20, 0x46, 0x01, 0x00, 0x01, 0x00, 0x00, 0x00
        /*0064*/ 	.byte	0x30, 0x4d, 0x01, 0x00, 0x01, 0x00, 0x00, 0x00, 0x50, 0x4d, 0x01, 0x00, 0x01, 0x00, 0x00, 0x00
        /*0074*/ 	.byte	0xe0, 0x75, 0x01, 0x00


	//----- nvinfo : EIATTR_MERCURY_ISA_VERSION
	.align		4
.L_202:
        /*0078*/ 	.byte	0x03, 0x5f
        /*007a*/ 	.short	0x0101


	//----- nvinfo : EIATTR_UNUSED_LOAD_BYTE_OFFSET
	.align		4
        /*007c*/ 	.byte	0x04, 0x44
        /*007e*/ 	.short	(.L_204 - .L_203)


	//   ....[0]....
.L_203:
        /*0080*/ 	.word	0x00000980
        /*0084*/ 	.word	0x0000fff0


	//   ....[1]....
        /*0088*/ 	.word	0x0000e600
        /*008c*/ 	.word	0x0000fff0


	//----- nvinfo : EIATTR_INT_WARP_WIDE_INSTR_OFFSETS
	.align		4
.L_204:
        /*0090*/ 	.byte	0x04, 0x31
        /*0092*/ 	.short	(.L_206 - .L_205)


	//   ....[0]....
.L_205:
        /*0094*/ 	.word	0x000000c0


	//   ....[1]....
        /*0098*/ 	.word	0x000000d0


	//   ....[2]....
        /*009c*/ 	.word	0x00000170


	//   ....[3]....
        /*00a0*/ 	.word	0x00012e70


	//   ....[4]....
        /*00a4*/ 	.word	0x00012f00


	//   ....[5]....
        /*00a8*/ 	.word	0x00016290


	//   ....[6]....
        /*00ac*/ 	.word	0x00016320


	//----- nvinfo : EIATTR_COOP_GROUP_MASK_REGIDS
	.align		4
.L_206:
        /*00b0*/ 	.byte	0x04, 0x29
        /*00b2*/ 	.short	(.L_208 - .L_207)


	//   ....[0]....
.L_207:
        /*00b4*/ 	.word	0xffffffff


	//   ....[1]....
        /*00b8*/ 	.word	0xffffffff


	//   ....[2]....
        /*00bc*/ 	.word	0xffffffff


	//   ....[3]....
        /*00c0*/ 	.word	0xffffffff


	//   ....[4]....
        /*00c4*/ 	.word	0xffffffff


	//   ....[5]....
        /*00c8*/ 	.word	0xffffffff


	//   ....[6]....
        /*00cc*/ 	.word	0xffffffff


	//   ....[7]....
        /*00d0*/ 	.word	0xffffffff


	//   ....[8]....
        /*00d4*/ 	.word	0xffffffff


	//   ....[9]....
        /*00d8*/ 	.word	0xffffffff


	//   ....[10]....
        /*00dc*/ 	.word	0xffffffff


	//   ....[11]....
        /*00e0*/ 	.word	0xffffffff


	//   ....[12]....
        /*00e4*/ 	.word	0xffffffff


	//   ....[13]....
        /*00e8*/ 	.word	0xffffffff


	//   ....[14]....
        /*00ec*/ 	.word	0xffffffff


	//   ....[15]....
        /*00f0*/ 	.word	0xffffffff


	//   ....[16]....
        /*00f4*/ 	.word	0xffffffff


	//   ....[17]....
        /*00f8*/ 	.word	0xffffffff


	//   ....[18]....
        /*00fc*/ 	.word	0xffffffff


	//   ....[19]....
        /*0100*/ 	.word	0xffffffff


	//   ....[20]....
        /*0104*/ 	.word	0xffffffff


	//   ....[21]....
        /*0108*/ 	.word	0xffffffff


	//   ....[22]....
        /*010c*/ 	.word	0xffffffff


	//   ....[23]....
        /*0110*/ 	.word	0xffffffff


	//   ....[24]....
        /*0114*/ 	.word	0xffffffff


	//   ....[25]....
        /*0118*/ 	.word	0xffffffff


	//   ....[26]....
        /*011c*/ 	.word	0xffffffff


	//   ....[27]....
        /*0120*/ 	.word	0xffffffff


	//   ....[28]....
        /*0124*/ 	.word	0xffffffff


	//   ....[29]....
        /*0128*/ 	.word	0xffffffff


	//   ....[30]....
        /*012c*/ 	.word	0xffffffff


	//   ....[31]....
        /*0130*/ 	.word	0xffffffff


	//   ....[32]....
        /*0134*/ 	.word	0xffffffff


	//   ....[33]....
        /*0138*/ 	.word	0xffffffff


	//   ....[34]....
        /*013c*/ 	.word	0xffffffff


	//   ....[35]....
        /*0140*/ 	.word	0xffffffff


	//   ....[36]....
        /*0144*/ 	.word	0xffffffff


	//   ....[37]....
        /*0148*/ 	.word	0xffffffff


	//   ....[38]....
        /*014c*/ 	.word	0xffffffff


	//   ....[39]....
        /*0150*/ 	.word	0xffffffff


	//   ....[40]....
        /*0154*/ 	.word	0xffffffff


	//   ....[41]....
        /*0158*/ 	.word	0xffffffff


	//   ....[42]....
        /*015c*/ 	.word	0xffffffff


	//   ....[43]....
        /*0160*/ 	.word	0xffffffff


	//   ....[44]....
        /*0164*/ 	.word	0xffffffff


	//   ....[45]....
        /*0168*/ 	.word	0xffffffff


	//   ....[46]....
        /*016c*/ 	.word	0xffffffff


	//   ....[47]....
        /*0170*/ 	.word	0xffffffff


	//   ....[48]....
        /*0174*/ 	.word	0xffffffff


	//   ....[49]....
        /*0178*/ 	.word	0xffffffff


	//   ....[50]....
        /*017c*/ 	.word	0xffffffff


	//   ....[51]....
        /*0180*/ 	.word	0xffffffff


	//   ....[52]....
        /*0184*/ 	.word	0xffffffff


	//   ....[53]....
        /*0188*/ 	.word	0xffffffff


	//   ....[54]....
        /*018c*/ 	.word	0xffffffff


	//   ....[55]....
        /*0190*/ 	.word	0xffffffff


	//   ....[56]....
        /*0194*/ 	.word	0xffffffff


	//   ....[57]....
        /*0198*/ 	.word	0xffffffff


	//   ....[58]....
        /*019c*/ 	.word	0xffffffff


	//   ....[59]....
        /*01a0*/ 	.word	0xffffffff


	//   ....[60]....
        /*01a4*/ 	.word	0xffffffff


	//   ....[61]....
        /*01a8*/ 	.word	0xffffffff


	//   ....[62]....
        /*01ac*/ 	.word	0xffffffff


	//   ....[63]....
        /*01b0*/ 	.word	0xffffffff


	//   ....[64]....
        /*01b4*/ 	.word	0xffffffff


	//   ....[65]....
        /*01b8*/ 	.word	0xffffffff


	//   ....[66]....
        /*01bc*/ 	.word	0xffffffff


	//   ....[67]....
        /*01c0*/ 	.word	0xffffffff


	//   ....[68]....
        /*01c4*/ 	.word	0xffffffff


	//   ....[69]....
        /*01c8*/ 	.word	0xffffffff


	//   ....[70]....
        /*01cc*/ 	.word	0xffffffff


	//   ....[71]....
        /*01d0*/ 	.word	0xffffffff


	//   ....[72]....
        /*01d4*/ 	.word	0xffffffff


	//   ....[73]....
        /*01d8*/ 	.word	0xffffffff


	//   ....[74]....
        /*01dc*/ 	.word	0xffffffff


	//   ....[75]....
        /*01e0*/ 	.word	0xffffffff


	//   ....[76]....
        /*01e4*/ 	.word	0xffffffff


	//   ....[77]....
        /*01e8*/ 	.word	0xffffffff


	//   ....[78]....
        /*01ec*/ 	.word	0xffffffff


	//   ....[79]....
        /*01f0*/ 	.word	0xffffffff


	//   ....[80]....
        /*01f4*/ 	.word	0xffffffff


	//   ....[81]....
        /*01f8*/ 	.word	0xffffffff


	//   ....[82]....
        /*01fc*/ 	.word	0xffffffff


	//   ....[83]....
        /*0200*/ 	.word	0xffffffff


	//   ....[84]....
        /*0204*/ 	.word	0xffffffff


	//   ....[85]....
        /*0208*/ 	.word	0xffffffff


	//   ....[86]....
        /*020c*/ 	.word	0xffffffff


	//   ....[87]....
        /*0210*/ 	.word	0xffffffff


	//   ....[88]....
        /*0214*/ 	.word	0xffffffff


	//   ....[89]....
        /*0218*/ 	.word	0xffffffff


	//   ....[90]....
        /*021c*/ 	.word	0xffffffff


	//   ....[91]....
        /*0220*/ 	.word	0xffffffff


	//   ....[92]....
        /*0224*/ 	.word	0xffffffff


	//   ....[93]....
        /*0228*/ 	.word	0xffffffff


	//   ....[94]....
        /*022c*/ 	.word	0xffffffff


	//   ....[95]....
        /*0230*/ 	.word	0xffffffff


	//   ....[96]....
        /*0234*/ 	.word	0xffffffff


	//   ....[97]....
        /*0238*/ 	.word	0xffffffff


	//   ....[98]....
        /*023c*/ 	.word	0xffffffff


	//   ....[99]....
        /*0240*/ 	.word	0xffffffff


	//   ....[100]....
        /*0244*/ 	.word	0xffffffff


	//   ....[101]....
        /*0248*/ 	.word	0xffffffff


	//   ....[102]....
        /*024c*/ 	.word	0xffffffff


	//   ....[103]....
        /*0250*/ 	.word	0xffffffff


	//   ....[104]....
        /*0254*/ 	.word	0xffffffff


	//   ....[105]....
        /*0258*/ 	.word	0xffffffff


	//   ....[106]....
        /*025c*/ 	.word	0xffffffff


	//   ....[107]....
        /*0260*/ 	.word	0xffffffff


	//   ....[108]....
        /*0264*/ 	.word	0xffffffff


	//   ....[109]....
        /*0268*/ 	.word	0xffffffff


	//   ....[110]....
        /*026c*/ 	.word	0xffffffff


	//   ....[111]....
        /*0270*/ 	.word	0xffffffff


	//   ....[112]....
        /*0274*/ 	.word	0xffffffff


	//   ....[113]....
        /*0278*/ 	.word	0xffffffff


	//   ....[114]....
        /*027c*/ 	.word	0xffffffff


	//   ....[115]....
        /*0280*/ 	.word	0xffffffff


	//   ....[116]....
        /*0284*/ 	.word	0xffffffff


	//   ....[117]....
        /*0288*/ 	.word	0xffffffff


	//   ....[118]....
        /*028c*/ 	.word	0xffffffff


	//   ....[119]....
        /*0290*/ 	.word	0xffffffff


	//   ....[120]....
        /*0294*/ 	.word	0xffffffff


	//   ....[121]....
        /*0298*/ 	.word	0xffffffff


	//   ....[122]....
        /*029c*/ 	.word	0xffffffff


	//   ....[123]....
        /*02a0*/ 	.word	0xffffffff


	//   ....[124]....
        /*02a4*/ 	.word	0xffffffff


	//   ....[125]....
        /*02a8*/ 	.word	0xffffffff


	//   ....[126]....
        /*02ac*/ 	.word	0xffffffff


	//   ....[127]....
        /*02b0*/ 	.word	0xffffffff


	//   ....[128]....
        /*02b4*/ 	.word	0xffffffff


	//   ....[129]....
        /*02b8*/ 	.word	0xffffffff


	//   ....[130]....
        /*02bc*/ 	.word	0xffffffff


	//   ....[131]....
        /*02c0*/ 	.word	0xffffffff


	//   ....[132]....
        /*02c4*/ 	.word	0xffffffff


	//   ....[133]....
        /*02c8*/ 	.word	0xffffffff


	//   ....[134]....
        /*02cc*/ 	.word	0xffffffff


	//   ....[135]....
        /*02d0*/ 	.word	0xffffffff


	//   ....[136]....
        /*02d4*/ 	.word	0xffffffff


	//   ....[137]....
        /*02d8*/ 	.word	0xffffffff


	//   ....[138]....
        /*02dc*/ 	.word	0xffffffff


	//   ....[139]....
        /*02e0*/ 	.word	0xffffffff


	//   ....[140]....
        /*02e4*/ 	.word	0xffffffff


	//   ....[141]....
        /*02e8*/ 	.word	0xffffffff


	//   ....[142]....
        /*02ec*/ 	.word	0xffffffff


	//   ....[143]....
        /*02f0*/ 	.word	0xffffffff


	//   ....[144]....
        /*02f4*/ 	.word	0xffffffff


	//   ....[145]....
        /*02f8*/ 	.word	0xffffffff


	//   ....[146]....
        /*02fc*/ 	.word	0xffffffff


	//   ....[147]....
        /*0300*/ 	.word	0xffffffff


	//   ....[148]....
        /*0304*/ 	.word	0xffffffff


	//   ....[149]....
        /*0308*/ 	.word	0xffffffff


	//   ....[150]....
        /*030c*/ 	.word	0xffffffff


	//   ....[151]....
        /*0310*/ 	.word	0xffffffff


	//   ....[152]....
        /*0314*/ 	.word	0xffffffff


	//   ....[153]....
        /*0318*/ 	.word	0xffffffff


	//   ....[154]....
        /*031c*/ 	.word	0xffffffff


	//   ....[155]....
        /*0320*/ 	.word	0xffffffff


	//   ....[156]....
        /*0324*/ 	.word	0xffffffff


	//   ....[157]....
        /*0328*/ 	.word	0xffffffff


	//   ....[158]....
        /*032c*/ 	.word	0xffffffff


	//   ....[159]....
        /*0330*/ 	.word	0xffffffff


	//   ....[160]....
        /*0334*/ 	.word	0xffffffff


	//   ....[161]....
        /*0338*/ 	.word	0xffffffff


	//   ....[162]....
        /*033c*/ 	.word	0xffffffff


	//   ....[163]....
        /*0340*/ 	.word	0xffffffff


	//   ....[164]....
        /*0344*/ 	.word	0xffffffff


	//   ....[165]....
        /*0348*/ 	.word	0xffffffff


	//   ....[166]....
        /*034c*/ 	.word	0xffffffff


	//   ....[167]....
        /*0350*/ 	.word	0xffffffff


	//   ....[168]....
        /*0354*/ 	.word	0xffffffff


	//   ....[169]....
        /*0358*/ 	.word	0xffffffff


	//   ....[170]....
        /*035c*/ 	.word	0xffffffff


	//   ....[171]....
        /*0360*/ 	.word	0xffffffff


	//   ....[172]....
        /*0364*/ 	.word	0xffffffff


	//   ....[173]....
        /*0368*/ 	.word	0xffffffff


	//   ....[174]....
        /*036c*/ 	.word	0xffffffff


	//   ....[175]....
        /*0370*/ 	.word	0x0500000f


	//   ....[176]....
        /*0374*/ 	.word	0x0500000f


	//   ....[177]....
        /*0378*/ 	.word	0x0500000f


	//   ....[178]....
        /*037c*/ 	.word	0x0500000f


	//   ....[179]....
        /*0380*/ 	.word	0x0500000f


	//   ....[180]....
        /*0384*/ 	.word	0x0500000f


	//   ....[181]....
        /*0388*/ 	.word	0x0500000f


	//   ....[182]....
        /*038c*/ 	.word	0x0500000f


	//   ....[183]....
        /*0390*/ 	.word	0x0500000f


	//   ....[184]....
        /*0394*/ 	.word	0x0500000f


	//   ....[185]....
        /*0398*/ 	.word	0x0500000f


	//   ....[186]....
        /*039c*/ 	.word	0x0500000f


	//   ....[187]....
        /*03a0*/ 	.word	0x0500000f


	//   ....[188]....
        /*03a4*/ 	.word	0x0500000f


	//   ....[189]....
        /*03a8*/ 	.word	0x0500000f


	//   ....[190]....
        /*03ac*/ 	.word	0x0500000f


	//   ....[191]....
        /*03b0*/ 	.word	0x0500000f


	//   ....[192]....
        /*03b4*/ 	.word	0x0500000f


	//   ....[193]....
        /*03b8*/ 	.word	0x0500000f


	//   ....[194]....
        /*03bc*/ 	.word	0x0500000f


	//   ....[195]....
        /*03c0*/ 	.word	0x0500000f


	//   ....[196]....
        /*03c4*/ 	.word	0x0500000f


	//   ....[197]....
        /*03c8*/ 	.word	0x0500000f


	//   ....[198]....
        /*03cc*/ 	.word	0x0500000f


	//   ....[199]....
        /*03d0*/ 	.word	0x0500000f


	//   ....[200]....
        /*03d4*/ 	.word	0x0500000f


	//   ....[201]....
        /*03d8*/ 	.word	0x0500000f


	//   ....[202]....
        /*03dc*/ 	.word	0x0500000f


	//   ....[203]....
        /*03e0*/ 	.word	0x0500000f


	//   ....[204]....
        /*03e4*/ 	.word	0x0500000f


	//   ....[205]....
        /*03e8*/ 	.word	0x0500000f


	//   ....[206]....
        /*03ec*/ 	.word	0x0500000f


	//   ....[207]....
        /*03f0*/ 	.word	0x0500000f


	//   ....[208]....
        /*03f4*/ 	.word	0x0500000f


	//   ....[209]....
        /*03f8*/ 	.word	0x0500000f


	//   ....[210]....
        /*03fc*/ 	.word	0x0500000f


	//   ....[211]....
        /*0400*/ 	.word	0x0500000f


	//   ....[212]....
        /*0404*/ 	.word	0x0500000f


	//   ....[213]....
        /*0408*/ 	.word	0x0500000f


	//   ....[214]....
        /*040c*/ 	.word	0x0500000f


	//   ....[215]....
        /*0410*/ 	.word	0x0500000f


	//   ....[216]....
        /*0414*/ 	.word	0x0500000f


	//----- nvinfo : EIATTR_COOP_GROUP_INSTR_OFFSETS
	.align		4
.L_208:
        /*0418*/ 	.byte	0x04, 0x28
        /*041a*/ 	.short	(.L_210 - .L_209)


	//   ....[0]....
.L_209:
        /*041c*/ 	.word	0x00000080


	//   ....[1]....
        /*0420*/ 	.word	0x00000090


	//   ....[2]....
        /*0424*/ 	.word	0x000002d0


	//   ....[3]....
        /*0428*/ 	.word	0x00000430


	//   ....[4]....
        /*042c*/ 	.word	0x00000550


	//   ....[5]....
        /*0430*/ 	.word	0x000006b0


	//   ....[6]....
        /*0434*/ 	.word	0x00001d00


	//   ....[7]....
        /*0438*/ 	.word	0x000024b0


	//   ....[8]....
        /*043c*/ 	.word	0x00003080


	//   ....[9]....
        /*0440*/ 	.word	0x000038b0


	//   ....[10]....
        /*0444*/ 	.word	0x000039c0


	//   ....[11]....
        /*0448*/ 	.word	0x00004290


	//   ....[12]....
        /*044c*/ 	.word	0x00004300


	//   ....[13]....
        /*0450*/ 	.word	0x00005a10


	//   ....[14]....
        /*0454*/ 	.word	0x00005c20


	//   ....[15]....
        /*0458*/ 	.word	0x00006810


	//   ....[16]....
        /*045c*/ 	.word	0x00006910


	//   ....[17]....
        /*0460*/ 	.word	0x00007180


	//   ....[18]....
        /*0464*/ 	.word	0x00007200


	//   ....[19]....
        /*0468*/ 	.word	0x00009180


	//   ....[20]....
        /*046c*/ 	.word	0x00009190


	//   ....[21]....
        /*0470*/ 	.word	0x000091c0


	//   ....[22]....
        /*0474*/ 	.word	0x000091d0


	//   ....[23]....
        /*0478*/ 	.word	0x0000aef0


	//   ....[24]....
        /*047c*/ 	.word	0x0000b100


	//   ....[25]....
        /*0480*/ 	.word	0x0000bcf0


	//   ....[26]....
        /*0484*/ 	.word	0x0000bdf0


	//   ....[27]....
        /*0488*/ 	.word	0x0000c660


	//   ....[28]....
        /*048c*/ 	.word	0x0000c6e0


	//   ....[29]....
        /*0490*/ 	.word	0x0000dcb0


	//   ....[30]....
        /*0494*/ 	.word	0x0000dcc0


	//   ....[31]....
        /*0498*/ 	.word	0x0000dcf0


	//   ....[32]....
        /*049c*/ 	.word	0x0000dd00


	//   ....[33]....
        /*04a0*/ 	.word	0x0000f170


	//   ....[34]....
        /*04a4*/ 	.word	0x0000f1a0


	//   ....[35]....
        /*04a8*/ 	.word	0x0000f1d0


	//   ....[36]....
        /*04ac*/ 	.word	0x0000f200


	//   ....[37]....
        /*04b0*/ 	.word	0x0000f230


	//   ....[38]....
        /*04b4*/ 	.word	0x0000f250


	//   ....[39]....
        /*04b8*/ 	.word	0x0000f260


	//   ....[40]....
        /*04bc*/ 	.word	0x0000f270


	//   ....[41]....
        /*04c0*/ 	.word	0x0000f280


	//   ....[42]....
        /*04c4*/ 	.word	0x0000f290


	//   ....[43]....
        /*04c8*/ 	.word	0x0000f2a0


	//   ....[44]....
        /*04cc*/ 	.word	0x0000f2d0


	//   ....[45]....
        /*04d0*/ 	.word	0x0000f300


	//   ....[46]....
        /*04d4*/ 	.word	0x0000f330


	//   ....[47]....
        /*04d8*/ 	.word	0x0000f360


	//   ....[48]....
        /*04dc*/ 	.word	0x0000f370


	//   ....[49]....
        /*04e0*/ 	.word	0x0000f380


	//   ....[50]....
        /*04e4*/ 	.word	0x0000f3b0


	//   ....[51]....
        /*04e8*/ 	.word	0x0000f3e0


	//   ....[52]....
        /*04ec*/ 	.word	0x0000f3f0


	//   ....[53]....
        /*04f0*/ 	.word	0x0000f400


	//   ....[54]....
        /*04f4*/ 	.word	0x0000f430


	//   ....[55]....
        /*04f8*/ 	.word	0x0000f460


	//   ....[56]....
        /*04fc*/ 	.word	0x0000f470


	//   ....[57]....
        /*0500*/ 	.word	0x0000f480


	//   ....[58]....
        /*0504*/ 	.word	0x0000f490


	//   ....[59]....
        /*0508*/ 	.word	0x0000f4a0


	//   ....[60]....
        /*050c*/ 	.word	0x0000f4b0


	//   ....[61]....
        /*0510*/ 	.word	0x0000f4c0


	//   ....[62]....
        /*0514*/ 	.word	0x0000f4d0


	//   ....[63]....
        /*0518*/ 	.word	0x0000f4e0


	//   ....[64]....
        /*051c*/ 	.word	0x0000f4f0


	//   ....[65]....
        /*0520*/ 	.word	0x0000f500


	//   ....[66]....
        /*0524*/ 	.word	0x0000f510


	//   ....[67]....
        /*0528*/ 	.word	0x0000f520


	//   ....[68]....
        /*052c*/ 	.word	0x0000f530


	//   ....[69]....
        /*0530*/ 	.word	0x0000f550


	//   ....[70]....
        /*0534*/ 	.word	0x0000f580


	//   ....[71]....
        /*0538*/ 	.word	0x0000f5b0


	//   ....[72]....
        /*053c*/ 	.word	0x0000f5e0


	//   ....[73]....
        /*0540*/ 	.word	0x0000f610


	//   ....[74]....
        /*0544*/ 	.word	0x0000f630


	//   ....[75]....
        /*0548*/ 	.word	0x0000f640


	//   ....[76]....
        /*054c*/ 	.word	0x0000f650


	//   ....[77]....
        /*0550*/ 	.word	0x0000f680


	//   ....[78]....
        /*0554*/ 	.word	0x0000f690


	//   ....[79]....
        /*0558*/ 	.word	0x0000f6c0


	//   ....[80]....
        /*055c*/ 	.word	0x0000f700


	//   ....[81]....
        /*0560*/ 	.word	0x0000fd90


	//   ....[82]....
        /*0564*/ 	.word	0x0000fdd0


	//   ....[83]....
        /*0568*/ 	.word	0x0000fe00


	//   ....[84]....
        /*056c*/ 	.word	0x0000fe30


	//   ....[85]....
        /*0570*/ 	.word	0x00010560


	//   ....[86]....
        /*0574*/ 	.word	0x00010590


	//   ....[87]....
        /*0578*/ 	.word	0x00010690


	//   ....[88]....
        /*057c*/ 	.word	0x000106b0


	//   ....[89]....
        /*0580*/ 	.word	0x000107b0


	//   ....[90]....
        /*0584*/ 	.word	0x000107d0


	//   ....[91]....
        /*0588*/ 	.word	0x000108e0


	//   ....[92]....
        /*058c*/ 	.word	0x00010900


	//   ....[93]....
        /*0590*/ 	.word	0x00011210


	//   ....[94]....
        /*0594*/ 	.word	0x00011230


	//   ....[95]....
        /*0598*/ 	.word	0x00011330


	//   ....[96]....
        /*059c*/ 	.word	0x00011350


	//   ....[97]....
        /*05a0*/ 	.word	0x00011450


	//   ....[98]....
        /*05a4*/ 	.word	0x00011470


	//   ....[99]....
        /*05a8*/ 	.word	0x00011580


	//   ....[100]....
        /*05ac*/ 	.word	0x000115a0


	//   ....[101]....
        /*05b0*/ 	.word	0x00011730


	//   ....[102]....
        /*05b4*/ 	.word	0x000118c0


	//   ....[103]....
        /*05b8*/ 	.word	0x000118f0


	//   ....[104]....
        /*05bc*/ 	.word	0x00011920


	//   ....[105]....
        /*05c0*/ 	.word	0x00011950


	//   ....[106]....
        /*05c4*/ 	.word	0x00011980


	//   ....[107]....
        /*05c8*/ 	.word	0x000119c0


	//   ....[108]....
        /*05cc*/ 	.word	0x00011b10


	//   ....[109]....
        /*05d0*/ 	.word	0x00011b40


	//   ....[110]....
        /*05d4*/ 	.word	0x00011b70


	//   ....[111]....
        /*05d8*/ 	.word	0x00011ba0


	//   ....[112]....
        /*05dc*/ 	.word	0x00011bd0


	//   ....[113]....
        /*05e0*/ 	.word	0x00011c10


	//   ....[114]....
        /*05e4*/ 	.word	0x00011ca0


	//   ....[115]....
        /*05e8*/ 	.word	0x00011d00


	//   ....[116]....
        /*05ec*/ 	.word	0x00011d90


	//   ....[117]....
        /*05f0*/ 	.word	0x00013a70


	//   ....[118]....
        /*05f4*/ 	.word	0x00013aa0


	//   ....[119]....
        /*05f8*/ 	.word	0x00013bd0


	//   ....[120]....
        /*05fc*/ 	.word	0x00013be0


	//   ....[121]....
        /*0600*/ 	.word	0x00013c70


	//   ....[122]....
        /*0604*/ 	.word	0x00013c80


	//   ....[123]....
        /*0608*/ 	.word	0x00013c90


	//   ....[124]....
        /*060c*/ 	.word	0x00013d30


	//   ....[125]....
        /*0610*/ 	.word	0x000140b0


	//   ....[126]....
        /*0614*/ 	.word	0x000140d0


	//   ....[127]....
        /*0618*/ 	.word	0x000140f0


	//   ....[128]....
        /*061c*/ 	.word	0x00014160


	//   ....[129]....
        /*0620*/ 	.word	0x00014170


	//   ....[130]....
        /*0624*/ 	.word	0x000141c0


	//   ....[131]....
        /*0628*/ 	.word	0x00014200


	//   ....[132]....
        /*062c*/ 	.word	0x00014210


	//   ....[133]....
        /*0630*/ 	.word	0x000149b0


	//   ....[134]....
        /*0634*/ 	.word	0x000149e0


	//   ....[135]....
        /*0638*/ 	.word	0x00014a40


	//   ....[136]....
        /*063c*/ 	.word	0x00014aa0


	//   ....[137]....
        /*0640*/ 	.word	0x00014af0


	//   ....[138]....
        /*0644*/ 	.word	0x00014b40


	//   ....[139]....
        /*0648*/ 	.word	0x00014b60


	//   ....[140]....
        /*064c*/ 	.word	0x00014ba0


	//   ....[141]....
        /*0650*/ 	.word	0x00015310


	//   ....[142]....
        /*0654*/ 	.word	0x00015320


	//   ....[143]....
        /*0658*/ 	.word	0x00015360


	//   ....[144]....
        /*065c*/ 	.word	0x000153a0


	//   ....[145]....
        /*0660*/ 	.word	0x000153b0


	//   ....[146]....
        /*0664*/ 	.word	0x00015410


	//   ....[147]....
        /*0668*/ 	.word	0x00015440


	//   ....[148]....
        /*066c*/ 	.word	0x00015480


	//   ....[149]....
        /*0670*/ 	.word	0x000157e0


	//   ....[150]....
        /*0674*/ 	.word	0x000157f0


	//   ....[151]....
        /*0678*/ 	.word	0x00015800


	//   ....[152]....
        /*067c*/ 	.word	0x00015860


	//   ....[153]....
        /*0680*/ 	.word	0x00015870


	//   ....[154]....
        /*0684*/ 	.word	0x000158d0


	//   ....[155]....
        /*0688*/ 	.word	0x00015900


	//   ....[156]....
        /*068c*/ 	.word	0x00015940


	//   ....[157]....
        /*0690*/ 	.word	0x00016c60


	//   ....[158]....
        /*0694*/ 	.word	0x00016c90


	//   ....[159]....
        /*0698*/ 	.word	0x00016cc0


	//   ....[160]....
        /*069c*/ 	.word	0x00016cf0


	//   ....[161]....
        /*06a0*/ 	.word	0x00016d00


	//   ....[162]....
        /*06a4*/ 	.word	0x00016d20


	//   ....[163]....
        /*06a8*/ 	.word	0x00016d40


	//   ....[164]....
        /*06ac*/ 	.word	0x00016d80


	//   ....[165]....
        /*06b0*/ 	.word	0x00016eb0


	//   ....[166]....
        /*06b4*/ 	.word	0x00016ee0


	//   ....[167]....
        /*06b8*/ 	.word	0x00016f20


	//   ....[168]....
        /*06bc*/ 	.word	0x00016f50


	//   ....[169]....
        /*06c0*/ 	.word	0x00016f80


	//   ....[170]....
        /*06c4*/ 	.word	0x00016fb0


	//   ....[171]....
        /*06c8*/ 	.word	0x00017050


	//   ....[172]....
        /*06cc*/ 	.word	0x000170c0


	//   ....[173]....
        /*06d0*/ 	.word	0x00017150


	//   ....[174]....
        /*06d4*/ 	.word	0x00017700


	//   ....[175]....
        /*06d8*/ 	.word	0x00017dd0


	//   ....[176]....
        /*06dc*/ 	.word	0x00017eb0


	//   ....[177]....
        /*06e0*/ 	.word	0x00017f70


	//   ....[178]....
        /*06e4*/ 	.word	0x000180f0


	//   ....[179]....
        /*06e8*/ 	.word	0x00018180


	//   ....[180]....
        /*06ec*/ 	.word	0x000181e0


	//   ....[181]....
        /*06f0*/ 	.word	0x000182e0


	//   ....[182]....
        /*06f4*/ 	.word	0x00018340


	//   ....[183]....
        /*06f8*/ 	.word	0x00018410


	//   ....[184]....
        /*06fc*/ 	.word	0x00018590


	//   ....[185]....
        /*0700*/ 	.word	0x00018620


	//   ....[186]....
        /*0704*/ 	.word	0x000186f0


	//   ....[187]....
        /*0708*/ 	.word	0x000187a0


	//   ....[188]....
        /*070c*/ 	.word	0x00018800


	//   ....[189]....
        /*0710*/ 	.word	0x000188e0


	//   ....[190]....
        /*0714*/ 	.word	0x00018940


	//   ....[191]....
        /*0718*/ 	.word	0x00018a20


	//   ....[192]....
        /*071c*/ 	.word	0x00018ac0


	//   ....[193]....
        /*0720*/ 	.word	0x00018b30


	//   ....[194]....
        /*0724*/ 	.word	0x00018bb0


	//   ....[195]....
        /*0728*/ 	.word	0x00018c80


	//   ....[196]....
        /*072c*/ 	.word	0x00018d00


	//   ....[197]....
        /*0730*/ 	.word	0x00018dd0


	//   ....[198]....
        /*0734*/ 	.word	0x00018e50


	//   ....[199]....
        /*0738*/ 	.word	0x00018f10


	//   ....[200]....
        /*073c*/ 	.word	0x00019040


	//   ....[201]....
        /*0740*/ 	.word	0x000190d0


	//   ....[202]....
        /*0744*/ 	.word	0x00019130


	//   ....[203]....
        /*0748*/ 	.word	0x00019210


	//   ....[204]....
        /*074c*/ 	.word	0x00019270


	//   ....[205]....
        /*0750*/ 	.word	0x00019340


	//   ....[206]....
        /*0754*/ 	.word	0x000193a0


	//   ....[207]....
        /*0758*/ 	.word	0x00019470


	//   ....[208]....
        /*075c*/ 	.word	0x00019560


	//   ....[209]....
        /*0760*/ 	.word	0x000195f0


	//   ....[210]....
        /*0764*/ 	.word	0x00019650


	//   ....[211]....
        /*0768*/ 	.word	0x00019720


	//   ....[212]....
        /*076c*/ 	.word	0x00019780


	//   ....[213]....
        /*0770*/ 	.word	0x00019850


	//   ....[214]....
        /*0774*/ 	.word	0x000198b0


	//   ....[215]....
        /*0778*/ 	.word	0x00019980


	//   ....[216]....
        /*077c*/ 	.word	0x00019be0


	//----- nvinfo : EIATTR_REG_RECONFIG
	.align		4
.L_210:
        /*0780*/ 	.byte	0x01, 0x54
	.zero		2


	//----- nvinfo : EIATTR_SYSCALL_OFFSETS
	.align		4
        /*0784*/ 	.byte	0x04, 0x46
        /*0786*/ 	.short	(.L_212 - .L_211)


	//   ....[0]....
.L_211:
        /*0788*/ 	.word	0x00001ee0


	//   ....[1]....
        /*078c*/ 	.word	0x00013060


	//   ....[2]....
        /*0790*/ 	.word	0x000131d0


	//   ....[3]....
        /*0794*/ 	.word	0x00013320


	//   ....[4]....
        /*0798*/ 	.word	0x00013460


	//   ....[5]....
        /*079c*/ 	.word	0x000145c0


	//----- nvinfo : EIATTR_MBARRIER_INSTR_OFFSETS
	.align		4
.L_212:
        /*07a0*/ 	.byte	0x04, 0x39
        /*07a2*/ 	.short	(.L_214 - .L_213)


	//   ....[0]....
.L_213:
        /*07a4*/ 	.word	0x00000180
        /*07a8*/ 	.word	0x000000ff
        /*07ac*/ 	.word	0x0002a800
        /*07b0*/ 	.short	0x0100
        /*07b2*/ 	.byte	0x08
	.zero		1


	//   ....[1]....
        /*07b4*/ 	.word	0x00000190
        /*07b8*/ 	.word	0x000000ff
        /*07bc*/ 	.word	0x0002a820
        /*07c0*/ 	.short	0x0100
        /*07c2*/ 	.byte	0x08
	.zero		1


	//   ....[2]....
        /*07c4*/ 	.word	0x00000280
        /*07c8*/ 	.word	0x000000ff
        /*07cc*/ 	.word	0x0002a830
        /*07d0*/ 	.short	0x0100
        /*07d2*/ 	.byte	0x08
	.zero		1


	//   ....[3]....
        /*07d4*/ 	.word	0x00000290
        /*07d8*/ 	.word	0x000000ff
        /*07dc*/ 	.word	0x0002a840
        /*07e0*/ 	.short	0x0100
        /*07e2*/ 	.byte	0x08
	.zero		1


	//   ....[4]....
        /*07e4*/ 	.word	0x000002a0
        /*07e8*/ 	.word	0x000000ff
        /*07ec*/ 	.word	0x0002a838
        /*07f0*/ 	.short	0x0100
        /*07f2*/ 	.byte	0x08
	.zero		1


	//   ....[5]....
        /*07f4*/ 	.word	0x000002b0
        /*07f8*/ 	.word	0x000000ff
        /*07fc*/ 	.word	0x0002a848
        /*0800*/ 	.short	0x0100
        /*0802*/ 	.byte	0x08
	.zero		1


	//   ....[6]....
        /*0804*/ 	.word	0x000003e0
        /*0808*/ 	.word	0x000000ff
        /*080c*/ 	.word	0x0002a850
        /*0810*/ 	.short	0x0100
        /*0812*/ 	.byte	0x08
	.zero		1


	//   ....[7]....
        /*0814*/ 	.word	0x000003f0
        /*0818*/ 	.word	0x000000ff
        /*081c*/ 	.word	0x0002a860
        /*0820*/ 	.short	0x0100
        /*0822*/ 	.byte	0x08
	.zero		1


	//   ....[8]....
        /*0824*/ 	.word	0x00000400
        /*0828*/ 	.word	0x000000ff
        /*082c*/ 	.word	0x0002a858
        /*0830*/ 	.short	0x0100
        /*0832*/ 	.byte	0x08
	.zero		1


	//   ....[9]....
        /*0834*/ 	.word	0x00000410
        /*0838*/ 	.word	0x000000ff
        /*083c*/ 	.word	0x0002a868
        /*0840*/ 	.short	0x0100
        /*0842*/ 	.byte	0x08
	.zero		1


	//   ....[10]....
        /*0844*/ 	.word	0x00000500
        /*0848*/ 	.word	0x000000ff
        /*084c*/ 	.word	0x0002a870
        /*0850*/ 	.short	0x0100
        /*0852*/ 	.byte	0x06
	.zero		1


	//   ....[11]....
        /*0854*/ 	.word	0x00000510
        /*0858*/ 	.word	0x000000ff
        /*085c*/ 	.word	0x0002a880
        /*0860*/ 	.short	0x0100
        /*0862*/ 	.byte	0x06
	.zero		1


	//   ....[12]....
        /*0864*/ 	.word	0x00000520
        /*0868*/ 	.word	0x000000ff
        /*086c*/ 	.word	0x0002a878
        /*0870*/ 	.short	0x0100
        /*0872*/ 	.byte	0x06
	.zero		1


	//   ....[13]....
        /*0874*/ 	.word	0x00000530
        /*0878*/ 	.word	0x000000ff
        /*087c*/ 	.word	0x0002a888
        /*0880*/ 	.short	0x0100
        /*0882*/ 	.byte	0x06
	.zero		1


	//   ....[14]....
        /*0884*/ 	.word	0x00000660
        /*0888*/ 	.word	0x000000ff
        /*088c*/ 	.word	0x0002a890
        /*0890*/ 	.short	0x0100
        /*0892*/ 	.byte	0x08
	.zero		1


	//   ....[15]....
        /*0894*/ 	.word	0x00000670
        /*0898*/ 	.word	0x000000ff
        /*089c*/ 	.word	0x0002a8a0
        /*08a0*/ 	.short	0x0100
        /*08a2*/ 	.byte	0x08
	.zero		1


	//   ....[16]....
        /*08a4*/ 	.word	0x00000680
        /*08a8*/ 	.word	0x000000ff
        /*08ac*/ 	.word	0x0002a898
        /*08b0*/ 	.short	0x0100
        /*08b2*/ 	.byte	0x08
	.zero		1


	//   ....[17]....
        /*08b4*/ 	.word	0x00000690
        /*08b8*/ 	.word	0x000000ff
        /*08bc*/ 	.word	0x0002a8a8
        /*08c0*/ 	.short	0x0100
        /*08c2*/ 	.byte	0x08
	.zero		1


	//   ....[18]....
        /*08c4*/ 	.word	0x000007e0
        /*08c8*/ 	.word	0x000000ff
        /*08cc*/ 	.word	0x0002a8b0
        /*08d0*/ 	.short	0x0100
        /*08d2*/ 	.byte	0x08
	.zero		1


	//   ....[19]....
        /*08d4*/ 	.word	0x000007f0
        /*08d8*/ 	.word	0x000000ff
        /*08dc*/ 	.word	0x0002a8c0
        /*08e0*/ 	.short	0x0100
        /*08e2*/ 	.byte	0x08
	.zero		1


	//   ....[20]....
        /*08e4*/ 	.word	0x00000800
        /*08e8*/ 	.word	0x000000ff
        /*08ec*/ 	.word	0x0002a8b8
        /*08f0*/ 	.short	0x0100
        /*08f2*/ 	.byte	0x08
	.zero		1


	//   ....[21]....
        /*08f4*/ 	.word	0x00000810
        /*08f8*/ 	.word	0x000000ff
        /*08fc*/ 	.word	0x0002a8c8
        /*0900*/ 	.short	0x0100
        /*0902*/ 	.byte	0x08
	.zero		1


	//   ....[22]....
        /*0904*/ 	.word	0x00001f60
        /*0908*/ 	.word	0x000000ff
        /*090c*/ 	.word	0x0002a800
        /*0910*/ 	.short	0x010a
        /*0912*/ 	.byte	0x24
	.zero		1


	//   ....[23]....
        /*0914*/ 	.word	0x00001fe0
        /*0918*/ 	.word	0x00000003
        /*091c*/ 	.word	0x0002a830
        /*0920*/ 	.short	0x010a
        /*0922*/ 	.byte	0x3f
	.zero		1


	//   ....[24]....
        /*0924*/ 	.word	0x00002020
        /*0928*/ 	.word	0x00000003
        /*092c*/ 	.word	0x0002a830
        /*0930*/ 	.short	0x010a
        /*0932*/ 	.byte	0x3f
	.zero		1


	//   ....[25]....
        /*0934*/ 	.word	0x000024c0
        /*0938*/ 	.word	0x000000ff
        /*093c*/ 	.word	0x00000000
        /*0940*/ 	.short	0x0101
        /*0942*/ 	.byte	0x06
	.zero		1


	//   ....[26]....
        /*0944*/ 	.word	0x000053a0
        /*0948*/ 	.word	0x000000ff
        /*094c*/ 	.word	0x0002a830
        /*0950*/ 	.short	0x010a
        /*0952*/ 	.byte	0x06
	.zero		1


	//   ....[27]....
        /*0954*/ 	.word	0x000053e0
        /*0958*/ 	.word	0x000000ff
        /*095c*/ 	.word	0x0002a830
        /*0960*/ 	.short	0x010a
        /*0962*/ 	.byte	0x06
	.zero		1


	//   ....[28]....
        /*0964*/ 	.word	0x000056b0
        /*0968*/ 	.word	0x000000ff
        /*096c*/ 	.word	0x0002a850
        /*0970*/ 	.short	0x010a
        /*0972*/ 	.byte	0x06
	.zero		1


	//   ....[29]....
        /*0974*/ 	.word	0x000056f0
        /*0978*/ 	.word	0x000000ff
        /*097c*/ 	.word	0x0002a850
        /*0980*/ 	.short	0x010a
        /*0982*/ 	.byte	0x06
	.zero		1


	//   ....[30]....
        /*0984*/ 	.word	0x000059d0
        /*0988*/ 	.word	0x000000ff
        /*098c*/ 	.word	0x00000000
        /*0990*/ 	.short	0x0101
        /*0992*/ 	.byte	0x06
	.zero		1


	//   ....[31]....
        /*0994*/ 	.word	0x00007cb0
        /*0998*/ 	.word	0x000000ff
        /*099c*/ 	.word	0x00000000
        /*09a0*/ 	.short	0x0101
        /*09a2*/ 	.byte	0x06
	.zero		1


	//   ....[32]....
        /*09a4*/ 	.word	0x000087d0
        /*09a8*/ 	.word	0x000000ff
        /*09ac*/ 	.word	0x0002a830
        /*09b0*/ 	.short	0x010a
        /*09b2*/ 	.byte	0x06
	.zero		1


	//   ....[33]....
        /*09b4*/ 	.word	0x00008810
        /*09b8*/ 	.word	0x000000ff
        /*09bc*/ 	.word	0x0002a830
        /*09c0*/ 	.short	0x010a
        /*09c2*/ 	.byte	0x06
	.zero		1


	//   ....[34]....
        /*09c4*/ 	.word	0x00008ae0
        /*09c8*/ 	.word	0x000000ff
        /*09cc*/ 	.word	0x0002a850
        /*09d0*/ 	.short	0x010a
        /*09d2*/ 	.byte	0x06
	.zero		1


	//   ....[35]....
        /*09d4*/ 	.word	0x00008b20
        /*09d8*/ 	.word	0x000000ff
        /*09dc*/ 	.word	0x0002a850
        /*09e0*/ 	.short	0x010a
        /*09e2*/ 	.byte	0x06
	.zero		1


	//   ....[36]....
        /*09e4*/ 	.word	0x00008e20
        /*09e8*/ 	.word	0x000000ff
        /*09ec*/ 	.word	0x00000000
        /*09f0*/ 	.short	0x0101
        /*09f2*/ 	.byte	0x06
	.zero		1


	//   ....[37]....
        /*09f4*/ 	.word	0x00009fd0
        /*09f8*/ 	.word	0x000000ff
        /*09fc*/ 	.word	0x00000000
        /*0a00*/ 	.short	0x0101
        /*0a02*/ 	.byte	0x06
	.zero		1


	//   ....[38]....
        /*0a04*/ 	.word	0x0000a8b0
        /*0a08*/ 	.word	0x000000ff
        /*0a0c*/ 	.word	0x0002a830
        /*0a10*/ 	.short	0x010a
        /*0a12*/ 	.byte	0x06
	.zero		1


	//   ....[39]....
        /*0a14*/ 	.word	0x0000a8f0
        /*0a18*/ 	.word	0x000000ff
        /*0a1c*/ 	.word	0x0002a830
        /*0a20*/ 	.short	0x010a
        /*0a22*/ 	.byte	0x06
	.zero		1


	//   ....[40]....
        /*0a24*/ 	.word	0x0000ab90
        /*0a28*/ 	.word	0x000000ff
        /*0a2c*/ 	.word	0x0002a850
        /*0a30*/ 	.short	0x010a
        /*0a32*/ 	.byte	0x06
	.zero		1


	//   ....[41]....
        /*0a34*/ 	.word	0x0000abd0
        /*0a38*/ 	.word	0x000000ff
        /*0a3c*/ 	.word	0x0002a850
        /*0a40*/ 	.short	0x010a
        /*0a42*/ 	.byte	0x06
	.zero		1


	//   ....[42]....
        /*0a44*/ 	.word	0x0000aeb0
        /*0a48*/ 	.word	0x000000ff
        /*0a4c*/ 	.word	0x00000000
        /*0a50*/ 	.short	0x0101
        /*0a52*/ 	.byte	0x06
	.zero		1


	//   ....[43]....
        /*0a54*/ 	.word	0x0000d190
        /*0a58*/ 	.word	0x000000ff
        /*0a5c*/ 	.word	0x00000000
        /*0a60*/ 	.short	0x0101
        /*0a62*/ 	.byte	0x06
	.zero		1


	//   ....[44]....
        /*0a64*/ 	.word	0x0000d980
        /*0a68*/ 	.word	0x000000ff
        /*0a6c*/ 	.word	0x0002a850
        /*0a70*/ 	.short	0x010a
        /*0a72*/ 	.byte	0x09
	.zero		1


	//   ....[45]....
        /*0a74*/ 	.word	0x0000d9c0
        /*0a78*/ 	.word	0x000000ff
        /*0a7c*/ 	.word	0x0002a850
        /*0a80*/ 	.short	0x010a
        /*0a82*/ 	.byte	0x09
	.zero		1


	//   ....[46]....
        /*0a84*/ 	.word	0x0000e080
        /*0a88*/ 	.word	0x000000ff
        /*0a8c*/ 	.word	0x00000000
        /*0a90*/ 	.short	0x0101
        /*0a92*/ 	.byte	0x04
	.zero		1


	//   ....[47]....
        /*0a94*/ 	.word	0x00010550
        /*0a98*/ 	.word	0x00000000
        /*0a9c*/ 	.word	0x00000000
        /*0aa0*/ 	.short	0x0101
        /*0aa2*/ 	.byte	0x3f
	.zero		1


	//   ....[48]....
        /*0aa4*/ 	.word	0x000138a0
        /*0aa8*/ 	.word	0x00000004
        /*0aac*/ 	.word	0x0002a880
        /*0ab0*/ 	.short	0x010a
        /*0ab2*/ 	.byte	0x3f
	.zero		1


	//   ....[49]....
        /*0ab4*/ 	.word	0x00013e00
        /*0ab8*/ 	.word	0x00000004
        /*0abc*/ 	.word	0x0002a870
        /*0ac0*/ 	.short	0x0107
        /*0ac2*/ 	.byte	0x3f
	.zero		1


	//   ....[50]....
        /*0ac4*/ 	.word	0x00013ec0
        /*0ac8*/ 	.word	0x00000004
        /*0acc*/ 	.word	0x0002a870
        /*0ad0*/ 	.short	0x0101
        /*0ad2*/ 	.byte	0x3f
	.zero		1


	//   ....[51]....
        /*0ad4*/ 	.word	0x00013ef0
        /*0ad8*/ 	.word	0x00000004
        /*0adc*/ 	.word	0x0002a840
        /*0ae0*/ 	.short	0x010a
        /*0ae2*/ 	.byte	0x3f
	.zero		1


	//   ....[52]....
        /*0ae4*/ 	.word	0x00014330
        /*0ae8*/ 	.word	0x00000004
        /*0aec*/ 	.word	0x0002a830
        /*0af0*/ 	.short	0x0107
        /*0af2*/ 	.byte	0x3f
	.zero		1


	//   ....[53]....
        /*0af4*/ 	.word	0x000143f0
        /*0af8*/ 	.word	0x00000004
        /*0afc*/ 	.word	0x0002a830
        /*0b00*/ 	.short	0x0101
        /*0b02*/ 	.byte	0x3f
	.zero		1


	//   ....[54]....
        /*0b04*/ 	.word	0x00014cb0
        /*0b08*/ 	.word	0x00000016
        /*0b0c*/ 	.word	0x0002a800
        /*0b10*/ 	.short	0x0107
        /*0b12*/ 	.byte	0x3f
	.zero		1


	//   ....[55]....
        /*0b14*/ 	.word	0x00014db0
        /*0b18*/ 	.word	0x00000016
        /*0b1c*/ 	.word	0x0002a800
        /*0b20*/ 	.short	0x0101
        /*0b22*/ 	.byte	0x3f
	.zero		1


	//   ....[56]....
        /*0b24*/ 	.word	0x00014dd0
        /*0b28*/ 	.word	0x00000016
        /*0b2c*/ 	.word	0x0002a820
        /*0b30*/ 	.short	0x010a
        /*0b32*/ 	.byte	0x3f
	.zero		1


	//   ....[57]....
        /*0b34*/ 	.word	0x00015140
        /*0b38*/ 	.word	0x00000004
        /*0b3c*/ 	.word	0x0002a880
        /*0b40*/ 	.short	0x010a
        /*0b42*/ 	.byte	0x3f
	.zero		1


	//   ....[58]....
        /*0b44*/ 	.word	0x00015520
        /*0b48*/ 	.word	0x00000004
        /*0b4c*/ 	.word	0x0002a870
        /*0b50*/ 	.short	0x0107
        /*0b52*/ 	.byte	0x3f
	.zero		1


	//   ....[59]....
        /*0b54*/ 	.word	0x000155e0
        /*0b58*/ 	.word	0x00000004
        /*0b5c*/ 	.word	0x0002a870
        /*0b60*/ 	.short	0x0101
        /*0b62*/ 	.byte	0x3f
	.zero		1


	//   ....[60]....
        /*0b64*/ 	.word	0x00015610
        /*0b68*/ 	.word	0x00000004
        /*0b6c*/ 	.word	0x0002a840
        /*0b70*/ 	.short	0x010a
        /*0b72*/ 	.byte	0x3f
	.zero		1


	//   ....[61]....
        /*0b74*/ 	.word	0x000159e0
        /*0b78*/ 	.word	0x00000004
        /*0b7c*/ 	.word	0x0002a830
        /*0b80*/ 	.short	0x0107
        /*0b82*/ 	.byte	0x3f
	.zero		1


	//   ....[62]....
        /*0b84*/ 	.word	0x00015ab0
        /*0b88*/ 	.word	0x00000004
        /*0b8c*/ 	.word	0x0002a830
        /*0b90*/ 	.short	0x0101
        /*0b92*/ 	.byte	0x3f
	.zero		1


	//   ....[63]....
        /*0b94*/ 	.word	0x00015b30
        /*0b98*/ 	.word	0x00000000
        /*0b9c*/ 	.word	0x0002a870
        /*0ba0*/ 	.short	0x010a
        /*0ba2*/ 	.byte	0x3f
	.zero		1


	//   ....[64]....
        /*0ba4*/ 	.word	0x00015bc0
        /*0ba8*/ 	.word	0x00000000
        /*0bac*/ 	.word	0x0002a860
        /*0bb0*/ 	.short	0x010a
        /*0bb2*/ 	.byte	0x3f
	.zero		1


	//   ....[65]....
        /*0bb4*/ 	.word	0x00016170
        /*0bb8*/ 	.word	0x00000000
        /*0bbc*/ 	.word	0x0002a850
        /*0bc0*/ 	.short	0x0101
        /*0bc2*/ 	.byte	0x3f
	.zero		1


	//   ....[66]....
        /*0bc4*/ 	.word	0x000161f0
        /*0bc8*/ 	.word	0x00000003
        /*0bcc*/ 	.word	0x00000000
        /*0bd0*/ 	.short	0x0101
        /*0bd2*/ 	.byte	0x3f
	.zero		1


	//   ....[67]....
        /*0bd4*/ 	.word	0x000163b0
        /*0bd8*/ 	.word	0x0000000c
        /*0bdc*/ 	.word	0x0002a870
        /*0be0*/ 	.short	0x010a
        /*0be2*/ 	.byte	0x3f
	.zero		1


	//   ....[68]....
        /*0be4*/ 	.word	0x00016430
        /*0be8*/ 	.word	0x0000000c
        /*0bec*/ 	.word	0x0002a860
        /*0bf0*/ 	.short	0x010a
        /*0bf2*/ 	.byte	0x3f
	.zero		1


	//   ....[69]....
        /*0bf4*/ 	.word	0x000169f0
        /*0bf8*/ 	.word	0x0000000c
        /*0bfc*/ 	.word	0x0002a850
        /*0c00*/ 	.short	0x0101
        /*0c02*/ 	.byte	0x3f
	.zero		1


	//   ....[70]....
        /*0c04*/ 	.word	0x00016a70
        /*0c08*/ 	.word	0x00000003
        /*0c0c*/ 	.word	0x00000000
        /*0c10*/ 	.short	0x0101
        /*0c12*/ 	.byte	0x3f
	.zero		1


	//   ....[71]....
        /*0c14*/ 	.word	0x00017680
        /*0c18*/ 	.word	0x00000004
        /*0c1c*/ 	.word	0x0002a820
        /*0c20*/ 	.short	0x010a
        /*0c22*/ 	.byte	0x3f
	.zero		1


	//   ....[72]....
        /*0c24*/ 	.word	0x00017800
        /*0c28*/ 	.word	0x00000005
        /*0c2c*/ 	.word	0x0002a840
        /*0c30*/ 	.short	0x010a
        /*0c32*/ 	.byte	0x3f
	.zero		1


	//   ....[73]....
        /*0c34*/ 	.word	0x000178a0
        /*0c38*/ 	.word	0x00000017
        /*0c3c*/ 	.word	0x0002a840
        /*0c40*/ 	.short	0x010a
        /*0c42*/ 	.byte	0x3f
	.zero		1


	//   ....[74]....
        /*0c44*/ 	.word	0x000178e0
        /*0c48*/ 	.word	0x00000005
        /*0c4c*/ 	.word	0x0002a860
        /*0c50*/ 	.short	0x010a
        /*0c52*/ 	.byte	0x3f
	.zero		1


	//   ....[75]....
        /*0c54*/ 	.word	0x00017920
        /*0c58*/ 	.word	0x00000017
        /*0c5c*/ 	.word	0x0002a860
        /*0c60*/ 	.short	0x010a
        /*0c62*/ 	.byte	0x3f
	.zero		1


	//   ....[76]....
        /*0c64*/ 	.word	0x00017960
        /*0c68*/ 	.word	0x00000005
        /*0c6c*/ 	.word	0x0002a880
        /*0c70*/ 	.short	0x010a
        /*0c72*/ 	.byte	0x3f
	.zero		1


	//   ....[77]....
        /*0c74*/ 	.word	0x000179a0
        /*0c78*/ 	.word	0x00000017
        /*0c7c*/ 	.word	0x0002a880
        /*0c80*/ 	.short	0x010a
        /*0c82*/ 	.byte	0x3f
	.zero		1


	//   ....[78]....
        /*0c84*/ 	.word	0x00017a10
        /*0c88*/ 	.word	0x00000003
        /*0c8c*/ 	.word	0x0002a800
        /*0c90*/ 	.short	0x010a
        /*0c92*/ 	.byte	0x3f
	.zero		1


	//   ....[79]....
        /*0c94*/ 	.word	0x00017a60
        /*0c98*/ 	.word	0x00000003
        /*0c9c*/ 	.word	0x0002a830
        /*0ca0*/ 	.short	0x010a
        /*0ca2*/ 	.byte	0x3f
	.zero		1


	//   ....[80]....
        /*0ca4*/ 	.word	0x00017ac0
        /*0ca8*/ 	.word	0x00000007
        /*0cac*/ 	.word	0x0002a830
        /*0cb0*/ 	.short	0x010a
        /*0cb2*/ 	.byte	0x3f
	.zero		1


	//   ....[81]....
        /*0cb4*/ 	.word	0x00017b20
        /*0cb8*/ 	.word	0x00000007
        /*0cbc*/ 	.word	0x0002a850
        /*0cc0*/ 	.short	0x010a
        /*0cc2*/ 	.byte	0x3f
	.zero		1


	//   ....[82]....
        /*0cc4*/ 	.word	0x00017b80
        /*0cc8*/ 	.word	0x00000007
        /*0ccc*/ 	.word	0x0002a830
        /*0cd0*/ 	.short	0x010a
        /*0cd2*/ 	.byte	0x3f
	.zero		1


	//   ....[83]....
        /*0cd4*/ 	.word	0x00017be0
        /*0cd8*/ 	.word	0x00000007
        /*0cdc*/ 	.word	0x0002a850
        /*0ce0*/ 	.short	0x010a
        /*0ce2*/ 	.byte	0x3f
	.zero		1


	//   ....[84]....
        /*0ce4*/ 	.word	0x00017c40
        /*0ce8*/ 	.word	0x00000007
        /*0cec*/ 	.word	0x0002a830
        /*0cf0*/ 	.short	0x010a
        /*0cf2*/ 	.byte	0x3f
	.zero		1


	//   ....[85]....
        /*0cf4*/ 	.word	0x00017ca0
        /*0cf8*/ 	.word	0x00000007
        /*0cfc*/ 	.word	0x0002a850
        /*0d00*/ 	.short	0x010a
        /*0d02*/ 	.byte	0x3f
	.zero		1


	//   ....[86]....
        /*0d04*/ 	.word	0x00017d00
        /*0d08*/ 	.word	0x00000005
        /*0d0c*/ 	.word	0x0002a850
        /*0d10*/ 	.short	0x010a
        /*0d12*/ 	.byte	0x3f
	.zero		1


	//   ....[87]....
        /*0d14*/ 	.word	0x00017e00
        /*0d18*/ 	.word	0x00000004
        /*0d1c*/ 	.word	0x0002a880
        /*0d20*/ 	.short	0x010a
        /*0d22*/ 	.byte	0x3f
	.zero		1


	//   ....[88]....
        /*0d24*/ 	.word	0x000184e0
        /*0d28*/ 	.word	0x00000004
        /*0d2c*/ 	.word	0x0002a840
        /*0d30*/ 	.short	0x010a
        /*0d32*/ 	.byte	0x3f
	.zero		1


	//   ....[89]....
        /*0d34*/ 	.word	0x00018f40
        /*0d38*/ 	.word	0x00000016
        /*0d3c*/ 	.word	0x0002a820
        /*0d40*/ 	.short	0x010a
        /*0d42*/ 	.byte	0x3f
	.zero		1


	//   ....[90]....
        /*0d44*/ 	.word	0x00018f90
        /*0d48*/ 	.word	0x00000004
        /*0d4c*/ 	.word	0x0002a880
        /*0d50*/ 	.short	0x010a
        /*0d52*/ 	.byte	0x3f
	.zero		1


	//   ....[91]....
        /*0d54*/ 	.word	0x000194b0
        /*0d58*/ 	.word	0x00000004
        /*0d5c*/ 	.word	0x0002a840
        /*0d60*/ 	.short	0x010a
        /*0d62*/ 	.byte	0x3f
	.zero		1


	//   ....[92]....
        /*0d64*/ 	.word	0x000199c0
        /*0d68*/ 	.word	0x00000000
        /*0d6c*/ 	.word	0x0002a870
        /*0d70*/ 	.short	0x010a
        /*0d72*/ 	.byte	0x3f
	.zero		1


	//   ....[93]....
        /*0d74*/ 	.word	0x00019a10
        /*0d78*/ 	.word	0x00000000
        /*0d7c*/ 	.word	0x0002a860
        /*0d80*/ 	.short	0x010a
        /*0d82*/ 	.byte	0x3f
	.zero		1


	//   ....[94]....
        /*0d84*/ 	.word	0x00019a60
        /*0d88*/ 	.word	0x0000000c
        /*0d8c*/ 	.word	0x0002a870
        /*0d90*/ 	.short	0x010a
        /*0d92*/ 	.byte	0x3f
	.zero		1


	//   ....[95]....
        /*0d94*/ 	.word	0x00019ab0
        /*0d98*/ 	.word	0x0000000c
        /*0d9c*/ 	.word	0x0002a860
        /*0da0*/ 	.short	0x010a
        /*0da2*/ 	.byte	0x3f
	.zero		1


	//   ....[96]....
        /*0da4*/ 	.word	0x00019b00
        /*0da8*/ 	.word	0x00000004
        /*0dac*/ 	.word	0x0002a820
        /*0db0*/ 	.short	0x010a
        /*0db2*/ 	.byte	0x3f
	.zero		1


	//   ....[97]....
        /*0db4*/ 	.word	0x00019ca0
        /*0db8*/ 	.word	0x00000005
        /*0dbc*/ 	.word	0x0002a840
        /*0dc0*/ 	.short	0x010a
        /*0dc2*/ 	.byte	0x3f
	.zero		1


	//   ....[98]....
        /*0dc4*/ 	.word	0x00019cf0
        /*0dc8*/ 	.word	0x00000017
        /*0dcc*/ 	.word	0x0002a840
        /*0dd0*/ 	.short	0x010a
        /*0dd2*/ 	.byte	0x3f
	.zero		1


	//   ....[99]....
        /*0dd4*/ 	.word	0x00019d40
        /*0dd8*/ 	.word	0x00000005
        /*0ddc*/ 	.word	0x0002a860
        /*0de0*/ 	.short	0x010a
        /*0de2*/ 	.byte	0x3f
	.zero		1


	//   ....[100]....
        /*0de4*/ 	.word	0x00019d90
        /*0de8*/ 	.word	0x00000017
        /*0dec*/ 	.word	0x0002a860
        /*0df0*/ 	.short	0x010a
        /*0df2*/ 	.byte	0x3f
	.zero		1


	//   ....[101]....
        /*0df4*/ 	.word	0x00019de0
        /*0df8*/ 	.word	0x00000005
        /*0dfc*/ 	.word	0x0002a880
        /*0e00*/ 	.short	0x010a
        /*0e02*/ 	.byte	0x3f
	.zero		1


	//----- nvinfo : EIATTR_NUM_MBARRIERS
	.align		4
.L_214:
        /*0e04*/ 	.byte	0x03, 0x38
        /*0e06*/ 	.short	0x0016


	//----- nvinfo : EIATTR_EXIT_INSTR_OFFSETS
	.align		4
        /*0e08*/ 	.byte	0x04, 0x1c
        /*0e0a*/ 	.short	(.L_216 - .L_215)


	//   ....[0]....
.L_215:
        /*0e0c*/ 	.word	0x000009c0


	//   ....[1]....
        /*0e10*/ 	.word	0x000116e0


	//   ....[2]....
        /*0e14*/ 	.word	0x000179f0


	//----- nvinfo : EIATTR_MAX_THREADS
	.align		4
.L_216:
        /*0e18*/ 	.byte	0x04, 0x05
        /*0e1a*/ 	.short	(.L_218 - .L_217)
.L_217:
        /*0e1c*/ 	.word	0x00000180
        /*0e20*/ 	.word	0x00000001
        /*0e24*/ 	.word	0x00000001


	//----- nvinfo : EIATTR_CRS_STACK_SIZE
	.align		4
.L_218:
        /*0e28*/ 	.byte	0x04, 0x1e
        /*0e2a*/ 	.short	(.L_220 - .L_219)
.L_219:
        /*0e2c*/ 	.word	0x00000000


	//----- nvinfo : EIATTR_CBANK_PARAM_SIZE
	.align		4
.L_220:
        /*0e30*/ 	.byte	0x03, 0x19
        /*0e32*/ 	.short	0x0af0


	//----- nvinfo : EIATTR_PARAM_CBANK
	.align		4
        /*0e34*/ 	.byte	0x04, 0x0a
        /*0e36*/ 	.short	(.L_222 - .L_221)
	.align		4
.L_221:
        /*0e38*/ 	.word	index@(.nv.constant0._ZN7cutlass13device_kernelIN5flash11enable_sm90INS1_16FlashAttnFwdSm90INS1_25CollectiveMainloopFwdSm90ILi2EN4cute5tupleIJNS5_1CILi1EEES8_S8_EEENS6_IJNS7_ILi128EEESA_NS7_ILi192EEEEEELi192ENS_12float_e4m3_tEfNS_4arch4Sm90ELb0ELb1ELb0ELb1ELb1ELb0ELb0ELb1ELb1ELb1ELb0ELb0EEENS1_21CollectiveEpilogueFwdINS6_IJSA_SB_SA_EEES9_NS_10bfloat16_tESF_Li256ELb1ELb1ELb0ELb1EEENS1_36VarlenDynamicPersistentTileSchedulerILi128ELi128ELi256ELi128ELb0ELb1ELb1ELb1ELb0ELb1EEEEEEEEEvNT_6ParamsE)
        /*0e3c*/ 	.short	0x0210
        /*0e3e*/ 	.short	0x0af0


	//----- nvinfo : EIATTR_SW_WAR
	.align		4
.L_222:
        /*0e40*/ 	.byte	0x04, 0x36
        /*0e42*/ 	.short	(.L_224 - .L_223)
.L_223:
        /*0e44*/ 	.word	0x00000008
.L_224:


//--------------------- .nv.info._ZN7cutlass13device_kernelIN5flash11enable_sm90INS1_16FlashAttnFwdSm90INS1_25CollectiveMainloopFwdSm90ILi2EN4cute5tupleIJNS5_1CILi1EEES8_S8_EEENS6_IJNS7_ILi128EEESA_NS7_ILi192EEEEEELi192ENS_12float_e4m3_tEfNS_4arch4Sm90ELb0ELb1ELb0ELb1ELb1ELb1ELb0ELb1ELb1ELb1ELb0ELb0EEENS1_21CollectiveEpilogueFwdINS6_IJSA_SB_SA_EEES9_NS_10bfloat16_tESF_Li256ELb1ELb1ELb0ELb1EEENS1_36VarlenDynamicPersistentTileSchedulerILi128ELi128ELi256ELi128ELb0ELb1ELb1ELb1ELb0ELb1EEEEEEEEEvNT_6ParamsE --------------------------
	.section	.nv.info._ZN7cutlass13device_kernelIN5flash11enable_sm90INS1_16FlashAttnFwdSm90INS1_25CollectiveMainloopFwdSm90ILi2EN4cute5tupleIJNS5_1CILi1EEES8_S8_EEENS6_IJNS7_ILi128EEESA_NS7_ILi192EEEEEELi192ENS_12float_e4m3_tEfNS_4arch4Sm90ELb0ELb1ELb0ELb1ELb1ELb1ELb0ELb1ELb1ELb1ELb0ELb0EEENS1_21CollectiveEpilogueFwdINS6_IJSA_SB_SA_EEES9_NS_10bfloat16_tESF_Li256ELb1ELb1ELb0ELb1EEENS1_36VarlenDynamicPersistentTileSchedulerILi128ELi128ELi256ELi128ELb0ELb1ELb1ELb1ELb0ELb1EEEEEEEEEvNT_6ParamsE,"",@"SHT_CUDA_INFO"
	.sectionflags	@""
	.align	4


	//----- nvinfo : EIATTR_CUDA_API_VERSION
	.align		4
        /*0000*/ 	.byte	0x04, 0x37
        /*0002*/ 	.short	(.L_226 - .L_225)
.L_225:
        /*0004*/ 	.word	0x00000082


	//----- nvinfo : EIATTR_KPARAM_INFO
	.align		4
.L_226:
        /*0008*/ 	.byte	0x04, 0x17
        /*000a*/ 	.short	(.L_228 - .L_227)
.L_227:
        /*000c*/ 	.word	0x00000000
        /*0010*/ 	.short	0x0000
        /*0012*/ 	.short	0x0070
        /*0014*/ 	.byte	0x00, 0xf0, 0x01, 0x2a


	//----- nvinfo : EIATTR_SPARSE_MMA_MASK
	.align		4
.L_228:
        /*0018*/ 	.byte	0x03, 0x50
        /*001a*/ 	.short	0x0000


	//----- nvinfo : EIATTR_MAXREG_COUNT
	.align		4
        /*001c*/ 	.byte	0x03, 0x1b
        /*001e*/ 	.short	0x00a8


	//----- nvinfo : EIATTR_NUM_BARRIERS
	.align		4
        /*0020*/ 	.byte	0x02, 0x4c
        /*0022*/ 	.byte	0x10
	.zero		1


	//----- nvinfo : EIATTR_EXTERNS
	.align		4
        /*0024*/ 	.byte	0x04, 0x0f
        /*0026*/ 	.short	(.L_230 - .L_229)


	//   ....[0]....
	.align		4
.L_229:
        /*0028*/ 	.word	index@(__assertfail)


	//----- nvinfo : EIATTR_ANNOTATIONS
	.align		4
.L_230:
        /*002c*/ 	.byte	0x04, 0x55
        /*002e*/ 	.short	(.L_232 - .L_231)


	//   ....[0]....
.L_231:
        /* <DEDUP_REMOVED lines=38> */
        /*0284*/ 	.byte	0x90, 0xc7, 0x02, 0x00


	//----- nvinfo : EIATTR_MERCURY_ISA_VERSION
	.align		4
.L_232:
        /*0288*/ 	.byte	0x03, 0x5f
        /*028a*/ 	.short	0x0101


	//----- nvinfo : EIATTR_UNUSED_LOAD_BYTE_OFFSET
	.align		4
        /*028c*/ 	.byte	0x04, 0x44
        /*028e*/ 	.short	(.L_234 - .L_233)


	//   ....[0]....
.L_233:
        /*0290*/ 	.word	0x00000a90
        /*0294*/ 	.word	0x0000fff0


	//   ....[1]....
        /*0298*/ 	.word	0x0001e1f0
        /*029c*/ 	.word	0x0000fff0


	//----- nvinfo : EIATTR_INT_WARP_WIDE_INSTR_OFFSETS
	.align		4
.L_234:
        /*02a0*/ 	.byte	0x04, 0x31
        /*02a2*/ 	.short	(.L_236 - .L_235)


	//   ....[0]....
.L_235:
        /*02a4*/ 	.word	0x00000130


	//   ....[1]....
        /*02a8*/ 	.word	0x00000170


	//   ....[2]....
        /*02ac*/ 	.word	0x000001e0


	//   ....[3]....
        /*02b0*/ 	.word	0x00024730


	//   ....[4]....
        /*02b4*/ 	.word	0x000247c0


	//   ....[5]....
        /*02b8*/ 	.word	0x00027c50


	//   ....[6]....
        /*02bc*/ 	.word	0x00027ce0


	//----- nvinfo : EIATTR_COOP_GROUP_MASK_REGIDS
	.align		4
.L_236:
        /*02c0*/ 	.byte	0x04, 0x29
        /*02c2*/ 	.short	(.L_238 - .L_237)


	//   ....[0]....
.L_237:
        /*02c4*/ 	.word	0xffffffff


	//   ....[1]....
        /*02c8*/ 	.word	0xffffffff


	//   ....[2]....
        /*02cc*/ 	.word	0xffffffff


	//   ....[3]....
        /*02d0*/ 	.word	0xffffffff


	//   ....[4]....
        /*02d4*/ 	.word	0xffffffff


	//   ....[5]....
        /*02d8*/ 	.word	0xffffffff


	//   ....[6]....
        /*02dc*/ 	.word	0xffffffff


	//   ....[7]....
        /*02e0*/ 	.word	0xffffffff


	//   ....[8]....
        /*02e4*/ 	.word	0xffffffff


	//   ....[9]....
        /*02e8*/ 	.word	0xffffffff


	//   ....[10]....
        /*02ec*/ 	.word	0xffffffff


	//   ....[11]....
        /*02f0*/ 	.word	0xffffffff


	//   ....[12]....
        /*02f4*/ 	.word	0xffffffff


	//   ....[13]....
        /*02f8*/ 	.word	0xffffffff


	//   ....[14]....
        /*02fc*/ 	.word	0xffffffff


	//   ....[15]....
        /*0300*/ 	.word	0xffffffff


	//   ....[16]....
        /*0304*/ 	.word	0xffffffff


	//   ....[17]....
        /*0308*/ 	.word	0xffffffff


	//   ....[18]....
        /*030c*/ 	.word	0xffffffff


	//   ....[19]....
        /*0310*/ 	.word	0xffffffff


	//   ....[20]....
        /*0314*/ 	.word	0xffffffff


	//   ....[21]....
        /*0318*/ 	.word	0xffffffff


	//   ....[22]....
        /*031c*/ 	.word	0xffffffff


	//   ....[23]....
        /*0320*/ 	.word	0xffffffff


	//   ....[24]....
        /*0324*/ 	.word	0xffffffff


	//   ....[25]....
        /*0328*/ 	.word	0xffffffff


	//   ....[26]....
        /*032c*/ 	.word	0xffffffff


	//   ....[27]....
        /*0330*/ 	.word	0xffffffff


	//   ....[28]....
        /*0334*/ 	.word	0xffffffff


	//   ....[29]....
        /*0338*/ 	.word	0xffffffff


	//   ....[30]....
        /*033c*/ 	.word	0xffffffff


	//   ....[31]....
        /*0340*/ 	.word	0xffffffff


	//   ....[32]....
        /*0344*/ 	.word	0xffffffff


	//   ....[33]....
        /*0348*/ 	.word	0xffffffff


	//   ....[34]....
        /*034c*/ 	.word	0xffffffff


	//   ....[35]....
        /*0350*/ 	.word	0xffffffff


	//   ....[36]....
        /*0354*/ 	.word	0xffffffff


	//   ....[37]....
        /*0358*/ 	.word	0xffffffff


	//   ....[38]....
        /*035c*/ 	.word	0xffffffff


	//   ....[39]....
        /*0360*/ 	.word	0xffffffff


	//   ....[40]....
        /*0364*/ 	.word	0xffffffff


	//   ....[41]....
        /*0368*/ 	.word	0xffffffff


	//   ....[42]....
        /*036c*/ 	.word	0xffffffff


	//   ....[43]....
        /*0370*/ 	.word	0xffffffff


	//   ....[44]....
        /*0374*/ 	.word	0xffffffff


	//   ....[45]....
        /*0378*/ 	.word	0xffffffff


	//   ....[46]....
        /*037c*/ 	.word	0xffffffff


	//   ....[47]....
        /*0380*/ 	.word	0xffffffff


	//   ....[48]....
        /*0384*/ 	.word	0xffffffff


	//   ....[49]....
        /*0388*/ 	.word	0xffffffff


	//   ....[50]....
        /*038c*/ 	.word	0xffffffff


	//   ....[51]....
        /*0390*/ 	.word	0xffffffff


	//   ....[52]....
        /*0394*/ 	.word	0xffffffff


	//   ....[53]....
        /*0398*/ 	.word	0xffffffff


	//   ....[54]....
        /*039c*/ 	.word	0xffffffff


	//   ....[55]....
        /*03a0*/ 	.word	0xffffffff


	//   ....[56]....
        /*03a4*/ 	.word	0xffffffff


	//   ....[57]....
        /*03a8*/ 	.word	0xffffffff


	//   ....[58]....
        /*03ac*/ 	.word	0xffffffff


	//   ....[59]....
        /*03b0*/ 	.word	0xffffffff


	//   ....[60]....
        /*03b4*/ 	.word	0xffffffff


	//   ....[61]....
        /*03b8*/ 	.word	0xffffffff


	//   ....[62]....
        /*03bc*/ 	.word	0xffffffff


	//   ....[63]....
        /*03c0*/ 	.word	0xffffffff


	//   ....[64]....
        /*03c4*/ 	.word	0xffffffff


	//   ....[65]....
        /*03c8*/ 	.word	0xffffffff


	//   ....[66]....
        /*03cc*/ 	.word	0xffffffff


	//   ....[67]....
        /*03d0*/ 	.word	0xffffffff


	//   ....[68]....
        /*03d4*/ 	.word	0xffffffff


	//   ....[69]....
        /*03d8*/ 	.word	0xffffffff


	//   ....[70]....
        /*03dc*/ 	.word	0xffffffff


	//   ....[71]....
        /*03e0*/ 	.word	0xffffffff


	//   ....[72]....
        /*03e4*/ 	.word	0xffffffff


	//   ....[73]....
        /*03e8*/ 	.word	0xffffffff


	//   ....[74]....
        /*03ec*/ 	.word	0xffffffff


	//   ....[75]....
        /*03f0*/ 	.word	0xffffffff


	//   ....[76]....
        /*03f4*/ 	.word	0xffffffff


	//   ....[77]....
        /*03f8*/ 	.word	0xffffffff


	//   ....[78]....
        /*03fc*/ 	.word	0xffffffff


	//   ....[79]....
        /*0400*/ 	.word	0xffffffff


	//   ....[80]....
        /*0404*/ 	.word	0xffffffff


	//   ....[81]....
        /*0408*/ 	.word	0xffffffff


	//   ....[82]....
        /*040c*/ 	.word	0xffffffff


	//   ....[83]....
        /*0410*/ 	.word	0xffffffff


	//   ....[84]....
        /*0414*/ 	.word	0xffffffff


	//   ....[85]....
        /*0418*/ 	.word	0xffffffff


	//   ....[86]....
        /*041c*/ 	.word	0xffffffff


	//   ....[87]....
        /*0420*/ 	.word	0xffffffff


	//   ....[88]....
        /*0424*/ 	.word	0xffffffff


	//   ....[89]....
        /*0428*/ 	.word	0xffffffff


	//   ....[90]....
        /*042c*/ 	.word	0xffffffff


	//   ....[91]....
        /*0430*/ 	.word	0xffffffff


	//   ....[92]....
        /*0434*/ 	.word	0xffffffff


	//   ....[93]....
        /*0438*/ 	.word	0xffffffff


	//   ....[94]....
        /*043c*/ 	.word	0xffffffff


	//   ....[95]....
        /*0440*/ 	.word	0xffffffff


	//   ....[96]....
        /*0444*/ 	.word	0xffffffff


	//   ....[97]....
        /*0448*/ 	.word	0xffffffff


	//   ....[98]....
        /*044c*/ 	.word	0xffffffff


	//   ....[99]....
        /*0450*/ 	.word	0xffffffff


	//   ....[100]....
        /*0454*/ 	.word	0xffffffff


	//   ....[101]....
        /*0458*/ 	.word	0xffffffff


	//   ....[102]....
        /*045c*/ 	.word	0xffffffff


	//   ....[103]....
        /*0460*/ 	.word	0xffffffff


	//   ....[104]....
        /*0464*/ 	.word	0xffffffff


	//   ....[105]....
        /*0468*/ 	.word	0xffffffff


	//   ....[106]....
        /*046c*/ 	.word	0xffffffff


	//   ....[107]....
        /*0470*/ 	.word	0xffffffff


	//   ....[108]....
        /*0474*/ 	.word	0xffffffff


	//   ....[109]....
        /*0478*/ 	.word	0xffffffff


	//   ....[110]....
        /*047c*/ 	.word	0xffffffff


	//   ....[111]....
        /*0480*/ 	.word	0xffffffff


	//   ....[112]....
        /*0484*/ 	.word	0xffffffff


	//   ....[113]....
        /*0488*/ 	.word	0xffffffff


	//   ....[114]....
        /*048c*/ 	.word	0xffffffff


	//   ....[115]....
        /*0490*/ 	.word	0xffffffff


	//   ....[116]....
        /*0494*/ 	.word	0xffffffff


	//   ....[117]....
        /*0498*/ 	.word	0xffffffff


	//   ....[118]....
        /*049c*/ 	.word	0xffffffff


	//   ....[119]....
        /*04a0*/ 	.word	0xffffffff


	//   ....[120]....
        /*04a4*/ 	.word	0xffffffff


	//   ....[121]....
        /*04a8*/ 	.word	0xffffffff


	//   ....[122]....
        /*04ac*/ 	.word	0xffffffff


	//   ....[123]....
        /*04b0*/ 	.word	0xffffffff


	//   ....[124]....
        /*04b4*/ 	.word	0xffffffff


	//   ....[125]....
        /*04b8*/ 	.word	0xffffffff


	//   ....[126]....
        /*04bc*/ 	.word	0xffffffff


	//   ....[127]....
        /*04c0*/ 	.word	0xffffffff


	//   ....[128]....
        /*04c4*/ 	.word	0xffffffff


	//   ....[129]....
        /*04c8*/ 	.word	0xffffffff


	//   ....[130]....
        /*04cc*/ 	.word	0xffffffff


	//   ....[131]....
        /*04d0*/ 	.word	0xffffffff


	//   ....[132]....
        /*04d4*/ 	.word	0xffffffff


	//   ....[133]....
        /*04d8*/ 	.word	0xffffffff


	//   ....[134]....
        /*04dc*/ 	.word	0xffffffff


	//   ....[135]....
        /*04e0*/ 	.word	0xffffffff


	//   ....[136]....
        /*04e4*/ 	.word	0xffffffff


	//   ....[137]....
        /*04e8*/ 	.word	0xffffffff


	//   ....[138]....
        /*04ec*/ 	.word	0xffffffff


	//   ....[139]....
        /*04f0*/ 	.word	0xffffffff


	//   ....[140]....
        /*04f4*/ 	.word	0xffffffff


	//   ....[141]....
        /*04f8*/ 	.word	0xffffffff


	//   ....[142]....
        /*04fc*/ 	.word	0xffffffff


	//   ....[143]....
        /*0500*/ 	.word	0xffffffff


	//   ....[144]....
        /*0504*/ 	.word	0xffffffff


	//   ....[145]....
        /*0508*/ 	.word	0xffffffff


	//   ....[146]....
        /*050c*/ 	.word	0xffffffff


	//   ....[147]....
        /*0510*/ 	.word	0xffffffff


	//   ....[148]....
        /*0514*/ 	.word	0xffffffff


	//   ....[149]....
        /*0518*/ 	.word	0xffffffff


	//   ....[150]....
        /*051c*/ 	.word	0xffffffff


	//   ....[151]....
        /*0520*/ 	.word	0xffffffff


	//   ....[152]....
        /*0524*/ 	.word	0xffffffff


	//   ....[153]....
        /*0528*/ 	.word	0xffffffff


	//   ....[154]....
        /*052c*/ 	.word	0xffffffff


	//   ....[155]....
        /*0530*/ 	.word	0xffffffff


	//   ....[156]....
        /*0534*/ 	.word	0xffffffff


	//   ....[157]....
        /*0538*/ 	.word	0xffffffff


	//   ....[158]....
        /*053c*/ 	.word	0xffffffff


	//   ....[159]....
        /*0540*/ 	.word	0xffffffff


	//   ....[160]....
        /*0544*/ 	.word	0xffffffff


	//   ....[161]....
        /*0548*/ 	.word	0xffffffff


	//   ....[162]....
        /*054c*/ 	.word	0xffffffff


	//   ....[163]....
        /*0550*/ 	.word	0xffffffff


	//   ....[164]....
        /*0554*/ 	.word	0xffffffff


	//   ....[165]....
        /*0558*/ 	.word	0xffffffff


	//   ....[166]....
        /*055c*/ 	.word	0xffffffff


	//   ....[167]....
        /*0560*/ 	.word	0xffffffff


	//   ....[168]....
        /*0564*/ 	.word	0xffffffff


	//   ....[169]....
        /*0568*/ 	.word	0xffffffff


	//   ....[170]....
        /*056c*/ 	.word	0xffffffff


	//   ....[171]....
        /*0570*/ 	.word	0xffffffff


	//   ....[172]....
        /*0574*/ 	.word	0xffffffff


	//   ....[173]....
        /*0578*/ 	.word	0xffffffff


	//   ....[174]....
        /*057c*/ 	.word	0xffffffff


	//   ....[175]....
        /*0580*/ 	.word	0xffffffff


	//   ....[176]....
        /*0584*/ 	.word	0xffffffff


	//   ....[177]....
        /*0588*/ 	.word	0xffffffff


	//   ....[178]....
        /*058c*/ 	.word	0xffffffff


	//   ....[179]....
        /*0590*/ 	.word	0xffffffff


	//   ....[180]....
        /*0594*/ 	.word	0xffffffff


	//   ....[181]....
        /*0598*/ 	.word	0xffffffff


	//   ....[182]....
        /*059c*/ 	.word	0xffffffff


	//   ....[183]....
        /*05a0*/ 	.word	0xffffffff


	//   ....[184]....
        /*05a4*/ 	.word	0xffffffff


	//   ....[185]....
        /*05a8*/ 	.word	0xffffffff


	//   ....[186]....
        /*05ac*/ 	.word	0xffffffff


	//   ....[187]....
        /*05b0*/ 	.word	0xffffffff


	//   ....[188]....
        /*05b4*/ 	.word	0xffffffff


	//   ....[189]....
        /*05b8*/ 	.word	0xffffffff


	//   ....[190]....
        /*05bc*/ 	.word	0xffffffff


	//   ....[191]....
        /*05c0*/ 	.word	0xffffffff


	//   ....[192]....
        /*05c4*/ 	.word	0xffffffff


	//   ....[193]....
        /*05c8*/ 	.word	0x0500000f


	//   ....[194]....
        /*05cc*/ 	.word	0x0500000f


	//   ....[195]....
        /*05d0*/ 	.word	0x0500000f


	//   ....[196]....
        /*05d4*/ 	.word	0x0500000f


	//   ....[197]....
        /*05d8*/ 	.word	0x0500000f


	//   ....[198]....
        /*05dc*/ 	.word	0x0500000f


	//   ....[199]....
        /*05e0*/ 	.word	0x0500000f


	//   ....[200]....
        /*05e4*/ 	.word	0x0500000f


	//   ....[201]....
        /*05e8*/ 	.word	0x0500000f


	//   ....[202]....
        /*05ec*/ 	.word	0x0500000f


	//   ....[203]....
        /*05f0*/ 	.word	0x0500000f


	//   ....[204]....
        /*05f4*/ 	.word	0x0500000f


	//   ....[205]....
        /*05f8*/ 	.word	0x0500000f


	//   ....[206]....
        /*05fc*/ 	.word	0x0500000f


	//   ....[207]....
        /*0600*/ 	.word	0x0500000f


	//   ....[208]....
        /*0604*/ 	.word	0x0500000f


	//   ....[209]....
        /*0608*/ 	.word	0x0500000f


	//   ....[210]....
        /*060c*/ 	.word	0x0500000f


	//   ....[211]....
        /*0610*/ 	.word	0x0500000f


	//   ....[212]....
        /*0614*/ 	.word	0x0500000f


	//   ....[213]....
        /*0618*/ 	.word	0x0500000f


	//   ....[214]....
        /*061c*/ 	.word	0x0500000f


	//   ....[215]....
        /*0620*/ 	.word	0x0500000f


	//   ....[216]....
        /*0624*/ 	.word	0x0500000f


	//   ....[217]....
        /*0628*/ 	.word	0x0500000f


	//   ....[218]....
        /*062c*/ 	.word	0x0500000f


	//   ....[219]....
        /*0630*/ 	.word	0x0500000f


	//   ....[220]....
        /*0634*/ 	.word	0x0500000f


	//   ....[221]....
        /*0638*/ 	.word	0x0500000f


	//   ....[222]....
        /*063c*/ 	.word	0x0500000f


	//   ....[223]....
        /*0640*/ 	.word	0x0500000f


	//   ....[224]....
        /*0644*/ 	.word	0x0500000f


	//   ....[225]....
        /*0648*/ 	.word	0x0500000f


	//   ....[226]....
        /*064c*/ 	.word	0x0500000f


	//   ....[227]....
        /*0650*/ 	.word	0x0500000f


	//   ....[228]....
        /*0654*/ 	.word	0x0500000f


	//   ....[229]....
        /*0658*/ 	.word	0x0500000f


	//   ....[230]....
        /*065c*/ 	.word	0x0500000f


	//   ....[231]....
        /*0660*/ 	.word	0x0500000f


	//   ....[232]....
        /*0664*/ 	.word	0x0500000f


	//   ....[233]....
        /*0668*/ 	.word	0x0500000f


	//   ....[234]....
        /*066c*/ 	.word	0x0500000f


	//   ....[235]....
        /*0670*/ 	.word	0x0500000f


	//   ....[236]....
        /*0674*/ 	.word	0x0500000f


	//   ....[237]....
        /*0678*/ 	.word	0x0500000f


	//   ....[238]....
        /*067c*/ 	.word	0x0500000f


	//   ....[239]....
        /*0680*/ 	.word	0x0500000f


	//   ....[240]....
        /*0684*/ 	.word	0x0500000f


	//   ....[241]....
        /*0688*/ 	.word	0x0500000f


	//   ....[242]....
        /*068c*/ 	.word	0x0500000f


	//   ....[243]....
        /*0690*/ 	.word	0x0500000f


	//   ....[244]....
        /*0694*/ 	.word	0x0500000f


	//   ....[245]....
        /*0698*/ 	.word	0x0500000f


	//   ....[246]....
        /*069c*/ 	.word	0x0500000f


	//   ....[247]....
        /*06a0*/ 	.word	0x0500000f


	//   ....[248]....
        /*06a4*/ 	.word	0x0500000f


	//   ....[249]....
        /*06a8*/ 	.word	0x0500000f


	//   ....[250]....
        /*06ac*/ 	.word	0x0500000f


	//   ....[251]....
        /*06b0*/ 	.word	0x0500000f


	//   ....[252]....
        /*06b4*/ 	.word	0x0500000f


	//   ....[253]....
        /*06b8*/ 	.word	0x0500000f


	//   ....[254]....
        /*06bc*/ 	.word	0x0500000f


	//   ....[255]....
        /*06c0*/ 	.word	0x0500000f


	//   ....[0]....
        /*06c4*/ 	.word	0x0500000f


	//   ....[1]....
        /*06c8*/ 	.word	0x0500000f


	//   ....[2]....
        /*06cc*/ 	.word	0x0500000f


	//   ....[3]....
        /*06d0*/ 	.word	0x0500000f


	//   ....[4]....
        /*06d4*/ 	.word	0x0500000f


	//   ....[5]....
        /*06d8*/ 	.word	0x0500000f


	//   ....[6]....
        /*06dc*/ 	.word	0x0500000f


	//   ....[7]....
        /*06e0*/ 	.word	0x0500000f


	//   ....[8]....
        /*06e4*/ 	.word	0x0500000f


	//   ....[9]....
        /*06e8*/ 	.word	0x0500000f


	//   ....[10]....
        /*06ec*/ 	.word	0x0500000f


	//   ....[11]....
        /*06f0*/ 	.word	0x0500000f


	//   ....[12]....
        /*06f4*/ 	.word	0x0500000f


	//   ....[13]....
        /*06f8*/ 	.word	0x0500000f


	//   ....[14]....
        /*06fc*/ 	.word	0x0500000f


	//   ....[15]....
        /*0700*/ 	.word	0x0500000f


	//   ....[16]....
        /*0704*/ 	.word	0x0500000f


	//   ....[17]....
        /*0708*/ 	.word	0x0500000f


	//   ....[18]....
        /*070c*/ 	.word	0x0500000f


	//   ....[19]....
        /*0710*/ 	.word	0x0500000f


	//   ....[20]....
        /*0714*/ 	.word	0x0500000f


	//   ....[21]....
        /*0718*/ 	.word	0x0500000f


	//   ....[22]....
        /*071c*/ 	.word	0x0500000f


	//   ....[23]....
        /*0720*/ 	.word	0x0500000f


	//   ....[24]....
        /*0724*/ 	.word	0x0500000f


	//   ....[25]....
        /*0728*/ 	.word	0x0500000f


	//   ....[26]....
        /*072c*/ 	.word	0x0500000f


	//   ....[27]....
        /*0730*/ 	.word	0x0500000f


	//   ....[28]....
        /*0734*/ 	.word	0x0500000f


	//   ....[29]....
        /*0738*/ 	.word	0x0500000f


	//   ....[30]....
        /*073c*/ 	.word	0x0500000f


	//   ....[31]....
        /*0740*/ 	.word	0x0500000f


	//   ....[32]....
        /*0744*/ 	.word	0x0500000f


	//   ....[33]....
        /*0748*/ 	.word	0x0500000f


	//   ....[34]....
        /*074c*/ 	.word	0x0500000f


	//   ....[35]....
        /*0750*/ 	.word	0x0500000f


	//   ....[36]....
        /*0754*/ 	.word	0x0500000f


	//   ....[37]....
        /*0758*/ 	.word	0x0500000f


	//   ....[38]....
        /*075c*/ 	.word	0x0500000f


	//   ....[39]....
        /*0760*/ 	.word	0x0500000f


	//   ....[40]....
        /*0764*/ 	.word	0x0500000f


	//   ....[41]....
        /*0768*/ 	.word	0x0500000f


	//   ....[42]....
        /*076c*/ 	.word	0x0500000f


	//   ....[43]....
        /*0770*/ 	.word	0x0500000f


	//   ....[44]....
        /*0774*/ 	.word	0x0500000f


	//   ....[45]....
        /*0778*/ 	.word	0x0500000f


	//   ....[46]....
        /*077c*/ 	.word	0x0500000f


	//   ....[47]....
        /*0780*/ 	.word	0x0500000f


	//   ....[48]....
        /*0784*/ 	.word	0x0500000f


	//   ....[49]....
        /*0788*/ 	.word	0x0500000f


	//   ....[50]....
        /*078c*/ 	.word	0x0500000f


	//   ....[51]....
        /*0790*/ 	.word	0x0500000f


	//   ....[52]....
        /*0794*/ 	.word	0x0500000f


	//   ....[53]....
        /*0798*/ 	.word	0x0500000f


	//   ....[54]....
        /*079c*/ 	.word	0x0500000f


	//   ....[55]....
        /*07a0*/ 	.word	0x0500000f


	//   ....[56]....
        /*07a4*/ 	.word	0x0500000f


	//   ....[57]....
        /*07a8*/ 	.word	0x0500000f


	//   ....[58]....
        /*07ac*/ 	.word	0x0500000f


	//   ....[59]....
        /*07b0*/ 	.word	0x0500000f


	//   ....[60]....
        /*07b4*/ 	.word	0x0500000f


	//   ....[61]....
        /*07b8*/ 	.word	0x0500000f


	//   ....[62]....
        /*07bc*/ 	.word	0x0500000f


	//   ....[63]....
        /*07c0*/ 	.word	0x0500000f


	//   ....[64]....
        /*07c4*/ 	.word	0x0500000f


	//   ....[65]....
        /*07c8*/ 	.word	0x0500000f


	//   ....[66]....
        /*07cc*/ 	.word	0x0500000f


	//   ....[67]....
        /*07d0*/ 	.word	0x0500000f


	//----- nvinfo : EIATTR_COOP_GROUP_INSTR_OFFSETS
	.align		4
.L_238:
        /*07d4*/ 	.byte	0x04, 0x28
        /*07d6*/ 	.short	(.L_240 - .L_239)


	//   ....[0]....
.L_239:
        /*07d8*/ 	.word	0x00000070


	//   ....[1]....
        /*07dc*/ 	.word	0x00000140


	//   ....[2]....
        /*07e0*/ 	.word	0x00000190


	//   ....[3]....
        /*07e4*/ 	.word	0x000003c0


	//   ....[4]....
        /*07e8*/ 	.word	0x00000520


	//   ....[5]....
        /*07ec*/ 	.word	0x00000640


	//   ....[6]....
        /*07f0*/ 	.word	0x000007a0


	//   ....[7]....
        /*07f4*/ 	.word	0x00003080


	//   ....[8]....
        /*07f8*/ 	.word	0x00003090


	//   ....[9]....
        /*07fc*/ 	.word	0x00006070


	//   ....[10]....
        /*0800*/ 	.word	0x00006080


	//   ....[11]....
        /*0804*/ 	.word	0x00009100


	//   ....[12]....
        /*0808*/ 	.word	0x00009110


	//   ....[13]....
        /*080c*/ 	.word	0x000095c0


	//   ....[14]....
        /*0810*/ 	.word	0x000095e0


	//   ....[15]....
        /*0814*/ 	.word	0x0000a490


	//   ....[16]....
        /*0818*/ 	.word	0x0000ab50


	//   ....[17]....
        /*081c*/ 	.word	0x0000ab60


	//   ....[18]....
        /*0820*/ 	.word	0x0000ab70


	//   ....[19]....
        /*0824*/ 	.word	0x0000ab80


	//   ....[20]....
        /*0828*/ 	.word	0x0000e1d0


	//   ....[21]....
        /*082c*/ 	.word	0x0000e1e0


	//   ....[22]....
        /*0830*/ 	.word	0x0000e1f0


	//   ....[23]....
        /*0834*/ 	.word	0x0000e200


	//   ....[24]....
        /*0838*/ 	.word	0x00011c70


	//   ....[25]....
        /*083c*/ 	.word	0x00012890


	//   ....[26]....
        /*0840*/ 	.word	0x00012ff0


	//   ....[27]....
        /*0844*/ 	.word	0x000130f0


	//   ....[28]....
        /*0848*/ 	.word	0x00013910


	//   ....[29]....
        /*084c*/ 	.word	0x000139a0


	//   ....[30]....
        /*0850*/ 	.word	0x00015210


	//   ....[31]....
        /*0854*/ 	.word	0x00015470


	//   ....[32]....
        /*0858*/ 	.word	0x00016050


	//   ....[33]....
        /*085c*/ 	.word	0x00016220


	//   ....[34]....
        /*0860*/ 	.word	0x000168e0


	//   ....[35]....
        /*0864*/ 	.word	0x00016a10


	//   ....[36]....
        /*0868*/ 	.word	0x000189c0


	//   ....[37]....
        /*086c*/ 	.word	0x000189e0


	//   ....[38]....
        /*0870*/ 	.word	0x00018f00


	//   ....[39]....
        /*0874*/ 	.word	0x00018f60


	//   ....[40]....
        /*0878*/ 	.word	0x0001aa40


	//   ....[41]....
        /*087c*/ 	.word	0x0001ac70


	//   ....[42]....
        /*0880*/ 	.word	0x0001b830


	//   ....[43]....
        /*0884*/ 	.word	0x0001b930


	//   ....[44]....
        /*0888*/ 	.word	0x0001c230


	//   ....[45]....
        /*088c*/ 	.word	0x0001c290


	//   ....[46]....
        /*0890*/ 	.word	0x0001d840


	//   ....[47]....
        /*0894*/ 	.word	0x0001d8a0


	//   ....[48]....
        /*0898*/ 	.word	0x0001d8c0


	//   ....[49]....
        /*089c*/ 	.word	0x0001d8e0


	//   ....[50]....
        /*08a0*/ 	.word	0x0001eac0


	//   ....[51]....
        /*08a4*/ 	.word	0x0001eaf0


	//   ....[52]....
        /*08a8*/ 	.word	0x0001eb20


	//   ....[53]....
        /*08ac*/ 	.word	0x0001eb50


	//   ....[54]....
        /*08b0*/ 	.word	0x0001eb80


	//   ....[55]....
        /*08b4*/ 	.word	0x0001ebb0


	//   ....[56]....
        /*08b8*/ 	.word	0x0001ebe0


	//   ....[57]....
        /*08bc*/ 	.word	0x0001ec10


	//   ....[58]....
        /*08c0*/ 	.word	0x0001ec40


	//   ....[59]....
        /*08c4*/ 	.word	0x0001ec70


	//   ....[60]....
        /*08c8*/ 	.word	0x0001eca0


	//   ....[61]....
        /*08cc*/ 	.word	0x0001ecd0


	//   ....[62]....
        /*08d0*/ 	.word	0x0001ed00


	//   ....[63]....
        /*08d4*/ 	.word	0x0001ed30


	//   ....[64]....
        /*08d8*/ 	.word	0x0001ed60


	//   ....[65]....
        /*08dc*/ 	.word	0x0001ed90


	//   ....[66]....
        /*08e0*/ 	.word	0x0001edc0


	//   ....[67]....
        /*08e4*/ 	.word	0x0001edf0


	//   ....[68]....
        /*08e8*/ 	.word	0x0001ee20


	//   ....[69]....
        /*08ec*/ 	.word	0x0001ee50


	//   ....[70]....
        /*08f0*/ 	.word	0x0001ee80


	//   ....[71]....
        /*08f4*/ 	.word	0x0001eeb0


	//   ....[72]....
        /*08f8*/ 	.word	0x0001eee0


	//   ....[73]....
        /*08fc*/ 	.word	0x0001ef10


	//   ....[74]....
        /*0900*/ 	.word	0x0001ef40


	//   ....[75]....
        /*0904*/ 	.word	0x0001ef70


	//   ....[76]....
        /*0908*/ 	.word	0x0001efa0


	//   ....[77]....
        /*090c*/ 	.word	0x0001efd0


	//   ....[78]....
        /*0910*/ 	.word	0x0001f000


	//   ....[79]....
        /*0914*/ 	.word	0x0001f030


	//   ....[80]....
        /*0918*/ 	.word	0x0001f060


	//   ....[81]....
        /*091c*/ 	.word	0x0001f090


	//   ....[82]....
        /*0920*/ 	.word	0x0001f0c0


	//   ....[83]....
        /*0924*/ 	.word	0x0001f0f0


	//   ....[84]....
        /*0928*/ 	.word	0x0001f120


	//   ....[85]....
        /*092c*/ 	.word	0x0001f140


	//   ....[86]....
        /*0930*/ 	.word	0x0001f150


	//   ....[87]....
        /*0934*/ 	.word	0x0001f160


	//   ....[88]....
        /*0938*/ 	.word	0x0001f190


	//   ....[89]....
        /*093c*/ 	.word	0x0001f1c0


	//   ....[90]....
        /*0940*/ 	.word	0x0001f1f0


	//   ....[91]....
        /*0944*/ 	.word	0x0001f220


	//   ....[92]....
        /*0948*/ 	.word	0x0001f250


	//   ....[93]....
        /*094c*/ 	.word	0x0001f280


	//   ....[94]....
        /*0950*/ 	.word	0x0001f2b0


	//   ....[95]....
        /*0954*/ 	.word	0x0001f2c0


	//   ....[96]....
        /*0958*/ 	.word	0x0001f2d0


	//   ....[97]....
        /*095c*/ 	.word	0x0001f2e0


	//   ....[98]....
        /*0960*/ 	.word	0x0001faa0


	//   ....[99]....
        /*0964*/ 	.word	0x0001fae0


	//   ....[100]....
        /*0968*/ 	.word	0x0001fbe0


	//   ....[101]....
        /*096c*/ 	.word	0x0001fc40


	//   ....[102]....
        /*0970*/ 	.word	0x00020210


	//   ....[103]....
        /*0974*/ 	.word	0x00020230


	//   ....[104]....
        /*0978*/ 	.word	0x00020350


	//   ....[105]....
        /*097c*/ 	.word	0x00020370


	//   ....[106]....
        /*0980*/ 	.word	0x00020470


	//   ....[107]....
        /*0984*/ 	.word	0x00020490


	//   ....[108]....
        /*0988*/ 	.word	0x000205a0


	//   ....[109]....
        /*098c*/ 	.word	0x000205c0


	//   ....[110]....
        /*0990*/ 	.word	0x00020e60


	//   ....[111]....
        /*0994*/ 	.word	0x00020e70


	//   ....[112]....
        /*0998*/ 	.word	0x00021040


	//   ....[113]....
        /*099c*/ 	.word	0x00021050


	//   ....[114]....
        /*09a0*/ 	.word	0x00021210


	//   ....[115]....
        /*09a4*/ 	.word	0x00021220


	//   ....[116]....
        /*09a8*/ 	.word	0x000213e0


	//   ....[117]....
        /*09ac*/ 	.word	0x000213f0


	//   ....[118]....
        /*09b0*/ 	.word	0x00021600


	//   ....[119]....
        /*09b4*/ 	.word	0x000217d0


	//   ....[120]....
        /*09b8*/ 	.word	0x00021800


	//   ....[121]....
        /*09bc*/ 	.word	0x00021830


	//   ....[122]....
        /*09c0*/ 	.word	0x00021860


	//   ....[123]....
        /*09c4*/ 	.word	0x00021890


	//   ....[124]....
        /*09c8*/ 	.word	0x000218c0


	//   ....[125]....
        /*09cc*/ 	.word	0x00021a30


	//   ....[126]....
        /*09d0*/ 	.word	0x00021a60


	//   ....[127]....
        /*09d4*/ 	.word	0x00021a90


	//   ....[128]....
        /*09d8*/ 	.word	0x00021ac0


	//   ....[129]....
        /*09dc*/ 	.word	0x00021af0


	//   ....[130]....
        /*09e0*/ 	.word	0x00021b20


	//   ....[131]....
        /*09e4*/ 	.word	0x00021bb0


	//   ....[132]....
        /*09e8*/ 	.word	0x00021c10


	//   ....[133]....
        /*09ec*/ 	.word	0x00021ca0


	//   ....[134]....
        /*09f0*/ 	.word	0x00022ed0


	//   ....[135]....
        /*09f4*/ 	.word	0x00025330


	//   ....[136]....
        /*09f8*/ 	.word	0x00025350


	//   ....[137]....
        /*09fc*/ 	.word	0x00025440


	//   ....[138]....
        /*0a00*/ 	.word	0x00025450


	//   ....[139]....
        /*0a04*/ 	.word	0x000254e0


	//   ....[140]....
        /*0a08*/ 	.word	0x000254f0


	//   ....[141]....
        /*0a0c*/ 	.word	0x00025580


	//   ....[142]....
        /*0a10*/ 	.word	0x000255a0


	//   ....[143]....
        /*0a14*/ 	.word	0x00025970


	//   ....[144]....
        /*0a18*/ 	.word	0x00025990


	//   ....[145]....
        /*0a1c*/ 	.word	0x00025a30


	//   ....[146]....
        /*0a20*/ 	.word	0x00025a40


	//   ....[147]....
        /*0a24*/ 	.word	0x00025ad0


	//   ....[148]....
        /*0a28*/ 	.word	0x00025ae0


	//   ....[149]....
        /*0a2c*/ 	.word	0x00025af0


	//   ....[150]....
        /*0a30*/ 	.word	0x00025b00


	//   ....[151]....
        /*0a34*/ 	.word	0x00026320


	//   ....[152]....
        /*0a38*/ 	.word	0x00026350


	//   ....[153]....
        /*0a3c*/ 	.word	0x00026410


	//   ....[154]....
        /*0a40*/ 	.word	0x00026430


	//   ....[155]....
        /*0a44*/ 	.word	0x000264d0


	//   ....[156]....
        /*0a48*/ 	.word	0x000264f0


	//   ....[157]....
        /*0a4c*/ 	.word	0x00026500


	//   ....[158]....
        /*0a50*/ 	.word	0x00026510


	//   ....[159]....
        /*0a54*/ 	.word	0x00026ca0


	//   ....[160]....
        /*0a58*/ 	.word	0x00026cb0


	//   ....[161]....
        /*0a5c*/ 	.word	0x00026cf0


	//   ....[162]....
        /*0a60*/ 	.word	0x00026d30


	//   ....[163]....
        /*0a64*/ 	.word	0x00026d40


	//   ....[164]....
        /*0a68*/ 	.word	0x00026da0


	//   ....[165]....
        /*0a6c*/ 	.word	0x00026dd0


	//   ....[166]....
        /*0a70*/ 	.word	0x00026e10


	//   ....[167]....
        /*0a74*/ 	.word	0x00027170


	//   ....[168]....
        /*0a78*/ 	.word	0x00027180


	//   ....[169]....
        /*0a7c*/ 	.word	0x00027190


	//   ....[170]....
        /*0a80*/ 	.word	0x000271f0


	//   ....[171]....
        /*0a84*/ 	.word	0x00027200


	//   ....[172]....
        /*0a88*/ 	.word	0x00027260


	//   ....[173]....
        /*0a8c*/ 	.word	0x00027290


	//   ....[174]....
        /*0a90*/ 	.word	0x000272d0


	//   ....[175]....
        /*0a94*/ 	.word	0x00028640


	//   ....[176]....
        /*0a98*/ 	.word	0x00028690


	//   ....[177]....
        /*0a9c*/ 	.word	0x000286c0


	//   ....[178]....
        /*0aa0*/ 	.word	0x000286f0


	//   ....[179]....
        /*0aa4*/ 	.word	0x00028700


	//   ....[180]....
        /*0aa8*/ 	.word	0x00028730


	//   ....[181]....
        /*0aac*/ 	.word	0x00028760


	//   ....[182]....
        /*0ab0*/ 	.word	0x00028790


	//   ....[183]....
        /*0ab4*/ 	.word	0x00028910


	//   ....[184]....
        /*0ab8*/ 	.word	0x00028940


	//   ....[185]....
        /*0abc*/ 	.word	0x00028970


	//   ....[186]....
        /*0ac0*/ 	.word	0x000289a0


	//   ....[187]....
        /*0ac4*/ 	.word	0x000289d0


	//   ....[188]....
        /*0ac8*/ 	.word	0x00028a00


	//   ....[189]....
        /*0acc*/ 	.word	0x00028ac0


	//   ....[190]....
        /*0ad0*/ 	.word	0x00028ae0


	//   ....[191]....
        /*0ad4*/ 	.word	0x00028b50


	//   ....[192]....
        /*0ad8*/ 	.word	0x000291f0


	//   ....[193]....
        /*0adc*/ 	.word	0x00029590


	//   ....[194]....
        /*0ae0*/ 	.word	0x00029620


	//   ....[195]....
        /*0ae4*/ 	.word	0x00029700


	//   ....[196]....
        /*0ae8*/ 	.word	0x00029790


	//   ....[197]....
        /*0aec*/ 	.word	0x00029870


	//   ....[198]....
        /*0af0*/ 	.word	0x00029900


	//   ....[199]....
        /*0af4*/ 	.word	0x00029a30


	//   ....[200]....
        /*0af8*/ 	.word	0x00029ad0


	//   ....[201]....
        /*0afc*/ 	.word	0x00029b60


	//   ....[202]....
        /*0b00*/ 	.word	0x00029bb0


	//   ....[203]....
        /*0b04*/ 	.word	0x00029c00


	//   ....[204]....
        /*0b08*/ 	.word	0x00029cd0


	//   ....[205]....
        /*0b0c*/ 	.word	0x00029d60


	//   ....[206]....
        /*0b10*/ 	.word	0x00029db0


	//   ....[207]....
        /*0b14*/ 	.word	0x00029e00


	//   ....[208]....
        /*0b18*/ 	.word	0x0002a1b0


	//   ....[209]....
        /*0b1c*/ 	.word	0x0002a2e0


	//   ....[210]....
        /*0b20*/ 	.word	0x0002a410


	//   ....[211]....
        /*0b24*/ 	.word	0x0002a540


	//   ....[212]....
        /*0b28*/ 	.word	0x0002a5d0


	//   ....[213]....
        /*0b2c*/ 	.word	0x0002a650


	//   ....[214]....
        /*0b30*/ 	.word	0x0002a6b0


	//   ....[215]....
        /*0b34*/ 	.word	0x0002a710


	//   ....[216]....
        /*0b38*/ 	.word	0x0002a770


	//   ....[217]....
        /*0b3c*/ 	.word	0x0002a7f0


	//   ....[218]....
        /*0b40*/ 	.word	0x0002a850


	//   ....[219]....
        /*0b44*/ 	.word	0x0002a8d0


	//   ....[220]....
        /*0b48*/ 	.word	0x0002a930


	//   ....[221]....
        /*0b4c*/ 	.word	0x0002a9b0


	//   ....[222]....
        /*0b50*/ 	.word	0x0002aa10


	//   ....[223]....
        /*0b54*/ 	.word	0x0002aa90


	//   ....[224]....
        /*0b58*/ 	.word	0x0002aaf0


	//   ....[225]....
        /*0b5c*/ 	.word	0x0002ab70


	//   ....[226]....
        /*0b60*/ 	.word	0x0002abd0


	//   ....[227]....
        /*0b64*/ 	.word	0x0002ac50


	//   ....[228]....
        /*0b68*/ 	.word	0x0002acb0


	//   ....[229]....
        /*0b6c*/ 	.word	0x0002ad30


	//   ....[230]....
        /*0b70*/ 	.word	0x0002ad90


	//   ....[231]....
        /*0b74*/ 	.word	0x0002ae10


	//   ....[232]....
        /*0b78*/ 	.word	0x0002ae70


	//   ....[233]....
        /*0b7c*/ 	.word	0x0002aef0


	//   ....[234]....
        /*0b80*/ 	.word	0x0002af50


	//   ....[235]....
        /*0b84*/ 	.word	0x0002afd0


	//   ....[236]....
        /*0b88*/ 	.word	0x0002b030


	//   ....[237]....
        /*0b8c*/ 	.word	0x0002b090


	//   ....[238]....
        /*0b90*/ 	.word	0x0002b0f0


	//   ....[239]....
        /*0b94*/ 	.word	0x0002b150


	//   ....[240]....
        /*0b98*/ 	.word	0x0002b1b0


	//   ....[241]....
        /*0b9c*/ 	.word	0x0002b230


	//   ....[242]....
        /*0ba0*/ 	.word	0x0002b290


	//   ....[243]....
        /*0ba4*/ 	.word	0x0002b310


	//   ....[244]....
        /*0ba8*/ 	.word	0x0002b370


	//   ....[245]....
        /*0bac*/ 	.word	0x0002b3f0


	//   ....[246]....
        /*0bb0*/ 	.word	0x0002b450


	//   ....[247]....
        /*0bb4*/ 	.word	0x0002b4d0


	//   ....[248]....
        /*0bb8*/ 	.word	0x0002b530


	//   ....[249]....
        /*0bbc*/ 	.word	0x0002b5b0


	//   ....[250]....
        /*0bc0*/ 	.word	0x0002b610


	//   ....[251]....
        /*0bc4*/ 	.word	0x0002b670


	//   ....[252]....
        /*0bc8*/ 	.word	0x0002b6d0


	//   ....[253]....
        /*0bcc*/ 	.word	0x0002b750


	//   ....[254]....
        /*0bd0*/ 	.word	0x0002b7c0


	//   ....[255]....
        /*0bd4*/ 	.word	0x0002b840


	//   ....[0]....
        /*0bd8*/ 	.word	0x0002b950


	//   ....[1]....
        /*0bdc*/ 	.word	0x0002b9a0


	//   ....[2]....
        /*0be0*/ 	.word	0x0002ba30


	//   ....[3]....
        /*0be4*/ 	.word	0x0002bac0


	//   ....[4]....
        /*0be8*/ 	.word	0x0002bb50


	//   ....[5]....
        /*0bec*/ 	.word	0x0002bbe0


	//   ....[6]....
        /*0bf0*/ 	.word	0x0002bc70


	//   ....[7]....
        /*0bf4*/ 	.word	0x0002bd00


	//   ....[8]....
        /*0bf8*/ 	.word	0x0002bdc0


	//   ....[9]....
        /*0bfc*/ 	.word	0x0002c0a0


	//   ....[10]....
        /*0c00*/ 	.word	0x0002c190


	//   ....[11]....
        /*0c04*/ 	.word	0x0002c220


	//   ....[12]....
        /*0c08*/ 	.word	0x0002c3b0


	//   ....[13]....
        /*0c0c*/ 	.word	0x0002c450


	//   ....[14]....
        /*0c10*/ 	.word	0x0002c4e0


	//   ....[15]....
        /*0c14*/ 	.word	0x0002c5b0


	//   ....[16]....
        /*0c18*/ 	.word	0x0002c610


	//   ....[17]....
        /*0c1c*/ 	.word	0x0002c660


	//   ....[18]....
        /*0c20*/ 	.word	0x0002c860


	//   ....[19]....
        /*0c24*/ 	.word	0x0002c8f0


	//   ....[20]....
        /*0c28*/ 	.word	0x0002c9f0


	//   ....[21]....
        /*0c2c*/ 	.word	0x0002caa0


	//   ....[22]....
        /*0c30*/ 	.word	0x0002cb00


	//   ....[23]....
        /*0c34*/ 	.word	0x0002cc00


	//   ....[24]....
        /*0c38*/ 	.word	0x0002cc60


	//   ....[25]....
        /*0c3c*/ 	.word	0x0002cd00


	//   ....[26]....
        /*0c40*/ 	.word	0x0002ce10


	//   ....[27]....
        /*0c44*/ 	.word	0x0002ce80


	//   ....[28]....
        /*0c48*/ 	.word	0x0002cee0


	//   ....[29]....
        /*0c4c*/ 	.word	0x0002cff0


	//   ....[30]....
        /*0c50*/ 	.word	0x0002d050


	//   ....[31]....
        /*0c54*/ 	.word	0x0002d170


	//   ....[32]....
        /*0c58*/ 	.word	0x0002d1d0


	//   ....[33]....
        /*0c5c*/ 	.word	0x0002d270


	//   ....[34]....
        /*0c60*/ 	.word	0x0002d410


	//   ....[35]....
        /*0c64*/ 	.word	0x0002d4a0


	//   ....[36]....
        /*0c68*/ 	.word	0x0002d500


	//   ....[37]....
        /*0c6c*/ 	.word	0x0002d5e0


	//   ....[38]....
        /*0c70*/ 	.word	0x0002d640


	//   ....[39]....
        /*0c74*/ 	.word	0x0002d710


	//   ....[40]....
        /*0c78*/ 	.word	0x0002d770


	//   ....[41]....
        /*0c7c*/ 	.word	0x0002d840


	//   ....[42]....
        /*0c80*/ 	.word	0x0002d930


	//   ....[43]....
        /*0c84*/ 	.word	0x0002d9c0


	//   ....[44]....
        /*0c88*/ 	.word	0x0002da20


	//   ....[45]....
        /*0c8c*/ 	.word	0x0002daf0


	//   ....[46]....
        /*0c90*/ 	.word	0x0002db50


	//   ....[47]....
        /*0c94*/ 	.word	0x0002dc20


	//   ....[48]....
        /*0c98*/ 	.word	0x0002dc80


	//   ....[49]....
        /*0c9c*/ 	.word	0x0002dd50


	//   ....[50]....
        /*0ca0*/ 	.word	0x0002df30


	//   ....[51]....
        /*0ca4*/ 	.word	0x0002dfd0


	//   ....[52]....
        /*0ca8*/ 	.word	0x0002e0f0


	//   ....[53]....
        /*0cac*/ 	.word	0x0002e160


	//   ....[54]....
        /*0cb0*/ 	.word	0x0002e1d0


	//   ....[55]....
        /*0cb4*/ 	.word	0x0002e240


	//   ....[56]....
        /*0cb8*/ 	.word	0x0002e2b0


	//   ....[57]....
        /*0cbc*/ 	.word	0x0002e330


	//   ....[58]....
        /*0cc0*/ 	.word	0x0002e3c0


	//   ....[59]....
        /*0cc4*/ 	.word	0x0002e450


	//   ....[60]....
        /*0cc8*/ 	.word	0x0002e4c0


	//   ....[61]....
        /*0ccc*/ 	.word	0x0002e530


	//   ....[62]....
        /*0cd0*/ 	.word	0x0002e5a0


	//   ....[63]....
        /*0cd4*/ 	.word	0x0002e620


	//   ....[64]....
        /*0cd8*/ 	.word	0x0002e690


	//   ....[65]....
        /*0cdc*/ 	.word	0x0002e730


	//   ....[66]....
        /*0ce0*/ 	.word	0x0002e7c0


	//   ....[67]....
        /*0ce4*/ 	.word	0x0002e8e0


	//----- nvinfo : EIATTR_REG_RECONFIG
	.align		4
.L_240:
        /*0ce8*/ 	.byte	0x01, 0x54
	.zero		2


	//----- nvinfo : EIATTR_SYSCALL_OFFSETS
	.align		4
        /*0cec*/ 	.byte	0x04, 0x46
        /*0cee*/ 	.short	(.L_242 - .L_241)


	//   ....[0]....
.L_241:
        /*0cf0*/ 	.word	0x00001e50


	//   ....[1]....
        /*0cf4*/ 	.word	0x00001fa0


	//   ....[2]....
        /*0cf8*/ 	.word	0x0000a620


	//   ....[3]....
        /*0cfc*/ 	.word	0x0000a930


	//   ....[4]....
        /*0d00*/ 	.word	0x00024920


	//   ....[5]....
        /*0d04*/ 	.word	0x00024ab0


	//   ....[6]....
        /*0d08*/ 	.word	0x00024c00


	//   ....[7]....
        /*0d0c*/ 	.word	0x00024d50


	//   ....[8]....
        /*0d10*/ 	.word	0x00025f70


	//----- nvinfo : EIATTR_MBARRIER_INSTR_OFFSETS
	.align		4
.L_242:
        /*0d14*/ 	.byte	0x04, 0x39
        /*0d16*/ 	.short	(.L_244 - .L_243)


	//   ....[0]....
.L_243:
        /*0d18*/ 	.word	0x00000270
        /*0d1c*/ 	.word	0x000000ff
        /*0d20*/ 	.word	0x0002a800
        /*0d24*/ 	.short	0x0100
        /*0d26*/ 	.byte	0x08
	.zero		1


	//   ....[1]....
        /*0d28*/ 	.word	0x00000280
        /*0d2c*/ 	.word	0x000000ff
        /*0d30*/ 	.word	0x0002a820
        /*0d34*/ 	.short	0x0100
        /*0d36*/ 	.byte	0x08
	.zero		1


	//   ....[2]....
        /*0d38*/ 	.word	0x00000370
        /*0d3c*/ 	.word	0x000000ff
        /*0d40*/ 	.word	0x0002a830
        /*0d44*/ 	.short	0x0100
        /*0d46*/ 	.byte	0x08
	.zero		1


	//   ....[3]....
        /*0d48*/ 	.word	0x00000380
        /*0d4c*/ 	.word	0x000000ff
        /*0d50*/ 	.word	0x0002a840
        /*0d54*/ 	.short	0x0100
        /*0d56*/ 	.byte	0x08
	.zero		1


	//   ....[4]....
        /*0d58*/ 	.word	0x00000390
        /*0d5c*/ 	.word	0x000000ff
        /*0d60*/ 	.word	0x0002a838
        /*0d64*/ 	.short	0x0100
        /*0d66*/ 	.byte	0x08
	.zero		1


	//   ....[5]....
        /*0d68*/ 	.word	0x000003a0
        /*0d6c*/ 	.word	0x000000ff
        /*0d70*/ 	.word	0x0002a848
        /*0d74*/ 	.short	0x0100
        /*0d76*/ 	.byte	0x08
	.zero		1


	//   ....[6]....
        /*0d78*/ 	.word	0x000004d0
        /*0d7c*/ 	.word	0x000000ff
        /*0d80*/ 	.word	0x0002a850
        /*0d84*/ 	.short	0x0100
        /*0d86*/ 	.byte	0x08
	.zero		1


	//   ....[7]....
        /*0d88*/ 	.word	0x000004e0
        /*0d8c*/ 	.word	0x000000ff
        /*0d90*/ 	.word	0x0002a860
        /*0d94*/ 	.short	0x0100
        /*0d96*/ 	.byte	0x08
	.zero		1


	//   ....[8]....
        /*0d98*/ 	.word	0x000004f0
        /*0d9c*/ 	.word	0x000000ff
        /*0da0*/ 	.word	0x0002a858
        /*0da4*/ 	.short	0x0100
        /*0da6*/ 	.byte	0x08
	.zero		1


	//   ....[9]....
        /*0da8*/ 	.word	0x00000500
        /*0dac*/ 	.word	0x000000ff
        /*0db0*/ 	.word	0x0002a868
        /*0db4*/ 	.short	0x0100
        /*0db6*/ 	.byte	0x08
	.zero		1


	//   ....[10]....
        /*0db8*/ 	.word	0x000005f0
        /*0dbc*/ 	.word	0x000000ff
        /*0dc0*/ 	.word	0x0002a870
        /*0dc4*/ 	.short	0x0100
        /*0dc6*/ 	.byte	0x06
	.zero		1


	//   ....[11]....
        /*0dc8*/ 	.word	0x00000600
        /*0dcc*/ 	.word	0x000000ff
        /*0dd0*/ 	.word	0x0002a880
        /*0dd4*/ 	.short	0x0100
        /*0dd6*/ 	.byte	0x06
	.zero		1


	//   ....[12]....
        /*0dd8*/ 	.word	0x00000610
        /*0ddc*/ 	.word	0x000000ff
        /*0de0*/ 	.word	0x0002a878
        /*0de4*/ 	.short	0x0100
        /*0de6*/ 	.byte	0x06
	.zero		1


	//   ....[13]....
        /*0de8*/ 	.word	0x00000620
        /*0dec*/ 	.word	0x000000ff
        /*0df0*/ 	.word	0x0002a888
        /*0df4*/ 	.short	0x0100
        /*0df6*/ 	.byte	0x06
	.zero		1


	//   ....[14]....
        /*0df8*/ 	.word	0x00000750
        /*0dfc*/ 	.word	0x000000ff
        /*0e00*/ 	.word	0x0002a890
        /*0e04*/ 	.short	0x0100
        /*0e06*/ 	.byte	0x08
	.zero		1


	//   ....[15]....
        /*0e08*/ 	.word	0x00000760
        /*0e0c*/ 	.word	0x000000ff
        /*0e10*/ 	.word	0x0002a8a0
        /*0e14*/ 	.short	0x0100
        /*0e16*/ 	.byte	0x08
	.zero		1


	//   ....[16]....
        /*0e18*/ 	.word	0x00000770
        /*0e1c*/ 	.word	0x000000ff
        /*0e20*/ 	.word	0x0002a898
        /*0e24*/ 	.short	0x0100
        /*0e26*/ 	.byte	0x08
	.zero		1


	//   ....[17]....
        /*0e28*/ 	.word	0x00000780
        /*0e2c*/ 	.word	0x000000ff
        /*0e30*/ 	.word	0x0002a8a8
        /*0e34*/ 	.short	0x0100
        /*0e36*/ 	.byte	0x08
	.zero		1


	//   ....[18]....
        /*0e38*/ 	.word	0x000008c0
        /*0e3c*/ 	.word	0x000000ff
        /*0e40*/ 	.word	0x0002a8b0
        /*0e44*/ 	.short	0x0100
        /*0e46*/ 	.byte	0x08
	.zero		1


	//   ....[19]....
        /*0e48*/ 	.word	0x000008d0
        /*0e4c*/ 	.word	0x000000ff
        /*0e50*/ 	.word	0x0002a8c0
        /*0e54*/ 	.short	0x0100
        /*0e56*/ 	.byte	0x08
	.zero		1


	//   ....[20]....
        /*0e58*/ 	.word	0x000008e0
        /*0e5c*/ 	.word	0x000000ff
        /*0e60*/ 	.word	0x0002a8b8
        /*0e64*/ 	.short	0x0100
        /*0e66*/ 	.byte	0x08
	.zero		1


	//   ....[21]....
        /*0e68*/ 	.word	0x000008f0
        /*0e6c*/ 	.word	0x000000ff
        /*0e70*/ 	.word	0x0002a8c8
        /*0e74*/ 	.short	0x0100
        /*0e76*/ 	.byte	0x08
	.zero		1


	//   ....[22]....
        /*0e78*/ 	.word	0x00003030
        /*0e7c*/ 	.word	0x00000052
        /*0e80*/ 	.word	0x0002a890
        /*0e84*/ 	.short	0x010a
        /*0e86*/ 	.byte	0x3f
	.zero		1


	//   ....[23]....
        /*0e88*/ 	.word	0x00006020
        /*0e8c*/ 	.word	0x00000052
        /*0e90*/ 	.word	0x0002a890
        /*0e94*/ 	.short	0x010a
        /*0e96*/ 	.byte	0x3f
	.zero		1


	//   ....[24]....
        /*0e98*/ 	.word	0x00008f60
        /*0e9c*/ 	.word	0x00000052
        /*0ea0*/ 	.word	0x0002a890
        /*0ea4*/ 	.short	0x010a
        /*0ea6*/ 	.byte	0x3f
	.zero		1


	//   ....[25]....
        /*0ea8*/ 	.word	0x00009420
        /*0eac*/ 	.word	0x00000004
        /*0eb0*/ 	.word	0x00000000
        /*0eb4*/ 	.short	0x0101
        /*0eb6*/ 	.byte	0x3f
	.zero		1


	//   ....[26]....
        /*0eb8*/ 	.word	0x00009460
        /*0ebc*/ 	.word	0x00000052
        /*0ec0*/ 	.word	0x0002a8b0
        /*0ec4*/ 	.short	0x010a
        /*0ec6*/ 	.byte	0x3f
	.zero		1


	//   ....[27]....
        /*0ec8*/ 	.word	0x00009900
        /*0ecc*/ 	.word	0x00000052
        /*0ed0*/ 	.word	0x00000000
        /*0ed4*/ 	.short	0x0101
        /*0ed6*/ 	.byte	0x3f
	.zero		1


	//   ....[28]....
        /*0ed8*/ 	.word	0x0000a6b0
        /*0edc*/ 	.word	0x00000010
        /*0ee0*/ 	.word	0x0002a800
        /*0ee4*/ 	.short	0x010a
        /*0ee6*/ 	.byte	0x3f
	.zero		1


	//   ....[29]....
        /*0ee8*/ 	.word	0x0000a700
        /*0eec*/ 	.word	0x00000010
        /*0ef0*/ 	.word	0x0002a800
        /*0ef4*/ 	.short	0x010a
        /*0ef6*/ 	.byte	0x3f
	.zero		1


	//   ....[30]....
        /*0ef8*/ 	.word	0x0000b0f0
        /*0efc*/ 	.word	0x00000010
        /*0f00*/ 	.word	0x0002a800
        /*0f04*/ 	.short	0x010a
        /*0f06*/ 	.byte	0x3f
	.zero		1


	//   ....[31]....
        /*0f08*/ 	.word	0x0000e620
        /*0f0c*/ 	.word	0x00000010
        /*0f10*/ 	.word	0x0002a800
        /*0f14*/ 	.short	0x010a
        /*0f16*/ 	.byte	0x3f
	.zero		1


	//   ....[32]....
        /*0f18*/ 	.word	0x00011740
        /*0f1c*/ 	.word	0x0000000b
        /*0f20*/ 	.word	0x0002a830
        /*0f24*/ 	.short	0x010a
        /*0f26*/ 	.byte	0x3f
	.zero		1


	//   ....[33]....
        /*0f28*/ 	.word	0x00011780
        /*0f2c*/ 	.word	0x0000000b
        /*0f30*/ 	.word	0x0002a830
        /*0f34*/ 	.short	0x010a
        /*0f36*/ 	.byte	0x3f
	.zero		1


	//   ....[34]....
        /*0f38*/ 	.word	0x00011cb0
        /*0f3c*/ 	.word	0x00000000
        /*0f40*/ 	.word	0x00000000
        /*0f44*/ 	.short	0x0101
        /*0f46*/ 	.byte	0x3f
	.zero		1


	//   ....[35]....
        /*0f48*/ 	.word	0x00014af0
        /*0f4c*/ 	.word	0x00000009
        /*0f50*/ 	.word	0x0002a830
        /*0f54*/ 	.short	0x010a
        /*0f56*/ 	.byte	0x3f
	.zero		1


	//   ....[36]....
        /*0f58*/ 	.word	0x00014b40
        /*0f5c*/ 	.word	0x00000009
        /*0f60*/ 	.word	0x0002a830
        /*0f64*/ 	.short	0x010a
        /*0f66*/ 	.byte	0x3f
	.zero		1


	//   ....[37]....
        /*0f68*/ 	.word	0x00014e90
        /*0f6c*/ 	.word	0x00000009
        /*0f70*/ 	.word	0x0002a850
        /*0f74*/ 	.short	0x010a
        /*0f76*/ 	.byte	0x3f
	.zero		1


	//   ....[38]....
        /*0f78*/ 	.word	0x00014ed0
        /*0f7c*/ 	.word	0x00000009
        /*0f80*/ 	.word	0x0002a850
        /*0f84*/ 	.short	0x010a
        /*0f86*/ 	.byte	0x3f
	.zero		1


	//   ....[39]....
        /*0f88*/ 	.word	0x00015240
        /*0f8c*/ 	.word	0x00000008
        /*0f90*/ 	.word	0x00000000
        /*0f94*/ 	.short	0x0101
        /*0f96*/ 	.byte	0x3f
	.zero		1


	//   ....[40]....
        /*0f98*/ 	.word	0x000174e0
        /*0f9c*/ 	.word	0x0000000f
        /*0fa0*/ 	.word	0x00000000
        /*0fa4*/ 	.short	0x0101
        /*0fa6*/ 	.byte	0x3f
	.zero		1


	//   ....[41]....
        /*0fa8*/ 	.word	0x000180d0
        /*0fac*/ 	.word	0x00000003
        /*0fb0*/ 	.word	0x0002a830
        /*0fb4*/ 	.short	0x010a
        /*0fb6*/ 	.byte	0x3f
	.zero		1


	//   ....[42]....
        /*0fb8*/ 	.word	0x00018120
        /*0fbc*/ 	.word	0x00000003
        /*0fc0*/ 	.word	0x0002a830
        /*0fc4*/ 	.short	0x010a
        /*0fc6*/ 	.byte	0x3f
	.zero		1


	//   ....[43]....
        /*0fc8*/ 	.word	0x000184a0
        /*0fcc*/ 	.word	0x00000003
        /*0fd0*/ 	.word	0x0002a850
        /*0fd4*/ 	.short	0x010a
        /*0fd6*/ 	.byte	0x3f
	.zero		1


	//   ....[44]....
        /*0fd8*/ 	.word	0x000184e0
        /*0fdc*/ 	.word	0x00000003
        /*0fe0*/ 	.word	0x0002a850
        /*0fe4*/ 	.short	0x010a
        /*0fe6*/ 	.byte	0x3f
	.zero		1


	//   ....[45]....
        /*0fe8*/ 	.word	0x000187b0
        /*0fec*/ 	.word	0x00000000
        /*0ff0*/ 	.word	0x00000000
        /*0ff4*/ 	.short	0x0101
        /*0ff6*/ 	.byte	0x3f
	.zero		1


	//   ....[46]....
        /*0ff8*/ 	.word	0x000199c0
        /*0ffc*/ 	.word	0x0000000c
        /*1000*/ 	.word	0x00000000
        /*1004*/ 	.short	0x0101
        /*1006*/ 	.byte	0x3f
	.zero		1


	//   ....[47]....
        /*1008*/ 	.word	0x0001a2d0
        /*100c*/ 	.word	0x00000003
        /*1010*/ 	.word	0x0002a830
        /*1014*/ 	.short	0x010a
        /*1016*/ 	.byte	0x3f
	.zero		1


	//   ....[48]....
        /*1018*/ 	.word	0x0001a320
        /*101c*/ 	.word	0x00000003
        /*1020*/ 	.word	0x0002a830
        /*1024*/ 	.short	0x010a
        /*1026*/ 	.byte	0x3f
	.zero		1


	//   ....[49]....
        /*1028*/ 	.word	0x0001a6a0
        /*102c*/ 	.word	0x00000003
        /*1030*/ 	.word	0x0002a850
        /*1034*/ 	.short	0x010a
        /*1036*/ 	.byte	0x3f
	.zero		1


	//   ....[50]....
        /*1038*/ 	.word	0x0001a6e0
        /*103c*/ 	.word	0x00000003
        /*1040*/ 	.word	0x0002a850
        /*1044*/ 	.short	0x010a
        /*1046*/ 	.byte	0x3f
	.zero		1


	//   ....[51]....
        /*1048*/ 	.word	0x0001aa60
        /*104c*/ 	.word	0x00000000
        /*1050*/ 	.word	0x00000000
        /*1054*/ 	.short	0x0101
        /*1056*/ 	.byte	0x3f
	.zero		1


	//   ....[52]....
        /*1058*/ 	.word	0x0001ccf0
        /*105c*/ 	.word	0x0000000c
        /*1060*/ 	.word	0x00000000
        /*1064*/ 	.short	0x0101
        /*1066*/ 	.byte	0x3f
	.zero		1


	//   ....[53]....
        /*1068*/ 	.word	0x0001d530
        /*106c*/ 	.word	0x00000004
        /*1070*/ 	.word	0x0002a850
        /*1074*/ 	.short	0x010a
        /*1076*/ 	.byte	0x3f
	.zero		1


	//   ....[54]....
        /*1078*/ 	.word	0x0001d5b0
        /*107c*/ 	.word	0x00000004
        /*1080*/ 	.word	0x0002a850
        /*1084*/ 	.short	0x010a
        /*1086*/ 	.byte	0x3f
	.zero		1


	//   ....[55]....
        /*1088*/ 	.word	0x0001db80
        /*108c*/ 	.word	0x00000002
        /*1090*/ 	.word	0x00000000
        /*1094*/ 	.short	0x0101
        /*1096*/ 	.byte	0x3f
	.zero		1


	//   ....[56]....
        /*1098*/ 	.word	0x00020220
        /*109c*/ 	.word	0x00000000
        /*10a0*/ 	.word	0x00000000
        /*10a4*/ 	.short	0x0101
        /*10a6*/ 	.byte	0x3f
	.zero		1


	//   ....[57]....
        /*10a8*/ 	.word	0x00022fb0
        /*10ac*/ 	.word	0x00000016
        /*10b0*/ 	.word	0x0002a820
        /*10b4*/ 	.short	0x010a
        /*10b6*/ 	.byte	0x3f
	.zero		1


	//   ....[58]....
        /*10b8*/ 	.word	0x00023040
        /*10bc*/ 	.word	0x0000000c
        /*10c0*/ 	.word	0x0002a8a0
        /*10c4*/ 	.short	0x010a
        /*10c6*/ 	.byte	0x3f
	.zero		1


	//   ....[59]....
        /*10c8*/ 	.word	0x00023490
        /*10cc*/ 	.word	0x0000000c
        /*10d0*/ 	.word	0x0002a8c0
        /*10d4*/ 	.short	0x010a
        /*10d6*/ 	.byte	0x3f
	.zero		1


	//   ....[60]....
        /*10d8*/ 	.word	0x000239a0
        /*10dc*/ 	.word	0x00000006
        /*10e0*/ 	.word	0x0002a8a0
        /*10e4*/ 	.short	0x010a
        /*10e6*/ 	.byte	0x3f
	.zero		1


	//   ....[61]....
        /*10e8*/ 	.word	0x00023de0
        /*10ec*/ 	.word	0x00000006
        /*10f0*/ 	.word	0x0002a8c0
        /*10f4*/ 	.short	0x010a
        /*10f6*/ 	.byte	0x3f
	.zero		1


	//   ....[62]....
        /*10f8*/ 	.word	0x00025170
        /*10fc*/ 	.word	0x00000004
        /*1100*/ 	.word	0x0002a880
        /*1104*/ 	.short	0x010a
        /*1106*/ 	.byte	0x3f
	.zero		1


	//   ....[63]....
        /*1108*/ 	.word	0x000256c0
        /*110c*/ 	.word	0x00000004
        /*1110*/ 	.word	0x0002a870
        /*1114*/ 	.short	0x0107
        /*1116*/ 	.byte	0x3f
	.zero		1


	//   ....[64]....
        /*1118*/ 	.word	0x00025780
        /*111c*/ 	.word	0x00000004
        /*1120*/ 	.word	0x0002a870
        /*1124*/ 	.short	0x0101
        /*1126*/ 	.byte	0x3f
	.zero		1


	//   ....[65]....
        /*1128*/ 	.word	0x000257b0
        /*112c*/ 	.word	0x00000004
        /*1130*/ 	.word	0x0002a840
        /*1134*/ 	.short	0x010a
        /*1136*/ 	.byte	0x3f
	.zero		1


	//   ....[66]....
        /*1138*/ 	.word	0x00025c50
        /*113c*/ 	.word	0x00000004
        /*1140*/ 	.word	0x0002a830
        /*1144*/ 	.short	0x0107
        /*1146*/ 	.byte	0x3f
	.zero		1


	//   ....[67]....
        /*1148*/ 	.word	0x00025d20
        /*114c*/ 	.word	0x00000004
        /*1150*/ 	.word	0x0002a830
        /*1154*/ 	.short	0x0101
        /*1156*/ 	.byte	0x3f
	.zero		1


	//   ....[68]....
        /*1158*/ 	.word	0x00026670
        /*115c*/ 	.word	0x00000016
        /*1160*/ 	.word	0x0002a800
        /*1164*/ 	.short	0x0107
        /*1166*/ 	.byte	0x3f
	.zero		1


	//   ....[69]....
        /*1168*/ 	.word	0x00026780
        /*116c*/ 	.word	0x00000016
        /*1170*/ 	.word	0x0002a800
        /*1174*/ 	.short	0x0101
        /*1176*/ 	.byte	0x3f
	.zero		1


	//   ....[70]....
        /*1178*/ 	.word	0x000267a0
        /*117c*/ 	.word	0x00000016
        /*1180*/ 	.word	0x0002a820
        /*1184*/ 	.short	0x010a
        /*1186*/ 	.byte	0x3f
	.zero		1


	//   ....[71]....
        /*1188*/ 	.word	0x00026ad0
        /*118c*/ 	.word	0x00000004
        /*1190*/ 	.word	0x0002a880
        /*1194*/ 	.short	0x010a
        /*1196*/ 	.byte	0x3f
	.zero		1


	//   ....[72]....
        /*1198*/ 	.word	0x00026eb0
        /*119c*/ 	.word	0x00000004
        /*11a0*/ 	.word	0x0002a870
        /*11a4*/ 	.short	0x0107
        /*11a6*/ 	.byte	0x3f
	.zero		1


	//   ....[73]....
        /*11a8*/ 	.word	0x00026f70
        /*11ac*/ 	.word	0x00000004
        /*11b0*/ 	.word	0x0002a870
        /*11b4*/ 	.short	0x0101
        /*11b6*/ 	.byte	0x3f
	.zero		1


	//   ....[74]....
        /*11b8*/ 	.word	0x00026fa0
        /*11bc*/ 	.word	0x00000004
        /*11c0*/ 	.word	0x0002a840
        /*11c4*/ 	.short	0x010a
        /*11c6*/ 	.byte	0x3f
	.zero		1


	//   ....[75]....
        /*11c8*/ 	.word	0x00027370
        /*11cc*/ 	.word	0x00000004
        /*11d0*/ 	.word	0x0002a830
        /*11d4*/ 	.short	0x0107
        /*11d6*/ 	.byte	0x3f
	.zero		1


	//   ....[76]....
        /*11d8*/ 	.word	0x00027440
        /*11dc*/ 	.word	0x00000004
        /*11e0*/ 	.word	0x0002a830
        /*11e4*/ 	.short	0x0101
        /*11e6*/ 	.byte	0x3f
	.zero		1


	//   ....[77]....
        /*11e8*/ 	.word	0x000274c0
        /*11ec*/ 	.word	0x00000003
        /*11f0*/ 	.word	0x0002a870
        /*11f4*/ 	.short	0x010a
        /*11f6*/ 	.byte	0x3f
	.zero		1


	//   ....[78]....
        /*11f8*/ 	.word	0x00027550
        /*11fc*/ 	.word	0x00000003
        /*1200*/ 	.word	0x0002a860
        /*1204*/ 	.short	0x010a
        /*1206*/ 	.byte	0x3f
	.zero		1


	//   ....[79]....
        /*1208*/ 	.word	0x00027b30
        /*120c*/ 	.word	0x00000003
        /*1210*/ 	.word	0x0002a850
        /*1214*/ 	.short	0x0101
        /*1216*/ 	.byte	0x3f
	.zero		1


	//   ....[80]....
        /*1218*/ 	.word	0x00027bb0
        /*121c*/ 	.word	0x00000003
        /*1220*/ 	.word	0x00000000
        /*1224*/ 	.short	0x0101
        /*1226*/ 	.byte	0x3f
	.zero		1


	//   ....[81]....
        /*1228*/ 	.word	0x00027d70
        /*122c*/ 	.word	0x0000000c
        /*1230*/ 	.word	0x0002a870
        /*1234*/ 	.short	0x010a
        /*1236*/ 	.byte	0x3f
	.zero		1


	//   ....[82]....
        /*1238*/ 	.word	0x00027df0
        /*123c*/ 	.word	0x0000000c
        /*1240*/ 	.word	0x0002a860
        /*1244*/ 	.short	0x010a
        /*1246*/ 	.byte	0x3f
	.zero		1


	//   ....[83]....
        /*1248*/ 	.word	0x000283e0
        /*124c*/ 	.word	0x0000000c
        /*1250*/ 	.word	0x0002a850
        /*1254*/ 	.short	0x0101
        /*1256*/ 	.byte	0x3f
	.zero		1


	//   ....[84]....
        /*1258*/ 	.word	0x00028460
        /*125c*/ 	.word	0x00000003
        /*1260*/ 	.word	0x00000000
        /*1264*/ 	.short	0x0101
        /*1266*/ 	.byte	0x3f
	.zero		1


	//   ....[85]....
        /*1268*/ 	.word	0x00029170
        /*126c*/ 	.word	0x00000005
        /*1270*/ 	.word	0x0002a820
        /*1274*/ 	.short	0x010a
        /*1276*/ 	.byte	0x3f
	.zero		1


	//   ....[86]....
        /*1278*/ 	.word	0x000292e0
        /*127c*/ 	.word	0x00000003
        /*1280*/ 	.word	0x0002a840
        /*1284*/ 	.short	0x010a
        /*1286*/ 	.byte	0x3f
	.zero		1


	//   ....[87]....
        /*1288*/ 	.word	0x00029380
        /*128c*/ 	.word	0x00000017
        /*1290*/ 	.word	0x0002a840
        /*1294*/ 	.short	0x010a
        /*1296*/ 	.byte	0x3f
	.zero		1


	//   ....[88]....
        /*1298*/ 	.word	0x000293c0
        /*129c*/ 	.word	0x00000003
        /*12a0*/ 	.word	0x0002a860
        /*12a4*/ 	.short	0x010a
        /*12a6*/ 	.byte	0x3f
	.zero		1


	//   ....[89]....
        /*12a8*/ 	.word	0x00029400
        /*12ac*/ 	.word	0x00000017
        /*12b0*/ 	.word	0x0002a860
        /*12b4*/ 	.short	0x010a
        /*12b6*/ 	.byte	0x3f
	.zero		1


	//   ....[90]....
        /*12b8*/ 	.word	0x00029440
        /*12bc*/ 	.word	0x00000003
        /*12c0*/ 	.word	0x0002a880
        /*12c4*/ 	.short	0x010a
        /*12c6*/ 	.byte	0x3f
	.zero		1


	//   ....[91]....
        /*12c8*/ 	.word	0x00029480
        /*12cc*/ 	.word	0x00000017
        /*12d0*/ 	.word	0x0002a880
        /*12d4*/ 	.short	0x010a
        /*12d6*/ 	.byte	0x3f
	.zero		1


	//   ....[92]....
        /*12d8*/ 	.word	0x000294e0
        /*12dc*/ 	.word	0x00000052
        /*12e0*/ 	.word	0x0002a890
        /*12e4*/ 	.short	0x010a
        /*12e6*/ 	.byte	0x3f
	.zero		1


	//   ....[93]....
        /*12e8*/ 	.word	0x00029650
        /*12ec*/ 	.word	0x00000052
        /*12f0*/ 	.word	0x0002a890
        /*12f4*/ 	.short	0x010a
        /*12f6*/ 	.byte	0x3f
	.zero		1


	//   ....[94]....
        /*12f8*/ 	.word	0x000297d0
        /*12fc*/ 	.word	0x00000052
        /*1300*/ 	.word	0x0002a890
        /*1304*/ 	.short	0x010a
        /*1306*/ 	.byte	0x3f
	.zero		1


	//   ....[95]....
        /*1308*/ 	.word	0x00029930
        /*130c*/ 	.word	0x00000052
        /*1310*/ 	.word	0x0002a8b0
        /*1314*/ 	.short	0x010a
        /*1316*/ 	.byte	0x3f
	.zero		1


	//   ....[96]....
        /*1318*/ 	.word	0x00029c30
        /*131c*/ 	.word	0x00000010
        /*1320*/ 	.word	0x0002a800
        /*1324*/ 	.short	0x010a
        /*1326*/ 	.byte	0x3f
	.zero		1


	//   ....[97]....
        /*1328*/ 	.word	0x00029e40
        /*132c*/ 	.word	0x00000010
        /*1330*/ 	.word	0x0002a800
        /*1334*/ 	.short	0x010a
        /*1336*/ 	.byte	0x3f
	.zero		1


	//   ....[98]....
        /*1338*/ 	.word	0x00029e90
        /*133c*/ 	.word	0x0000000b
        /*1340*/ 	.word	0x0002a830
        /*1344*/ 	.short	0x010a
        /*1346*/ 	.byte	0x3f
	.zero		1


	//   ....[99]....
        /*1348*/ 	.word	0x00029ee0
        /*134c*/ 	.word	0x00000009
        /*1350*/ 	.word	0x0002a830
        /*1354*/ 	.short	0x010a
        /*1356*/ 	.byte	0x3f
	.zero		1


	//   ....[100]....
        /*1358*/ 	.word	0x00029f30
        /*135c*/ 	.word	0x00000009
        /*1360*/ 	.word	0x0002a850
        /*1364*/ 	.short	0x010a
        /*1366*/ 	.byte	0x3f
	.zero		1


	//   ....[101]....
        /*1368*/ 	.word	0x00029f80
        /*136c*/ 	.word	0x00000003
        /*1370*/ 	.word	0x0002a830
        /*1374*/ 	.short	0x010a
        /*1376*/ 	.byte	0x3f
	.zero		1


	//   ....[102]....
        /*1378*/ 	.word	0x00029fd0
        /*137c*/ 	.word	0x00000003
        /*1380*/ 	.word	0x0002a850
        /*1384*/ 	.short	0x010a
        /*1386*/ 	.byte	0x3f
	.zero		1


	//   ....[103]....
        /*1388*/ 	.word	0x0002a020
        /*138c*/ 	.word	0x00000003
        /*1390*/ 	.word	0x0002a830
        /*1394*/ 	.short	0x010a
        /*1396*/ 	.byte	0x3f
	.zero		1


	//   ....[104]....
        /*1398*/ 	.word	0x0002a070
        /*139c*/ 	.word	0x00000003
        /*13a0*/ 	.word	0x0002a850
        /*13a4*/ 	.short	0x010a
        /*13a6*/ 	.byte	0x3f
	.zero		1


	//   ....[105]....
        /*13a8*/ 	.word	0x0002a0c0
        /*13ac*/ 	.word	0x00000004
        /*13b0*/ 	.word	0x0002a850
        /*13b4*/ 	.short	0x010a
        /*13b6*/ 	.byte	0x3f
	.zero		1


	//   ....[106]....
        /*13b8*/ 	.word	0x0002be80
        /*13bc*/ 	.word	0x00000016
        /*13c0*/ 	.word	0x0002a820
        /*13c4*/ 	.short	0x010a
        /*13c6*/ 	.byte	0x3f
	.zero		1


	//   ....[107]....
        /*13c8*/ 	.word	0x0002bed0
        /*13cc*/ 	.word	0x0000000c
        /*13d0*/ 	.word	0x0002a8a0
        /*13d4*/ 	.short	0x010a
        /*13d6*/ 	.byte	0x3f
	.zero		1


	//   ....[108]....
        /*13d8*/ 	.word	0x0002bf20
        /*13dc*/ 	.word	0x0000000c
        /*13e0*/ 	.word	0x0002a8c0
        /*13e4*/ 	.short	0x010a
        /*13e6*/ 	.byte	0x3f
	.zero		1


	//   ....[109]....
        /*13e8*/ 	.word	0x0002bf70
        /*13ec*/ 	.word	0x00000006
        /*13f0*/ 	.word	0x0002a8a0
        /*13f4*/ 	.short	0x010a
        /*13f6*/ 	.byte	0x3f
	.zero		1


	//   ....[110]....
        /*13f8*/ 	.word	0x0002bfc0
        /*13fc*/ 	.word	0x00000006
        /*1400*/ 	.word	0x0002a8c0
        /*1404*/ 	.short	0x010a
        /*1406*/ 	.byte	0x3f
	.zero		1


	//   ....[111]....
        /*1408*/ 	.word	0x0002c0e0
        /*140c*/ 	.word	0x00000004
        /*1410*/ 	.word	0x0002a880
        /*1414*/ 	.short	0x010a
        /*1416*/ 	.byte	0x3f
	.zero		1


	//   ....[112]....
        /*1418*/ 	.word	0x0002c7b0
        /*141c*/ 	.word	0x00000004
        /*1420*/ 	.word	0x0002a840
        /*1424*/ 	.short	0x010a
        /*1426*/ 	.byte	0x3f
	.zero		1


	//   ....[113]....
        /*1428*/ 	.word	0x0002d310
        /*142c*/ 	.word	0x00000016
        /*1430*/ 	.word	0x0002a820
        /*1434*/ 	.short	0x010a
        /*1436*/ 	.byte	0x3f
	.zero		1


	//   ....[114]....
        /*1438*/ 	.word	0x0002d360
        /*143c*/ 	.word	0x00000004
        /*1440*/ 	.word	0x0002a880
        /*1444*/ 	.short	0x010a
        /*1446*/ 	.byte	0x3f
	.zero		1


	//   ....[115]....
        /*1448*/ 	.word	0x0002d880
        /*144c*/ 	.word	0x00000004
        /*1450*/ 	.word	0x0002a840
        /*1454*/ 	.short	0x010a
        /*1456*/ 	.byte	0x3f
	.zero		1


	//   ....[116]....
        /*1458*/ 	.word	0x0002dd90
        /*145c*/ 	.word	0x00000003
        /*1460*/ 	.word	0x0002a870
        /*1464*/ 	.short	0x010a
        /*1466*/ 	.byte	0x3f
	.zero		1


	//   ....[117]....
        /*1468*/ 	.word	0x0002dde0
        /*146c*/ 	.word	0x00000003
        /*1470*/ 	.word	0x0002a860
        /*1474*/ 	.short	0x010a
        /*1476*/ 	.byte	0x3f
	.zero		1


	//   ....[118]....
        /*1478*/ 	.word	0x0002de30
        /*147c*/ 	.word	0x0000000c
        /*1480*/ 	.word	0x0002a870
        /*1484*/ 	.short	0x010a
        /*1486*/ 	.byte	0x3f
	.zero		1


	//   ....[119]....
        /*1488*/ 	.word	0x0002de80
        /*148c*/ 	.word	0x0000000c
        /*1490*/ 	.word	0x0002a860
        /*1494*/ 	.short	0x010a
        /*1496*/ 	.byte	0x3f
	.zero		1


	//   ....[120]....
        /*1498*/ 	.word	0x0002e800
        /*149c*/ 	.word	0x00000005
        /*14a0*/ 	.word	0x0002a820
        /*14a4*/ 	.short	0x010a
        /*14a6*/ 	.byte	0x3f
	.zero		1


	//   ....[121]....
        /*14a8*/ 	.word	0x0002e9a0
        /*14ac*/ 	.word	0x00000003
        /*14b0*/ 	.word	0x0002a840
        /*14b4*/ 	.short	0x010a
        /*14b6*/ 	.byte	0x3f
	.zero		1


	//   ....[122]....
        /*14b8*/ 	.word	0x0002e9f0
        /*14bc*/ 	.word	0x00000017
        /*14c0*/ 	.word	0x0002a840
        /*14c4*/ 	.short	0x010a
        /*14c6*/ 	.byte	0x3f
	.zero		1


	//   ....[123]....
        /*14c8*/ 	.word	0x0002ea40
        /*14cc*/ 	.word	0x00000003
        /*14d0*/ 	.word	0x0002a860
        /*14d4*/ 	.short	0x010a
        /*14d6*/ 	.byte	0x3f
	.zero		1


	//   ....[124]....
        /*14d8*/ 	.word	0x0002ea90
        /*14dc*/ 	.word	0x00000017
        /*14e0*/ 	.word	0x0002a860
        /*14e4*/ 	.short	0x010a
        /*14e6*/ 	.byte	0x3f
	.zero		1


	//   ....[125]....
        /*14e8*/ 	.word	0x0002eae0
        /*14ec*/ 	.word	0x00000003
        /*14f0*/ 	.word	0x0002a880
        /*14f4*/ 	.short	0x010a
        /*14f6*/ 	.byte	0x3f
	.zero		1


	//----- nvinfo : EIATTR_NUM_MBARRIERS
	.align		4
.L_244:
        /*14f8*/ 	.byte	0x03, 0x38
        /*14fa*/ 	.short	0x0016


	//----- nvinfo : EIATTR_EXIT_INSTR_OFFSETS
	.align		4
        /*14fc*/ 	.byte	0x04, 0x1c
        /*14fe*/ 	.short	(.L_246 - .L_245)


	//   ....[0]....
.L_245:
        /*1500*/ 	.word	0x000294d0


	//----- nvinfo : EIATTR_MAX_THREADS
	.align		4
.L_246:
        /*1504*/ 	.byte	0x04, 0x05
        /*1506*/ 	.short	(.L_248 - .L_247)
.L_247:
        /*1508*/ 	.word	0x00000180
        /*150c*/ 	.word	0x00000001
        /*1510*/ 	.word	0x00000001


	//----- nvinfo : EIATTR_CRS_STACK_SIZE
	.align		4
.L_248:
        /*1514*/ 	.byte	0x04, 0x1e
        /*1516*/ 	.short	(.L_250 - .L_249)
.L_249:
        /*1518*/ 	.word	0x00000000


	//----- nvinfo : EIATTR_CBANK_PARAM_SIZE
	.align		4
.L_250:
        /*151c*/ 	.byte	0x03, 0x19
        /*151e*/ 	.short	0x0af0


	//----- nvinfo : EIATTR_PARAM_CBANK
	.align		4
        /*1520*/ 	.byte	0x04, 0x0a
        /*1522*/ 	.short	(.L_252 - .L_251)
	.align		4
.L_251:
        /*1524*/ 	.word	index@(.nv.constant0._ZN7cutlass13device_kernelIN5flash11enable_sm90INS1_16FlashAttnFwdSm90INS1_25CollectiveMainloopFwdSm90ILi2EN4cute5tupleIJNS5_1CILi1EEES8_S8_EEENS6_IJNS7_ILi128EEESA_NS7_ILi192EEEEEELi192ENS_12float_e4m3_tEfNS_4arch4Sm90ELb0ELb1ELb0ELb1ELb1ELb1ELb0ELb1ELb1ELb1ELb0ELb0EEENS1_21CollectiveEpilogueFwdINS6_IJSA_SB_SA_EEES9_NS_10bfloat16_tESF_Li256ELb1ELb1ELb0ELb1EEENS1_36VarlenDynamicPersistentTileSchedulerILi128ELi128ELi256ELi128ELb0ELb1ELb1ELb1ELb0ELb1EEEEEEEEEvNT_6ParamsE)
        /*1528*/ 	.short	0x0210
        /*152a*/ 	.short	0x0af0


	//----- nvinfo : EIATTR_SW_WAR
	.align		4
.L_252:
        /*152c*/ 	.byte	0x04, 0x36
        /*152e*/ 	.short	(.L_254 - .L_253)
.L_253:
        /*1530*/ 	.word	0x00000008
.L_254:


//--------------------- .nv.info._ZN7cutlass13device_kernelIN5flash11enable_sm90INS1_16FlashAttnFwdSm90INS1_25CollectiveMainloopFwdSm90ILi2EN4cute5tupleIJNS5_1CILi1EEES8_S8_EEENS6_IJNS7_ILi128EEENS7_ILi160EEENS7_ILi192EEEEEELi192ENS_12float_e4m3_tEfNS_4arch4Sm90ELb1ELb0ELb0ELb0ELb1ELb0ELb0ELb1ELb1ELb1ELb0ELb0EEENS1_21CollectiveEpilogueFwdINS6_IJSA_SC_SB_EEES9_NS_10bfloat16_tESG_Li256ELb0ELb1ELb0ELb1EEENS1_30DynamicPersistentTileSchedulerILi256ELi128ELb0ELb1ELb1EEEEEEEEEvNT_6ParamsE --------------------------
	.section	.nv.info._ZN7cutlass13device_kernelIN5flash11enable_sm90INS1_16FlashAttnFwdSm90INS1_25CollectiveMainloopFwdSm90ILi2EN4cute5tupleIJNS5_1CILi1EEES8_S8_EEENS6_IJNS7_ILi128EEENS7_ILi160EEENS7_ILi192EEEEEELi192ENS_12float_e4m3_tEfNS_4arch4Sm90ELb1ELb0ELb0ELb0ELb1ELb0ELb0ELb1ELb1ELb1ELb0ELb0EEENS1_21CollectiveEpilogueFwdINS6_IJSA_SC_SB_EEES9_NS_10bfloat16_tESG_Li256ELb0ELb1ELb0ELb1EEENS1_30DynamicPersistentTileSchedulerILi256ELi128ELb0ELb1ELb1EEEEEEEEEvNT_6ParamsE,"",@"SHT_CUDA_INFO"
	.sectionflags	@""
	.align	4


	//----- nvinfo : EIATTR_CUDA_API_VERSION
	.align		4
        /*0000*/ 	.byte	0x04, 0x37
        /*0002*/ 	.short	(.L_256 - .L_255)
.L_255:
        /*0004*/ 	.word	0x00000082


	//----- nvinfo : EIATTR_KPARAM_INFO
	.align		4
.L_256:
        /*0008*/ 	.byte	0x04, 0x17
        /*000a*/ 	.short	(.L_258 - .L_257)
.L_257:
        /*000c*/ 	.word	0x00000000
        /*0010*/ 	.short	0x0000
        /*0012*/ 	.short	0x0070
        /*0014*/ 	.byte	0x00, 0xf0, 0x01, 0x2a


	//----- nvinfo : EIATTR_SPARSE_MMA_MASK
	.align		4
.L_258:
        /*0018*/ 	.byte	0x03, 0x50
        /*001a*/ 	.short	0x0000


	//----- nvinfo : EIATTR_MAXREG_COUNT
	.align		4
        /*001c*/ 	.byte	0x03, 0x1b
        /*001e*/ 	.short	0x00a8


	//----- nvinfo : EIATTR_NUM_BARRIERS
	.align		4
        /*0020*/ 	.byte	0x02, 0x4c
        /*0022*/ 	.byte	0x10
	.zero		1


	//----- nvinfo : EIATTR_EXTERNS
	.align		4
        /*0024*/ 	.byte	0x04, 0x0f
        /*0026*/ 	.short	(.L_260 - .L_259)


	//   ....[0]....
	.align		4
.L_259:
        /*0028*/ 	.word	index@(__assertfail)


	//----- nvinfo : EIATTR_ANNOTATIONS
	.align		4
.L_260:
        /*002c*/ 	.byte	0x04, 0x55
        /*002e*/ 	.short	(.L_262 - .L_261)


	//   ....[0]....
.L_261:
        /* <DEDUP_REMOVED lines=13> */


	//----- nvinfo : EIATTR_MERCURY_ISA_VERSION
	.align		4
.L_262:
        /*00f0*/ 	.byte	0x03, 0x5f
        /*00f2*/ 	.short	0x0101


	//----- nvinfo : EIATTR_INT_WARP_WIDE_INSTR_OFFSETS
	.align		4
        /*00f4*/ 	.byte	0x04, 0x31
        /*00f6*/ 	.short	(.L_264 - .L_263)


	//   ....[0]....
.L_263:
        /*00f8*/ 	.word	0x000000c0


	//   ....[1]....
        /*00fc*/ 	.word	0x000000d0


	//   ....[2]....
        /*0100*/ 	.word	0x00000170


	//   ....[3]....
        /*0104*/ 	.word	0x0000fd80


	//   ....[4]....
        /*0108*/ 	.word	0x0000fe10


	//   ....[5]....
        /*010c*/ 	.word	0x00013a20


	//   ....[6]....
        /*0110*/ 	.word	0x00013ab0


	//----- nvinfo : EIATTR_COOP_GROUP_MASK_REGIDS
	.align		4
.L_264:
        /*0114*/ 	.byte	0x04, 0x29
        /*0116*/ 	.short	(.L_266 - .L_265)


	//   ....[0]....
.L_265:
        /*0118*/ 	.word	0xffffffff


	//   ....[1]....
        /*011c*/ 	.word	0xffffffff


	//   ....[2]....
        /*0120*/ 	.word	0xffffffff


	//   ....[3]....
        /*0124*/ 	.word	0xffffffff


	//   ....[4]....
        /*0128*/ 	.word	0xffffffff


	//   ....[5]....
        /*012c*/ 	.word	0xffffffff


	//   ....[6]....
        /*0130*/ 	.word	0xffffffff


	//   ....[7]....
        /*0134*/ 	.word	0xffffffff


	//   ....[8]....
        /*0138*/ 	.word	0xffffffff


	//   ....[9]....
        /*013c*/ 	.word	0xffffffff


	//   ....[10]....
        /*0140*/ 	.word	0xffffffff


	//   ....[11]....
        /*0144*/ 	.word	0xffffffff


	//   ....[12]....
        /*0148*/ 	.word	0xffffffff


	//   ....[13]....
        /*014c*/ 	.word	0xffffffff


	//   ....[14]....
        /*0150*/ 	.word	0xffffffff


	//   ....[15]....
        /*0154*/ 	.word	0xffffffff


	//   ....[16]....
        /*0158*/ 	.word	0xffffffff


	//   ....[17]....
        /*015c*/ 	.word	0xffffffff


	//   ....[18]....
        /*0160*/ 	.word	0xffffffff


	//   ....[19]....
        /*0164*/ 	.word	0xffffffff


	//   ....[20]....
        /*0168*/ 	.word	0xffffffff


	//   ....[21]....
        /*016c*/ 	.word	0xffffffff


	//   ....[22]....
        /*0170*/ 	.word	0xffffffff


	//   ....[23]....
        /*0174*/ 	.word	0xffffffff


	//   ....[24]....
        /*0178*/ 	.word	0xffffffff


	//   ....[25]....
        /*017c*/ 	.word	0xffffffff


	//   ....[26]....
        /*0180*/ 	.word	0xffffffff


	//   ....[27]....
        /*0184*/ 	.word	0xffffffff


	//   ....[28]....
        /*0188*/ 	.word	0xffffffff


	//   ....[29]....
        /*018c*/ 	.word	0xffffffff


	//   ....[30]....
        /*0190*/ 	.word	0xffffffff


	//   ....[31]....
        /*0194*/ 	.word	0xffffffff


	//   ....[32]....
        /*0198*/ 	.word	0xffffffff


	//   ....[33]....
        /*019c*/ 	.word	0xffffffff


	//   ....[34]....
        /*01a0*/ 	.word	0xffffffff


	//   ....[35]....
        /*01a4*/ 	.word	0xffffffff


	//   ....[36]....
        /*01a8*/ 	.word	0xffffffff


	//   ....[37]....
        /*01ac*/ 	.word	0xffffffff


	//   ....[38]....
        /*01b0*/ 	.word	0xffffffff


	//   ....[39]....
        /*01b4*/ 	.word	0xffffffff


	//   ....[40]....
        /*01b8*/ 	.word	0xffffffff


	//   ....[41]....
        /*01bc*/ 	.word	0xffffffff


	//   ....[42]....
        /*01c0*/ 	.word	0xffffffff


	//   ....[43]....
        /*01c4*/ 	.word	0xffffffff


	//   ....[44]....
        /*01c8*/ 	.word	0xffffffff


	//   ....[45]....
        /*01cc*/ 	.word	0xffffffff


	//   ....[46]....
        /*01d0*/ 	.word	0xffffffff


	//   ....[47]....
        /*01d4*/ 	.word	0xffffffff


	//   ....[48]....
        /*01d8*/ 	.word	0xffffffff


	//   ....[49]....
        /*01dc*/ 	.word	0xffffffff


	//   ....[50]....
        /*01e0*/ 	.word	0xffffffff


	//   ....[51]....
        /*01e4*/ 	.word	0xffffffff


	//   ....[52]....
        /*01e8*/ 	.word	0xffffffff


	//   ....[53]....
        /*01ec*/ 	.word	0xffffffff


	//   ....[54]....
        /*01f0*/ 	.word	0xffffffff


	//   ....[55]....
        /*01f4*/ 	.word	0xffffffff


	//   ....[56]....
        /*01f8*/ 	.word	0xffffffff


	//   ....[57]....
        /*01fc*/ 	.word	0xffffffff


	//   ....[58]....
        /*0200*/ 	.word	0xffffffff


	//   ....[59]....
        /*0204*/ 	.word	0xffffffff


	//   ....[60]....
        /*0208*/ 	.word	0xffffffff


	//   ....[61]....
        /*020c*/ 	.word	0xffffffff


	//   ....[62]....
        /*0210*/ 	.word	0xffffffff


	//   ....[63]....
        /*0214*/ 	.word	0xffffffff


	//   ....[64]....
        /*0218*/ 	.word	0xffffffff


	//   ....[65]....
        /*021c*/ 	.word	0xffffffff


	//   ....[66]....
        /*0220*/ 	.word	0xffffffff


	//   ....[67]....
        /*0224*/ 	.word	0xffffffff


	//   ....[68]....
        /*0228*/ 	.word	0xffffffff


	//   ....[69]....
        /*022c*/ 	.word	0xffffffff


	//   ....[70]....
        /*0230*/ 	.word	0xffffffff


	//   ....[71]....
        /*0234*/ 	.word	0xffffffff


	//   ....[72]....
        /*0238*/ 	.word	0xffffffff


	//   ....[73]....
        /*023c*/ 	.word	0xffffffff


	//   ....[74]....
        /*0240*/ 	.word	0xffffffff


	//   ....[75]....
        /*0244*/ 	.word	0xffffffff


	//   ....[76]....
        /*0248*/ 	.word	0xffffffff


	//   ....[77]....
        /*024c*/ 	.word	0xffffffff


	//   ....[78]....
        /*0250*/ 	.word	0xffffffff


	//   ....[79]....
        /*0254*/ 	.word	0xffffffff


	//   ....[80]....
        /*0258*/ 	.word	0xffffffff


	//   ....[81]....
        /*025c*/ 	.word	0xffffffff


	//   ....[82]....
        /*0260*/ 	.word	0xffffffff


	//   ....[83]....
        /*0264*/ 	.word	0xffffffff


	//   ....[84]....
        /*0268*/ 	.word	0xffffffff


	//   ....[85]....
        /*026c*/ 	.word	0xffffffff


	//   ....[86]....
        /*0270*/ 	.word	0xffffffff


	//   ....[87]....
        /*0274*/ 	.word	0xffffffff


	//   ....[88]....
        /*0278*/ 	.word	0xffffffff


	//   ....[89]....
        /*027c*/ 	.word	0xffffffff


	//   ....[90]....
        /*0280*/ 	.word	0xffffffff


	//   ....[91]....
        /*0284*/ 	.word	0xffffffff


	//   ....[92]....
        /*0288*/ 	.word	0xffffffff


	//   ....[93]....
        /*028c*/ 	.word	0xffffffff


	//   ....[94]....
        /*0290*/ 	.word	0xffffffff


	//   ....[95]....
        /*0294*/ 	.word	0xffffffff


	//   ....[96]....
        /*0298*/ 	.word	0xffffffff


	//   ....[97]....
        /*029c*/ 	.word	0xffffffff


	//   ....[98]....
        /*02a0*/ 	.word	0xffffffff


	//   ....[99]....
        /*02a4*/ 	.word	0xffffffff


	//   ....[100]....
        /*02a8*/ 	.word	0xffffffff


	//   ....[101]....
        /*02ac*/ 	.word	0xffffffff


	//   ....[102]....
        /*02b0*/ 	.word	0xffffffff


	//   ....[103]....
        /*02b4*/ 	.word	0xffffffff


	//   ....[104]....
        /*02b8*/ 	.word	0xffffffff


	//   ....[105]....
        /*02bc*/ 	.word	0xffffffff


	//   ....[106]....
        /*02c0*/ 	.word	0xffffffff


	//   ....[107]....
        /*02c4*/ 	.word	0xffffffff


	//   ....[108]....
        /*02c8*/ 	.word	0xffffffff


	//   ....[109]....
        /*02cc*/ 	.word	0xffffffff


	//   ....[110]....
        /*02d0*/ 	.word	0xffffffff


	//   ....[111]....
        /*02d4*/ 	.word	0xffffffff


	//   ....[112]....
        /*02d8*/ 	.word	0xffffffff


	//   ....[113]....
        /*02dc*/ 	.word	0xffffffff


	//   ....[114]....
        /*02e0*/ 	.word	0xffffffff


	//   ....[115]....
        /*02e4*/ 	.word	0xffffffff


	//   ....[116]....
        /*02e8*/ 	.word	0xffffffff


	//   ....[117]....
        /*02ec*/ 	.word	0xffffffff


	//   ....[118]....
        /*02f0*/ 	.word	0xffffffff


	//   ....[119]....
        /*02f4*/ 	.word	0xffffffff


	//   ....[120]....
        /*02f8*/ 	.word	0xffffffff


	//   ....[121]....
        /*02fc*/ 	.word	0xffffffff


	//   ....[122]....
        /*0300*/ 	.word	0xffffffff


	//   ....[123]....
        /*0304*/ 	.word	0xffffffff


	//   ....[124]....
        /*0308*/ 	.word	0xffffffff


	//   ....[125]....
        /*030c*/ 	.word	0xffffffff


	//   ....[126]....
        /*0310*/ 	.word	0xffffffff


	//   ....[127]....
        /*0314*/ 	.word	0xffffffff


	//   ....[128]....
        /*0318*/ 	.word	0xffffffff


	//   ....[129]....
        /*031c*/ 	.word	0xffffffff


	//   ....[130]....
        /*0320*/ 	.word	0xffffffff


	//   ....[131]....
        /*0324*/ 	.word	0xffffffff


	//   ....[132]....
        /*0328*/ 	.word	0xffffffff


	//   ....[133]....
        /*032c*/ 	.word	0xffffffff


	//   ....[134]....
        /*0330*/ 	.word	0xffffffff


	//   ....[135]....
        /*0334*/ 	.word	0xffffffff


	//   ....[136]....
        /*0338*/ 	.word	0xffffffff


	//   ....[137]....
        /*033c*/ 	.word	0xffffffff


	//   ....[138]....
        /*0340*/ 	.word	0xffffffff


	//   ....[139]....
        /*0344*/ 	.word	0xffffffff


	//   ....[140]....
        /*0348*/ 	.word	0xffffffff


	//   ....[141]....
        /*034c*/ 	.word	0xffffffff


	//   ....[142]....
        /*0350*/ 	.word	0xffffffff


	//   ....[143]....
        /*0354*/ 	.word	0xffffffff


	//   ....[144]....
        /*0358*/ 	.word	0xffffffff


	//   ....[145]....
        /*035c*/ 	.word	0xffffffff


	//   ....[146]....
        /*0360*/ 	.word	0x0500000f


	//   ....[147]....
        /*0364*/ 	.word	0x0500000f


	//   ....[148]....
        /*0368*/ 	.word	0x0500000f


	//   ....[149]....
        /*036c*/ 	.word	0x0500000f


	//   ....[150]....
        /*0370*/ 	.word	0x0500000f


	//   ....[151]....
        /*0374*/ 	.word	0x0500000f


	//   ....[152]....
        /*0378*/ 	.word	0x0500000f


	//   ....[153]....
        /*037c*/ 	.word	0x0500000f


	//   ....[154]....
        /*0380*/ 	.word	0x0500000f


	//   ....[155]....
        /*0384*/ 	.word	0x0500000f


	//   ....[156]....
        /*0388*/ 	.word	0x0500000f


	//   ....[157]....
        /*038c*/ 	.word	0x0500000f


	//   ....[158]....
        /*0390*/ 	.word	0x0500000f


	//   ....[159]....
        /*0394*/ 	.word	0x0500000f


	//   ....[160]....
        /*0398*/ 	.word	0x0500000f


	//   ....[161]....
        /*039c*/ 	.word	0x0500000f


	//   ....[162]....
        /*03a0*/ 	.word	0x0500000f


	//   ....[163]....
        /*03a4*/ 	.word	0x0500000f


	//   ....[164]....
        /*03a8*/ 	.word	0x0500000f


	//   ....[165]....
        /*03ac*/ 	.word	0x0500000f


	//   ....[166]....
        /*03b0*/ 	.word	0x0500000f


	//   ....[167]....
        /*03b4*/ 	.word	0x0500000f


	//   ....[168]....
        /*03b8*/ 	.word	0x0500000f


	//   ....[169]....
        /*03bc*/ 	.word	0x0500000f


	//   ....[170]....
        /*03c0*/ 	.word	0x0500000f


	//   ....[171]....
        /*03c4*/ 	.word	0x0500000f


	//   ....[172]....
        /*03c8*/ 	.word	0x0500000f


	//   ....[173]....
        /*03cc*/ 	.word	0x0500000f


	//   ....[174]....
        /*03d0*/ 	.word	0x0500000f


	//   ....[175]....
        /*03d4*/ 	.word	0x0500000f


	//   ....[176]....
        /*03d8*/ 	.word	0x0500000f


	//   ....[177]....
        /*03dc*/ 	.word	0x0500000f


	//   ....[178]....
        /*03e0*/ 	.word	0x0500000f


	//   ....[179]....
        /*03e4*/ 	.word	0x0500000f


	//   ....[180]....
        /*03e8*/ 	.word	0x0500000f


	//   ....[181]....
        /*03ec*/ 	.word	0x0500000f


	//   ....[182]....
        /*03f0*/ 	.word	0x0500000f


	//   ....[183]....
        /*03f4*/ 	.word	0x0500000f


	//   ....[184]....
        /*03f8*/ 	.word	0x0500000f


	//   ....[185]....
        /*03fc*/ 	.word	0x0500000f


	//   ....[186]....
        /*0400*/ 	.word	0x0500000f


	//   ....[187]....
        /*0404*/ 	.word	0x0500000f


	//   ....[188]....
        /*0408*/ 	.word	0x0500000f


	//   ....[189]....
        /*040c*/ 	.word	0x0500000f


	//   ....[190]....
        /*0410*/ 	.word	0x0500000f


	//   ....[191]....
        /*0414*/ 	.word	0x0500000f


	//   ....[192]....
        /*0418*/ 	.word	0x0500000f


	//   ....[193]....
        /*041c*/ 	.word	0x0500000f


	//   ....[194]....
        /*0420*/ 	.word	0x0500000f


	//   ....[195]....
        /*0424*/ 	.word	0x0500000f


	//----- nvinfo : EIATTR_COOP_GROUP_INSTR_OFFSETS
	.align		4
.L_266:
        /*0428*/ 	.byte	0x04, 0x28
        /*042a*/ 	.short	(.L_268 - .L_267)


	//   ....[0]....
.L_267:
        /*042c*/ 	.word	0x00000080


	//   ....[1]....
        /*0430*/ 	.word	0x00000090


	//   ....[2]....
        /*0434*/ 	.word	0x000002d0


	//   ....[3]....
        /*0438*/ 	.word	0x00000430


	//   ....[4]....
        /*043c*/ 	.word	0x00000550


	//   ....[5]....
        /*0440*/ 	.word	0x000006b0


	//   ....[6]....
        /*0444*/ 	.word	0x000017f0


	//   ....[7]....
        /*0448*/ 	.word	0x000028f0


	//   ....[8]....
        /*044c*/ 	.word	0x00002920


	//   ....[9]....
        /*0450*/ 	.word	0x00003210


	//   ....[10]....
        /*0454*/ 	.word	0x00003230


	//   ....[11]....
        /*0458*/ 	.word	0x00003f30


	//   ....[12]....
        /*045c*/ 	.word	0x00003fc0


	//   ....[13]....
        /*0460*/ 	.word	0x00006020


	//   ....[14]....
        /*0464*/ 	.word	0x00006040


	//   ....[15]....
        /*0468*/ 	.word	0x00006860


	//   ....[16]....
        /*046c*/ 	.word	0x00006970


	//   ....[17]....
        /*0470*/ 	.word	0x000073d0


	//   ....[18]....
        /*0474*/ 	.word	0x00007450


	//   ....[19]....
        /*0478*/ 	.word	0x00009f40


	//   ....[20]....
        /*047c*/ 	.word	0x00009f50


	//   ....[21]....
        /*0480*/ 	.word	0x00009f80


	//   ....[22]....
        /*0484*/ 	.word	0x00009f90


	//   ....[23]....
        /*0488*/ 	.word	0x0000bcb0


	//   ....[24]....
        /*048c*/ 	.word	0x0000bcc0


	//   ....[25]....
        /*0490*/ 	.word	0x0000bcf0


	//   ....[26]....
        /*0494*/ 	.word	0x0000bd00


	//   ....[27]....
        /*0498*/ 	.word	0x0000d550


	//   ....[28]....
        /*049c*/ 	.word	0x0000d580


	//   ....[29]....
        /*04a0*/ 	.word	0x0000d5b0


	//   ....[30]....
        /*04a4*/ 	.word	0x0000d5f0


	//   ....[31]....
        /*04a8*/ 	.word	0x0000d620


	//   ....[32]....
        /*04ac*/ 	.word	0x0000d650


	//   ....[33]....
        /*04b0*/ 	.word	0x0000d680


	//   ....[34]....
        /*04b4*/ 	.word	0x0000d6b0


	//   ....[35]....
        /*04b8*/ 	.word	0x0000d6e0


	//   ....[36]....
        /*04bc*/ 	.word	0x0000d720


	//   ....[37]....
        /*04c0*/ 	.word	0x0000d750


	//   ....[38]....
        /*04c4*/ 	.word	0x0000d780


	//   ....[39]....
        /*04c8*/ 	.word	0x0000d7b0


	//   ....[40]....
        /*04cc*/ 	.word	0x0000d7c0


	//   ....[41]....
        /*04d0*/ 	.word	0x0000d7d0


	//   ....[42]....
        /*04d4*/ 	.word	0x0000d7e0


	//   ....[43]....
        /*04d8*/ 	.word	0x0000d800


	//   ....[44]....
        /*04dc*/ 	.word	0x0000d810


	//   ....[45]....
        /*04e0*/ 	.word	0x0000d820


	//   ....[46]....
        /*04e4*/ 	.word	0x0000d850


	//   ....[47]....
        /*04e8*/ 	.word	0x0000d880


	//   ....[48]....
        /*04ec*/ 	.word	0x0000d890


	//   ....[49]....
        /*04f0*/ 	.word	0x0000d8a0


	//   ....[50]....
        /*04f4*/ 	.word	0x0000d8b0


	//   ....[51]....
        /*04f8*/ 	.word	0x0000d8c0


	//   ....[52]....
        /*04fc*/ 	.word	0x0000d8e0


	//   ....[53]....
        /*0500*/ 	.word	0x0000d8f0


	//   ....[54]....
        /*0504*/ 	.word	0x0000d900


	//   ....[55]....
        /*0508*/ 	.word	0x0000d910


	//   ....[56]....
        /*050c*/ 	.word	0x0000d920


	//   ....[57]....
        /*0510*/ 	.word	0x0000d930


	//   ....[58]....
        /*0514*/ 	.word	0x0000d940


	//   ....[59]....
        /*0518*/ 	.word	0x0000d950


	//   ....[60]....
        /*051c*/ 	.word	0x0000d960


	//   ....[61]....
        /*0520*/ 	.word	0x0000d970


	//   ....[62]....
        /*0524*/ 	.word	0x0000d980


	//   ....[63]....
        /*0528*/ 	.word	0x0000d990


	//   ....[64]....
        /*052c*/ 	.word	0x0000d9a0


	//   ....[65]....
        /*0530*/ 	.word	0x0000d9b0


	//   ....[66]....
        /*0534*/ 	.word	0x0000d9c0


	//   ....[67]....
        /*0538*/ 	.word	0x0000d9d0


	//   ....[68]....
        /*053c*/ 	.word	0x0000d9e0


	//   ....[69]....
        /*0540*/ 	.word	0x0000d9f0


	//   ....[70]....
        /*0544*/ 	.word	0x0000da00


	//   ....[71]....
        /*0548*/ 	.word	0x0000da10


	//   ....[72]....
        /*054c*/ 	.word	0x0000da20


	//   ....[73]....
        /*0550*/ 	.word	0x0000da30


	//   ....[74]....
        /*0554*/ 	.word	0x0000da40


	//   ....[75]....
        /*0558*/ 	.word	0x0000dd50


	//   ....[76]....
        /*055c*/ 	.word	0x0000dd80


	//   ....[77]....
        /*0560*/ 	.word	0x0000ddb0


	//   ....[78]....
        /*0564*/ 	.word	0x0000dde0


	//   ....[79]....
        /*0568*/ 	.word	0x0000e300


	//   ....[80]....
        /*056c*/ 	.word	0x0000e330


	//   ....[81]....
        /*0570*/ 	.word	0x0000e430


	//   ....[82]....
        /*0574*/ 	.word	0x0000e450


	//   ....[83]....
        /*0578*/ 	.word	0x0000e550


	//   ....[84]....
        /*057c*/ 	.word	0x0000e570


	//   ....[85]....
        /*0580*/ 	.word	0x0000e680


	//   ....[86]....
        /*0584*/ 	.word	0x0000e6a0


	//   ....[87]....
        /*0588*/ 	.word	0x0000ed80


	//   ....[88]....
        /*058c*/ 	.word	0x0000eda0


	//   ....[89]....
        /*0590*/ 	.word	0x0000eea0


	//   ....[90]....
        /*0594*/ 	.word	0x0000eec0


	//   ....[91]....
        /*0598*/ 	.word	0x0000efc0


	//   ....[92]....
        /*059c*/ 	.word	0x0000efe0


	//   ....[93]....
        /*05a0*/ 	.word	0x0000f0f0


	//   ....[94]....
        /*05a4*/ 	.word	0x0000f110


	//   ....[95]....
        /*05a8*/ 	.word	0x0000f2e0


	//   ....[96]....
        /*05ac*/ 	.word	0x00010c50


	//   ....[97]....
        /*05b0*/ 	.word	0x00010c80


	//   ....[98]....
        /*05b4*/ 	.word	0x00010cb0


	//   ....[99]....
        /*05b8*/ 	.word	0x00010d60


	//   ....[100]....
        /*05bc*/ 	.word	0x00010d70


	//   ....[101]....
        /*05c0*/ 	.word	0x00010e00


	//   ....[102]....
        /*05c4*/ 	.word	0x00010e10


	//   ....[103]....
        /*05c8*/ 	.word	0x00010e20


	//   ....[104]....
        /*05cc*/ 	.word	0x00010eb0


	//   ....[105]....
        /*05d0*/ 	.word	0x00010f60


	//   ....[106]....
        /*05d4*/ 	.word	0x00011370


	//   ....[107]....
        /*05d8*/ 	.word	0x000113a0


	//   ....[108]....
        /*05dc*/ 	.word	0x000113b0


	//   ....[109]....
        /*05e0*/ 	.word	0x000113c0


	//   ....[110]....
        /*05e4*/ 	.word	0x00011410


	//   ....[111]....
        /*05e8*/ 	.word	0x00011490


	//   ....[112]....
        /*05ec*/ 	.word	0x000114b0


	//   ....[113]....
        /*05f0*/ 	.word	0x00011520


	//   ....[114]....
        /*05f4*/ 	.word	0x00011540


	//   ....[115]....
        /*05f8*/ 	.word	0x000115c0


	//   ....[116]....
        /*05fc*/ 	.word	0x00011cc0


	//   ....[117]....
        /*0600*/ 	.word	0x00011ce0


	//   ....[118]....
        /*0604*/ 	.word	0x00011d00


	//   ....[119]....
        /*0608*/ 	.word	0x00011d60


	//   ....[120]....
        /*060c*/ 	.word	0x00011de0


	//   ....[121]....
        /*0610*/ 	.word	0x00011e10


	//   ....[122]....
        /*0614*/ 	.word	0x00011e90


	//   ....[123]....
        /*0618*/ 	.word	0x00011eb0


	//   ....[124]....
        /*061c*/ 	.word	0x00012830


	//   ....[125]....
        /*0620*/ 	.word	0x00012840


	//   ....[126]....
        /*0624*/ 	.word	0x00012850


	//   ....[127]....
        /*0628*/ 	.word	0x00012890


	//   ....[128]....
        /*062c*/ 	.word	0x000128d0


	//   ....[129]....
        /*0630*/ 	.word	0x000128e0


	//   ....[130]....
        /*0634*/ 	.word	0x00012940


	//   ....[131]....
        /*0638*/ 	.word	0x00012970


	//   ....[132]....
        /*063c*/ 	.word	0x000129b0


	//   ....[133]....
        /*0640*/ 	.word	0x00012a10


	//   ....[134]....
        /*0644*/ 	.word	0x00012df0


	//   ....[135]....
        /*0648*/ 	.word	0x00012e00


	//   ....[136]....
        /*064c*/ 	.word	0x00012e10


	//   ....[137]....
        /*0650*/ 	.word	0x00012e20


	//   ....[138]....
        /*0654*/ 	.word	0x00012e40


	//   ....[139]....
        /*0658*/ 	.word	0x00012ea0


	//   ....[140]....
        /*065c*/ 	.word	0x00012ec0


	//   ....[141]....
        /*0660*/ 	.word	0x00012ed0


	//   ....[142]....
        /*0664*/ 	.word	0x00012ee0


	//   ....[143]....
        /*0668*/ 	.word	0x00012f40


	//   ....[144]....
        /*066c*/ 	.word	0x00014490


	//   ....[145]....
        /*0670*/ 	.word	0x00014630


	//   ....[146]....
        /*0674*/ 	.word	0x00014c40


	//   ....[147]....
        /*0678*/ 	.word	0x00014d20


	//   ....[148]....
        /*067c*/ 	.word	0x00014df0


	//   ....[149]....
        /*0680*/ 	.word	0x00014e50


	//   ....[150]....
        /*0684*/ 	.word	0x00014f60


	//   ....[151]....
        /*0688*/ 	.word	0x00014fc0


	//   ....[152]....
        /*068c*/ 	.word	0x000150c0


	//   ....[153]....
        /*0690*/ 	.word	0x00015120


	//   ....[154]....
        /*0694*/ 	.word	0x000151f0


	//   ....[155]....
        /*0698*/ 	.word	0x000152b0


	//   ....[156]....
        /*069c*/ 	.word	0x000153a0


	//   ....[157]....
        /*06a0*/ 	.word	0x00015510


	//   ....[158]....
        /*06a4*/ 	.word	0x000155b0


	//   ....[159]....
        /*06a8*/ 	.word	0x000156a0


	//   ....[160]....
        /*06ac*/ 	.word	0x00015740


	//   ....[161]....
        /*06b0*/ 	.word	0x00015820


	//   ....[162]....
        /*06b4*/ 	.word	0x000158d0


	//   ....[163]....
        /*06b8*/ 	.word	0x00015940


	//   ....[164]....
        /*06bc*/ 	.word	0x00015a10


	//   ....[165]....
        /*06c0*/ 	.word	0x00015a80


	//   ....[166]....
        /*06c4*/ 	.word	0x00015b50


	//   ....[167]....
        /*06c8*/ 	.word	0x00015be0


	//   ....[168]....
        /*06cc*/ 	.word	0x00015c60


	//   ....[169]....
        /*06d0*/ 	.word	0x00015ce0


	//   ....[170]....
        /*06d4*/ 	.word	0x00015da0


	//   ....[171]....
        /*06d8*/ 	.word	0x00015e10


	//   ....[172]....
        /*06dc*/ 	.word	0x00015f00


	//   ....[173]....
        /*06e0*/ 	.word	0x00015f70


	//   ....[174]....
        /*06e4*/ 	.word	0x00016040


	//   ....[175]....
        /*06e8*/ 	.word	0x00016170


	//   ....[176]....
        /*06ec*/ 	.word	0x00016200


	//   ....[177]....
        /*06f0*/ 	.word	0x00016260


	//   ....[178]....
        /*06f4*/ 	.word	0x00016340


	//   ....[179]....
        /*06f8*/ 	.word	0x000163a0


	//   ....[180]....
        /*06fc*/ 	.word	0x00016470


	//   ....[181]....
        /*0700*/ 	.word	0x000164d0


	//   ....[182]....
        /*0704*/ 	.word	0x000165a0


	//   ....[183]....
        /*0708*/ 	.word	0x00016600


	//   ....[184]....
        /*070c*/ 	.word	0x000166d0


	//   ....[185]....
        /*0710*/ 	.word	0x000167c0


	//   ....[186]....
        /*0714*/ 	.word	0x00016850


	//   ....[187]....
        /*0718*/ 	.word	0x000168b0


	//   ....[188]....
        /*071c*/ 	.word	0x00016970


	//   ....[189]....
        /*0720*/ 	.word	0x000169d0


	//   ....[190]....
        /*0724*/ 	.word	0x00016a90


	//   ....[191]....
        /*0728*/ 	.word	0x00016af0


	//   ....[192]....
        /*072c*/ 	.word	0x00016bb0


	//   ....[193]....
        /*0730*/ 	.word	0x00016c10


	//   ....[194]....
        /*0734*/ 	.word	0x00016ce0


	//   ....[195]....
        /*0738*/ 	.word	0x00016f30


	//----- nvinfo : EIATTR_REG_RECONFIG
	.align		4
.L_268:
        /*073c*/ 	.byte	0x01, 0x54
	.zero		2


	//----- nvinfo : EIATTR_SYSCALL_OFFSETS
	.align		4
        /*0740*/ 	.byte	0x04, 0x46
        /*0742*/ 	.short	(.L_270 - .L_269)


	//   ....[0]....
.L_269:
        /*0744*/ 	.word	0x000019d0


	//   ....[1]....
        /*0748*/ 	.word	0x0000ff80


	//   ....[2]....
        /*074c*/ 	.word	0x000100f0


	//   ....[3]....
        /*0750*/ 	.word	0x00010240


	//   ....[4]....
        /*0754*/ 	.word	0x00010380


	//   ....[5]....
        /*0758*/ 	.word	0x00011920


	//----- nvinfo : EIATTR_MBARRIER_INSTR_OFFSETS
	.align		4
.L_270:
        /*075c*/ 	.byte	0x04, 0x39
        /*075e*/ 	.short	(.L_272 - .L_271)


	//   ....[0]....
.L_271:
        /*0760*/ 	.word	0x00000180
        /*0764*/ 	.word	0x000000ff
        /*0768*/ 	.word	0x00033400
        /*076c*/ 	.short	0x0100
        /*076e*/ 	.byte	0x08
	.zero		1


	//   ....[1]....
        /*0770*/ 	.word	0x00000190
        /*0774*/ 	.word	0x000000ff
        /*0778*/ 	.word	0x00033420
        /*077c*/ 	.short	0x0100
        /*077e*/ 	.byte	0x08
	.zero		1


	//   ....[2]....
        /*0780*/ 	.word	0x00000280
        /*0784*/ 	.word	0x000000ff
        /*0788*/ 	.word	0x00033430
        /*078c*/ 	.short	0x0100
        /*078e*/ 	.byte	0x08
	.zero		1


	//   ....[3]....
        /*0790*/ 	.word	0x00000290
        /*0794*/ 	.word	0x000000ff
        /*0798*/ 	.word	0x00033440
        /*079c*/ 	.short	0x0100
        /*079e*/ 	.byte	0x08
	.zero		1


	//   ....[4]....
        /*07a0*/ 	.word	0x000002a0
        /*07a4*/ 	.word	0x000000ff
        /*07a8*/ 	.word	0x00033438
        /*07ac*/ 	.short	0x0100
        /*07ae*/ 	.byte	0x08
	.zero		1


	//   ....[5]....
        /*07b0*/ 	.word	0x000002b0
        /*07b4*/ 	.word	0x000000ff
        /*07b8*/ 	.word	0x00033448
        /*07bc*/ 	.short	0x0100
        /*07be*/ 	.byte	0x08
	.zero		1


	//   ....[6]....
        /*07c0*/ 	.word	0x000003e0
        /*07c4*/ 	.word	0x000000ff
        /*07c8*/ 	.word	0x00033450
        /*07cc*/ 	.short	0x0100
        /*07ce*/ 	.byte	0x08
	.zero		1


	//   ....[7]....
        /*07d0*/ 	.word	0x000003f0
        /*07d4*/ 	.word	0x000000ff
        /*07d8*/ 	.word	0x00033460
        /*07dc*/ 	.short	0x0100
        /*07de*/ 	.byte	0x08
	.zero		1


	//   ....[8]....
        /*07e0*/ 	.word	0x00000400
        /*07e4*/ 	.word	0x000000ff
        /*07e8*/ 	.word	0x00033458
        /*07ec*/ 	.short	0x0100
        /*07ee*/ 	.byte	0x08
	.zero		1


	//   ....[9]....
        /*07f0*/ 	.word	0x00000410
        /*07f4*/ 	.word	0x000000ff
        /*07f8*/ 	.word	0x00033468
        /*07fc*/ 	.short	0x0100
        /*07fe*/ 	.byte	0x08
	.zero		1


	//   ....[10]....
        /*0800*/ 	.word	0x00000500
        /*0804*/ 	.word	0x000000ff
        /*0808*/ 	.word	0x00033470
        /*080c*/ 	.short	0x0100
        /*080e*/ 	.byte	0x06
	.zero		1


	//   ....[11]....
        /*0810*/ 	.word	0x00000510
        /*0814*/ 	.word	0x000000ff
        /*0818*/ 	.word	0x00033480
        /*081c*/ 	.short	0x0100
        /*081e*/ 	.byte	0x06
	.zero		1


	//   ....[12]....
        /*0820*/ 	.word	0x00000520
        /*0824*/ 	.word	0x000000ff
        /*0828*/ 	.word	0x00033478
        /*082c*/ 	.short	0x0100
        /*082e*/ 	.byte	0x06
	.zero		1


	//   ....[13]....
        /*0830*/ 	.word	0x00000530
        /*0834*/ 	.word	0x000000ff
        /*0838*/ 	.word	0x00033488
        /*083c*/ 	.short	0x0100
        /*083e*/ 	.byte	0x06
	.zero		1


	//   ....[14]....
        /*0840*/ 	.word	0x00000660
        /*0844*/ 	.word	0x000000ff
        /*0848*/ 	.word	0x00033490
        /*084c*/ 	.short	0x0100
        /*084e*/ 	.byte	0x08
	.zero		1


	//   ....[15]....
        /*0850*/ 	.word	0x00000670
        /*0854*/ 	.word	0x000000ff
        /*0858*/ 	.word	0x000334a0
        /*085c*/ 	.short	0x0100
        /*085e*/ 	.byte	0x08
	.zero		1


	//   ....[16]....
        /*0860*/ 	.word	0x00000680
        /*0864*/ 	.word	0x000000ff
        /*0868*/ 	.word	0x00033498
        /*086c*/ 	.short	0x0100
        /*086e*/ 	.byte	0x08
	.zero		1


	//   ....[17]....
        /*0870*/ 	.word	0x00000690
        /*0874*/ 	.word	0x000000ff
        /*0878*/ 	.word	0x000334a8
        /*087c*/ 	.short	0x0100
        /*087e*/ 	.byte	0x08
	.zero		1


	//   ....[18]....
        /*0880*/ 	.word	0x000007e0
        /*0884*/ 	.word	0x000000ff
        /*0888*/ 	.word	0x000334b0
        /*088c*/ 	.short	0x0100
        /*088e*/ 	.byte	0x08
	.zero		1


	//   ....[19]....
        /*0890*/ 	.word	0x000007f0
        /*0894*/ 	.word	0x000000ff
        /*0898*/ 	.word	0x000334c0
        /*089c*/ 	.short	0x0100
        /*089e*/ 	.byte	0x08
	.zero		1


	//   ....[20]....
        /*08a0*/ 	.word	0x00000800
        /*08a4*/ 	.word	0x000000ff
        /*08a8*/ 	.word	0x000334b8
        /*08ac*/ 	.short	0x0100
        /*08ae*/ 	.byte	0x08
	.zero		1


	//   ....[21]....
        /*08b0*/ 	.word	0x00000810
        /*08b4*/ 	.word	0x000000ff
        /*08b8*/ 	.word	0x000334c8
        /*08bc*/ 	.short	0x0100
        /*08be*/ 	.byte	0x08
	.zero		1


	//   ....[22]....
        /*08c0*/ 	.word	0x00001a50
        /*08c4*/ 	.word	0x000000ff
        /*08c8*/ 	.word	0x00033400
        /*08cc*/ 	.short	0x010a
        /*08ce*/ 	.byte	0x29
	.zero		1


	//   ....[23]....
        /*08d0*/ 	.word	0x00001ad0
        /*08d4*/ 	.word	0x00000003
        /*08d8*/ 	.word	0x00033430
        /*08dc*/ 	.short	0x010a
        /*08de*/ 	.byte	0x3f
	.zero		1


	//   ....[24]....
        /*08e0*/ 	.word	0x00001b10
        /*08e4*/ 	.word	0x00000003
        /*08e8*/ 	.word	0x00033430
        /*08ec*/ 	.short	0x010a
        /*08ee*/ 	.byte	0x3f
	.zero		1


	//   ....[25]....
        /*08f0*/ 	.word	0x00002b30
        /*08f4*/ 	.word	0x000000ff
        /*08f8*/ 	.word	0x00000000
        /*08fc*/ 	.short	0x0101
        /*08fe*/ 	.byte	0x06
	.zero		1


	//   ....[26]....
        /*0900*/ 	.word	0x00005040
        /*0904*/ 	.word	0x000000ff
        /*0908*/ 	.word	0x00033430
        /*090c*/ 	.short	0x010a
        /*090e*/ 	.byte	0x06
	.zero		1


	//   ....[27]....
        /*0910*/ 	.word	0x00005080
        /*0914*/ 	.word	0x000000ff
        /*0918*/ 	.word	0x00033430
        /*091c*/ 	.short	0x010a
        /*091e*/ 	.byte	0x06
	.zero		1


	//   ....[28]....
        /*0920*/ 	.word	0x00005cc0
        /*0924*/ 	.word	0x000000ff
        /*0928*/ 	.word	0x00033450
        /*092c*/ 	.short	0x010a
        /*092e*/ 	.byte	0x06
	.zero		1


	//   ....[29]....
        /*0930*/ 	.word	0x00005d00
        /*0934*/ 	.word	0x000000ff
        /*0938*/ 	.word	0x00033450
        /*093c*/ 	.short	0x010a
        /*093e*/ 	.byte	0x06
	.zero		1


	//   ....[30]....
        /*0940*/ 	.word	0x00006090
        /*0944*/ 	.word	0x000000ff
        /*0948*/ 	.word	0x00000000
        /*094c*/ 	.short	0x0101
        /*094e*/ 	.byte	0x06
	.zero		1


	//   ....[31]....
        /*0950*/ 	.word	0x000081a0
        /*0954*/ 	.word	0x000000ff
        /*0958*/ 	.word	0x00000000
        /*095c*/ 	.short	0x0101
        /*095e*/ 	.byte	0x06
	.zero		1


	//   ....[32]....
        /*0960*/ 	.word	0x00008ad0
        /*0964*/ 	.word	0x000000ff
        /*0968*/ 	.word	0x00033430
        /*096c*/ 	.short	0x010a
        /*096e*/ 	.byte	0x06
	.zero		1


	//   ....[33]....
        /*0970*/ 	.word	0x00008b10
        /*0974*/ 	.word	0x000000ff
        /*0978*/ 	.word	0x00033430
        /*097c*/ 	.short	0x010a
        /*097e*/ 	.byte	0x06
	.zero		1


	//   ....[34]....
        /*0980*/ 	.word	0x00009750
        /*0984*/ 	.word	0x000000ff
        /*0988*/ 	.word	0x00033450
        /*098c*/ 	.short	0x010a
        /*098e*/ 	.byte	0x06
	.zero		1


	//   ....[35]....
        /*0990*/ 	.word	0x00009790
        /*0994*/ 	.word	0x000000ff
        /*0998*/ 	.word	0x00033450
        /*099c*/ 	.short	0x010a
        /*099e*/ 	.byte	0x06
	.zero		1


	//   ....[36]....
        /*09a0*/ 	.word	0x00009ae0
        /*09a4*/ 	.word	0x000000ff
        /*09a8*/ 	.word	0x00000000
        /*09ac*/ 	.short	0x0101
        /*09ae*/ 	.byte	0x06
	.zero		1


	//   ....[37]....
        /*09b0*/ 	.word	0x0000b090
        /*09b4*/ 	.word	0x000000ff
        /*09b8*/ 	.word	0x00000000
        /*09bc*/ 	.short	0x0101
        /*09be*/ 	.byte	0x06
	.zero		1


	//   ....[38]....
        /*09c0*/ 	.word	0x0000b910
        /*09c4*/ 	.word	0x000000ff
        /*09c8*/ 	.word	0x00033450
        /*09cc*/ 	.short	0x010a
        /*09ce*/ 	.byte	0x09
	.zero		1


	//   ....[39]....
        /*09d0*/ 	.word	0x0000b950
        /*09d4*/ 	.word	0x000000ff
        /*09d8*/ 	.word	0x00033450
        /*09dc*/ 	.short	0x010a
        /*09de*/ 	.byte	0x09
	.zero		1


	//   ....[40]....
        /*09e0*/ 	.word	0x0000c0a0
        /*09e4*/ 	.word	0x000000ff
        /*09e8*/ 	.word	0x00000000
        /*09ec*/ 	.short	0x0101
        /*09ee*/ 	.byte	0x04
	.zero		1


	//   ....[41]....
        /*09f0*/ 	.word	0x0000e2f0
        /*09f4*/ 	.word	0x00000000
        /*09f8*/ 	.word	0x00000000
        /*09fc*/ 	.short	0x0101
        /*09fe*/ 	.byte	0x3f
	.zero		1


	//   ....[42]....
        /*0a00*/ 	.word	0x00010970
        /*0a04*/ 	.word	0x00000004
        /*0a08*/ 	.word	0x00033480
        /*0a0c*/ 	.short	0x010a
        /*0a0e*/ 	.byte	0x3f
	.zero		1


	//   ....[43]....
        /*0a10*/ 	.word	0x00011060
        /*0a14*/ 	.word	0x00000004
        /*0a18*/ 	.word	0x00033470
        /*0a1c*/ 	.short	0x0107
        /*0a1e*/ 	.byte	0x3f
	.zero		1


	//   ....[44]....
        /*0a20*/ 	.word	0x00011120
        /*0a24*/ 	.word	0x00000004
        /*0a28*/ 	.word	0x00033470
        /*0a2c*/ 	.short	0x0101
        /*0a2e*/ 	.byte	0x3f
	.zero		1


	//   ....[45]....
        /*0a30*/ 	.word	0x00011150
        /*0a34*/ 	.word	0x00000004
        /*0a38*/ 	.word	0x00033440
        /*0a3c*/ 	.short	0x010a
        /*0a3e*/ 	.byte	0x3f
	.zero		1


	//   ....[46]....
        /*0a40*/ 	.word	0x000116f0
        /*0a44*/ 	.word	0x00000004
        /*0a48*/ 	.word	0x00033430
        /*0a4c*/ 	.short	0x0107
        /*0a4e*/ 	.byte	0x3f
	.zero		1


	//   ....[47]....
        /*0a50*/ 	.word	0x000117d0
        /*0a54*/ 	.word	0x00000004
        /*0a58*/ 	.word	0x00033430
        /*0a5c*/ 	.short	0x0101
        /*0a5e*/ 	.byte	0x3f
	.zero		1


	//   ....[48]....
        /*0a60*/ 	.word	0x00011fa0
        /*0a64*/ 	.word	0x00000011
        /*0a68*/ 	.word	0x00033400
        /*0a6c*/ 	.short	0x0107
        /*0a6e*/ 	.byte	0x3f
	.zero		1


	//   ....[49]....
        /*0a70*/ 	.word	0x00012090
        /*0a74*/ 	.word	0x00000011
        /*0a78*/ 	.word	0x00033400
        /*0a7c*/ 	.short	0x0101
        /*0a7e*/ 	.byte	0x3f
	.zero		1


	//   ....[50]....
        /*0a80*/ 	.word	0x000120b0
        /*0a84*/ 	.word	0x00000011
        /*0a88*/ 	.word	0x00033420
        /*0a8c*/ 	.short	0x010a
        /*0a8e*/ 	.byte	0x3f
	.zero		1


	//   ....[51]....
        /*0a90*/ 	.word	0x000125b0
        /*0a94*/ 	.word	0x00000004
        /*0a98*/ 	.word	0x00033480
        /*0a9c*/ 	.short	0x010a
        /*0a9e*/ 	.byte	0x3f
	.zero		1


	//   ....[52]....
        /*0aa0*/ 	.word	0x00012ab0
        /*0aa4*/ 	.word	0x00000004
        /*0aa8*/ 	.word	0x00033470
        /*0aac*/ 	.short	0x0107
        /*0aae*/ 	.byte	0x3f
	.zero		1


	//   ....[53]....
        /*0ab0*/ 	.word	0x00012b70
        /*0ab4*/ 	.word	0x00000004
        /*0ab8*/ 	.word	0x00033470
        /*0abc*/ 	.short	0x0101
        /*0abe*/ 	.byte	0x3f
	.zero		1


	//   ....[54]....
        /*0ac0*/ 	.word	0x00012ba0
        /*0ac4*/ 	.word	0x00000004
        /*0ac8*/ 	.word	0x00033440
        /*0acc*/ 	.short	0x010a
        /*0ace*/ 	.byte	0x3f
	.zero		1


	//   ....[55]....
        /*0ad0*/ 	.word	0x00013060
        /*0ad4*/ 	.word	0x00000004
        /*0ad8*/ 	.word	0x00033430
        /*0adc*/ 	.short	0x0107
        /*0ade*/ 	.byte	0x3f
	.zero		1


	//   ....[56]....
        /*0ae0*/ 	.word	0x00013130
        /*0ae4*/ 	.word	0x00000004
        /*0ae8*/ 	.word	0x00033430
        /*0aec*/ 	.short	0x0101
        /*0aee*/ 	.byte	0x3f
	.zero		1


	//   ....[57]....
        /*0af0*/ 	.word	0x000131b0
        /*0af4*/ 	.word	0x00000000
        /*0af8*/ 	.word	0x00033470
        /*0afc*/ 	.short	0x010a
        /*0afe*/ 	.byte	0x3f
	.zero		1


	//   ....[58]....
        /*0b00*/ 	.word	0x00013240
        /*0b04*/ 	.word	0x00000000
        /*0b08*/ 	.word	0x00033460
        /*0b0c*/ 	.short	0x010a
        /*0b0e*/ 	.byte	0x3f
	.zero		1


	//   ....[59]....
        /*0b10*/ 	.word	0x00013910
        /*0b14*/ 	.word	0x00000000
        /*0b18*/ 	.word	0x00033450
        /*0b1c*/ 	.short	0x0101
        /*0b1e*/ 	.byte	0x3f
	.zero		1


	//   ....[60]....
        /*0b20*/ 	.word	0x00013990
        /*0b24*/ 	.word	0x00000000
        /*0b28*/ 	.word	0x00000000
        /*0b2c*/ 	.short	0x0101
        /*0b2e*/ 	.byte	0x3f
	.zero		1


	//   ....[61]....
        /*0b30*/ 	.word	0x00013b60
        /*0b34*/ 	.word	0x00000002
        /*0b38*/ 	.word	0x00033470
        /*0b3c*/ 	.short	0x010a
        /*0b3e*/ 	.byte	0x3f
	.zero		1


	//   ....[62]....
        /*0b40*/ 	.word	0x00013c00
        /*0b44*/ 	.word	0x00000002
        /*0b48*/ 	.word	0x00033460
        /*0b4c*/ 	.short	0x010a
        /*0b4e*/ 	.byte	0x3f
	.zero		1


	//   ....[63]....
        /*0b50*/ 	.word	0x000142c0
        /*0b54*/ 	.word	0x00000002
        /*0b58*/ 	.word	0x00033450
        /*0b5c*/ 	.short	0x0101
        /*0b5e*/ 	.byte	0x3f
	.zero		1


	//   ....[64]....
        /*0b60*/ 	.word	0x00014340
        /*0b64*/ 	.word	0x00000002
        /*0b68*/ 	.word	0x00000000
        /*0b6c*/ 	.short	0x0101
        /*0b6e*/ 	.byte	0x3f
	.zero		1


	//   ....[65]....
        /*0b70*/ 	.word	0x000145b0
        /*0b74*/ 	.word	0x00000005
        /*0b78*/ 	.word	0x00033420
        /*0b7c*/ 	.short	0x010a
        /*0b7e*/ 	.byte	0x3f
	.zero		1


	//   ....[66]....
        /*0b80*/ 	.word	0x00014730
        /*0b84*/ 	.word	0x00000003
        /*0b88*/ 	.word	0x00033440
        /*0b8c*/ 	.short	0x010a
        /*0b8e*/ 	.byte	0x3f
	.zero		1


	//   ....[67]....
        /*0b90*/ 	.word	0x000147d0
        /*0b94*/ 	.word	0x00000005
        /*0b98*/ 	.word	0x00033440
        /*0b9c*/ 	.short	0x010a
        /*0b9e*/ 	.byte	0x3f
	.zero		1


	//   ....[68]....
        /*0ba0*/ 	.word	0x00014810
        /*0ba4*/ 	.word	0x00000003
        /*0ba8*/ 	.word	0x00033460
        /*0bac*/ 	.short	0x010a
        /*0bae*/ 	.byte	0x3f
	.zero		1


	//   ....[69]....
        /*0bb0*/ 	.word	0x00014850
        /*0bb4*/ 	.word	0x00000005
        /*0bb8*/ 	.word	0x00033460
        /*0bbc*/ 	.short	0x010a
        /*0bbe*/ 	.byte	0x3f
	.zero		1


	//   ....[70]....
        /*0bc0*/ 	.word	0x00014890
        /*0bc4*/ 	.word	0x00000003
        /*0bc8*/ 	.word	0x00033480
        /*0bcc*/ 	.short	0x010a
        /*0bce*/ 	.byte	0x3f
	.zero		1


	//   ....[71]....
        /*0bd0*/ 	.word	0x000148d0
        /*0bd4*/ 	.word	0x00000005
        /*0bd8*/ 	.word	0x00033480
        /*0bdc*/ 	.short	0x010a
        /*0bde*/ 	.byte	0x3f
	.zero		1


	//   ....[72]....
        /*0be0*/ 	.word	0x00014940
        /*0be4*/ 	.word	0x00000003
        /*0be8*/ 	.word	0x00033400
        /*0bec*/ 	.short	0x010a
        /*0bee*/ 	.byte	0x3f
	.zero		1


	//   ....[73]....
        /*0bf0*/ 	.word	0x00014990
        /*0bf4*/ 	.word	0x00000003
        /*0bf8*/ 	.word	0x00033430
        /*0bfc*/ 	.short	0x010a
        /*0bfe*/ 	.byte	0x3f
	.zero		1


	//   ....[74]....
        /*0c00*/ 	.word	0x000149f0
        /*0c04*/ 	.word	0x00000007
        /*0c08*/ 	.word	0x00033430
        /*0c0c*/ 	.short	0x010a
        /*0c0e*/ 	.byte	0x3f
	.zero		1


	//   ....[75]....
        /*0c10*/ 	.word	0x00014a50
        /*0c14*/ 	.word	0x00000007
        /*0c18*/ 	.word	0x00033450
        /*0c1c*/ 	.short	0x010a
        /*0c1e*/ 	.byte	0x3f
	.zero		1


	//   ....[76]....
        /*0c20*/ 	.word	0x00014ab0
        /*0c24*/ 	.word	0x00000009
        /*0c28*/ 	.word	0x00033430
        /*0c2c*/ 	.short	0x010a
        /*0c2e*/ 	.byte	0x3f
	.zero		1


	//   ....[77]....
        /*0c30*/ 	.word	0x00014b10
        /*0c34*/ 	.word	0x00000009
        /*0c38*/ 	.word	0x00033450
        /*0c3c*/ 	.short	0x010a
        /*0c3e*/ 	.byte	0x3f
	.zero		1


	//   ....[78]....
        /*0c40*/ 	.word	0x00014b70
        /*0c44*/ 	.word	0x00000006
        /*0c48*/ 	.word	0x00033450
        /*0c4c*/ 	.short	0x010a
        /*0c4e*/ 	.byte	0x3f
	.zero		1


	//   ....[79]....
        /*0c50*/ 	.word	0x00014c70
        /*0c54*/ 	.word	0x00000004
        /*0c58*/ 	.word	0x00033480
        /*0c5c*/ 	.short	0x010a
        /*0c5e*/ 	.byte	0x3f
	.zero		1


	//   ....[80]....
        /*0c60*/ 	.word	0x00015460
        /*0c64*/ 	.word	0x00000004
        /*0c68*/ 	.word	0x00033440
        /*0c6c*/ 	.short	0x010a
        /*0c6e*/ 	.byte	0x3f
	.zero		1


	//   ....[81]....
        /*0c70*/ 	.word	0x00016070
        /*0c74*/ 	.word	0x00000011
        /*0c78*/ 	.word	0x00033420
        /*0c7c*/ 	.short	0x010a
        /*0c7e*/ 	.byte	0x3f
	.zero		1


	//   ....[82]....
        /*0c80*/ 	.word	0x000160c0
        /*0c84*/ 	.word	0x00000004
        /*0c88*/ 	.word	0x00033480
        /*0c8c*/ 	.short	0x010a
        /*0c8e*/ 	.byte	0x3f
	.zero		1


	//   ....[83]....
        /*0c90*/ 	.word	0x00016710
        /*0c94*/ 	.word	0x00000004
        /*0c98*/ 	.word	0x00033440
        /*0c9c*/ 	.short	0x010a
        /*0c9e*/ 	.byte	0x3f
	.zero		1


	//   ....[84]....
        /*0ca0*/ 	.word	0x00016d10
        /*0ca4*/ 	.word	0x00000000
        /*0ca8*/ 	.word	0x00033470
        /*0cac*/ 	.short	0x010a
        /*0cae*/ 	.byte	0x3f
	.zero		1


	//   ....[85]....
        /*0cb0*/ 	.word	0x00016d60
        /*0cb4*/ 	.word	0x00000000
        /*0cb8*/ 	.word	0x00033460
        /*0cbc*/ 	.short	0x010a
        /*0cbe*/ 	.byte	0x3f
	.zero		1


	//   ....[86]....
        /*0cc0*/ 	.word	0x00016db0
        /*0cc4*/ 	.word	0x00000002
        /*0cc8*/ 	.word	0x00033470
        /*0ccc*/ 	.short	0x010a
        /*0cce*/ 	.byte	0x3f
	.zero		1


	//   ....[87]....
        /*0cd0*/ 	.word	0x00016e00
        /*0cd4*/ 	.word	0x00000002
        /*0cd8*/ 	.word	0x00033460
        /*0cdc*/ 	.short	0x010a
        /*0cde*/ 	.byte	0x3f
	.zero		1


	//   ....[88]....
        /*0ce0*/ 	.word	0x00016e50
        /*0ce4*/ 	.word	0x00000005
        /*0ce8*/ 	.word	0x00033420
        /*0cec*/ 	.short	0x010a
        /*0cee*/ 	.byte	0x3f
	.zero		1


	//   ....[89]....
        /*0cf0*/ 	.word	0x00016ff0
        /*0cf4*/ 	.word	0x00000003
        /*0cf8*/ 	.word	0x00033440
        /*0cfc*/ 	.short	0x010a
        /*0cfe*/ 	.byte	0x3f
	.zero		1


	//   ....[90]....
        /*0d00*/ 	.word	0x00017040
        /*0d04*/ 	.word	0x00000005
        /*0d08*/ 	.word	0x00033440
        /*0d0c*/ 	.short	0x010a
        /*0d0e*/ 	.byte	0x3f
	.zero		1


	//   ....[91]....
        /*0d10*/ 	.word	0x00017090
        /*0d14*/ 	.word	0x00000003
        /*0d18*/ 	.word	0x00033460
        /*0d1c*/ 	.short	0x010a
        /*0d1e*/ 	.byte	0x3f
	.zero		1


	//   ....[92]....
        /*0d20*/ 	.word	0x000170e0
        /*0d24*/ 	.word	0x00000005
        /*0d28*/ 	.word	0x00033460
        /*0d2c*/ 	.short	0x010a
        /*0d2e*/ 	.byte	0x3f
	.zero		1


	//   ....[93]....
        /*0d30*/ 	.word	0x00017130
        /*0d34*/ 	.word	0x00000003
        /*0d38*/ 	.word	0x00033480
        /*0d3c*/ 	.short	0x010a
        /*0d3e*/ 	.byte	0x3f
	.zero		1


	//----- nvinfo : EIATTR_NUM_MBARRIERS
	.align		4
.L_272:
        /*0d40*/ 	.byte	0x03, 0x38
        /*0d42*/ 	.short	0x0016


	//----- nvinfo : EIATTR_EXIT_INSTR_OFFSETS
	.align		4
        /*0d44*/ 	.byte	0x04, 0x1c
        /*0d46*/ 	.short	(.L_274 - .L_273)


	//   ....[0]....
.L_273:
        /*0d48*/ 	.word	0x00000990


	//   ....[1]....
        /*0d4c*/ 	.word	0x0000f250


	//   ....[2]....
        /*0d50*/ 	.word	0x00014920


	//----- nvinfo : EIATTR_MAX_THREADS
	.align		4
.L_274:
        /*0d54*/ 	.byte	0x04, 0x05
        /*0d56*/ 	.short	(.L_276 - .L_275)
.L_275:
        /*0d58*/ 	.word	0x00000180
        /*0d5c*/ 	.word	0x00000001
        /*0d60*/ 	.word	0x00000001


	//----- nvinfo : EIATTR_CRS_STACK_SIZE
	.align		4
.L_276:
        /*0d64*/ 	.byte	0x04, 0x1e
        /*0d66*/ 	.short	(.L_278 - .L_277)
.L_277:
        /*0d68*/ 	.word	0x00000000


	//----- nvinfo : EIATTR_CBANK_PARAM_SIZE
	.align		4
.L_278:
        /*0d6c*/ 	.byte	0x03, 0x19
        /*0d6e*/ 	.short	0x0af0


	//----- nvinfo : EIATTR_PARAM_CBANK
	.align		4
        /*0d70*/ 	.byte	0x04, 0x0a
        /*0d72*/ 	.short	(.L_280 - .L_279)
	.align		4
.L_279:
        /*0d74*/ 	.word	index@(.nv.constant0._ZN7cutlass13device_kernelIN5flash11enable_sm90INS1_16FlashAttnFwdSm90INS1_25CollectiveMainloopFwdSm90ILi2EN4cute5tupleIJNS5_1CILi1EEES8_S8_EEENS6_IJNS7_ILi128EEENS7_ILi160EEENS7_ILi192EEEEEELi192ENS_12float_e4m3_tEfNS_4arch4Sm90ELb1ELb0ELb0ELb0ELb1ELb0ELb0ELb1ELb1ELb1ELb0ELb0EEENS1_21CollectiveEpilogueFwdINS6_IJSA_SC_SB_EEES9_NS_10bfloat16_tESG_Li256ELb0ELb1ELb0ELb1EEENS1_30DynamicPersistentTileSchedulerILi256ELi128ELb0ELb1ELb1EEEEEEEEEvNT_6ParamsE)
        /*0d78*/ 	.short	0x0210
        /*0d7a*/ 	.short	0x0af0


	//----- nvinfo : EIATTR_SW_WAR
	.align		4
.L_280:
        /*0d7c*/ 	.byte	0x04, 0x36
        /*0d7e*/ 	.short	(.L_282 - .L_281)
.L_281:
        /*0d80*/ 	.word	0x00000008
.L_282:


//--------------------- .nv.info._ZN7cutlass13device_kernelIN5flash11enable_sm90INS1_16FlashAttnFwdSm90INS1_25CollectiveMainloopFwdSm90ILi2EN4cute5tupleIJNS5_1CILi1EEES8_S8_EEENS6_IJNS7_ILi128EEENS7_ILi160EEENS7_ILi192EEEEEELi192ENS_12float_e4m3_tEfNS_4arch4Sm90ELb1ELb0ELb0ELb1ELb1ELb0ELb0ELb1ELb1ELb1ELb0ELb0EEENS1_21CollectiveEpilogueFwdINS6_IJSA_SC_SB_EEES9_NS_10bfloat16_tESG_Li256ELb1ELb1ELb0ELb1EEENS1_36VarlenDynamicPersistentTileSchedulerILi128ELi160ELi256ELi128ELb0ELb1ELb1ELb1ELb1ELb1EEEEEEEEEvNT_6ParamsE --------------------------
	.section	.nv.info._ZN7cutlass13device_kernelIN5flash11enable_sm90INS1_16FlashAttnFwdSm90INS1_25CollectiveMainloopFwdSm90ILi2EN4cute5tupleIJNS5_1CILi1EEES8_S8_EEENS6_IJNS7_ILi128EEENS7_ILi160EEENS7_ILi192EEEEEELi192ENS_12float_e4m3_tEfNS_4arch4Sm90ELb1ELb0ELb0ELb1ELb1ELb0ELb0ELb1ELb1ELb1ELb0ELb0EEENS1_21CollectiveEpilogueFwdINS6_IJSA_SC_SB_EEES9_NS_10bfloat16_tESG_Li256ELb1ELb1ELb0ELb1EEENS1_36VarlenDynamicPersistentTileSchedulerILi128ELi160ELi256ELi128ELb0ELb1ELb1ELb1ELb1ELb1EEEEEEEEEvNT_6ParamsE,"",@"SHT_CUDA_INFO"
	.sectionflags	@""
	.align	4


	//----- nvinfo : EIATTR_CUDA_API_VERSION
	.align		4
        /*0000*/ 	.byte	0x04, 0x37
        /*0002*/ 	.short	(.L_284 - .L_283)
.L_283:
        /*0004*/ 	.word	0x00000082


	//----- nvinfo : EIATTR_KPARAM_INFO
	.align		4
.L_284:
        /*0008*/ 	.byte	0x04, 0x17
        /*000a*/ 	.short	(.L_286 - .L_285)
.L_285:
        /*000c*/ 	.word	0x00000000
        /*0010*/ 	.short	0x0000
        /*0012*/ 	.short	0x0070
        /*0014*/ 	.byte	0x00, 0xf0, 0x01, 0x2a


	//----- nvinfo : EIATTR_SPARSE_MMA_MASK
	.align		4
.L_286:
        /*0018*/ 	.byte	0x03, 0x50
        /*001a*/ 	.short	0x0000


	//----- nvinfo : EIATTR_MAXREG_COUNT
	.align		4
        /*001c*/ 	.byte	0x03, 0x1b
        /*001e*/ 	.short	0x00a8


	//----- nvinfo : EIATTR_NUM_BARRIERS
	.align		4
        /*0020*/ 	.byte	0x02, 0x4c
        /*0022*/ 	.byte	0x10
	.zero		1


	//----- nvinfo : EIATTR_EXTERNS
	.align		4
        /*0024*/ 	.byte	0x04, 0x0f
        /*0026*/ 	.short	(.L_288 - .L_287)


	//   ....[0]....
	.align		4
.L_287:
        /*0028*/ 	.word	index@(__assertfail)


	//----- nvinfo : EIATTR_ANNOTATIONS
	.align		4
.L_288:
        /*002c*/ 	.byte	0x04, 0x55
        /*002e*/ 	.short	(.L_290 - .L_289)


	//   ....[0]....
.L_289:
        /* <DEDUP_REMOVED lines=9> */


	//----- nvinfo : EIATTR_MERCURY_ISA_VERSION
	.align		4
.L_290:
        /*00b0*/ 	.byte	0x03, 0x5f
        /*00b2*/ 	.short	0x0101


	//----- nvinfo : EIATTR_UNUSED_LOAD_BYTE_OFFSET
	.align		4
        /*00b4*/ 	.byte	0x04, 0x44
        /*00b6*/ 	.short	(.L_292 - .L_291)


	//   ....[0]....
.L_291:
        /*00b8*/ 	.word	0x00000980
        /*00bc*/ 	.word	0x0000fff0


	//   ....[1]....
        /*00c0*/ 	.word	0x0000c6c0
        /*00c4*/ 	.word	0x0000fff0


	//----- nvinfo : EIATTR_INT_WARP_WIDE_INSTR_OFFSETS
	.align		4
.L_292:
        /*00c8*/ 	.byte	0x04, 0x31
        /*00ca*/ 	.short	(.L_294 - .L_293)


	//   ....[0]....
.L_293:
        /*00cc*/ 	.word	0x000000c0


	//   ....[1]....
        /*00d0*/ 	.word	0x000000d0


	//   ....[2]....
        /*00d4*/ 	.word	0x00000170


	//   ....[3]....
        /*00d8*/ 	.word	0x00010d10


	//   ....[4]....
        /*00dc*/ 	.word	0x00010da0


	//   ....[5]....
        /*00e0*/ 	.word	0x00014c70


	//   ....[6]....
        /*00e4*/ 	.word	0x00014d00


	//----- nvinfo : EIATTR_COOP_GROUP_MASK_REGIDS
	.align		4
.L_294:
        /*00e8*/ 	.byte	0x04, 0x29
        /*00ea*/ 	.short	(.L_296 - .L_295)


	//   ....[0]....
.L_295:
        /*00ec*/ 	.word	0xffffffff


	//   ....[1]....
        /*00f0*/ 	.word	0xffffffff


	//   ....[2]....
        /*00f4*/ 	.word	0xffffffff


	//   ....[3]....
        /*00f8*/ 	.word	0xffffffff


	//   ....[4]....
        /*00fc*/ 	.word	0xffffffff


	//   ....[5]....
        /*0100*/ 	.word	0xffffffff


	//   ....[6]....
        /*0104*/ 	.word	0xffffffff


	//   ....[7]....
        /*0108*/ 	.word	0xffffffff


	//   ....[8]....
        /*010c*/ 	.word	0xffffffff


	//   ....[9]....
        /*0110*/ 	.word	0xffffffff


	//   ....[10]....
        /*0114*/ 	.word	0xffffffff


	//   ....[11]....
        /*0118*/ 	.word	0xffffffff


	//   ....[12]....
        /*011c*/ 	.word	0xffffffff


	//   ....[13]....
        /*0120*/ 	.word	0xffffffff


	//   ....[14]....
        /*0124*/ 	.word	0xffffffff


	//   ....[15]....
        /*0128*/ 	.word	0xffffffff


	//   ....[16]....
        /*012c*/ 	.word	0xffffffff


	//   ....[17]....
        /*0130*/ 	.word	0xffffffff


	//   ....[18]....
        /*0134*/ 	.word	0xffffffff


	//   ....[19]....
        /*0138*/ 	.word	0xffffffff


	//   ....[20]....
        /*013c*/ 	.word	0xffffffff


	//   ....[21]....
        /*0140*/ 	.word	0xffffffff


	//   ....[22]....
        /*0144*/ 	.word	0xffffffff


	//   ....[23]....
        /*0148*/ 	.word	0xffffffff


	//   ....[24]....
        /*014c*/ 	.word	0xffffffff


	//   ....[25]....
        /*0150*/ 	.word	0xffffffff


	//   ....[26]....
        /*0154*/ 	.word	0xffffffff


	//   ....[27]....
        /*0158*/ 	.word	0xffffffff


	//   ....[28]....
        /*015c*/ 	.word	0xffffffff


	//   ....[29]....
        /*0160*/ 	.word	0xffffffff


	//   ....[30]....
        /*0164*/ 	.word	0xffffffff


	//   ....[31]....
        /*0168*/ 	.word	0xffffffff


	//   ....[32]....
        /*016c*/ 	.word	0xffffffff


	//   ....[33]....
        /*0170*/ 	.word	0xffffffff


	//   ....[34]....
        /*0174*/ 	.word	0xffffffff


	//   ....[35]....
        /*0178*/ 	.word	0xffffffff


	//   ....[36]....
        /*017c*/ 	.word	0xffffffff


	//   ....[37]....
        /*0180*/ 	.word	0xffffffff


	//   ....[38]....
        /*0184*/ 	.word	0xffffffff


	//   ....[39]....
        /*0188*/ 	.word	0xffffffff


	//   ....[40]....
        /*018c*/ 	.word	0xffffffff


	//   ....[41]....
        /*0190*/ 	.word	0xffffffff


	//   ....[42]....
        /*0194*/ 	.word	0xffffffff


	//   ....[43]....
        /*0198*/ 	.word	0xffffffff


	//   ....[44]....
        /*019c*/ 	.word	0xffffffff


	//   ....[45]....
        /*01a0*/ 	.word	0xffffffff


	//   ....[46]....
        /*01a4*/ 	.word	0xffffffff


	//   ....[47]....
        /*01a8*/ 	.word	0xffffffff


	//   ....[48]....
        /*01ac*/ 	.word	0xffffffff


	//   ....[49]....
        /*01b0*/ 	.word	0xffffffff


	//   ....[50]....
        /*01b4*/ 	.word	0xffffffff


	//   ....[51]....
        /*01b8*/ 	.word	0xffffffff


	//   ....[52]....
        /*01bc*/ 	.word	0xffffffff


	//   ....[53]....
        /*01c0*/ 	.word	0xffffffff


	//   ....[54]....
        /*01c4*/ 	.word	0xffffffff


	//   ....[55]....
        /*01c8*/ 	.word	0xffffffff


	//   ....[56]....
        /*01cc*/ 	.word	0xffffffff


	//   ....[57]....
        /*01d0*/ 	.word	0xffffffff


	//   ....[58]....
        /*01d4*/ 	.word	0xffffffff


	//   ....[59]....
        /*01d8*/ 	.word	0xffffffff


	//   ....[60]....
        /*01dc*/ 	.word	0xffffffff


	//   ....[61]....
        /*01e0*/ 	.word	0xffffffff


	//   ....[62]....
        /*01e4*/ 	.word	0xffffffff


	//   ....[63]....
        /*01e8*/ 	.word	0xffffffff


	//   ....[64]....
        /*01ec*/ 	.word	0xffffffff


	//   ....[65]....
        /*01f0*/ 	.word	0xffffffff


	//   ....[66]....
        /*01f4*/ 	.word	0xffffffff


	//   ....[67]....
        /*01f8*/ 	.word	0xffffffff


	//   ....[68]....
        /*01fc*/ 	.word	0xffffffff


	//   ....[69]....
        /*0200*/ 	.word	0xffffffff


	//   ....[70]....
        /*0204*/ 	.word	0xffffffff


	//   ....[71]....
        /*0208*/ 	.word	0xffffffff


	//   ....[72]....
        /*020c*/ 	.word	0xffffffff


	//   ....[73]....
        /*0210*/ 	.word	0xffffffff


	//   ....[74]....
        /*0214*/ 	.word	0xffffffff


	//   ....[75]....
        /*0218*/ 	.word	0xffffffff


	//   ....[76]....
        /*021c*/ 	.word	0xffffffff


	//   ....[77]....
        /*0220*/ 	.word	0xffffffff


	//   ....[78]....
        /*0224*/ 	.word	0xffffffff


	//   ....[79]....
        /*0228*/ 	.word	0xffffffff


	//   ....[80]....
        /*022c*/ 	.word	0xffffffff


	//   ....[81]....
        /*0230*/ 	.word	0xffffffff


	//   ....[82]....
        /*0234*/ 	.word	0xffffffff


	//   ....[83]....
        /*0238*/ 	.word	0xffffffff


	//   ....[84]....
        /*023c*/ 	.word	0xffffffff


	//   ....[85]....
        /*0240*/ 	.word	0xffffffff


	//   ....[86]....
        /*0244*/ 	.word	0xffffffff


	//   ....[87]....
        /*0248*/ 	.word	0xffffffff


	//   ....[88]....
        /*024c*/ 	.word	0xffffffff


	//   ....[89]....
        /*0250*/ 	.word	0xffffffff


	//   ....[90]....
        /*0254*/ 	.word	0xffffffff


	//   ....[91]....
        /*0258*/ 	.word	0xffffffff


	//   ....[92]....
        /*025c*/ 	.word	0xffffffff


	//   ....[93]....
        /*0260*/ 	.word	0xffffffff


	//   ....[94]....
        /*0264*/ 	.word	0xffffffff


	//   ....[95]....
        /*0268*/ 	.word	0xffffffff


	//   ....[96]....
        /*026c*/ 	.word	0xffffffff


	//   ....[97]....
        /*0270*/ 	.word	0xffffffff


	//   ....[98]....
        /*0274*/ 	.word	0xffffffff


	//   ....[99]....
        /*0278*/ 	.word	0xffffffff


	//   ....[100]....
        /*027c*/ 	.word	0xffffffff


	//   ....[101]....
        /*0280*/ 	.word	0xffffffff


	//   ....[102]....
        /*0284*/ 	.word	0xffffffff


	//   ....[103]....
        /*0288*/ 	.word	0xffffffff


	//   ....[104]....
        /*028c*/ 	.word	0xffffffff


	//   ....[105]....
        /*0290*/ 	.word	0xffffffff


	//   ....[106]....
        /*0294*/ 	.word	0xffffffff


	//   ....[107]....
        /*0298*/ 	.word	0xffffffff


	//   ....[108]....
        /*029c*/ 	.word	0xffffffff


	//   ....[109]....
        /*02a0*/ 	.word	0xffffffff


	//   ....[110]....
        /*02a4*/ 	.word	0xffffffff


	//   ....[111]....
        /*02a8*/ 	.word	0xffffffff


	//   ....[112]....
        /*02ac*/ 	.word	0xffffffff


	//   ....[113]....
        /*02b0*/ 	.word	0xffffffff


	//   ....[114]....
        /*02b4*/ 	.word	0xffffffff


	//   ....[115]....
        /*02b8*/ 	.word	0xffffffff


	//   ....[116]....
        /*02bc*/ 	.word	0xffffffff


	//   ....[117]....
        /*02c0*/ 	.word	0xffffffff


	//   ....[118]....
        /*02c4*/ 	.word	0xffffffff


	//   ....[119]....
        /*02c8*/ 	.word	0xffffffff


	//   ....[120]....
        /*02cc*/ 	.word	0xffffffff


	//   ....[121]....
        /*02d0*/ 	.word	0xffffffff


	//   ....[122]....
        /*02d4*/ 	.word	0xffffffff


	//   ....[123]....
        /*02d8*/ 	.word	0xffffffff


	//   ....[124]....
        /*02dc*/ 	.word	0xffffffff


	//   ....[125]....
        /*02e0*/ 	.word	0xffffffff


	//   ....[126]....
        /*02e4*/ 	.word	0xffffffff


	//   ....[127]....
        /*02e8*/ 	.word	0xffffffff


	//   ....[128]....
        /*02ec*/ 	.word	0xffffffff


	//   ....[129]....
        /*02f0*/ 	.word	0xffffffff


	//   ....[130]....
        /*02f4*/ 	.word	0xffffffff


	//   ....[131]....
        /*02f8*/ 	.word	0xffffffff


	//   ....[132]....
        /*02fc*/ 	.word	0xffffffff


	//   ....[133]....
        /*0300*/ 	.word	0xffffffff


	//   ....[134]....
        /*0304*/ 	.word	0xffffffff


	//   ....[135]....
        /*0308*/ 	.word	0xffffffff


	//   ....[136]....
        /*030c*/ 	.word	0xffffffff


	//   ....[137]....
        /*0310*/ 	.word	0xffffffff


	//   ....[138]....
        /*0314*/ 	.word	0xffffffff


	//   ....[139]....
        /*0318*/ 	.word	0xffffffff


	//   ....[140]....
        /*031c*/ 	.word	0xffffffff


	//   ....[141]....
        /*0320*/ 	.word	0xffffffff


	//   ....[142]....
        /*0324*/ 	.word	0xffffffff


	//   ....[143]....
        /*0328*/ 	.word	0xffffffff


	//   ....[144]....
        /*032c*/ 	.word	0xffffffff


	//   ....[145]....
        /*0330*/ 	.word	0xffffffff


	//   ....[146]....
        /*0334*/ 	.word	0xffffffff


	//   ....[147]....
        /*0338*/ 	.word	0xffffffff


	//   ....[148]....
        /*033c*/ 	.word	0xffffffff


	//   ....[149]....
        /*0340*/ 	.word	0xffffffff


	//   ....[150]....
        /*0344*/ 	.word	0xffffffff


	//   ....[151]....
        /*0348*/ 	.word	0xffffffff


	//   ....[152]....
        /*034c*/ 	.word	0xffffffff


	//   ....[153]....
        /*0350*/ 	.word	0xffffffff


	//   ....[154]....
        /*0354*/ 	.word	0xffffffff


	//   ....[155]....
        /*0358*/ 	.word	0xffffffff


	//   ....[156]....
        /*035c*/ 	.word	0xffffffff


	//   ....[157]....
        /*0360*/ 	.word	0xffffffff


	//   ....[158]....
        /*0364*/ 	.word	0xffffffff


	//   ....[159]....
        /*0368*/ 	.word	0xffffffff


	//   ....[160]....
        /*036c*/ 	.word	0xffffffff


	//   ....[161]....
        /*0370*/ 	.word	0xffffffff


	//   ....[162]....
        /*0374*/ 	.word	0xffffffff


	//   ....[163]....
        /*0378*/ 	.word	0xffffffff


	//   ....[164]....
        /*037c*/ 	.word	0xffffffff


	//   ....[165]....
        /*0380*/ 	.word	0xffffffff


	//   ....[166]....
        /*0384*/ 	.word	0xffffffff


	//   ....[167]....
        /*0388*/ 	.word	0xffffffff


	//   ....[168]....
        /*038c*/ 	.word	0xffffffff


	//   ....[169]....
        /*0390*/ 	.word	0xffffffff


	//   ....[170]....
        /*0394*/ 	.word	0xffffffff


	//   ....[171]....
        /*0398*/ 	.word	0xffffffff


	//   ....[172]....
        /*039c*/ 	.word	0xffffffff


	//   ....[173]....
        /*03a0*/ 	.word	0xffffffff


	//   ....[174]....
        /*03a4*/ 	.word	0xffffffff


	//   ....[175]....
        /*03a8*/ 	.word	0xffffffff


	//   ....[176]....
        /*03ac*/ 	.word	0xffffffff


	//   ....[177]....
        /*03b0*/ 	.word	0x0500000f


	//   ....[178]....
        /*03b4*/ 	.word	0x0500000f


	//   ....[179]....
        /*03b8*/ 	.word	0x0500000f


	//   ....[180]....
        /*03bc*/ 	.word	0x0500000f


	//   ....[181]....
        /*03c0*/ 	.word	0x0500000f


	//   ....[182]....
        /*03c4*/ 	.word	0x0500000f


	//   ....[183]....
        /*03c8*/ 	.word	0x0500000f


	//   ....[184]....
        /*03cc*/ 	.word	0x0500000f


	//   ....[185]....
        /*03d0*/ 	.word	0x0500000f


	//   ....[186]....
        /*03d4*/ 	.word	0x0500000f


	//   ....[187]....
        /*03d8*/ 	.word	0x0500000f


	//   ....[188]....
        /*03dc*/ 	.word	0x0500000f


	//   ....[189]....
        /*03e0*/ 	.word	0x0500000f


	//   ....[190]....
        /*03e4*/ 	.word	0x0500000f


	//   ....[191]....
        /*03e8*/ 	.word	0x0500000f


	//   ....[192]....
        /*03ec*/ 	.word	0x0500000f


	//   ....[193]....
        /*03f0*/ 	.word	0x0500000f


	//   ....[194]....
        /*03f4*/ 	.word	0x0500000f


	//   ....[195]....
        /*03f8*/ 	.word	0x0500000f


	//   ....[196]....
        /*03fc*/ 	.word	0x0500000f


	//   ....[197]....
        /*0400*/ 	.word	0x0500000f


	//   ....[198]....
        /*0404*/ 	.word	0x0500000f


	//   ....[199]....
        /*0408*/ 	.word	0x0500000f


	//   ....[200]....
        /*040c*/ 	.word	0x0500000f


	//   ....[201]....
        /*0410*/ 	.word	0x0500000f


	//   ....[202]....
        /*0414*/ 	.word	0x0500000f


	//   ....[203]....
        /*0418*/ 	.word	0x0500000f


	//   ....[204]....
        /*041c*/ 	.word	0x0500000f


	//   ....[205]....
        /*0420*/ 	.word	0x0500000f


	//   ....[206]....
        /*0424*/ 	.word	0x0500000f


	//   ....[207]....
        /*0428*/ 	.word	0x0500000f


	//   ....[208]....
        /*042c*/ 	.word	0x0500000f


	//   ....[209]....
        /*0430*/ 	.word	0x0500000f


	//   ....[210]....
        /*0434*/ 	.word	0x0500000f


	//   ....[211]....
        /*0438*/ 	.word	0x0500000f


	//   ....[212]....
        /*043c*/ 	.word	0x0500000f


	//   ....[213]....
        /*0440*/ 	.word	0x0500000f


	//   ....[214]....
        /*0444*/ 	.word	0x0500000f


	//   ....[215]....
        /*0448*/ 	.word	0x0500000f


	//   ....[216]....
        /*044c*/ 	.word	0x0500000f


	//   ....[217]....
        /*0450*/ 	.word	0x0500000f


	//   ....[218]....
        /*0454*/ 	.word	0x0500000f


	//   ....[219]....
        /*0458*/ 	.word	0x0500000f


	//   ....[220]....
        /*045c*/ 	.word	0x0500000f


	//   ....[221]....
        /*0460*/ 	.word	0x0500000f


	//   ....[222]....
        /*0464*/ 	.word	0x0500000f


	//   ....[223]....
        /*0468*/ 	.word	0x0500000f


	//   ....[224]....
        /*046c*/ 	.word	0x0500000f


	//   ....[225]....
        /*0470*/ 	.word	0x0500000f


	//   ....[226]....
        /*0474*/ 	.word	0x0500000f


	//----- nvinfo : EIATTR_COOP_GROUP_INSTR_OFFSETS
	.align		4
.L_296:
        /*0478*/ 	.byte	0x04, 0x28
        /*047a*/ 	.short	(.L_298 - .L_297)


	//   ....[0]....
.L_297:
        /*047c*/ 	.word	0x00000080


	//   ....[1]....
        /*0480*/ 	.word	0x00000090


	//   ....[2]....
        /*0484*/ 	.word	0x000002d0


	//   ....[3]....
        /*0488*/ 	.word	0x00000430


	//   ....[4]....
        /*048c*/ 	.word	0x00000550


	//   ....[5]....
        /*0490*/ 	.word	0x000006b0


	//   ....[6]....
        /*0494*/ 	.word	0x00001980


	//   ....[7]....
        /*0498*/ 	.word	0x00002aa0


	//   ....[8]....
        /*049c*/ 	.word	0x00002ad0


	//   ....[9]....
        /*04a0*/ 	.word	0x00003390


	//   ....[10]....
        /*04a4*/ 	.word	0x00003460


	//   ....[11]....
        /*04a8*/ 	.word	0x00004000


	//   ....[12]....
        /*04ac*/ 	.word	0x00004090


	//   ....[13]....
        /*04b0*/ 	.word	0x00006150


	//   ....[14]....
        /*04b4*/ 	.word	0x00006170


	//   ....[15]....
        /*04b8*/ 	.word	0x000069a0


	//   ....[16]....
        /*04bc*/ 	.word	0x00006ab0


	//   ....[17]....
        /*04c0*/ 	.word	0x00007500


	//   ....[18]....
        /*04c4*/ 	.word	0x00007560


	//   ....[19]....
        /*04c8*/ 	.word	0x0000a030


	//   ....[20]....
        /*04cc*/ 	.word	0x0000a040


	//   ....[21]....
        /*04d0*/ 	.word	0x0000a070


	//   ....[22]....
        /*04d4*/ 	.word	0x0000a080


	//   ....[23]....
        /*04d8*/ 	.word	0x0000bd70


	//   ....[24]....
        /*04dc*/ 	.word	0x0000bd80


	//   ....[25]....
        /*04e0*/ 	.word	0x0000bdb0


	//   ....[26]....
        /*04e4*/ 	.word	0x0000bdc0


	//   ....[27]....
        /*04e8*/ 	.word	0x0000d220


	//   ....[28]....
        /*04ec*/ 	.word	0x0000d250


	//   ....[29]....
        /*04f0*/ 	.word	0x0000d280


	//   ....[30]....
        /*04f4*/ 	.word	0x0000d2b0


	//   ....[31]....
        /*04f8*/ 	.word	0x0000d2e0


	//   ....[32]....
        /*04fc*/ 	.word	0x0000d300


	//   ....[33]....
        /*0500*/ 	.word	0x0000d310


	//   ....[34]....
        /*0504*/ 	.word	0x0000d320


	//   ....[35]....
        /*0508*/ 	.word	0x0000d330


	//   ....[36]....
        /*050c*/ 	.word	0x0000d360


	//   ....[37]....
        /*0510*/ 	.word	0x0000d3a0


	//   ....[38]....
        /*0514*/ 	.word	0x0000d3b0


	//   ....[39]....
        /*0518*/ 	.word	0x0000d3c0


	//   ....[40]....
        /*051c*/ 	.word	0x0000d3f0


	//   ....[41]....
        /*0520*/ 	.word	0x0000d420


	//   ....[42]....
        /*0524*/ 	.word	0x0000d430


	//   ....[43]....
        /*0528*/ 	.word	0x0000d440


	//   ....[44]....
        /*052c*/ 	.word	0x0000d470


	//   ....[45]....
        /*0530*/ 	.word	0x0000d4a0


	//   ....[46]....
        /*0534*/ 	.word	0x0000d4b0


	//   ....[47]....
        /*0538*/ 	.word	0x0000d4e0


	//   ....[48]....
        /*053c*/ 	.word	0x0000d4f0


	//   ....[49]....
        /*0540*/ 	.word	0x0000d530


	//   ....[50]....
        /*0544*/ 	.word	0x0000d560


	//   ....[51]....
        /*0548*/ 	.word	0x0000d590


	//   ....[52]....
        /*054c*/ 	.word	0x0000d5a0


	//   ....[53]....
        /*0550*/ 	.word	0x0000d5d0


	//   ....[54]....
        /*0554*/ 	.word	0x0000d5e0


	//   ....[55]....
        /*0558*/ 	.word	0x0000d5f0


	//   ....[56]....
        /*055c*/ 	.word	0x0000d600


	//   ....[57]....
        /*0560*/ 	.word	0x0000d630


	//   ....[58]....
        /*0564*/ 	.word	0x0000d640


	//   ....[59]....
        /*0568*/ 	.word	0x0000d650


	//   ....[60]....
        /*056c*/ 	.word	0x0000d660


	//   ....[61]....
        /*0570*/ 	.word	0x0000d670


	//   ....[62]....
        /*0574*/ 	.word	0x0000d680


	//   ....[63]....
        /*0578*/ 	.word	0x0000d690


	//   ....[64]....
        /*057c*/ 	.word	0x0000d6a0


	//   ....[65]....
        /*0580*/ 	.word	0x0000d6b0


	//   ....[66]....
        /*0584*/ 	.word	0x0000d6c0


	//   ....[67]....
        /*0588*/ 	.word	0x0000d6d0


	//   ....[68]....
        /*058c*/ 	.word	0x0000d6e0


	//   ....[69]....
        /*0590*/ 	.word	0x0000d6f0


	//   ....[70]....
        /*0594*/ 	.word	0x0000d700


	//   ....[71]....
        /*0598*/ 	.word	0x0000d710


	//   ....[72]....
        /*059c*/ 	.word	0x0000d720


	//   ....[73]....
        /*05a0*/ 	.word	0x0000d730


	//   ....[74]....
        /*05a4*/ 	.word	0x0000d740


	//   ....[75]....
        /*05a8*/ 	.word	0x0000de20


	//   ....[76]....
        /*05ac*/ 	.word	0x0000de50


	//   ....[77]....
        /*05b0*/ 	.word	0x0000df30


	//   ....[78]....
        /*05b4*/ 	.word	0x0000df70


	//   ....[79]....
        /*05b8*/ 	.word	0x0000e600


	//   ....[80]....
        /*05bc*/ 	.word	0x0000e630


	//   ....[81]....
        /*05c0*/ 	.word	0x0000e730


	//   ....[82]....
        /*05c4*/ 	.word	0x0000e750


	//   ....[83]....
        /*05c8*/ 	.word	0x0000e850


	//   ....[84]....
        /*05cc*/ 	.word	0x0000e870


	//   ....[85]....
        /*05d0*/ 	.word	0x0000e980


	//   ....[86]....
        /*05d4*/ 	.word	0x0000e9a0


	//   ....[87]....
        /*05d8*/ 	.word	0x0000f2a0


	//   ....[88]....
        /*05dc*/ 	.word	0x0000f2c0


	//   ....[89]....
        /*05e0*/ 	.word	0x0000f3c0


	//   ....[90]....
        /*05e4*/ 	.word	0x0000f3e0


	//   ....[91]....
        /*05e8*/ 	.word	0x0000f4e0


	//   ....[92]....
        /*05ec*/ 	.word	0x0000f500


	//   ....[93]....
        /*05f0*/ 	.word	0x0000f610


	//   ....[94]....
        /*05f4*/ 	.word	0x0000f630


	//   ....[95]....
        /*05f8*/ 	.word	0x0000f7b0


	//   ....[96]....
        /*05fc*/ 	.word	0x0000f960


	//   ....[97]....
        /*0600*/ 	.word	0x0000f990


	//   ....[98]....
        /*0604*/ 	.word	0x0000f9c0


	//   ....[99]....
        /*0608*/ 	.word	0x0000f9f0


	//   ....[100]....
        /*060c*/ 	.word	0x0000fa20


	//   ....[101]....
        /*0610*/ 	.word	0x0000fa60


	//   ....[102]....
        /*0614*/ 	.word	0x0000fbb0


	//   ....[103]....
        /*0618*/ 	.word	0x0000fbe0


	//   ....[104]....
        /*061c*/ 	.word	0x0000fc10


	//   ....[105]....
        /*0620*/ 	.word	0x0000fc40


	//   ....[106]....
        /*0624*/ 	.word	0x0000fc70


	//   ....[107]....
        /*0628*/ 	.word	0x0000fcb0


	//   ....[108]....
        /*062c*/ 	.word	0x0000fd30


	//   ....[109]....
        /*0630*/ 	.word	0x0000fdd0


	//   ....[110]....
        /*0634*/ 	.word	0x0000fe70


	//   ....[111]....
        /*0638*/ 	.word	0x00011c40


	//   ....[112]....
        /*063c*/ 	.word	0x00011c70


	//   ....[113]....
        /*0640*/ 	.word	0x00011ca0


	//   ....[114]....
        /*0644*/ 	.word	0x00011db0


	//   ....[115]....
        /*0648*/ 	.word	0x00011dc0


	//   ....[116]....
        /*064c*/ 	.word	0x00011e50


	//   ....[117]....
        /*0650*/ 	.word	0x00011e60


	//   ....[118]....
        /*0654*/ 	.word	0x00011e70


	//   ....[119]....
        /*0658*/ 	.word	0x00011f00


	//   ....[120]....
        /*065c*/ 	.word	0x00011fa0


	//   ....[121]....
        /*0660*/ 	.word	0x000123a0


	//   ....[122]....
        /*0664*/ 	.word	0x000123d0


	//   ....[123]....
        /*0668*/ 	.word	0x00012400


	//   ....[124]....
        /*066c*/ 	.word	0x00012460


	//   ....[125]....
        /*0670*/ 	.word	0x000124e0


	//   ....[126]....
        /*0674*/ 	.word	0x000124f0


	//   ....[127]....
        /*0678*/ 	.word	0x00012540


	//   ....[128]....
        /*067c*/ 	.word	0x00012580


	//   ....[129]....
        /*0680*/ 	.word	0x00012590


	//   ....[130]....
        /*0684*/ 	.word	0x00012640


	//   ....[131]....
        /*0688*/ 	.word	0x00012e50


	//   ....[132]....
        /*068c*/ 	.word	0x00012e80


	//   ....[133]....
        /*0690*/ 	.word	0x00012eb0


	//   ....[134]....
        /*0694*/ 	.word	0x00012ef0


	//   ....[135]....
        /*0698*/ 	.word	0x00012f70


	//   ....[136]....
        /*069c*/ 	.word	0x00012fa0


	//   ....[137]....
        /*06a0*/ 	.word	0x00012ff0


	//   ....[138]....
        /*06a4*/ 	.word	0x00013040


	//   ....[139]....
        /*06a8*/ 	.word	0x00013a30


	//   ....[140]....
        /*06ac*/ 	.word	0x00013a40


	//   ....[141]....
        /*06b0*/ 	.word	0x00013a50


	//   ....[142]....
        /*06b4*/ 	.word	0x00013a90


	//   ....[143]....
        /*06b8*/ 	.word	0x00013ad0


	//   ....[144]....
        /*06bc*/ 	.word	0x00013ae0


	//   ....[145]....
        /*06c0*/ 	.word	0x00013b40


	//   ....[146]....
        /*06c4*/ 	.word	0x00013b70


	//   ....[147]....
        /*06c8*/ 	.word	0x00013bb0


	//   ....[148]....
        /*06cc*/ 	.word	0x00013c10


	//   ....[149]....
        /*06d0*/ 	.word	0x00014030


	//   ....[150]....
        /*06d4*/ 	.word	0x00014040


	//   ....[151]....
        /*06d8*/ 	.word	0x00014050


	//   ....[152]....
        /*06dc*/ 	.word	0x00014060


	//   ....[153]....
        /*06e0*/ 	.word	0x00014070


	//   ....[154]....
        /*06e4*/ 	.word	0x000140d0


	//   ....[155]....
        /*06e8*/ 	.word	0x000140e0


	//   ....[156]....
        /*06ec*/ 	.word	0x000140f0


	//   ....[157]....
        /*06f0*/ 	.word	0x00014150


	//   ....[158]....
        /*06f4*/ 	.word	0x00014170


	//   ....[159]....
        /*06f8*/ 	.word	0x00015770


	//   ....[160]....
        /*06fc*/ 	.word	0x000157a0


	//   ....[161]....
        /*0700*/ 	.word	0x000157d0


	//   ....[162]....
        /*0704*/ 	.word	0x00015800


	//   ....[163]....
        /*0708*/ 	.word	0x00015810


	//   ....[164]....
        /*070c*/ 	.word	0x00015830


	//   ....[165]....
        /*0710*/ 	.word	0x00015850


	//   ....[166]....
        /*0714*/ 	.word	0x00015890


	//   ....[167]....
        /*0718*/ 	.word	0x000159d0


	//   ....[168]....
        /*071c*/ 	.word	0x00015a00


	//   ....[169]....
        /*0720*/ 	.word	0x00015a40


	//   ....[170]....
        /*0724*/ 	.word	0x00015a70


	//   ....[171]....
        /*0728*/ 	.word	0x00015aa0


	//   ....[172]....
        /*072c*/ 	.word	0x00015ad0


	//   ....[173]....
        /*0730*/ 	.word	0x00015b70


	//   ....[174]....
        /*0734*/ 	.word	0x00015c10


	//   ....[175]....
        /*0738*/ 	.word	0x00015cc0


	//   ....[176]....
        /*073c*/ 	.word	0x00016290


	//   ....[177]....
        /*0740*/ 	.word	0x000168a0


	//   ....[178]....
        /*0744*/ 	.word	0x00016980


	//   ....[179]....
        /*0748*/ 	.word	0x00016a40


	//   ....[180]....
        /*074c*/ 	.word	0x00016bd0


	//   ....[181]....
        /*0750*/ 	.word	0x00016c60


	//   ....[182]....
        /*0754*/ 	.word	0x00016cc0


	//   ....[183]....
        /*0758*/ 	.word	0x00016dc0


	//   ....[184]....
        /*075c*/ 	.word	0x00016e20


	//   ....[185]....
        /*0760*/ 	.word	0x00016ef0


	//   ....[186]....
        /*0764*/ 	.word	0x00016fb0


	//   ....[187]....
        /*0768*/ 	.word	0x00017080


	//   ....[188]....
        /*076c*/ 	.word	0x00017200


	//   ....[189]....
        /*0770*/ 	.word	0x000172c0


	//   ....[190]....
        /*0774*/ 	.word	0x000173e0


	//   ....[191]....
        /*0778*/ 	.word	0x00017430


	//   ....[192]....
        /*077c*/ 	.word	0x00017510


	//   ....[193]....
        /*0780*/ 	.word	0x000175c0


	//   ....[194]....
        /*0784*/ 	.word	0x00017620


	//   ....[195]....
        /*0788*/ 	.word	0x00017700


	//   ....[196]....
        /*078c*/ 	.word	0x00017770


	//   ....[197]....
        /*0790*/ 	.word	0x00017840


	//   ....[198]....
        /*0794*/ 	.word	0x000178e0


	//   ....[199]....
        /*0798*/ 	.word	0x00017950


	//   ....[200]....
        /*079c*/ 	.word	0x000179d0


	//   ....[201]....
        /*07a0*/ 	.word	0x00017a90


	//   ....[202]....
        /*07a4*/ 	.word	0x00017b00


	//   ....[203]....
        /*07a8*/ 	.word	0x00017bf0


	//   ....[204]....
        /*07ac*/ 	.word	0x00017c60


	//   ....[205]....
        /*07b0*/ 	.word	0x00017d30


	//   ....[206]....
        /*07b4*/ 	.word	0x00017e60


	//   ....[207]....
        /*07b8*/ 	.word	0x00017ef0


	//   ....[208]....
        /*07bc*/ 	.word	0x00017f50


	//   ....[209]....
        /*07c0*/ 	.word	0x00018030


	//   ....[210]....
        /*07c4*/ 	.word	0x00018090


	//   ....[211]....
        /*07c8*/ 	.word	0x00018160


	//   ....[212]....
        /*07cc*/ 	.word	0x000181c0


	//   ....[213]....
        /*07d0*/ 	.word	0x00018290


	//   ....[214]....
        /*07d4*/ 	.word	0x000182f0


	//   ....[215]....
        /*07d8*/ 	.word	0x000183c0


	//   ....[216]....
        /*07dc*/ 	.word	0x000184b0


	//   ....[217]....
        /*07e0*/ 	.word	0x00018540


	//   ....[218]....
        /*07e4*/ 	.word	0x000185a0


	//   ....[219]....
        /*07e8*/ 	.word	0x00018670


	//   ....[220]....
        /*07ec*/ 	.word	0x000186d0


	//   ....[221]....
        /*07f0*/ 	.word	0x000187a0


	//   ....[222]....
        /*07f4*/ 	.word	0x00018800


	//   ....[223]....
        /*07f8*/ 	.word	0x000188d0


	//   ....[224]....
        /*07fc*/ 	.word	0x00018930


	//   ....[225]....
        /*0800*/ 	.word	0x00018a00


	//   ....[226]....
        /*0804*/ 	.word	0x00018c50


	//----- nvinfo : EIATTR_REG_RECONFIG
	.align		4
.L_298:
        /*0808*/ 	.byte	0x01, 0x54
	.zero		2


	//----- nvinfo : EIATTR_SYSCALL_OFFSETS
	.align		4
        /*080c*/ 	.byte	0x04, 0x46
        /*080e*/ 	.short	(.L_300 - .L_299)


	//   ....[0]....
.L_299:
        /*0810*/ 	.word	0x00001b60


	//   ....[1]....
        /*0814*/ 	.word	0x00010f00


	//   ....[2]....
        /*0818*/ 	.word	0x00011070


	//   ....[3]....
        /*081c*/ 	.word	0x000111c0


	//   ....[4]....
        /*0820*/ 	.word	0x00011300


	//   ....[5]....
        /*0824*/ 	.word	0x00012a80


	//----- nvinfo : EIATTR_MBARRIER_INSTR_OFFSETS
	.align		4
.L_300:
        /*0828*/ 	.byte	0x04, 0x39
        /*082a*/ 	.short	(.L_302 - .L_301)


	//   ....[0]....
.L_301:
        /*082c*/ 	.word	0x00000180
        /*0830*/ 	.word	0x000000ff
        /*0834*/ 	.word	0x00033400
        /*0838*/ 	.short	0x0100
        /*083a*/ 	.byte	0x08
	.zero		1


	//   ....[1]....
        /*083c*/ 	.word	0x00000190
        /*0840*/ 	.word	0x000000ff
        /*0844*/ 	.word	0x00033420
        /*0848*/ 	.short	0x0100
        /*084a*/ 	.byte	0x08
	.zero		1


	//   ....[2]....
        /*084c*/ 	.word	0x00000280
        /*0850*/ 	.word	0x000000ff
        /*0854*/ 	.word	0x00033430
        /*0858*/ 	.short	0x0100
        /*085a*/ 	.byte	0x08
	.zero		1


	//   ....[3]....
        /*085c*/ 	.word	0x00000290
        /*0860*/ 	.word	0x000000ff
        /*0864*/ 	.word	0x00033440
        /*0868*/ 	.short	0x0100
        /*086a*/ 	.byte	0x08
	.zero		1


	//   ....[4]....
        /*086c*/ 	.word	0x000002a0
        /*0870*/ 	.word	0x000000ff
        /*0874*/ 	.word	0x00033438
        /*0878*/ 	.short	0x0100
        /*087a*/ 	.byte	0x08
	.zero		1


	//   ....[5]....
        /*087c*/ 	.word	0x000002b0
        /*0880*/ 	.word	0x000000ff
        /*0884*/ 	.word	0x00033448
        /*0888*/ 	.short	0x0100
        /*088a*/ 	.byte	0x08
	.zero		1


	//   ....[6]....
        /*088c*/ 	.word	0x000003e0
        /*0890*/ 	.word	0x000000ff
        /*0894*/ 	.word	0x00033450
        /*0898*/ 	.short	0x0100
        /*089a*/ 	.byte	0x08
	.zero		1


	//   ....[7]....
        /*089c*/ 	.word	0x000003f0
        /*08a0*/ 	.word	0x000000ff
        /*08a4*/ 	.word	0x00033460
        /*08a8*/ 	.short	0x0100
        /*08aa*/ 	.byte	0x08
	.zero		1


	//   ....[8]....
        /*08ac*/ 	.word	0x00000400
        /*08b0*/ 	.word	0x000000ff
        /*08b4*/ 	.word	0x00033458
        /*08b8*/ 	.short	0x0100
        /*08ba*/ 	.byte	0x08
	.zero		1


	//   ....[9]....
        /*08bc*/ 	.word	0x00000410
        /*08c0*/ 	.word	0x000000ff
        /*08c4*/ 	.word	0x00033468
        /*08c8*/ 	.short	0x0100
        /*08ca*/ 	.byte	0x08
	.zero		1


	//   ....[10]....
        /*08cc*/ 	.word	0x00000500
        /*08d0*/ 	.word	0x000000ff
        /*08d4*/ 	.word	0x00033470
        /*08d8*/ 	.short	0x0100
        /*08da*/ 	.byte	0x06
	.zero		1


	//   ....[11]....
        /*08dc*/ 	.word	0x00000510
        /*08e0*/ 	.word	0x000000ff
        /*08e4*/ 	.word	0x00033480
        /*08e8*/ 	.short	0x0100
        /*08ea*/ 	.byte	0x06
	.zero		1


	//   ....[12]....
        /*08ec*/ 	.word	0x00000520
        /*08f0*/ 	.word	0x000000ff
        /*08f4*/ 	.word	0x00033478
        /*08f8*/ 	.short	0x0100
        /*08fa*/ 	.byte	0x06
	.zero		1


	//   ....[13]....
        /*08fc*/ 	.word	0x00000530
        /*0900*/ 	.word	0x000000ff
        /*0904*/ 	.word	0x00033488
        /*0908*/ 	.short	0x0100
        /*090a*/ 	.byte	0x06
	.zero		1


	//   ....[14]....
        /*090c*/ 	.word	0x00000660
        /*0910*/ 	.word	0x000000ff
        /*0914*/ 	.word	0x00033490
        /*0918*/ 	.short	0x0100
        /*091a*/ 	.byte	0x08
	.zero		1


	//   ....[15]....
        /*091c*/ 	.word	0x00000670
        /*0920*/ 	.word	0x000000ff
        /*0924*/ 	.word	0x000334a0
        /*0928*/ 	.short	0x0100
        /*092a*/ 	.byte	0x08
	.zero		1


	//   ....[16]....
        /*092c*/ 	.word	0x00000680
        /*0930*/ 	.word	0x000000ff
        /*0934*/ 	.word	0x00033498
        /*0938*/ 	.short	0x0100
        /*093a*/ 	.byte	0x08
	.zero		1


	//   ....[17]....
        /*093c*/ 	.word	0x00000690
        /*0940*/ 	.word	0x000000ff
        /*0944*/ 	.word	0x000334a8
        /*0948*/ 	.short	0x0100
        /*094a*/ 	.byte	0x08
	.zero		1


	//   ....[18]....
        /*094c*/ 	.word	0x000007e0
        /*0950*/ 	.word	0x000000ff
        /*0954*/ 	.word	0x000334b0
        /*0958*/ 	.short	0x0100
        /*095a*/ 	.byte	0x08
	.zero		1


	//   ....[19]....
        /*095c*/ 	.word	0x000007f0
        /*0960*/ 	.word	0x000000ff
        /*0964*/ 	.word	0x000334c0
        /*0968*/ 	.short	0x0100
        /*096a*/ 	.byte	0x08
	.zero		1


	//   ....[20]....
        /*096c*/ 	.word	0x00000800
        /*0970*/ 	.word	0x000000ff
        /*0974*/ 	.word	0x000334b8
        /*0978*/ 	.short	0x0100
        /*097a*/ 	.byte	0x08
	.zero		1


	//   ....[21]....
        /*097c*/ 	.word	0x00000810
        /*0980*/ 	.word	0x000000ff
        /*0984*/ 	.word	0x000334c8
        /*0988*/ 	.short	0x0100
        /*098a*/ 	.byte	0x08
	.zero		1


	//   ....[22]....
        /*098c*/ 	.word	0x00001be0
        /*0990*/ 	.word	0x000000ff
        /*0994*/ 	.word	0x00033400
        /*0998*/ 	.short	0x010a
        /*099a*/ 	.byte	0x29
	.zero		1


	//   ....[23]....
        /*099c*/ 	.word	0x00001c60
        /*09a0*/ 	.word	0x00000003
        /*09a4*/ 	.word	0x00033430
        /*09a8*/ 	.short	0x010a
        /*09aa*/ 	.byte	0x3f
	.zero		1


	//   ....[24]....
        /*09ac*/ 	.word	0x00001ca0
        /*09b0*/ 	.word	0x00000003
        /*09b4*/ 	.word	0x00033430
        /*09b8*/ 	.short	0x010a
        /*09ba*/ 	.byte	0x3f
	.zero		1


	//   ....[25]....
        /*09bc*/ 	.word	0x00002c90
        /*09c0*/ 	.word	0x000000ff
        /*09c4*/ 	.word	0x00000000
        /*09c8*/ 	.short	0x0101
        /*09ca*/ 	.byte	0x06
	.zero		1


	//   ....[26]....
        /*09cc*/ 	.word	0x00005170
        /*09d0*/ 	.word	0x000000ff
        /*09d4*/ 	.word	0x00033430
        /*09d8*/ 	.short	0x010a
        /*09da*/ 	.byte	0x06
	.zero		1


	//   ....[27]....
        /*09dc*/ 	.word	0x000051b0
        /*09e0*/ 	.word	0x000000ff
        /*09e4*/ 	.word	0x00033430
        /*09e8*/ 	.short	0x010a
        /*09ea*/ 	.byte	0x06
	.zero		1


	//   ....[28]....
        /*09ec*/ 	.word	0x00005df0
        /*09f0*/ 	.word	0x000000ff
        /*09f4*/ 	.word	0x00033450
        /*09f8*/ 	.short	0x010a
        /*09fa*/ 	.byte	0x06
	.zero		1


	//   ....[29]....
        /*09fc*/ 	.word	0x00005e30
        /*0a00*/ 	.word	0x000000ff
        /*0a04*/ 	.word	0x00033450
        /*0a08*/ 	.short	0x010a
        /*0a0a*/ 	.byte	0x06
	.zero		1


	//   ....[30]....
        /*0a0c*/ 	.word	0x000061c0
        /*0a10*/ 	.word	0x000000ff
        /*0a14*/ 	.word	0x00000000
        /*0a18*/ 	.short	0x0101
        /*0a1a*/ 	.byte	0x06
	.zero		1


	//   ....[31]....
        /*0a1c*/ 	.word	0x000082d0
        /*0a20*/ 	.word	0x000000ff
        /*0a24*/ 	.word	0x00000000
        /*0a28*/ 	.short	0x0101
        /*0a2a*/ 	.byte	0x06
	.zero		1


	//   ....[32]....
        /*0a2c*/ 	.word	0x00008bf0
        /*0a30*/ 	.word	0x000000ff
        /*0a34*/ 	.word	0x00033430
        /*0a38*/ 	.short	0x010a
        /*0a3a*/ 	.byte	0x06
	.zero		1


	//   ....[33]....
        /*0a3c*/ 	.word	0x00008c30
        /*0a40*/ 	.word	0x000000ff
        /*0a44*/ 	.word	0x00033430
        /*0a48*/ 	.short	0x010a
        /*0a4a*/ 	.byte	0x06
	.zero		1


	//   ....[34]....
        /*0a4c*/ 	.word	0x00009840
        /*0a50*/ 	.word	0x000000ff
        /*0a54*/ 	.word	0x00033450
        /*0a58*/ 	.short	0x010a
        /*0a5a*/ 	.byte	0x06
	.zero		1


	//   ....[35]....
        /*0a5c*/ 	.word	0x00009880
        /*0a60*/ 	.word	0x000000ff
        /*0a64*/ 	.word	0x00033450
        /*0a68*/ 	.short	0x010a
        /*0a6a*/ 	.byte	0x06
	.zero		1


	//   ....[36]....
        /*0a6c*/ 	.word	0x00009bd0
        /*0a70*/ 	.word	0x000000ff
        /*0a74*/ 	.word	0x00000000
        /*0a78*/ 	.short	0x0101
        /*0a7a*/ 	.byte	0x06
	.zero		1


	//   ....[37]....
        /*0a7c*/ 	.word	0x0000b180
        /*0a80*/ 	.word	0x000000ff
        /*0a84*/ 	.word	0x00000000
        /*0a88*/ 	.short	0x0101
        /*0a8a*/ 	.byte	0x06
	.zero		1


	//   ....[38]....
        /*0a8c*/ 	.word	0x0000ba00
        /*0a90*/ 	.word	0x000000ff
        /*0a94*/ 	.word	0x00033450
        /*0a98*/ 	.short	0x010a
        /*0a9a*/ 	.byte	0x09
	.zero		1


	//   ....[39]....
        /*0a9c*/ 	.word	0x0000ba40
        /*0aa0*/ 	.word	0x000000ff
        /*0aa4*/ 	.word	0x00033450
        /*0aa8*/ 	.short	0x010a
        /*0aaa*/ 	.byte	0x09
	.zero		1


	//   ....[40]....
        /*0aac*/ 	.word	0x0000c140
        /*0ab0*/ 	.word	0x000000ff
        /*0ab4*/ 	.word	0x00000000
        /*0ab8*/ 	.short	0x0101
        /*0aba*/ 	.byte	0x04
	.zero		1


	//   ....[41]....
        /*0abc*/ 	.word	0x0000e5f0
        /*0ac0*/ 	.word	0x00000000
        /*0ac4*/ 	.word	0x00000000
        /*0ac8*/ 	.short	0x0101
        /*0aca*/ 	.byte	0x3f
	.zero		1


	//   ....[42]....
        /*0acc*/ 	.word	0x00011950
        /*0ad0*/ 	.word	0x00000004
        /*0ad4*/ 	.word	0x00033480
        /*0ad8*/ 	.short	0x010a
        /*0ada*/ 	.byte	0x3f
	.zero		1


	//   ....[43]....
        /*0adc*/ 	.word	0x00012070
        /*0ae0*/ 	.word	0x00000004
        /*0ae4*/ 	.word	0x00033470
        /*0ae8*/ 	.short	0x0107
        /*0aea*/ 	.byte	0x3f
	.zero		1


	//   ....[44]....
        /*0aec*/ 	.word	0x00012130
        /*0af0*/ 	.word	0x00000004
        /*0af4*/ 	.word	0x00033470
        /*0af8*/ 	.short	0x0101
        /*0afa*/ 	.byte	0x3f
	.zero		1


	//   ....[45]....
        /*0afc*/ 	.word	0x00012160
        /*0b00*/ 	.word	0x00000004
        /*0b04*/ 	.word	0x00033440
        /*0b08*/ 	.short	0x010a
        /*0b0a*/ 	.byte	0x3f
	.zero		1


	//   ....[46]....
        /*0b0c*/ 	.word	0x000127a0
        /*0b10*/ 	.word	0x00000004
        /*0b14*/ 	.word	0x00033430
        /*0b18*/ 	.short	0x0107
        /*0b1a*/ 	.byte	0x3f
	.zero		1


	//   ....[47]....
        /*0b1c*/ 	.word	0x00012870
        /*0b20*/ 	.word	0x00000004
        /*0b24*/ 	.word	0x00033430
        /*0b28*/ 	.short	0x0101
        /*0b2a*/ 	.byte	0x3f
	.zero		1


	//   ....[48]....
        /*0b2c*/ 	.word	0x00013150
        /*0b30*/ 	.word	0x00000016
        /*0b34*/ 	.word	0x00033400
        /*0b38*/ 	.short	0x0107
        /*0b3a*/ 	.byte	0x3f
	.zero		1


	//   ....[49]....
        /*0b3c*/ 	.word	0x00013250
        /*0b40*/ 	.word	0x00000016
        /*0b44*/ 	.word	0x00033400
        /*0b48*/ 	.short	0x0101
        /*0b4a*/ 	.byte	0x3f
	.zero		1


	//   ....[50]....
        /*0b4c*/ 	.word	0x00013270
        /*0b50*/ 	.word	0x00000016
        /*0b54*/ 	.word	0x00033420
        /*0b58*/ 	.short	0x010a
        /*0b5a*/ 	.byte	0x3f
	.zero		1


	//   ....[51]....
        /*0b5c*/ 	.word	0x00013780
        /*0b60*/ 	.word	0x00000004
        /*0b64*/ 	.word	0x00033480
        /*0b68*/ 	.short	0x010a
        /*0b6a*/ 	.byte	0x3f
	.zero		1


	//   ....[52]....
        /*0b6c*/ 	.word	0x00013cb0
        /*0b70*/ 	.word	0x00000004
        /*0b74*/ 	.word	0x00033470
        /*0b78*/ 	.short	0x0107
        /*0b7a*/ 	.byte	0x3f
	.zero		1


	//   ....[53]....
        /*0b7c*/ 	.word	0x00013d70
        /*0b80*/ 	.word	0x00000004
        /*0b84*/ 	.word	0x00033470
        /*0b88*/ 	.short	0x0101
        /*0b8a*/ 	.byte	0x3f
	.zero		1


	//   ....[54]....
        /*0b8c*/ 	.word	0x00013da0
        /*0b90*/ 	.word	0x00000004
        /*0b94*/ 	.word	0x00033440
        /*0b98*/ 	.short	0x010a
        /*0b9a*/ 	.byte	0x3f
	.zero		1


	//   ....[55]....
        /*0b9c*/ 	.word	0x000142a0
        /*0ba0*/ 	.word	0x00000004
        /*0ba4*/ 	.word	0x00033430
        /*0ba8*/ 	.short	0x0107
        /*0baa*/ 	.byte	0x3f
	.zero		1


	//   ....[56]....
        /*0bac*/ 	.word	0x00014370
        /*0bb0*/ 	.word	0x00000004
        /*0bb4*/ 	.word	0x00033430
        /*0bb8*/ 	.short	0x0101
        /*0bba*/ 	.byte	0x3f
	.zero		1


	//   ....[57]....
        /*0bbc*/ 	.word	0x000143f0
        /*0bc0*/ 	.word	0x00000000
        /*0bc4*/ 	.word	0x00033470
        /*0bc8*/ 	.short	0x010a
        /*0bca*/ 	.byte	0x3f
	.zero		1


	//   ....[58]....
        /*0bcc*/ 	.word	0x00014480
        /*0bd0*/ 	.word	0x00000000
        /*0bd4*/ 	.word	0x00033460
        /*0bd8*/ 	.short	0x010a
        /*0bda*/ 	.byte	0x3f
	.zero		1


	//   ....[59]....
        /*0bdc*/ 	.word	0x00014b50
        /*0be0*/ 	.word	0x00000000
        /*0be4*/ 	.word	0x00033450
        /*0be8*/ 	.short	0x0101
        /*0bea*/ 	.byte	0x3f
	.zero		1


	//   ....[60]....
        /*0bec*/ 	.word	0x00014bd0
        /*0bf0*/ 	.word	0x00000000
        /*0bf4*/ 	.word	0x00000000
        /*0bf8*/ 	.short	0x0101
        /*0bfa*/ 	.byte	0x3f
	.zero		1


	//   ....[61]....
        /*0bfc*/ 	.word	0x00014d90
        /*0c00*/ 	.word	0x00000003
        /*0c04*/ 	.word	0x00033470
        /*0c08*/ 	.short	0x010a
        /*0c0a*/ 	.byte	0x3f
	.zero		1


	//   ....[62]....
        /*0c0c*/ 	.word	0x00014e10
        /*0c10*/ 	.word	0x00000003
        /*0c14*/ 	.word	0x00033460
        /*0c18*/ 	.short	0x010a
        /*0c1a*/ 	.byte	0x3f
	.zero		1


	//   ....[63]....
        /*0c1c*/ 	.word	0x000154f0
        /*0c20*/ 	.word	0x00000003
        /*0c24*/ 	.word	0x00033450
        /*0c28*/ 	.short	0x0101
        /*0c2a*/ 	.byte	0x3f
	.zero		1


	//   ....[64]....
        /*0c2c*/ 	.word	0x00015570
        /*0c30*/ 	.word	0x00000000
        /*0c34*/ 	.word	0x00000000
        /*0c38*/ 	.short	0x0101
        /*0c3a*/ 	.byte	0x3f
	.zero		1


	//   ....[65]....
        /*0c3c*/ 	.word	0x00016210
        /*0c40*/ 	.word	0x00000005
        /*0c44*/ 	.word	0x00033420
        /*0c48*/ 	.short	0x010a
        /*0c4a*/ 	.byte	0x3f
	.zero		1


	//   ....[66]....
        /*0c4c*/ 	.word	0x00016390
        /*0c50*/ 	.word	0x00000003
        /*0c54*/ 	.word	0x00033440
        /*0c58*/ 	.short	0x010a
        /*0c5a*/ 	.byte	0x3f
	.zero		1


	//   ....[67]....
        /*0c5c*/ 	.word	0x00016430
        /*0c60*/ 	.word	0x00000005
        /*0c64*/ 	.word	0x00033440
        /*0c68*/ 	.short	0x010a
        /*0c6a*/ 	.byte	0x3f
	.zero		1


	//   ....[68]....
        /*0c6c*/ 	.word	0x00016470
        /*0c70*/ 	.word	0x00000003
        /*0c74*/ 	.word	0x00033460
        /*0c78*/ 	.short	0x010a
        /*0c7a*/ 	.byte	0x3f
	.zero		1


	//   ....[69]....
        /*0c7c*/ 	.word	0x000164b0
        /*0c80*/ 	.word	0x00000005
        /*0c84*/ 	.word	0x00033460
        /*0c88*/ 	.short	0x010a
        /*0c8a*/ 	.byte	0x3f
	.zero		1


	//   ....[70]....
        /*0c8c*/ 	.word	0x000164f0
        /*0c90*/ 	.word	0x00000003
        /*0c94*/ 	.word	0x00033480
        /*0c98*/ 	.short	0x010a
        /*0c9a*/ 	.byte	0x3f
	.zero		1


	//   ....[71]....
        /*0c9c*/ 	.word	0x00016530
        /*0ca0*/ 	.word	0x00000005
        /*0ca4*/ 	.word	0x00033480
        /*0ca8*/ 	.short	0x010a
        /*0caa*/ 	.byte	0x3f
	.zero		1


	//   ....[72]....
        /*0cac*/ 	.word	0x000165a0
        /*0cb0*/ 	.word	0x00000003
        /*0cb4*/ 	.word	0x00033400
        /*0cb8*/ 	.short	0x010a
        /*0cba*/ 	.byte	0x3f
	.zero		1


	//   ....[73]....
        /*0cbc*/ 	.word	0x000165f0
        /*0cc0*/ 	.word	0x00000003
        /*0cc4*/ 	.word	0x00033430
        /*0cc8*/ 	.short	0x010a
        /*0cca*/ 	.byte	0x3f
	.zero		1


	//   ....[74]....
        /*0ccc*/ 	.word	0x00016650
        /*0cd0*/ 	.word	0x00000007
        /*0cd4*/ 	.word	0x00033430
        /*0cd8*/ 	.short	0x010a
        /*0cda*/ 	.byte	0x3f
	.zero		1


	//   ....[75]....
        /*0cdc*/ 	.word	0x000166b0
        /*0ce0*/ 	.word	0x00000007
        /*0ce4*/ 	.word	0x00033450
        /*0ce8*/ 	.short	0x010a
        /*0cea*/ 	.byte	0x3f
	.zero		1


	//   ....[76]....
        /*0cec*/ 	.word	0x00016710
        /*0cf0*/ 	.word	0x00000009
        /*0cf4*/ 	.word	0x00033430
        /*0cf8*/ 	.short	0x010a
        /*0cfa*/ 	.byte	0x3f
	.zero		1


	//   ....[77]....
        /*0cfc*/ 	.word	0x00016770
        /*0d00*/ 	.word	0x00000009
        /*0d04*/ 	.word	0x00033450
        /*0d08*/ 	.short	0x010a
        /*0d0a*/ 	.byte	0x3f
	.zero		1


	//   ....[78]....
        /*0d0c*/ 	.word	0x000167d0
        /*0d10*/ 	.word	0x00000006
        /*0d14*/ 	.word	0x00033450
        /*0d18*/ 	.short	0x010a
        /*0d1a*/ 	.byte	0x3f
	.zero		1


	//   ....[79]....
        /*0d1c*/ 	.word	0x000168d0
        /*0d20*/ 	.word	0x00000004
        /*0d24*/ 	.word	0x00033480
        /*0d28*/ 	.short	0x010a
        /*0d2a*/ 	.byte	0x3f
	.zero		1


	//   ....[80]....
        /*0d2c*/ 	.word	0x00017150
        /*0d30*/ 	.word	0x00000004
        /*0d34*/ 	.word	0x00033440
        /*0d38*/ 	.short	0x010a
        /*0d3a*/ 	.byte	0x3f
	.zero		1


	//   ....[81]....
        /*0d3c*/ 	.word	0x00017d60
        /*0d40*/ 	.word	0x00000016
        /*0d44*/ 	.word	0x00033420
        /*0d48*/ 	.short	0x010a
        /*0d4a*/ 	.byte	0x3f
	.zero		1


	//   ....[82]....
        /*0d4c*/ 	.word	0x00017db0
        /*0d50*/ 	.word	0x00000004
        /*0d54*/ 	.word	0x00033480
        /*0d58*/ 	.short	0x010a
        /*0d5a*/ 	.byte	0x3f
	.zero		1


	//   ....[83]....
        /*0d5c*/ 	.word	0x00018400
        /*0d60*/ 	.word	0x00000004
        /*0d64*/ 	.word	0x00033440
        /*0d68*/ 	.short	0x010a
        /*0d6a*/ 	.byte	0x3f
	.zero		1


	//   ....[84]....
        /*0d6c*/ 	.word	0x00018a30
        /*0d70*/ 	.word	0x00000000
        /*0d74*/ 	.word	0x00033470
        /*0d78*/ 	.short	0x010a
        /*0d7a*/ 	.byte	0x3f
	.zero		1


	//   ....[85]....
        /*0d7c*/ 	.word	0x00018a80
        /*0d80*/ 	.word	0x00000000
        /*0d84*/ 	.word	0x00033460
        /*0d88*/ 	.short	0x010a
        /*0d8a*/ 	.byte	0x3f
	.zero		1


	//   ....[86]....
        /*0d8c*/ 	.word	0x00018ad0
        /*0d90*/ 	.word	0x00000003
        /*0d94*/ 	.word	0x00033470
        /*0d98*/ 	.short	0x010a
        /*0d9a*/ 	.byte	0x3f
	.zero		1


	//   ....[87]....
        /*0d9c*/ 	.word	0x00018b20
        /*0da0*/ 	.word	0x00000003
        /*0da4*/ 	.word	0x00033460
        /*0da8*/ 	.short	0x010a
        /*0daa*/ 	.byte	0x3f
	.zero		1


	//   ....[88]....
        /*0dac*/ 	.word	0x00018b70
        /*0db0*/ 	.word	0x00000005
        /*0db4*/ 	.word	0x00033420
        /*0db8*/ 	.short	0x010a
        /*0dba*/ 	.byte	0x3f
	.zero		1


	//   ....[89]....
        /*0dbc*/ 	.word	0x00018d10
        /*0dc0*/ 	.word	0x00000003
        /*0dc4*/ 	.word	0x00033440
        /*0dc8*/ 	.short	0x010a
        /*0dca*/ 	.byte	0x3f
	.zero		1


	//   ....[90]....
        /*0dcc*/ 	.word	0x00018d60
        /*0dd0*/ 	.word	0x00000005
        /*0dd4*/ 	.word	0x00033440
        /*0dd8*/ 	.short	0x010a
        /*0dda*/ 	.byte	0x3f
	.zero		1


	//   ....[91]....
        /*0ddc*/ 	.word	0x00018db0
        /*0de0*/ 	.word	0x00000003
        /*0de4*/ 	.word	0x00033460
        /*0de8*/ 	.short	0x010a
        /*0dea*/ 	.byte	0x3f
	.zero		1


	//   ....[92]....
        /*0dec*/ 	.word	0x00018e00
        /*0df0*/ 	.word	0x00000005
        /*0df4*/ 	.word	0x00033460
        /*0df8*/ 	.short	0x010a
        /*0dfa*/ 	.byte	0x3f
	.zero		1


	//   ....[93]....
        /*0dfc*/ 	.word	0x00018e50
        /*0e00*/ 	.word	0x00000003
        /*0e04*/ 	.word	0x00033480
        /*0e08*/ 	.short	0x010a
        /*0e0a*/ 	.byte	0x3f
	.zero		1


	//----- nvinfo : EIATTR_NUM_MBARRIERS
	.align		4
.L_302:
        /*0e0c*/ 	.byte	0x03, 0x38
        /*0e0e*/ 	.short	0x0016


	//----- nvinfo : EIATTR_EXIT_INSTR_OFFSETS
	.align		4
        /*0e10*/ 	.byte	0x04, 0x1c
        /*0e12*/ 	.short	(.L_304 - .L_303)


	//   ....[0]....
.L_303:
        /*0e14*/ 	.word	0x000009c0


	//   ....[1]....
        /*0e18*/ 	.word	0x0000f760


	//   ....[2]....
        /*0e1c*/ 	.word	0x00016580


	//----- nvinfo : EIATTR_MAX_THREADS
	.align		4
.L_304:
        /*0e20*/ 	.byte	0x04, 0x05
        /*0e22*/ 	.short	(.L_306 - .L_305)
.L_305:
        /*0e24*/ 	.word	0x00000180
        /*0e28*/ 	.word	0x00000001
        /*0e2c*/ 	.word	0x00000001


	//----- nvinfo : EIATTR_CRS_STACK_SIZE
	.align		4
.L_306:
        /*0e30*/ 	.byte	0x04, 0x1e
        /*0e32*/ 	.short	(.L_308 - .L_307)
.L_307:
        /*0e34*/ 	.word	0x00000000


	//----- nvinfo : EIATTR_CBANK_PARAM_SIZE
	.align		4
.L_308:
        /*0e38*/ 	.byte	0x03, 0x19
        /*0e3a*/ 	.short	0x0af0


	//----- nvinfo : EIATTR_PARAM_CBANK
	.align		4
        /*0e3c*/ 	.byte	0x04, 0x0a
        /*0e3e*/ 	.short	(.L_310 - .L_309)
	.align		4
.L_309:
        /*0e40*/ 	.word	index@(.nv.constant0._ZN7cutlass13device_kernelIN5flash11enable_sm90INS1_16FlashAttnFwdSm90INS1_25CollectiveMainloopFwdSm90ILi2EN4cute5tupleIJNS5_1CILi1EEES8_S8_EEENS6_IJNS7_ILi128EEENS7_ILi160EEENS7_ILi192EEEEEELi192ENS_12float_e4m3_tEfNS_4arch4Sm90ELb1ELb0ELb0ELb1ELb1ELb0ELb0ELb1ELb1ELb1ELb0ELb0EEENS1_21CollectiveEpilogueFwdINS6_IJSA_SC_SB_EEES9_NS_10bfloat16_tESG_Li256ELb1ELb1ELb0ELb1EEENS1_36VarlenDynamicPersistentTileSchedulerILi128ELi160ELi256ELi128ELb0ELb1ELb1ELb1ELb1ELb1EEEEEEEEEvNT_6ParamsE)
        /*0e44*/ 	.short	0x0210
        /*0e46*/ 	.short	0x0af0


	//----- nvinfo : EIATTR_SW_WAR
	.align		4
.L_310:
        /*0e48*/ 	.byte	0x04, 0x36
        /*0e4a*/ 	.short	(.L_312 - .L_311)
.L_311:
        /*0e4c*/ 	.word	0x00000008
.L_312:


//--------------------- .nv.info._ZN7cutlass13device_kernelIN5flash11enable_sm90INS1_16FlashAttnFwdSm90INS1_25CollectiveMainloopFwdSm90ILi2EN4cute5tupleIJNS5_1CILi1EEES8_S8_EEENS6_IJNS7_ILi128EEENS7_ILi160EEENS7_ILi192EEEEEELi192ENS_12float_e4m3_tEfNS_4arch4Sm90ELb1ELb0ELb0ELb1ELb1ELb1ELb0ELb1ELb1ELb1ELb0ELb0EEENS1_21CollectiveEpilogueFwdINS6_IJSA_SC_SB_EEES9_NS_10bfloat16_tESG_Li256ELb1ELb1ELb0ELb1EEENS1_36VarlenDynamicPersistentTileSchedulerILi128ELi160ELi256ELi128ELb0ELb1ELb1ELb1ELb1ELb1EEEEEEEEEvNT_6ParamsE --------------------------
	.section	.nv.info._ZN7cutlass13device_kernelIN5flash11enable_sm90INS1_16FlashAttnFwdSm90INS1_25CollectiveMainloopFwdSm90ILi2EN4cute5tupleIJNS5_1CILi1EEES8_S8_EEENS6_IJNS7_ILi128EEENS7_ILi160EEENS7_ILi192EEEEEELi192ENS_12float_e4m3_tEfNS_4arch4Sm90ELb1ELb0ELb0ELb1ELb1ELb1ELb0ELb1ELb1ELb1ELb0ELb0EEENS1_21CollectiveEpilogueFwdINS6_IJSA_SC_SB_EEES9_NS_10bfloat16_tESG_Li256ELb1ELb1ELb0ELb1EEENS1_36VarlenDynamicPersistentTileSchedulerILi128ELi160ELi256ELi128ELb0ELb1ELb1ELb1ELb1ELb1EEEEEEEEEvNT_6ParamsE,"",@"SHT_CUDA_INFO"
	.sectionflags	@""
	.align	4


	//----- nvinfo : EIATTR_CUDA_API_VERSION
	.align		4
        /*0000*/ 	.byte	0x04, 0x37
        /*0002*/ 	.short	(.L_314 - .L_313)
.L_313:
        /*0004*/ 	.word	0x00000082


	//----- nvinfo : EIATTR_KPARAM_INFO
	.align		4
.L_314:
        /*0008*/ 	.byte	0x04, 0x17
        /*000a*/ 	.short	(.L_316 - .L_315)
.L_315:
        /*000c*/ 	.word	0x00000000
        /*0010*/ 	.short	0x0000
        /*0012*/ 	.short	0x0070
        /*0014*/ 	.byte	0x00, 0xf0, 0x01, 0x2a


	//----- nvinfo : EIATTR_SPARSE_MMA_MASK
	.align		4
.L_316:
        /*0018*/ 	.byte	0x03, 0x50
        /*001a*/ 	.short	0x0000


	//----- nvinfo : EIATTR_MAXREG_COUNT
	.align		4
        /*001c*/ 	.byte	0x03, 0x1b
        /*001e*/ 	.short	0x00a8


	//----- nvinfo : EIATTR_NUM_BARRIERS
	.align		4
        /*0020*/ 	.byte	0x02, 0x4c
        /*0022*/ 	.byte	0x10
	.zero		1


	//----- nvinfo : EIATTR_EXTERNS
	.align		4
        /*0024*/ 	.byte	0x04, 0x0f
        /*0026*/ 	.short	(.L_318 - .L_317)


	//   ....[0]....
	.align		4
.L_317:
        /*0028*/ 	.word	index@(__assertfail)


	//----- nvinfo : EIATTR_ANNOTATIONS
	.align		4
.L_318:
        /*002c*/ 	.byte	0x04, 0x55
        /*002e*/ 	.short	(.L_320 - .L_319)


	//   ....[0]....
.L_319:
        /* <DEDUP_REMOVED lines=101> */


	//----- nvinfo : EIATTR_MERCURY_ISA_VERSION
	.align		4
.L_320:
        /*0670*/ 	.byte	0x03, 0x5f
        /*0672*/ 	.short	0x0101


	//----- nvinfo : EIATTR_UNUSED_LOAD_BYTE_OFFSET
	.align		4
        /*0674*/ 	.byte	0x04, 0x44
        /*0676*/ 	.short	(.L_322 - .L_321)


	//   ....[0]....
.L_321:
        /*0678*/ 	.word	0x00000a90
        /*067c*/ 	.word	0x0000fff0


	//   ....[1]....
        /*0680*/ 	.word	0x00023da0
        /*0684*/ 	.word	0x0000fff0


	//----- nvinfo : EIATTR_INT_WARP_WIDE_INSTR_OFFSETS
	.align		4
.L_322:
        /*0688*/ 	.byte	0x04, 0x31
        /*068a*/ 	.short	(.L_324 - .L_323)


	//   ....[0]....
.L_323:
        /*068c*/ 	.word	0x00000130


	//   ....[1]....
        /*0690*/ 	.word	0x00000170


	//   ....[2]....
        /*0694*/ 	.word	0x000001e0


	//   ....[3]....
        /*0698*/ 	.word	0x00029c10


	//   ....[4]....
        /*069c*/ 	.word	0x00029ca0


	//   ....[5]....
        /*06a0*/ 	.word	0x0002dbd0


	//   ....[6]....
        /*06a4*/ 	.word	0x0002dc60


	//----- nvinfo : EIATTR_COOP_GROUP_MASK_REGIDS
	.align		4
.L_324:
        /*06a8*/ 	.byte	0x04, 0x29
        /*06aa*/ 	.short	(.L_326 - .L_325)


	//   ....[0]....
.L_325:
        /*06ac*/ 	.word	0xffffffff


	//   ....[1]....
        /*06b0*/ 	.word	0xffffffff


	//   ....[2]....
        /*06b4*/ 	.word	0xffffffff


	//   ....[3]....
        /*06b8*/ 	.word	0xffffffff


	//   ....[4]....
        /*06bc*/ 	.word	0xffffffff


	//   ....[5]....
        /*06c0*/ 	.word	0xffffffff


	//   ....[6]....
        /*06c4*/ 	.word	0xffffffff


	//   ....[7]....
        /*06c8*/ 	.word	0xffffffff


	//   ....[8]....
        /*06cc*/ 	.word	0xffffffff


	//   ....[9]....
        /*06d0*/ 	.word	0xffffffff


	//   ....[10]....
        /*06d4*/ 	.word	0xffffffff


	//   ....[11]....
        /*06d8*/ 	.word	0xffffffff


	//   ....[12]....
        /*06dc*/ 	.word	0xffffffff


	//   ....[13]....
        /*06e0*/ 	.word	0xffffffff


	//   ....[14]....
        /*06e4*/ 	.word	0xffffffff


	//   ....[15]....
        /*06e8*/ 	.word	0xffffffff


	//   ....[16]....
        /*06ec*/ 	.word	0xffffffff


	//   ....[17]....
        /*06f0*/ 	.word	0xffffffff


	//   ....[18]....
        /*06f4*/ 	.word	0xffffffff


	//   ....[19]....
        /*06f8*/ 	.word	0xffffffff


	//   ....[20]....
        /*06fc*/ 	.word	0xffffffff


	//   ....[21]....
        /*0700*/ 	.word	0xffffffff


	//   ....[22]....
        /*0704*/ 	.word	0xffffffff


	//   ....[23]....
        /*0708*/ 	.word	0xffffffff


	//   ....[24]....
        /*070c*/ 	.word	0xffffffff


	//   ....[25]....
        /*0710*/ 	.word	0xffffffff


	//   ....[26]....
        /*0714*/ 	.word	0xffffffff


	//   ....[27]....
        /*0718*/ 	.word	0xffffffff


	//   ....[28]....
        /*071c*/ 	.word	0xffffffff


	//   ....[29]....
        /*0720*/ 	.word	0xffffffff


	//   ....[30]....
        /*0724*/ 	.word	0xffffffff


	//   ....[31]....
        /*0728*/ 	.word	0xffffffff


	//   ....[32]....
        /*072c*/ 	.word	0xffffffff


	//   ....[33]....
        /*0730*/ 	.word	0xffffffff


	//   ....[34]....
        /*0734*/ 	.word	0xffffffff


	//   ....[35]....
        /*0738*/ 	.word	0xffffffff


	//   ....[36]....
        /*073c*/ 	.word	0xffffffff


	//   ....[37]....
        /*0740*/ 	.word	0xffffffff


	//   ....[38]....
        /*0744*/ 	.word	0xffffffff


	//   ....[39]....
        /*0748*/ 	.word	0xffffffff


	//   ....[40]....
        /*074c*/ 	.word	0xffffffff


	//   ....[41]....
        /*0750*/ 	.word	0xffffffff


	//   ....[42]....
        /*0754*/ 	.word	0xffffffff


	//   ....[43]....
        /*0758*/ 	.word	0xffffffff


	//   ....[44]....
        /*075c*/ 	.word	0xffffffff


	//   ....[45]....
        /*0760*/ 	.word	0xffffffff


	//   ....[46]....
        /*0764*/ 	.word	0xffffffff


	//   ....[47]....
        /*0768*/ 	.word	0xffffffff


	//   ....[48]....
        /*076c*/ 	.word	0xffffffff


	//   ....[49]....
        /*0770*/ 	.word	0xffffffff


	//   ....[50]....
        /*0774*/ 	.word	0xffffffff


	//   ....[51]....
        /*0778*/ 	.word	0xffffffff


	//   ....[52]....
        /*077c*/ 	.word	0xffffffff


	//   ....[53]....
        /*0780*/ 	.word	0xffffffff


	//   ....[54]....
        /*0784*/ 	.word	0xffffffff


	//   ....[55]....
        /*0788*/ 	.word	0xffffffff


	//   ....[56]....
        /*078c*/ 	.word	0xffffffff


	//   ....[57]....
        /*0790*/ 	.word	0xffffffff


	//   ....[58]....
        /*0794*/ 	.word	0xffffffff


	//   ....[59]....
        /*0798*/ 	.word	0xffffffff


	//   ....[60]....
        /*079c*/ 	.word	0xffffffff


	//   ....[61]....
        /*07a0*/ 	.word	0xffffffff


	//   ....[62]....
        /*07a4*/ 	.word	0xffffffff


	//   ....[63]....
        /*07a8*/ 	.word	0xffffffff


	//   ....[64]....
        /*07ac*/ 	.word	0xffffffff


	//   ....[65]....
        /*07b0*/ 	.word	0xffffffff


	//   ....[66]....
        /*07b4*/ 	.word	0xffffffff


	//   ....[67]....
        /*07b8*/ 	.word	0xffffffff


	//   ....[68]....
        /*07bc*/ 	.word	0xffffffff


	//   ....[69]....
        /*07c0*/ 	.word	0xffffffff


	//   ....[70]....
        /*07c4*/ 	.word	0xffffffff


	//   ....[71]....
        /*07c8*/ 	.word	0xffffffff


	//   ....[72]....
        /*07cc*/ 	.word	0xffffffff


	//   ....[73]....
        /*07d0*/ 	.word	0xffffffff


	//   ....[74]....
        /*07d4*/ 	.word	0xffffffff


	//   ....[75]....
        /*07d8*/ 	.word	0xffffffff


	//   ....[76]....
        /*07dc*/ 	.word	0xffffffff


	//   ....[77]....
        /*07e0*/ 	.word	0xffffffff


	//   ....[78]....
        /*07e4*/ 	.word	0xffffffff


	//   ....[79]....
        /*07e8*/ 	.word	0xffffffff


	//   ....[80]....
        /*07ec*/ 	.word	0xffffffff


	//   ....[81]....
        /*07f0*/ 	.word	0xffffffff


	//   ....[82]....
        /*07f4*/ 	.word	0xffffffff


	//   ....[83]....
        /*07f8*/ 	.word	0xffffffff


	//   ....[84]....
        /*07fc*/ 	.word	0xffffffff


	//   ....[85]....
        /*0800*/ 	.word	0xffffffff


	//   ....[86]....
        /*0804*/ 	.word	0xffffffff


	//   ....[87]....
        /*0808*/ 	.word	0xffffffff


	//   ....[88]....
        /*080c*/ 	.word	0xffffffff


	//   ....[89]....
        /*0810*/ 	.word	0xffffffff


	//   ....[90]....
        /*0814*/ 	.word	0xffffffff


	//   ....[91]....
        /*0818*/ 	.word	0xffffffff


	//   ....[92]....
        /*081c*/ 	.word	0xffffffff


	//   ....[93]....
        /*0820*/ 	.word	0xffffffff


	//   ....[94]....
        /*0824*/ 	.word	0xffffffff


	//   ....[95]....
        /*0828*/ 	.word	0xffffffff


	//   ....[96]....
        /*082c*/ 	.word	0xffffffff


	//   ....[97]....
        /*0830*/ 	.word	0xffffffff


	//   ....[98]....
        /*0834*/ 	.word	0xffffffff


	//   ....[99]....
        /*0838*/ 	.word	0xffffffff


	//   ....[100]....
        /*083c*/ 	.word	0xffffffff


	//   ....[101]....
        /*0840*/ 	.word	0xffffffff


	//   ....[102]....
        /*0844*/ 	.word	0xffffffff


	//   ....[103]....
        /*0848*/ 	.word	0xffffffff


	//   ....[104]....
        /*084c*/ 	.word	0xffffffff


	//   ....[105]....
        /*0850*/ 	.word	0xffffffff


	//   ....[106]....
        /*0854*/ 	.word	0xffffffff


	//   ....[107]....
        /*0858*/ 	.word	0xffffffff


	//   ....[108]....
        /*085c*/ 	.word	0xffffffff


	//   ....[109]....
        /*0860*/ 	.word	0xffffffff


	//   ....[110]....
        /*0864*/ 	.word	0xffffffff


	//   ....[111]....
        /*0868*/ 	.word	0xffffffff


	//   ....[112]....
        /*086c*/ 	.word	0xffffffff


	//   ....[113]....
        /*0870*/ 	.word	0xffffffff


	//   ....[114]....
        /*0874*/ 	.word	0xffffffff


	//   ....[115]....
        /*0878*/ 	.word	0xffffffff


	//   ....[116]....
        /*087c*/ 	.word	0xffffffff


	//   ....[117]....
        /*0880*/ 	.word	0xffffffff


	//   ....[118]....
        /*0884*/ 	.word	0xffffffff


	//   ....[119]....
        /*0888*/ 	.word	0xffffffff


	//   ....[120]....
        /*088c*/ 	.word	0xffffffff


	//   ....[121]....
        /*0890*/ 	.word	0xffffffff


	//   ....[122]....
        /*0894*/ 	.word	0xffffffff


	//   ....[123]....
        /*0898*/ 	.word	0xffffffff


	//   ....[124]....
        /*089c*/ 	.word	0xffffffff


	//   ....[125]....
        /*08a0*/ 	.word	0xffffffff


	//   ....[126]....
        /*08a4*/ 	.word	0xffffffff


	//   ....[127]....
        /*08a8*/ 	.word	0xffffffff


	//   ....[128]....
        /*08ac*/ 	.word	0xffffffff


	//   ....[129]....
        /*08b0*/ 	.word	0xffffffff


	//   ....[130]....
        /*08b4*/ 	.word	0xffffffff


	//   ....[131]....
        /*08b8*/ 	.word	0xffffffff


	//   ....[132]....
        /*08bc*/ 	.word	0xffffffff


	//   ....[133]....
        /*08c0*/ 	.word	0xffffffff


	//   ....[134]....
        /*08c4*/ 	.word	0xffffffff


	//   ....[135]....
        /*08c8*/ 	.word	0xffffffff


	//   ....[136]....
        /*08cc*/ 	.word	0xffffffff


	//   ....[137]....
        /*08d0*/ 	.word	0xffffffff


	//   ....[138]....
        /*08d4*/ 	.word	0xffffffff


	//   ....[139]....
        /*08d8*/ 	.word	0xffffffff


	//   ....[140]....
        /*08dc*/ 	.word	0xffffffff


	//   ....[141]....
        /*08e0*/ 	.word	0xffffffff


	//   ....[142]....
        /*08e4*/ 	.word	0xffffffff


	//   ....[143]....
        /*08e8*/ 	.word	0xffffffff


	//   ....[144]....
        /*08ec*/ 	.word	0xffffffff


	//   ....[145]....
        /*08f0*/ 	.word	0xffffffff


	//   ....[146]....
        /*08f4*/ 	.word	0xffffffff


	//   ....[147]....
        /*08f8*/ 	.word	0xffffffff


	//   ....[148]....
        /*08fc*/ 	.word	0xffffffff


	//   ....[149]....
        /*0900*/ 	.word	0xffffffff


	//   ....[150]....
        /*0904*/ 	.word	0xffffffff


	//   ....[151]....
        /*0908*/ 	.word	0xffffffff


	//   ....[152]....
        /*090c*/ 	.word	0xffffffff


	//   ....[153]....
        /*0910*/ 	.word	0xffffffff


	//   ....[154]....
        /*0914*/ 	.word	0xffffffff


	//   ....[155]....
        /*0918*/ 	.word	0xffffffff


	//   ....[156]....
        /*091c*/ 	.word	0xffffffff


	//   ....[157]....
        /*0920*/ 	.word	0xffffffff


	//   ....[158]....
        /*0924*/ 	.word	0xffffffff


	//   ....[159]....
        /*0928*/ 	.word	0xffffffff


	//   ....[160]....
        /*092c*/ 	.word	0xffffffff


	//   ....[161]....
        /*0930*/ 	.word	0xffffffff


	//   ....[162]....
        /*0934*/ 	.word	0xffffffff


	//   ....[163]....
        /*0938*/ 	.word	0xffffffff


	//   ....[164]....
        /*093c*/ 	.word	0xffffffff


	//   ....[165]....
        /*0940*/ 	.word	0xffffffff


	//   ....[166]....
        /*0944*/ 	.word	0xffffffff


	//   ....[167]....
        /*0948*/ 	.word	0xffffffff


	//   ....[168]....
        /*094c*/ 	.word	0xffffffff


	//   ....[169]....
        /*0950*/ 	.word	0xffffffff


	//   ....[170]....
        /*0954*/ 	.word	0xffffffff


	//   ....[171]....
        /*0958*/ 	.word	0xffffffff


	//   ....[172]....
        /*095c*/ 	.word	0xffffffff


	//   ....[173]....
        /*0960*/ 	.word	0xffffffff


	//   ....[174]....
        /*0964*/ 	.word	0xffffffff


	//   ....[175]....
        /*0968*/ 	.word	0xffffffff


	//   ....[176]....
        /*096c*/ 	.word	0xffffffff


	//   ....[177]....
        /*0970*/ 	.word	0xffffffff


	//   ....[178]....
        /*0974*/ 	.word	0xffffffff


	//   ....[179]....
        /*0978*/ 	.word	0xffffffff


	//   ....[180]....
        /*097c*/ 	.word	0xffffffff


	//   ....[181]....
        /*0980*/ 	.word	0xffffffff


	//   ....[182]....
        /*0984*/ 	.word	0xffffffff


	//   ....[183]....
        /*0988*/ 	.word	0xffffffff


	//   ....[184]....
        /*098c*/ 	.word	0xffffffff


	//   ....[185]....
        /*0990*/ 	.word	0xffffffff


	//   ....[186]....
        /*0994*/ 	.word	0xffffffff


	//   ....[187]....
        /*0998*/ 	.word	0xffffffff


	//   ....[188]....
        /*099c*/ 	.word	0xffffffff


	//   ....[189]....
        /*09a0*/ 	.word	0xffffffff


	//   ....[190]....
        /*09a4*/ 	.word	0xffffffff


	//   ....[191]....
        /*09a8*/ 	.word	0xffffffff


	//   ....[192]....
        /*09ac*/ 	.word	0xffffffff


	//   ....[193]....
        /*09b0*/ 	.word	0xffffffff


	//   ....[194]....
        /*09b4*/ 	.word	0xffffffff


	//   ....[195]....
        /*09b8*/ 	.word	0xffffffff


	//   ....[196]....
        /*09bc*/ 	.word	0xffffffff


	//   ....[197]....
        /*09c0*/ 	.word	0xffffffff


	//   ....[198]....
        /*09c4*/ 	.word	0xffffffff


	//   ....[199]....
        /*09c8*/ 	.word	0xffffffff


	//   ....[200]....
        /*09cc*/ 	.word	0xffffffff


	//   ....[201]....
        /*09d0*/ 	.word	0xffffffff


	//   ....[202]....
        /*09d4*/ 	.word	0xffffffff


	//   ....[203]....
        /*09d8*/ 	.word	0x0500000f


	//   ....[204]....
        /*09dc*/ 	.word	0x0500000f


	//   ....[205]....
        /*09e0*/ 	.word	0x0500000f


	//   ....[206]....
        /*09e4*/ 	.word	0x0500000f


	//   ....[207]....
        /*09e8*/ 	.word	0x0500000f


	//   ....[208]....
        /*09ec*/ 	.word	0x0500000f


	//   ....[209]....
        /*09f0*/ 	.word	0x0500000f


	//   ....[210]....
        /*09f4*/ 	.word	0x0500000f


	//   ....[211]....
        /*09f8*/ 	.word	0x0500000f


	//   ....[212]....
        /*09fc*/ 	.word	0x0500000f


	//   ....[213]....
        /*0a00*/ 	.word	0x0500000f


	//   ....[214]....
        /*0a04*/ 	.word	0x0500000f


	//   ....[215]....
        /*0a08*/ 	.word	0x0500000f


	//   ....[216]....
        /*0a0c*/ 	.word	0x0500000f


	//   ....[217]....
        /*0a10*/ 	.word	0x0500000f


	//   ....[218]....
        /*0a14*/ 	.word	0x0500000f


	//   ....[219]....
        /*0a18*/ 	.word	0x0500000f


	//   ....[220]....
        /*0a1c*/ 	.word	0x0500000f


	//   ....[221]....
        /*0a20*/ 	.word	0x0500000f


	//   ....[222]....
        /*0a24*/ 	.word	0x0500000f


	//   ....[223]....
        /*0a28*/ 	.word	0x0500000f


	//   ....[224]....
        /*0a2c*/ 	.word	0x0500000f


	//   ....[225]....
        /*0a30*/ 	.word	0x0500000f


	//   ....[226]....
        /*0a34*/ 	.word	0x0500000f


	//   ....[227]....
        /*0a38*/ 	.word	0x0500000f


	//   ....[228]....
        /*0a3c*/ 	.word	0x0500000f


	//   ....[229]....
        /*0a40*/ 	.word	0x0500000f


	//   ....[230]....
        /*0a44*/ 	.word	0x0500000f


	//   ....[231]....
        /*0a48*/ 	.word	0x0500000f


	//   ....[232]....
        /*0a4c*/ 	.word	0x0500000f


	//   ....[233]....
        /*0a50*/ 	.word	0x0500000f


	//   ....[234]....
        /*0a54*/ 	.word	0x0500000f


	//   ....[235]....
        /*0a58*/ 	.word	0x0500000f


	//   ....[236]....
        /*0a5c*/ 	.word	0x0500000f


	//   ....[237]....
        /*0a60*/ 	.word	0x0500000f


	//   ....[238]....
        /*0a64*/ 	.word	0x0500000f


	//   ....[239]....
        /*0a68*/ 	.word	0x0500000f


	//   ....[240]....
        /*0a6c*/ 	.word	0x0500000f


	//   ....[241]....
        /*0a70*/ 	.word	0x0500000f


	//   ....[242]....
        /*0a74*/ 	.word	0x0500000f


	//   ....[243]....
        /*0a78*/ 	.word	0x0500000f


	//   ....[244]....
        /*0a7c*/ 	.word	0x0500000f


	//   ....[245]....
        /*0a80*/ 	.word	0x0500000f


	//   ....[246]....
        /*0a84*/ 	.word	0x0500000f


	//   ....[247]....
        /*0a88*/ 	.word	0x0500000f


	//   ....[248]....
        /*0a8c*/ 	.word	0x0500000f


	//   ....[249]....
        /*0a90*/ 	.word	0x0500000f


	//   ....[250]....
        /*0a94*/ 	.word	0x0500000f


	//   ....[251]....
        /*0a98*/ 	.word	0x0500000f


	//   ....[252]....
        /*0a9c*/ 	.word	0x0500000f


	//   ....[253]....
        /*0aa0*/ 	.word	0x0500000f


	//   ....[254]....
        /*0aa4*/ 	.word	0x0500000f


	//   ....[255]....
        /*0aa8*/ 	.word	0x0500000f


	//   ....[0]....
        /*0aac*/ 	.word	0x0500000f


	//   ....[1]....
        /*0ab0*/ 	.word	0x0500000f


	//   ....[2]....
        /*0ab4*/ 	.word	0x0500000f


	//   ....[3]....
        /*0ab8*/ 	.word	0x0500000f


	//   ....[4]....
        /*0abc*/ 	.word	0x0500000f


	//   ....[5]....
        /*0ac0*/ 	.word	0x0500000f


	//   ....[6]....
        /*0ac4*/ 	.word	0x0500000f


	//   ....[7]....
        /*0ac8*/ 	.word	0x0500000f


	//   ....[8]....
        /*0acc*/ 	.word	0x0500000f


	//   ....[9]....
        /*0ad0*/ 	.word	0x0500000f


	//   ....[10]....
        /*0ad4*/ 	.word	0x0500000f


	//   ....[11]....
        /*0ad8*/ 	.word	0x0500000f


	//   ....[12]....
        /*0adc*/ 	.word	0x0500000f


	//   ....[13]....
        /*0ae0*/ 	.word	0x0500000f


	//   ....[14]....
        /*0ae4*/ 	.word	0x0500000f


	//   ....[15]....
        /*0ae8*/ 	.word	0x0500000f


	//   ....[16]....
        /*0aec*/ 	.word	0x0500000f


	//   ....[17]....
        /*0af0*/ 	.word	0x0500000f


	//   ....[18]....
        /*0af4*/ 	.word	0x0500000f


	//   ....[19]....
        /*0af8*/ 	.word	0x0500000f


	//   ....[20]....
        /*0afc*/ 	.word	0x0500000f


	//   ....[21]....
        /*0b00*/ 	.word	0x0500000f


	//   ....[22]....
        /*0b04*/ 	.word	0x0500000f


	//   ....[23]....
        /*0b08*/ 	.word	0x0500000f


	//   ....[24]....
        /*0b0c*/ 	.word	0x0500000f


	//   ....[25]....
        /*0b10*/ 	.word	0x0500000f


	//   ....[26]....
        /*0b14*/ 	.word	0x0500000f


	//   ....[27]....
        /*0b18*/ 	.word	0x0500000f


	//   ....[28]....
        /*0b1c*/ 	.word	0x0500000f


	//   ....[29]....
        /*0b20*/ 	.word	0x0500000f


	//   ....[30]....
        /*0b24*/ 	.word	0x0500000f


	//   ....[31]....
        /*0b28*/ 	.word	0x0500000f


	//   ....[32]....
        /*0b2c*/ 	.word	0x0500000f


	//   ....[33]....
        /*0b30*/ 	.word	0x0500000f


	//   ....[34]....
        /*0b34*/ 	.word	0x0500000f


	//   ....[35]....
        /*0b38*/ 	.word	0x0500000f


	//   ....[36]....
        /*0b3c*/ 	.word	0x0500000f


	//   ....[37]....
        /*0b40*/ 	.word	0x0500000f


	//   ....[38]....
        /*0b44*/ 	.word	0x0500000f


	//   ....[39]....
        /*0b48*/ 	.word	0x0500000f


	//   ....[40]....
        /*0b4c*/ 	.word	0x0500000f


	//   ....[41]....
        /*0b50*/ 	.word	0x0500000f


	//   ....[42]....
        /*0b54*/ 	.word	0x0500000f


	//   ....[43]....
        /*0b58*/ 	.word	0x0500000f


	//   ....[44]....
        /*0b5c*/ 	.word	0x0500000f


	//   ....[45]....
        /*0b60*/ 	.word	0x0500000f


	//   ....[46]....
        /*0b64*/ 	.word	0x0500000f


	//   ....[47]....
        /*0b68*/ 	.word	0x0500000f


	//   ....[48]....
        /*0b6c*/ 	.word	0x0500000f


	//   ....[49]....
        /*0b70*/ 	.word	0x0500000f


	//   ....[50]....
        /*0b74*/ 	.word	0x0500000f


	//   ....[51]....
        /*0b78*/ 	.word	0x0500000f


	//   ....[52]....
        /*0b7c*/ 	.word	0x0500000f


	//   ....[53]....
        /*0b80*/ 	.word	0x0500000f


	//   ....[54]....
        /*0b84*/ 	.word	0x0500000f


	//   ....[55]....
        /*0b88*/ 	.word	0x0500000f


	//   ....[56]....
        /*0b8c*/ 	.word	0x0500000f


	//   ....[57]....
        /*0b90*/ 	.word	0x0500000f


	//   ....[58]....
        /*0b94*/ 	.word	0x0500000f


	//   ....[59]....
        /*0b98*/ 	.word	0x0500000f


	//   ....[60]....
        /*0b9c*/ 	.word	0x0500000f


	//   ....[61]....
        /*0ba0*/ 	.word	0x0500000f


	//   ....[62]....
        /*0ba4*/ 	.word	0x0500000f


	//   ....[63]....
        /*0ba8*/ 	.word	0x0500000f


	//   ....[64]....
        /*0bac*/ 	.word	0x0500000f


	//   ....[65]....
        /*0bb0*/ 	.word	0x0500000f


	//   ....[66]....
        /*0bb4*/ 	.word	0x0500000f


	//   ....[67]....
        /*0bb8*/ 	.word	0x0500000f


	//   ....[68]....
        /*0bbc*/ 	.word	0x0500000f


	//   ....[69]....
        /*0bc0*/ 	.word	0x0500000f


	//   ....[70]....
        /*0bc4*/ 	.word	0x0500000f


	//   ....[71]....
        /*0bc8*/ 	.word	0x0500000f


	//   ....[72]....
        /*0bcc*/ 	.word	0x0500000f


	//   ....[73]....
        /*0bd0*/ 	.word	0x0500000f


	//   ....[74]....
        /*0bd4*/ 	.word	0x0500000f


	//   ....[75]....
        /*0bd8*/ 	.word	0x0500000f


	//   ....[76]....
        /*0bdc*/ 	.word	0x0500000f


	//   ....[77]....
        /*0be0*/ 	.word	0x0500000f


	//   ....[78]....
        /*0be4*/ 	.word	0x0500000f


	//   ....[79]....
        /*0be8*/ 	.word	0x0500000f


	//   ....[80]....
        /*0bec*/ 	.word	0x0500000f


	//   ....[81]....
        /*0bf0*/ 	.word	0x0500000f


	//   ....[82]....
        /*0bf4*/ 	.word	0x0500000f


	//   ....[83]....
        /*0bf8*/ 	.word	0x0500000f


	//   ....[84]....
        /*0bfc*/ 	.word	0x0500000f


	//   ....[85]....
        /*0c00*/ 	.word	0x0500000f


	//   ....[86]....
        /*0c04*/ 	.word	0x0500000f


	//   ....[87]....
        /*0c08*/ 	.word	0x0500000f


	//   ....[88]....
        /*0c0c*/ 	.word	0x0500000f


	//   ....[89]....
        /*0c10*/ 	.word	0x0500000f


	//   ....[90]....
        /*0c14*/ 	.word	0x0500000f


	//   ....[91]....
        /*0c18*/ 	.word	0x0500000f


	//----- nvinfo : EIATTR_COOP_GROUP_INSTR_OFFSETS
	.align		4
.L_326:
        /*0c1c*/ 	.byte	0x04, 0x28
        /*0c1e*/ 	.short	(.L_328 - .L_327)


	//   ....[0]....
.L_327:
        /*0c20*/ 	.word	0x00000070


	//   ....[1]....
        /*0c24*/ 	.word	0x00000140


	//   ....[2]....
        /*0c28*/ 	.word	0x00000190


	//   ....[3]....
        /*0c2c*/ 	.word	0x000003c0


	//   ....[4]....
        /*0c30*/ 	.word	0x00000520


	//   ....[5]....
        /*0c34*/ 	.word	0x00000640


	//   ....[6]....
        /*0c38*/ 	.word	0x000007a0


	//   ....[7]....
        /*0c3c*/ 	.word	0x00003680


	//   ....[8]....
        /*0c40*/ 	.word	0x00003690


	//   ....[9]....
        /*0c44*/ 	.word	0x000062d0


	//   ....[10]....
        /*0c48*/ 	.word	0x000062e0


	//   ....[11]....
        /*0c4c*/ 	.word	0x000097f0


	//   ....[12]....
        /*0c50*/ 	.word	0x00009800


	//   ....[13]....
        /*0c54*/ 	.word	0x0000c690


	//   ....[14]....
        /*0c58*/ 	.word	0x0000c6a0


	//   ....[15]....
        /*0c5c*/ 	.word	0x0000f7a0


	//   ....[16]....
        /*0c60*/ 	.word	0x0000f7b0


	//   ....[17]....
        /*0c64*/ 	.word	0x0000fa50


	//   ....[18]....
        /*0c68*/ 	.word	0x0000fa60


	//   ....[19]....
        /*0c6c*/ 	.word	0x0000fff0


	//   ....[20]....
        /*0c70*/ 	.word	0x00010010


	//   ....[21]....
        /*0c74*/ 	.word	0x00010250


	//   ....[22]....
        /*0c78*/ 	.word	0x00010270


	//   ....[23]....
        /*0c7c*/ 	.word	0x00010dd0


	//   ....[24]....
        /*0c80*/ 	.word	0x000114f0


	//   ....[25]....
        /*0c84*/ 	.word	0x00011500


	//   ....[26]....
        /*0c88*/ 	.word	0x00011510


	//   ....[27]....
        /*0c8c*/ 	.word	0x00011520


	//   ....[28]....
        /*0c90*/ 	.word	0x00014cc0


	//   ....[29]....
        /*0c94*/ 	.word	0x00014cd0


	//   ....[30]....
        /*0c98*/ 	.word	0x00014ce0


	//   ....[31]....
        /*0c9c*/ 	.word	0x00014cf0


	//   ....[32]....
        /*0ca0*/ 	.word	0x00019500


	//   ....[33]....
        /*0ca4*/ 	.word	0x00019d20


	//   ....[34]....
        /*0ca8*/ 	.word	0x00019d30


	//   ....[35]....
        /*0cac*/ 	.word	0x00019d50


	//   ....[36]....
        /*0cb0*/ 	.word	0x0001a5c0


	//   ....[37]....
        /*0cb4*/ 	.word	0x0001a5f0


	//   ....[38]....
        /*0cb8*/ 	.word	0x0001d1a0


	//   ....[39]....
        /*0cbc*/ 	.word	0x0001d1d0


	//   ....[40]....
        /*0cc0*/ 	.word	0x0001dc30


	//   ....[41]....
        /*0cc4*/ 	.word	0x0001dd40


	//   ....[42]....
        /*0cc8*/ 	.word	0x0001e610


	//   ....[43]....
        /*0ccc*/ 	.word	0x0001e670


	//   ....[44]....
        /*0cd0*/ 	.word	0x000213f0


	//   ....[45]....
        /*0cd4*/ 	.word	0x00021410


	//   ....[46]....
        /*0cd8*/ 	.word	0x000216e0


	//   ....[47]....
        /*0cdc*/ 	.word	0x00021700


	//   ....[48]....
        /*0ce0*/ 	.word	0x00023420


	//   ....[49]....
        /*0ce4*/ 	.word	0x00023430


	//   ....[50]....
        /*0ce8*/ 	.word	0x00023460


	//   ....[51]....
        /*0cec*/ 	.word	0x00023470


	//   ....[52]....
        /*0cf0*/ 	.word	0x000246d0


	//   ....[53]....
        /*0cf4*/ 	.word	0x00024700


	//   ....[54]....
        /*0cf8*/ 	.word	0x00024730


	//   ....[55]....
        /*0cfc*/ 	.word	0x00024770


	//   ....[56]....
        /*0d00*/ 	.word	0x000247a0


	//   ....[57]....
        /*0d04*/ 	.word	0x000247d0


	//   ....[58]....
        /*0d08*/ 	.word	0x00024800


	//   ....[59]....
        /*0d0c*/ 	.word	0x00024830


	//   ....[60]....
        /*0d10*/ 	.word	0x00024860


	//   ....[61]....
        /*0d14*/ 	.word	0x00024890


	//   ....[62]....
        /*0d18*/ 	.word	0x000248c0


	//   ....[63]....
        /*0d1c*/ 	.word	0x000248f0


	//   ....[64]....
        /*0d20*/ 	.word	0x00024920


	//   ....[65]....
        /*0d24*/ 	.word	0x00024950


	//   ....[66]....
        /*0d28*/ 	.word	0x00024980


	//   ....[67]....
        /*0d2c*/ 	.word	0x000249b0


	//   ....[68]....
        /*0d30*/ 	.word	0x000249e0


	//   ....[69]....
        /*0d34*/ 	.word	0x00024a10


	//   ....[70]....
        /*0d38*/ 	.word	0x00024a40


	//   ....[71]....
        /*0d3c*/ 	.word	0x00024a70


	//   ....[72]....
        /*0d40*/ 	.word	0x00024aa0


	//   ....[73]....
        /*0d44*/ 	.word	0x00024ad0


	//   ....[74]....
        /*0d48*/ 	.word	0x00024b00


	//   ....[75]....
        /*0d4c*/ 	.word	0x00024b30


	//   ....[76]....
        /*0d50*/ 	.word	0x00024b60


	//   ....[77]....
        /*0d54*/ 	.word	0x00024b90


	//   ....[78]....
        /*0d58*/ 	.word	0x00024bc0


	//   ....[79]....
        /*0d5c*/ 	.word	0x00024bf0


	//   ....[80]....
        /*0d60*/ 	.word	0x00024c20


	//   ....[81]....
        /*0d64*/ 	.word	0x00024c50


	//   ....[82]....
        /*0d68*/ 	.word	0x00024c80


	//   ....[83]....
        /*0d6c*/ 	.word	0x00024cb0


	//   ....[84]....
        /*0d70*/ 	.word	0x00024ce0


	//   ....[85]....
        /*0d74*/ 	.word	0x00024d10


	//   ....[86]....
        /*0d78*/ 	.word	0x00024d40


	//   ....[87]....
        /*0d7c*/ 	.word	0x00024d50


	//   ....[88]....
        /*0d80*/ 	.word	0x00024d60


	//   ....[89]....
        /*0d84*/ 	.word	0x00024d70


	//   ....[90]....
        /*0d88*/ 	.word	0x00024da0


	//   ....[91]....
        /*0d8c*/ 	.word	0x00024dd0


	//   ....[92]....
        /*0d90*/ 	.word	0x00024e00


	//   ....[93]....
        /*0d94*/ 	.word	0x00024e30


	//   ....[94]....
        /*0d98*/ 	.word	0x00024e60


	//   ....[95]....
        /*0d9c*/ 	.word	0x00024e90


	//   ....[96]....
        /*0da0*/ 	.word	0x00024ec0


	//   ....[97]....
        /*0da4*/ 	.word	0x00024ed0


	//   ....[98]....
        /*0da8*/ 	.word	0x00024ee0


	//   ....[99]....
        /*0dac*/ 	.word	0x00024ef0


	//   ....[100]....
        /*0db0*/ 	.word	0x000256a0


	//   ....[101]....
        /*0db4*/ 	.word	0x000256e0


	//   ....[102]....
        /*0db8*/ 	.word	0x00025720


	//   ....[103]....
        /*0dbc*/ 	.word	0x00025770


	//   ....[104]....
        /*0dc0*/ 	.word	0x00025e80


	//   ....[105]....
        /*0dc4*/ 	.word	0x00025eb0


	//   ....[106]....
        /*0dc8*/ 	.word	0x00025fe0


	//   ....[107]....
        /*0dcc*/ 	.word	0x00026000


	//   ....[108]....
        /*0dd0*/ 	.word	0x00026100


	//   ....[109]....
        /*0dd4*/ 	.word	0x00026120


	//   ....[110]....
        /*0dd8*/ 	.word	0x00026230


	//   ....[111]....
        /*0ddc*/ 	.word	0x00026250


	//   ....[112]....
        /*0de0*/ 	.word	0x00026b60


	//   ....[113]....
        /*0de4*/ 	.word	0x00026b70


	//   ....[114]....
        /*0de8*/ 	.word	0x00026cd0


	//   ....[115]....
        /*0dec*/ 	.word	0x00026ce0


	//   ....[116]....
        /*0df0*/ 	.word	0x00026e30


	//   ....[117]....
        /*0df4*/ 	.word	0x00026e40


	//   ....[118]....
        /*0df8*/ 	.word	0x00026f90


	//   ....[119]....
        /*0dfc*/ 	.word	0x00026fa0


	//   ....[120]....
        /*0e00*/ 	.word	0x00027140


	//   ....[121]....
        /*0e04*/ 	.word	0x00027310


	//   ....[122]....
        /*0e08*/ 	.word	0x00027340


	//   ....[123]....
        /*0e0c*/ 	.word	0x00027370


	//   ....[124]....
        /*0e10*/ 	.word	0x000273a0


	//   ....[125]....
        /*0e14*/ 	.word	0x000273d0


	//   ....[126]....
        /*0e18*/ 	.word	0x00027400


	//   ....[127]....
        /*0e1c*/ 	.word	0x00027570


	//   ....[128]....
        /*0e20*/ 	.word	0x000275a0


	//   ....[129]....
        /*0e24*/ 	.word	0x000275d0


	//   ....[130]....
        /*0e28*/ 	.word	0x00027600


	//   ....[131]....
        /*0e2c*/ 	.word	0x00027630


	//   ....[132]....
        /*0e30*/ 	.word	0x00027660


	//   ....[133]....
        /*0e34*/ 	.word	0x000276f0


	//   ....[134]....
        /*0e38*/ 	.word	0x00027750


	//   ....[135]....
        /*0e3c*/ 	.word	0x000277e0


	//   ....[136]....
        /*0e40*/ 	.word	0x00028710


	//   ....[137]....
        /*0e44*/ 	.word	0x0002aba0


	//   ....[138]....
        /*0e48*/ 	.word	0x0002abe0


	//   ....[139]....
        /*0e4c*/ 	.word	0x0002ad00


	//   ....[140]....
        /*0e50*/ 	.word	0x0002ad10


	//   ....[141]....
        /*0e54*/ 	.word	0x0002ada0


	//   ....[142]....
        /*0e58*/ 	.word	0x0002adb0


	//   ....[143]....
        /*0e5c*/ 	.word	0x0002adc0


	//   ....[144]....
        /*0e60*/ 	.word	0x0002ae50


	//   ....[145]....
        /*0e64*/ 	.word	0x0002aef0


	//   ....[146]....
        /*0e68*/ 	.word	0x0002af00


	//   ....[147]....
        /*0e6c*/ 	.word	0x0002b350


	//   ....[148]....
        /*0e70*/ 	.word	0x0002b390


	//   ....[149]....
        /*0e74*/ 	.word	0x0002b3c0


	//   ....[150]....
        /*0e78*/ 	.word	0x0002b4b0


	//   ....[151]....
        /*0e7c*/ 	.word	0x0002b4c0


	//   ....[152]....
        /*0e80*/ 	.word	0x0002b550


	//   ....[153]....
        /*0e84*/ 	.word	0x0002b560


	//   ....[154]....
        /*0e88*/ 	.word	0x0002b570


	//   ....[155]....
        /*0e8c*/ 	.word	0x0002b580


	//   ....[156]....
        /*0e90*/ 	.word	0x0002b660


	//   ....[157]....
        /*0e94*/ 	.word	0x0002bdf0


	//   ....[158]....
        /*0e98*/ 	.word	0x0002be20


	//   ....[159]....
        /*0e9c*/ 	.word	0x0002be40


	//   ....[160]....
        /*0ea0*/ 	.word	0x0002bed0


	//   ....[161]....
        /*0ea4*/ 	.word	0x0002bef0


	//   ....[162]....
        /*0ea8*/ 	.word	0x0002bf80


	//   ....[163]....
        /*0eac*/ 	.word	0x0002bfa0


	//   ....[164]....
        /*0eb0*/ 	.word	0x0002bfb0


	//   ....[165]....
        /*0eb4*/ 	.word	0x0002c980


	//   ....[166]....
        /*0eb8*/ 	.word	0x0002c990


	//   ....[167]....
        /*0ebc*/ 	.word	0x0002c9a0


	//   ....[168]....
        /*0ec0*/ 	.word	0x0002c9e0


	//   ....[169]....
        /*0ec4*/ 	.word	0x0002ca20


	//   ....[170]....
        /*0ec8*/ 	.word	0x0002ca30


	//   ....[171]....
        /*0ecc*/ 	.word	0x0002ca90


	//   ....[172]....
        /*0ed0*/ 	.word	0x0002cac0


	//   ....[173]....
        /*0ed4*/ 	.word	0x0002cb00


	//   ....[174]....
        /*0ed8*/ 	.word	0x0002cb60


	//   ....[175]....
        /*0edc*/ 	.word	0x0002cf80


	//   ....[176]....
        /*0ee0*/ 	.word	0x0002cf90


	//   ....[177]....
        /*0ee4*/ 	.word	0x0002cfa0


	//   ....[178]....
        /*0ee8*/ 	.word	0x0002cfb0


	//   ....[179]....
        /*0eec*/ 	.word	0x0002cfc0


	//   ....[180]....
        /*0ef0*/ 	.word	0x0002d020


	//   ....[181]....
        /*0ef4*/ 	.word	0x0002d030


	//   ....[182]....
        /*0ef8*/ 	.word	0x0002d090


	//   ....[183]....
        /*0efc*/ 	.word	0x0002d0c0


	//   ....[184]....
        /*0f00*/ 	.word	0x0002d100


	//   ....[185]....
        /*0f04*/ 	.word	0x0002e6d0


	//   ....[186]....
        /*0f08*/ 	.word	0x0002e720


	//   ....[187]....
        /*0f0c*/ 	.word	0x0002e750


	//   ....[188]....
        /*0f10*/ 	.word	0x0002e780


	//   ....[189]....
        /*0f14*/ 	.word	0x0002e790


	//   ....[190]....
        /*0f18*/ 	.word	0x0002e7c0


	//   ....[191]....
        /*0f1c*/ 	.word	0x0002e7f0


	//   ....[192]....
        /*0f20*/ 	.word	0x0002e820


	//   ....[193]....
        /*0f24*/ 	.word	0x0002e9a0


	//   ....[194]....
        /*0f28*/ 	.word	0x0002e9d0


	//   ....[195]....
        /*0f2c*/ 	.word	0x0002ea00


	//   ....[196]....
        /*0f30*/ 	.word	0x0002ea30


	//   ....[197]....
        /*0f34*/ 	.word	0x0002ea60


	//   ....[198]....
        /*0f38*/ 	.word	0x0002ea90


	//   ....[199]....
        /*0f3c*/ 	.word	0x0002eb50


	//   ....[200]....
        /*0f40*/ 	.word	0x0002eb70


	//   ....[201]....
        /*0f44*/ 	.word	0x0002ebe0


	//   ....[202]....
        /*0f48*/ 	.word	0x0002f2a0


	//   ....[203]....
        /*0f4c*/ 	.word	0x0002f640


	//   ....[204]....
        /*0f50*/ 	.word	0x0002f6d0


	//   ....[205]....
        /*0f54*/ 	.word	0x0002f770


	//   ....[206]....
        /*0f58*/ 	.word	0x0002f800


	//   ....[207]....
        /*0f5c*/ 	.word	0x0002f8f0


	//   ....[208]....
        /*0f60*/ 	.word	0x0002f980


	//   ....[209]....
        /*0f64*/ 	.word	0x0002fa20


	//   ....[210]....
        /*0f68*/ 	.word	0x0002fab0


	//   ....[211]....
        /*0f6c*/ 	.word	0x0002fba0


	//   ....[212]....
        /*0f70*/ 	.word	0x0002fc30


	//   ....[213]....
        /*0f74*/ 	.word	0x0002fcd0


	//   ....[214]....
        /*0f78*/ 	.word	0x0002fd60


	//   ....[215]....
        /*0f7c*/ 	.word	0x0002fe40


	//   ....[216]....
        /*0f80*/ 	.word	0x0002fee0


	//   ....[217]....
        /*0f84*/ 	.word	0x0002ff70


	//   ....[218]....
        /*0f88*/ 	.word	0x0002ffc0


	//   ....[219]....
        /*0f8c*/ 	.word	0x00030010


	//   ....[220]....
        /*0f90*/ 	.word	0x000300e0


	//   ....[221]....
        /*0f94*/ 	.word	0x00030170


	//   ....[222]....
        /*0f98*/ 	.word	0x000301c0


	//   ....[223]....
        /*0f9c*/ 	.word	0x00030210


	//   ....[224]....
        /*0fa0*/ 	.word	0x00030510


	//   ....[225]....
        /*0fa4*/ 	.word	0x00030630


	//   ....[226]....
        /*0fa8*/ 	.word	0x00030760


	//   ....[227]....
        /*0fac*/ 	.word	0x00030880


	//   ....[228]....
        /*0fb0*/ 	.word	0x00030940


	//   ....[229]....
        /*0fb4*/ 	.word	0x000309c0


	//   ....[230]....
        /*0fb8*/ 	.word	0x00030a20


	//   ....[231]....
        /*0fbc*/ 	.word	0x00030aa0


	//   ....[232]....
        /*0fc0*/ 	.word	0x00030b00


	//   ....[233]....
        /*0fc4*/ 	.word	0x00030b80


	//   ....[234]....
        /*0fc8*/ 	.word	0x00030be0


	//   ....[235]....
        /*0fcc*/ 	.word	0x00030c60


	//   ....[236]....
        /*0fd0*/ 	.word	0x00030cc0


	//   ....[237]....
        /*0fd4*/ 	.word	0x00030d40


	//   ....[238]....
        /*0fd8*/ 	.word	0x00030da0


	//   ....[239]....
        /*0fdc*/ 	.word	0x00030e00


	//   ....[240]....
        /*0fe0*/ 	.word	0x00030e60


	//   ....[241]....
        /*0fe4*/ 	.word	0x00030ec0


	//   ....[242]....
        /*0fe8*/ 	.word	0x00030f20


	//   ....[243]....
        /*0fec*/ 	.word	0x00030fa0


	//   ....[244]....
        /*0ff0*/ 	.word	0x00031000


	//   ....[245]....
        /*0ff4*/ 	.word	0x00031080


	//   ....[246]....
        /*0ff8*/ 	.word	0x000310e0


	//   ....[247]....
        /*0ffc*/ 	.word	0x00031160


	//   ....[248]....
        /*1000*/ 	.word	0x000311c0


	//   ....[249]....
        /*1004*/ 	.word	0x00031240


	//   ....[250]....
        /*1008*/ 	.word	0x000312a0


	//   ....[251]....
        /*100c*/ 	.word	0x00031320


	//   ....[252]....
        /*1010*/ 	.word	0x00031380


	//   ....[253]....
        /*1014*/ 	.word	0x000313f0


	//   ....[254]....
        /*1018*/ 	.word	0x00031450


	//   ....[255]....
        /*101c*/ 	.word	0x000314d0


	//   ....[0]....
        /*1020*/ 	.word	0x00031530


	//   ....[1]....
        /*1024*/ 	.word	0x000315a0


	//   ....[2]....
        /*1028*/ 	.word	0x00031600


	//   ....[3]....
        /*102c*/ 	.word	0x00031670


	//   ....[4]....
        /*1030*/ 	.word	0x000316d0


	//   ....[5]....
        /*1034*/ 	.word	0x00031750


	//   ....[6]....
        /*1038*/ 	.word	0x000317b0


	//   ....[7]....
        /*103c*/ 	.word	0x00031810


	//   ....[8]....
        /*1040*/ 	.word	0x00031870


	//   ....[9]....
        /*1044*/ 	.word	0x000318f0


	//   ....[10]....
        /*1048*/ 	.word	0x00031950


	//   ....[11]....
        /*104c*/ 	.word	0x000319c0


	//   ....[12]....
        /*1050*/ 	.word	0x00031a20


	//   ....[13]....
        /*1054*/ 	.word	0x00031a80


	//   ....[14]....
        /*1058*/ 	.word	0x00031af0


	//   ....[15]....
        /*105c*/ 	.word	0x00031b60


	//   ....[16]....
        /*1060*/ 	.word	0x00031cc0


	//   ....[17]....
        /*1064*/ 	.word	0x00031d10


	//   ....[18]....
        /*1068*/ 	.word	0x00031da0


	//   ....[19]....
        /*106c*/ 	.word	0x00031e30


	//   ....[20]....
        /*1070*/ 	.word	0x00031ec0


	//   ....[21]....
        /*1074*/ 	.word	0x00031f50


	//   ....[22]....
        /*1078*/ 	.word	0x00031fe0


	//   ....[23]....
        /*107c*/ 	.word	0x00032070


	//   ....[24]....
        /*1080*/ 	.word	0x00032130


	//   ....[25]....
        /*1084*/ 	.word	0x00032410


	//   ....[26]....
        /*1088*/ 	.word	0x00032510


	//   ....[27]....
        /*108c*/ 	.word	0x000325b0


	//   ....[28]....
        /*1090*/ 	.word	0x00032730


	//   ....[29]....
        /*1094*/ 	.word	0x000327c0


	//   ....[30]....
        /*1098*/ 	.word	0x00032820


	//   ....[31]....
        /*109c*/ 	.word	0x00032920


	//   ....[32]....
        /*10a0*/ 	.word	0x00032980


	//   ....[33]....
        /*10a4*/ 	.word	0x00032a60


	//   ....[34]....
        /*10a8*/ 	.word	0x00032b50


	//   ....[35]....
        /*10ac*/ 	.word	0x00032c20


	//   ....[36]....
        /*10b0*/ 	.word	0x00032d90


	//   ....[37]....
        /*10b4*/ 	.word	0x00032e50


	//   ....[38]....
        /*10b8*/ 	.word	0x00032fa0


	//   ....[39]....
        /*10bc*/ 	.word	0x00032ff0


	//   ....[40]....
        /*10c0*/ 	.word	0x000330f0


	//   ....[41]....
        /*10c4*/ 	.word	0x000331a0


	//   ....[42]....
        /*10c8*/ 	.word	0x00033200


	//   ....[43]....
        /*10cc*/ 	.word	0x000332a0


	//   ....[44]....
        /*10d0*/ 	.word	0x00033360


	//   ....[45]....
        /*10d4*/ 	.word	0x00033430


	//   ....[46]....
        /*10d8*/ 	.word	0x000334e0


	//   ....[47]....
        /*10dc*/ 	.word	0x00033540


	//   ....[48]....
        /*10e0*/ 	.word	0x000335a0


	//   ....[49]....
        /*10e4*/ 	.word	0x000336a0


	//   ....[50]....
        /*10e8*/ 	.word	0x00033700


	//   ....[51]....
        /*10ec*/ 	.word	0x00033800


	//   ....[52]....
        /*10f0*/ 	.word	0x00033860


	//   ....[53]....
        /*10f4*/ 	.word	0x00033940


	//   ....[54]....
        /*10f8*/ 	.word	0x00033a70


	//   ....[55]....
        /*10fc*/ 	.word	0x00033b00


	//   ....[56]....
        /*1100*/ 	.word	0x00033b60


	//   ....[57]....
        /*1104*/ 	.word	0x00033c40


	//   ....[58]....
        /*1108*/ 	.word	0x00033ca0


	//   ....[59]....
        /*110c*/ 	.word	0x00033d70


	//   ....[60]....
        /*1110*/ 	.word	0x00033dd0


	//   ....[61]....
        /*1114*/ 	.word	0x00033ea0


	//   ....[62]....
        /*1118*/ 	.word	0x00033f00


	//   ....[63]....
        /*111c*/ 	.word	0x00033fd0


	//   ....[64]....
        /*1120*/ 	.word	0x000340c0


	//   ....[65]....
        /*1124*/ 	.word	0x00034150


	//   ....[66]....
        /*1128*/ 	.word	0x000341b0


	//   ....[67]....
        /*112c*/ 	.word	0x00034280


	//   ....[68]....
        /*1130*/ 	.word	0x000342e0


	//   ....[69]....
        /*1134*/ 	.word	0x000343b0


	//   ....[70]....
        /*1138*/ 	.word	0x00034410


	//   ....[71]....
        /*113c*/ 	.word	0x000344e0


	//   ....[72]....
        /*1140*/ 	.word	0x00034540


	//   ....[73]....
        /*1144*/ 	.word	0x00034610


	//   ....[74]....
        /*1148*/ 	.word	0x000347e0


	//   ....[75]....
        /*114c*/ 	.word	0x00034880


	//   ....[76]....
        /*1150*/ 	.word	0x000349a0


	//   ....[77]....
        /*1154*/ 	.word	0x00034a10


	//   ....[78]....
        /*1158*/ 	.word	0x00034a80


	//   ....[79]....
        /*115c*/ 	.word	0x00034af0


	//   ....[80]....
        /*1160*/ 	.word	0x00034b60


	//   ....[81]....
        /*1164*/ 	.word	0x00034be0


	//   ....[82]....
        /*1168*/ 	.word	0x00034c70


	//   ....[83]....
        /*116c*/ 	.word	0x00034d00


	//   ....[84]....
        /*1170*/ 	.word	0x00034d70


	//   ....[85]....
        /*1174*/ 	.word	0x00034de0


	//   ....[86]....
        /*1178*/ 	.word	0x00034e50


	//   ....[87]....
        /*117c*/ 	.word	0x00034ed0


	//   ....[88]....
        /*1180*/ 	.word	0x00034f40


	//   ....[89]....
        /*1184*/ 	.word	0x00034fe0


	//   ....[90]....
        /*1188*/ 	.word	0x00035070


	//   ....[91]....
        /*118c*/ 	.word	0x00035190


	//----- nvinfo : EIATTR_REG_RECONFIG
	.align		4
.L_328:
        /*1190*/ 	.byte	0x01, 0x54
	.zero		2


	//----- nvinfo : EIATTR_SYSCALL_OFFSETS
	.align		4
        /*1194*/ 	.byte	0x04, 0x46
        /*1196*/ 	.short	(.L_330 - .L_329)


	//   ....[0]....
.L_329:
        /*1198*/ 	.word	0x00001c40


	//   ....[1]....
        /*119c*/ 	.word	0x00001d90


	//   ....[2]....
        /*11a0*/ 	.word	0x00010f60


	//   ....[3]....
        /*11a4*/ 	.word	0x00011270


	//   ....[4]....
        /*11a8*/ 	.word	0x00029e00


	//   ....[5]....
        /*11ac*/ 	.word	0x00029f90


	//   ....[6]....
        /*11b0*/ 	.word	0x0002a0e0


	//   ....[7]....
        /*11b4*/ 	.word	0x0002a220


	//   ....[8]....
        /*11b8*/ 	.word	0x0002ba80


	//----- nvinfo : EIATTR_MBARRIER_INSTR_OFFSETS
	.align		4
.L_330:
        /*11bc*/ 	.byte	0x04, 0x39
        /*11be*/ 	.short	(.L_332 - .L_331)


	//   ....[0]....
.L_331:
        /*11c0*/ 	.word	0x00000270
        /*11c4*/ 	.word	0x000000ff
        /*11c8*/ 	.word	0x00033400
        /*11cc*/ 	.short	0x0100
        /*11ce*/ 	.byte	0x08
	.zero		1


	//   ....[1]....
        /*11d0*/ 	.word	0x00000280
        /*11d4*/ 	.word	0x000000ff
        /*11d8*/ 	.word	0x00033420
        /*11dc*/ 	.short	0x0100
        /*11de*/ 	.byte	0x08
	.zero		1


	//   ....[2]....
        /*11e0*/ 	.word	0x00000370
        /*11e4*/ 	.word	0x000000ff
        /*11e8*/ 	.word	0x00033430
        /*11ec*/ 	.short	0x0100
        /*11ee*/ 	.byte	0x08
	.zero		1


	//   ....[3]....
        /*11f0*/ 	.word	0x00000380
        /*11f4*/ 	.word	0x000000ff
        /*11f8*/ 	.word	0x00033440
        /*11fc*/ 	.short	0x0100
        /*11fe*/ 	.byte	0x08
	.zero		1


	//   ....[4]....
        /*1200*/ 	.word	0x00000390
        /*1204*/ 	.word	0x000000ff
        /*1208*/ 	.word	0x00033438
        /*120c*/ 	.short	0x0100
        /*120e*/ 	.byte	0x08
	.zero		1


	//   ....[5]....
        /*1210*/ 	.word	0x000003a0
        /*1214*/ 	.word	0x000000ff
        /*1218*/ 	.word	0x00033448
        /*121c*/ 	.short	0x0100
        /*121e*/ 	.byte	0x08
	.zero		1


	//   ....[6]....
        /*1220*/ 	.word	0x000004d0
        /*1224*/ 	.word	0x000000ff
        /*1228*/ 	.word	0x00033450
        /*122c*/ 	.short	0x0100
        /*122e*/ 	.byte	0x08
	.zero		1


	//   ....[7]....
        /*1230*/ 	.word	0x000004e0
        /*1234*/ 	.word	0x000000ff
        /*1238*/ 	.word	0x00033460
        /*123c*/ 	.short	0x0100
        /*123e*/ 	.byte	0x08
	.zero		1


	//   ....[8]....
        /*1240*/ 	.word	0x000004f0
        /*1244*/ 	.word	0x000000ff
        /*1248*/ 	.word	0x00033458
        /*124c*/ 	.short	0x0100
        /*124e*/ 	.byte	0x08
	.zero		1


	//   ....[9]....
        /*1250*/ 	.word	0x00000500
        /*1254*/ 	.word	0x000000ff
        /*1258*/ 	.word	0x00033468
        /*125c*/ 	.short	0x0100
        /*125e*/ 	.byte	0x08
	.zero		1


	//   ....[10]....
        /*1260*/ 	.word	0x000005f0
        /*1264*/ 	.word	0x000000ff
        /*1268*/ 	.word	0x00033470
        /*126c*/ 	.short	0x0100
        /*126e*/ 	.byte	0x06
	.zero		1


	//   ....[11]....
        /*1270*/ 	.word	0x00000600
        /*1274*/ 	.word	0x000000ff
        /*1278*/ 	.word	0x00033480
        /*127c*/ 	.short	0x0100
        /*127e*/ 	.byte	0x06
	.zero		1


	//   ....[12]....
        /*1280*/ 	.word	0x00000610
        /*1284*/ 	.word	0x000000ff
        /*1288*/ 	.word	0x00033478
        /*128c*/ 	.short	0x0100
        /*128e*/ 	.byte	0x06
	.zero		1


	//   ....[13]....
        /*1290*/ 	.word	0x00000620
        /*1294*/ 	.word	0x000000ff
        /*1298*/ 	.word	0x00033488
        /*129c*/ 	.short	0x0100
        /*129e*/ 	.byte	0x06
	.zero		1


	//   ....[14]....
        /*12a0*/ 	.word	0x00000750
        /*12a4*/ 	.word	0x000000ff
        /*12a8*/ 	.word	0x00033490
        /*12ac*/ 	.short	0x0100
        /*12ae*/ 	.byte	0x08
	.zero		1


	//   ....[15]....
        /*12b0*/ 	.word	0x00000760
        /*12b4*/ 	.word	0x000000ff
        /*12b8*/ 	.word	0x000334a0
        /*12bc*/ 	.short	0x0100
        /*12be*/ 	.byte	0x08
	.zero		1


	//   ....[16]....
        /*12c0*/ 	.word	0x00000770
        /*12c4*/ 	.word	0x000000ff
        /*12c8*/ 	.word	0x00033498
        /*12cc*/ 	.short	0x0100
        /*12ce*/ 	.byte	0x08
	.zero		1


	//   ....[17]....
        /*12d0*/ 	.word	0x00000780
        /*12d4*/ 	.word	0x000000ff
        /*12d8*/ 	.word	0x000334a8
        /*12dc*/ 	.short	0x0100
        /*12de*/ 	.byte	0x08
	.zero		1


	//   ....[18]....
        /*12e0*/ 	.word	0x000008c0
        /*12e4*/ 	.word	0x000000ff
        /*12e8*/ 	.word	0x000334b0
        /*12ec*/ 	.short	0x0100
        /*12ee*/ 	.byte	0x08
	.zero		1


	//   ....[19]....
        /*12f0*/ 	.word	0x000008d0
        /*12f4*/ 	.word	0x000000ff
        /*12f8*/ 	.word	0x000334c0
        /*12fc*/ 	.short	0x0100
        /*12fe*/ 	.byte	0x08
	.zero		1


	//   ....[20]....
        /*1300*/ 	.word	0x000008e0
        /*1304*/ 	.word	0x000000ff
        /*1308*/ 	.word	0x000334b8
        /*130c*/ 	.short	0x0100
        /*130e*/ 	.byte	0x08
	.zero		1


	//   ....[21]....
        /*1310*/ 	.word	0x000008f0
        /*1314*/ 	.word	0x000000ff
        /*1318*/ 	.word	0x000334c8
        /*131c*/ 	.short	0x0100
        /*131e*/ 	.byte	0x08
	.zero		1


	//   ....[22]....
        /*1320*/ 	.word	0x00003630
        /*1324*/ 	.word	0x0000005d
        /*1328*/ 	.word	0x00033490
        /*132c*/ 	.short	0x010a
        /*132e*/ 	.byte	0x3f
	.zero		1


	//   ....[23]....
        /*1330*/ 	.word	0x00009790
        /*1334*/ 	.word	0x0000005d
        /*1338*/ 	.word	0x00033490
        /*133c*/ 	.short	0x010a
        /*133e*/ 	.byte	0x3f
	.zero		1


	//   ....[24]....
        /*1340*/ 	.word	0x0000f5a0
        /*1344*/ 	.word	0x0000005d
        /*1348*/ 	.word	0x00033490
        /*134c*/ 	.short	0x010a
        /*134e*/ 	.byte	0x3f
	.zero		1


	//   ....[25]....
        /*1350*/ 	.word	0x0000fdb0
        /*1354*/ 	.word	0x0000000b
        /*1358*/ 	.word	0x00000000
        /*135c*/ 	.short	0x0101
        /*135e*/ 	.byte	0x3f
	.zero		1


	//   ....[26]....
        /*1360*/ 	.word	0x0000fdf0
        /*1364*/ 	.word	0x0000005d
        /*1368*/ 	.word	0x000334b0
        /*136c*/ 	.short	0x010a
        /*136e*/ 	.byte	0x3f
	.zero		1


	//   ....[27]....
        /*1370*/ 	.word	0x00010590
        /*1374*/ 	.word	0x0000005d
        /*1378*/ 	.word	0x00000000
        /*137c*/ 	.short	0x0101
        /*137e*/ 	.byte	0x3f
	.zero		1


	//   ....[28]....
        /*1380*/ 	.word	0x00010ff0
        /*1384*/ 	.word	0x00000012
        /*1388*/ 	.word	0x00033400
        /*138c*/ 	.short	0x010a
        /*138e*/ 	.byte	0x3f
	.zero		1


	//   ....[29]....
        /*1390*/ 	.word	0x00011040
        /*1394*/ 	.word	0x00000012
        /*1398*/ 	.word	0x00033400
        /*139c*/ 	.short	0x010a
        /*139e*/ 	.byte	0x3f
	.zero		1


	//   ....[30]....
        /*13a0*/ 	.word	0x00011af0
        /*13a4*/ 	.word	0x00000012
        /*13a8*/ 	.word	0x00033400
        /*13ac*/ 	.short	0x010a
        /*13ae*/ 	.byte	0x3f
	.zero		1


	//   ....[31]....
        /*13b0*/ 	.word	0x00015100
        /*13b4*/ 	.word	0x00000012
        /*13b8*/ 	.word	0x00033400
        /*13bc*/ 	.short	0x010a
        /*13be*/ 	.byte	0x3f
	.zero		1


	//   ....[32]....
        /*13c0*/ 	.word	0x00018280
        /*13c4*/ 	.word	0x00000003
        /*13c8*/ 	.word	0x00033430
        /*13cc*/ 	.short	0x010a
        /*13ce*/ 	.byte	0x3f
	.zero		1


	//   ....[33]....
        /*13d0*/ 	.word	0x000182c0
        /*13d4*/ 	.word	0x00000003
        /*13d8*/ 	.word	0x00033430
        /*13dc*/ 	.short	0x010a
        /*13de*/ 	.byte	0x3f
	.zero		1


	//   ....[34]....
        /*13e0*/ 	.word	0x0001a910
        /*13e4*/ 	.word	0x00000036
        /*13e8*/ 	.word	0x00000000
        /*13ec*/ 	.short	0x0101
        /*13ee*/ 	.byte	0x3f
	.zero		1


	//   ....[35]....
        /*13f0*/ 	.word	0x0001bc30
        /*13f4*/ 	.word	0x00000005
        /*13f8*/ 	.word	0x00033430
        /*13fc*/ 	.short	0x010a
        /*13fe*/ 	.byte	0x3f
	.zero		1


	//   ....[36]....
        /*1400*/ 	.word	0x0001bc80
        /*1404*/ 	.word	0x00000005
        /*1408*/ 	.word	0x00033430
        /*140c*/ 	.short	0x010a
        /*140e*/ 	.byte	0x3f
	.zero		1


	//   ....[37]....
        /*1410*/ 	.word	0x0001cd80
        /*1414*/ 	.word	0x00000004
        /*1418*/ 	.word	0x00033450
        /*141c*/ 	.short	0x010a
        /*141e*/ 	.byte	0x3f
	.zero		1


	//   ....[38]....
        /*1420*/ 	.word	0x0001cdc0
        /*1424*/ 	.word	0x00000004
        /*1428*/ 	.word	0x00033450
        /*142c*/ 	.short	0x010a
        /*142e*/ 	.byte	0x3f
	.zero		1


	//   ....[39]....
        /*1430*/ 	.word	0x0001e7f0
        /*1434*/ 	.word	0x0000000a
        /*1438*/ 	.word	0x00000000
        /*143c*/ 	.short	0x0101
        /*143e*/ 	.byte	0x3f
	.zero		1


	//   ....[40]....
        /*1440*/ 	.word	0x0001f350
        /*1444*/ 	.word	0x00000003
        /*1448*/ 	.word	0x00000000
        /*144c*/ 	.short	0x0101
        /*144e*/ 	.byte	0x3f
	.zero		1


	//   ....[41]....
        /*1450*/ 	.word	0x0001fcc0
        /*1454*/ 	.word	0x00000000
        /*1458*/ 	.word	0x00033430
        /*145c*/ 	.short	0x010a
        /*145e*/ 	.byte	0x3f
	.zero		1


	//   ....[42]....
        /*1460*/ 	.word	0x0001fd10
        /*1464*/ 	.word	0x00000000
        /*1468*/ 	.word	0x00033430
        /*146c*/ 	.short	0x010a
        /*146e*/ 	.byte	0x3f
	.zero		1


	//   ....[43]....
        /*1470*/ 	.word	0x00020de0
        /*1474*/ 	.word	0x00000004
        /*1478*/ 	.word	0x00033450
        /*147c*/ 	.short	0x010a
        /*147e*/ 	.byte	0x3f
	.zero		1


	//   ....[44]....
        /*1480*/ 	.word	0x00020e20
        /*1484*/ 	.word	0x00000004
        /*1488*/ 	.word	0x00033450
        /*148c*/ 	.short	0x010a
        /*148e*/ 	.byte	0x3f
	.zero		1


	//   ....[45]....
        /*1490*/ 	.word	0x00021160
        /*1494*/ 	.word	0x00000000
        /*1498*/ 	.word	0x00000000
        /*149c*/ 	.short	0x0101
        /*149e*/ 	.byte	0x3f
	.zero		1


	//   ....[46]....
        /*14a0*/ 	.word	0x00022790
        /*14a4*/ 	.word	0x00000003
        /*14a8*/ 	.word	0x00000000
        /*14ac*/ 	.short	0x0101
        /*14ae*/ 	.byte	0x3f
	.zero		1


	//   ....[47]....
        /*14b0*/ 	.word	0x00023040
        /*14b4*/ 	.word	0x00000014
        /*14b8*/ 	.word	0x00033450
        /*14bc*/ 	.short	0x010a
        /*14be*/ 	.byte	0x3f
	.zero		1


	//   ....[48]....
        /*14c0*/ 	.word	0x000230c0
        /*14c4*/ 	.word	0x00000014
        /*14c8*/ 	.word	0x00033450
        /*14cc*/ 	.short	0x010a
        /*14ce*/ 	.byte	0x3f
	.zero		1


	//   ....[49]....
        /*14d0*/ 	.word	0x00023720
        /*14d4*/ 	.word	0x00000002
        /*14d8*/ 	.word	0x00000000
        /*14dc*/ 	.short	0x0101
        /*14de*/ 	.byte	0x3f
	.zero		1


	//   ....[50]....
        /*14e0*/ 	.word	0x00025ea0
        /*14e4*/ 	.word	0x00000000
        /*14e8*/ 	.word	0x00000000
        /*14ec*/ 	.short	0x0101
        /*14ee*/ 	.byte	0x3f
	.zero		1


	//   ....[51]....
        /*14f0*/ 	.word	0x000287f0
        /*14f4*/ 	.word	0x00000016
        /*14f8*/ 	.word	0x00033420
        /*14fc*/ 	.short	0x010a
        /*14fe*/ 	.byte	0x3f
	.zero		1


	//   ....[52]....
        /*1500*/ 	.word	0x00028880
        /*1504*/ 	.word	0x0000000a
        /*1508*/ 	.word	0x000334a0
        /*150c*/ 	.short	0x010a
        /*150e*/ 	.byte	0x3f
	.zero		1


	//   ....[53]....
        /*1510*/ 	.word	0x00028cd0
        /*1514*/ 	.word	0x0000000a
        /*1518*/ 	.word	0x000334c0
        /*151c*/ 	.short	0x010a
        /*151e*/ 	.byte	0x3f
	.zero		1


	//   ....[54]....
        /*1520*/ 	.word	0x000291e0
        /*1524*/ 	.word	0x00000009
        /*1528*/ 	.word	0x000334a0
        /*152c*/ 	.short	0x010a
        /*152e*/ 	.byte	0x3f
	.zero		1


	//   ....[55]....
        /*1530*/ 	.word	0x00029620
        /*1534*/ 	.word	0x00000009
        /*1538*/ 	.word	0x000334c0
        /*153c*/ 	.short	0x010a
        /*153e*/ 	.byte	0x3f
	.zero		1


	//   ....[56]....
        /*1540*/ 	.word	0x0002a880
        /*1544*/ 	.word	0x00000000
        /*1548*/ 	.word	0x00033480
        /*154c*/ 	.short	0x010a
        /*154e*/ 	.byte	0x3f
	.zero		1


	//   ....[57]....
        /*1550*/ 	.word	0x0002b000
        /*1554*/ 	.word	0x00000000
        /*1558*/ 	.word	0x00033470
        /*155c*/ 	.short	0x0107
        /*155e*/ 	.byte	0x3f
	.zero		1


	//   ....[58]....
        /*1560*/ 	.word	0x0002b0c0
        /*1564*/ 	.word	0x00000000
        /*1568*/ 	.word	0x00033470
        /*156c*/ 	.short	0x0101
        /*156e*/ 	.byte	0x3f
	.zero		1


	//   ....[59]....
        /*1570*/ 	.word	0x0002b110
        /*1574*/ 	.word	0x00000000
        /*1578*/ 	.word	0x00033440
        /*157c*/ 	.short	0x010a
        /*157e*/ 	.byte	0x3f
	.zero		1


	//   ....[60]....
        /*1580*/ 	.word	0x0002b790
        /*1584*/ 	.word	0x00000000
        /*1588*/ 	.word	0x00033430
        /*158c*/ 	.short	0x0107
        /*158e*/ 	.byte	0x3f
	.zero		1


	//   ....[61]....
        /*1590*/ 	.word	0x0002b870
        /*1594*/ 	.word	0x00000000
        /*1598*/ 	.word	0x00033430
        /*159c*/ 	.short	0x0101
        /*159e*/ 	.byte	0x3f
	.zero		1


	//   ....[62]....
        /*15a0*/ 	.word	0x0002c0f0
        /*15a4*/ 	.word	0x00000016
        /*15a8*/ 	.word	0x00033400
        /*15ac*/ 	.short	0x0107
        /*15ae*/ 	.byte	0x3f
	.zero		1


	//   ....[63]....
        /*15b0*/ 	.word	0x0002c1f0
        /*15b4*/ 	.word	0x00000016
        /*15b8*/ 	.word	0x00033400
        /*15bc*/ 	.short	0x0101
        /*15be*/ 	.byte	0x3f
	.zero		1


	//   ....[64]....
        /*15c0*/ 	.word	0x0002c210
        /*15c4*/ 	.word	0x00000016
        /*15c8*/ 	.word	0x00033420
        /*15cc*/ 	.short	0x010a
        /*15ce*/ 	.byte	0x3f
	.zero		1


	//   ....[65]....
        /*15d0*/ 	.word	0x0002c6d0
        /*15d4*/ 	.word	0x00000004
        /*15d8*/ 	.word	0x00033480
        /*15dc*/ 	.short	0x010a
        /*15de*/ 	.byte	0x3f
	.zero		1


	//   ....[66]....
        /*15e0*/ 	.word	0x0002cc00
        /*15e4*/ 	.word	0x00000004
        /*15e8*/ 	.word	0x00033470
        /*15ec*/ 	.short	0x0107
        /*15ee*/ 	.byte	0x3f
	.zero		1


	//   ....[67]....
        /*15f0*/ 	.word	0x0002ccc0
        /*15f4*/ 	.word	0x00000004
        /*15f8*/ 	.word	0x00033470
        /*15fc*/ 	.short	0x0101
        /*15fe*/ 	.byte	0x3f
	.zero		1


	//   ....[68]....
        /*1600*/ 	.word	0x0002ccf0
        /*1604*/ 	.word	0x00000004
        /*1608*/ 	.word	0x00033440
        /*160c*/ 	.short	0x010a
        /*160e*/ 	.byte	0x3f
	.zero		1


	//   ....[69]....
        /*1610*/ 	.word	0x0002d1f0
        /*1614*/ 	.word	0x00000004
        /*1618*/ 	.word	0x00033430
        /*161c*/ 	.short	0x0107
        /*161e*/ 	.byte	0x3f
	.zero		1


	//   ....[70]....
        /*1620*/ 	.word	0x0002d2c0
        /*1624*/ 	.word	0x00000004
        /*1628*/ 	.word	0x00033430
        /*162c*/ 	.short	0x0101
        /*162e*/ 	.byte	0x3f
	.zero		1


	//   ....[71]....
        /*1630*/ 	.word	0x0002d340
        /*1634*/ 	.word	0x00000000
        /*1638*/ 	.word	0x00033470
        /*163c*/ 	.short	0x010a
        /*163e*/ 	.byte	0x3f
	.zero		1


	//   ....[72]....
        /*1640*/ 	.word	0x0002d3d0
        /*1644*/ 	.word	0x00000000
        /*1648*/ 	.word	0x00033460
        /*164c*/ 	.short	0x010a
        /*164e*/ 	.byte	0x3f
	.zero		1


	//   ....[73]....
        /*1650*/ 	.word	0x0002daa0
        /*1654*/ 	.word	0x00000000
        /*1658*/ 	.word	0x00033450
        /*165c*/ 	.short	0x0101
        /*165e*/ 	.byte	0x3f
	.zero		1


	//   ....[74]....
        /*1660*/ 	.word	0x0002db30
        /*1664*/ 	.word	0x00000000
        /*1668*/ 	.word	0x00000000
        /*166c*/ 	.short	0x0101
        /*166e*/ 	.byte	0x3f
	.zero		1


	//   ....[75]....
        /*1670*/ 	.word	0x0002dcf0
        /*1674*/ 	.word	0x00000003
        /*1678*/ 	.word	0x00033470
        /*167c*/ 	.short	0x010a
        /*167e*/ 	.byte	0x3f
	.zero		1


	//   ....[76]....
        /*1680*/ 	.word	0x0002dd70
        /*1684*/ 	.word	0x00000003
        /*1688*/ 	.word	0x00033460
        /*168c*/ 	.short	0x010a
        /*168e*/ 	.byte	0x3f
	.zero		1


	//   ....[77]....
        /*1690*/ 	.word	0x0002e450
        /*1694*/ 	.word	0x00000003
        /*1698*/ 	.word	0x00033450
        /*169c*/ 	.short	0x0101
        /*169e*/ 	.byte	0x3f
	.zero		1


	//   ....[78]....
        /*16a0*/ 	.word	0x0002e500
        /*16a4*/ 	.word	0x00000003
        /*16a8*/ 	.word	0x00000000
        /*16ac*/ 	.short	0x0101
        /*16ae*/ 	.byte	0x3f
	.zero		1


	//   ....[79]....
        /*16b0*/ 	.word	0x0002f220
        /*16b4*/ 	.word	0x00000005
        /*16b8*/ 	.word	0x00033420
        /*16bc*/ 	.short	0x010a
        /*16be*/ 	.byte	0x3f
	.zero		1


	//   ....[80]....
        /*16c0*/ 	.word	0x0002f390
        /*16c4*/ 	.word	0x00000003
        /*16c8*/ 	.word	0x00033440
        /*16cc*/ 	.short	0x010a
        /*16ce*/ 	.byte	0x3f
	.zero		1


	//   ....[81]....
        /*16d0*/ 	.word	0x0002f430
        /*16d4*/ 	.word	0x0000001d
        /*16d8*/ 	.word	0x00033440
        /*16dc*/ 	.short	0x010a
        /*16de*/ 	.byte	0x3f
	.zero		1


	//   ....[82]....
        /*16e0*/ 	.word	0x0002f470
        /*16e4*/ 	.word	0x00000003
        /*16e8*/ 	.word	0x00033460
        /*16ec*/ 	.short	0x010a
        /*16ee*/ 	.byte	0x3f
	.zero		1


	//   ....[83]....
        /*16f0*/ 	.word	0x0002f4b0
        /*16f4*/ 	.word	0x0000001d
        /*16f8*/ 	.word	0x00033460
        /*16fc*/ 	.short	0x010a
        /*16fe*/ 	.byte	0x3f
	.zero		1


	//   ....[84]....
        /*1700*/ 	.word	0x0002f4f0
        /*1704*/ 	.word	0x00000003
        /*1708*/ 	.word	0x00033480
        /*170c*/ 	.short	0x010a
        /*170e*/ 	.byte	0x3f
	.zero		1


	//   ....[85]....
        /*1710*/ 	.word	0x0002f530
        /*1714*/ 	.word	0x0000001d
        /*1718*/ 	.word	0x00033480
        /*171c*/ 	.short	0x010a
        /*171e*/ 	.byte	0x3f
	.zero		1


	//   ....[86]....
        /*1720*/ 	.word	0x0002f590
        /*1724*/ 	.word	0x0000005d
        /*1728*/ 	.word	0x00033490
        /*172c*/ 	.short	0x010a
        /*172e*/ 	.byte	0x3f
	.zero		1


	//   ....[87]....
        /*1730*/ 	.word	0x0002f840
        /*1734*/ 	.word	0x0000005d
        /*1738*/ 	.word	0x00033490
        /*173c*/ 	.short	0x010a
        /*173e*/ 	.byte	0x3f
	.zero		1


	//   ....[88]....
        /*1740*/ 	.word	0x0002faf0
        /*1744*/ 	.word	0x0000005d
        /*1748*/ 	.word	0x00033490
        /*174c*/ 	.short	0x010a
        /*174e*/ 	.byte	0x3f
	.zero		1


	//   ....[89]....
        /*1750*/ 	.word	0x0002fda0
        /*1754*/ 	.word	0x0000005d
        /*1758*/ 	.word	0x000334b0
        /*175c*/ 	.short	0x010a
        /*175e*/ 	.byte	0x3f
	.zero		1


	//   ....[90]....
        /*1760*/ 	.word	0x00030040
        /*1764*/ 	.word	0x00000012
        /*1768*/ 	.word	0x00033400
        /*176c*/ 	.short	0x010a
        /*176e*/ 	.byte	0x3f
	.zero		1


	//   ....[91]....
        /*1770*/ 	.word	0x00030250
        /*1774*/ 	.word	0x00000012
        /*1778*/ 	.word	0x00033400
        /*177c*/ 	.short	0x010a
        /*177e*/ 	.byte	0x3f
	.zero		1


	//   ....[92]....
        /*1780*/ 	.word	0x000302a0
        /*1784*/ 	.word	0x00000003
        /*1788*/ 	.word	0x00033430
        /*178c*/ 	.short	0x010a
        /*178e*/ 	.byte	0x3f
	.zero		1


	//   ....[93]....
        /*1790*/ 	.word	0x000302f0
        /*1794*/ 	.word	0x00000005
        /*1798*/ 	.word	0x00033430
        /*179c*/ 	.short	0x010a
        /*179e*/ 	.byte	0x3f
	.zero		1


	//   ....[94]....
        /*17a0*/ 	.word	0x00030340
        /*17a4*/ 	.word	0x00000004
        /*17a8*/ 	.word	0x00033450
        /*17ac*/ 	.short	0x010a
        /*17ae*/ 	.byte	0x3f
	.zero		1


	//   ....[95]....
        /*17b0*/ 	.word	0x00030390
        /*17b4*/ 	.word	0x00000000
        /*17b8*/ 	.word	0x00033430
        /*17bc*/ 	.short	0x010a
        /*17be*/ 	.byte	0x3f
	.zero		1


	//   ....[96]....
        /*17c0*/ 	.word	0x000303e0
        /*17c4*/ 	.word	0x00000004
        /*17c8*/ 	.word	0x00033450
        /*17cc*/ 	.short	0x010a
        /*17ce*/ 	.byte	0x3f
	.zero		1


	//   ....[97]....
        /*17d0*/ 	.word	0x00030430
        /*17d4*/ 	.word	0x00000014
        /*17d8*/ 	.word	0x00033450
        /*17dc*/ 	.short	0x010a
        /*17de*/ 	.byte	0x3f
	.zero		1


	//   ....[98]....
        /*17e0*/ 	.word	0x000321f0
        /*17e4*/ 	.word	0x00000016
        /*17e8*/ 	.word	0x00033420
        /*17ec*/ 	.short	0x010a
        /*17ee*/ 	.byte	0x3f
	.zero		1


	//   ....[99]....
        /*17f0*/ 	.word	0x00032240
        /*17f4*/ 	.word	0x0000000a
        /*17f8*/ 	.word	0x000334a0
        /*17fc*/ 	.short	0x010a
        /*17fe*/ 	.byte	0x3f
	.zero		1


	//   ....[100]....
        /*1800*/ 	.word	0x00032290
        /*1804*/ 	.word	0x0000000a
        /*1808*/ 	.word	0x000334c0
        /*180c*/ 	.short	0x010a
        /*180e*/ 	.byte	0x3f
	.zero		1


	//   ....[101]....
        /*1810*/ 	.word	0x000322e0
        /*1814*/ 	.word	0x00000009
        /*1818*/ 	.word	0x000334a0
        /*181c*/ 	.short	0x010a
        /*181e*/ 	.byte	0x3f
	.zero		1


	//   ....[102]....
        /*1820*/ 	.word	0x00032330
        /*1824*/ 	.word	0x00000009
        /*1828*/ 	.word	0x000334c0
        /*182c*/ 	.short	0x010a
        /*182e*/ 	.byte	0x3f
	.zero		1


	//   ....[103]....
        /*1830*/ 	.word	0x00032460
        /*1834*/ 	.word	0x00000000
        /*1838*/ 	.word	0x00033480
        /*183c*/ 	.short	0x010a
        /*183e*/ 	.byte	0x3f
	.zero		1


	//   ....[104]....
        /*1840*/ 	.word	0x00032ce0
        /*1844*/ 	.word	0x00000000
        /*1848*/ 	.word	0x00033440
        /*184c*/ 	.short	0x010a
        /*184e*/ 	.byte	0x3f
	.zero		1


	//   ....[105]....
        /*1850*/ 	.word	0x00033970
        /*1854*/ 	.word	0x00000016
        /*1858*/ 	.word	0x00033420
        /*185c*/ 	.short	0x010a
        /*185e*/ 	.byte	0x3f
	.zero		1


	//   ....[106]....
        /*1860*/ 	.word	0x000339c0
        /*1864*/ 	.word	0x00000004
        /*1868*/ 	.word	0x00033480
        /*186c*/ 	.short	0x010a
        /*186e*/ 	.byte	0x3f
	.zero		1


	//   ....[107]....
        /*1870*/ 	.word	0x00034010
        /*1874*/ 	.word	0x00000004
        /*1878*/ 	.word	0x00033440
        /*187c*/ 	.short	0x010a
        /*187e*/ 	.byte	0x3f
	.zero		1


	//   ....[108]....
        /*1880*/ 	.word	0x00034640
        /*1884*/ 	.word	0x00000000
        /*1888*/ 	.word	0x00033470
        /*188c*/ 	.short	0x010a
        /*188e*/ 	.byte	0x3f
	.zero		1


	//   ....[109]....
        /*1890*/ 	.word	0x00034690
        /*1894*/ 	.word	0x00000000
        /*1898*/ 	.word	0x00033460
        /*189c*/ 	.short	0x010a
        /*189e*/ 	.byte	0x3f
	.zero		1


	//   ....[110]....
        /*18a0*/ 	.word	0x000346e0
        /*18a4*/ 	.word	0x00000003
        /*18a8*/ 	.word	0x00033470
        /*18ac*/ 	.short	0x010a
        /*18ae*/ 	.byte	0x3f
	.zero		1


	//   ....[111]....
        /*18b0*/ 	.word	0x00034730
        /*18b4*/ 	.word	0x00000003
        /*18b8*/ 	.word	0x00033460
        /*18bc*/ 	.short	0x010a
        /*18be*/ 	.byte	0x3f
	.zero		1


	//   ....[112]....
        /*18c0*/ 	.word	0x000350b0
        /*18c4*/ 	.word	0x00000005
        /*18c8*/ 	.word	0x00033420
        /*18cc*/ 	.short	0x010a
        /*18ce*/ 	.byte	0x3f
	.zero		1


	//   ....[113]....
        /*18d0*/ 	.word	0x00035250
        /*18d4*/ 	.word	0x00000003
        /*18d8*/ 	.word	0x00033440
        /*18dc*/ 	.short	0x010a
        /*18de*/ 	.byte	0x3f
	.zero		1


	//   ....[114]....
        /*18e0*/ 	.word	0x000352a0
        /*18e4*/ 	.word	0x0000001d
        /*18e8*/ 	.word	0x00033440
        /*18ec*/ 	.short	0x010a
        /*18ee*/ 	.byte	0x3f
	.zero		1


	//   ....[115]....
        /*18f0*/ 	.word	0x000352f0
        /*18f4*/ 	.word	0x00000003
        /*18f8*/ 	.word	0x00033460
        /*18fc*/ 	.short	0x010a
        /*18fe*/ 	.byte	0x3f
	.zero		1


	//   ....[116]....
        /*1900*/ 	.word	0x00035340
        /*1904*/ 	.word	0x0000001d
        /*1908*/ 	.word	0x00033460
        /*190c*/ 	.short	0x010a
        /*190e*/ 	.byte	0x3f
	.zero		1


	//   ....[117]....
        /*1910*/ 	.word	0x00035390
        /*1914*/ 	.word	0x00000003
        /*1918*/ 	.word	0x00033480
        /*191c*/ 	.short	0x010a
        /*191e*/ 	.byte	0x3f
	.zero		1


	//----- nvinfo : EIATTR_NUM_MBARRIERS
	.align		4
.L_332:
        /*1920*/ 	.byte	0x03, 0x38
        /*1922*/ 	.short	0x0016


	//----- nvinfo : EIATTR_EXIT_INSTR_OFFSETS
	.align		4
        /*1924*/ 	.byte	0x04, 0x1c
        /*1926*/ 	.short	(.L_334 - .L_333)


	//   ....[0]....
.L_333:
        /*1928*/ 	.word	0x0002f580


	//----- nvinfo : EIATTR_MAX_THREADS
	.align		4
.L_334:
        /*192c*/ 	.byte	0x04, 0x05
        /*192e*/ 	.short	(.L_336 - .L_335)
.L_335:
        /*1930*/ 	.word	0x00000180
        /*1934*/ 	.word	0x00000001
        /*1938*/ 	.word	0x00000001


	//----- nvinfo : EIATTR_CRS_STACK_SIZE
	.align		4
.L_336:
        /*193c*/ 	.byte	0x04, 0x1e
        /*193e*/ 	.short	(.L_338 - .L_337)
.L_337:
        /*1940*/ 	.word	0x00000000


	//----- nvinfo : EIATTR_CBANK_PARAM_SIZE
	.align		4
.L_338:
        /*1944*/ 	.byte	0x03, 0x19
        /*1946*/ 	.short	0x0af0


	//----- nvinfo : EIATTR_PARAM_CBANK
	.align		4
        /*1948*/ 	.byte	0x04, 0x0a
        /*194a*/ 	.short	(.L_340 - .L_339)
	.align		4
.L_339:
        /*194c*/ 	.word	index@(.nv.constant0._ZN7cutlass13device_kernelIN5flash11enable_sm90INS1_16FlashAttnFwdSm90INS1_25CollectiveMainloopFwdSm90ILi2EN4cute5tupleIJNS5_1CILi1EEES8_S8_EEENS6_IJNS7_ILi128EEENS7_ILi160EEENS7_ILi192EEEEEELi192ENS_12float_e4m3_tEfNS_4arch4Sm90ELb1ELb0ELb0ELb1ELb1ELb1ELb0ELb1ELb1ELb1ELb0ELb0EEENS1_21CollectiveEpilogueFwdINS6_IJSA_SC_SB_EEES9_NS_10bfloat16_tESG_Li256ELb1ELb1ELb0ELb1EEENS1_36VarlenDynamicPersistentTileSchedulerILi128ELi160ELi256ELi128ELb0ELb1ELb1ELb1ELb1ELb1EEEEEEEEEvNT_6ParamsE)
        /*1950*/ 	.short	0x0210
        /*1952*/ 	.short	0x0af0


	//----- nvinfo : EIATTR_SW_WAR
	.align		4
.L_340:
        /*1954*/ 	.byte	0x04, 0x36
        /*1956*/ 	.short	(.L_342 - .L_341)
.L_341:
        /*1958*/ 	.word	0x00000008
.L_342:


//--------------------- .nv.callgraph             --------------------------
	.section	.nv.callgraph,"",@"SHT_CUDA_CALLGRAPH"
	.align	4
	.sectionentsize	8
	.align		4
        /*0000*/ 	.word	0x00000000
	.align		4
        /*0004*/ 	.word	0xffffffff
	.align		4
        /*0008*/ 	.word	index@(_ZN7cutlass13device_kernelIN5flash11enable_sm90INS1_16FlashAttnFwdSm90INS1_25CollectiveMainloopFwdSm90ILi2EN4cute5tupleIJNS5_1CILi1EEES8_S8_EEENS6_IJNS7_ILi128EEENS7_ILi160EEENS7_ILi192EEEEEELi192ENS_12float_e4m3_tEfNS_4arch4Sm90ELb0ELb0ELb0ELb0ELb1ELb0ELb0ELb1ELb1ELb1ELb0ELb0EEENS1_21CollectiveEpilogueFwdINS6_IJSA_SC_SB_EEES9_NS_10bfloat16_tESG_Li256ELb0ELb1ELb0ELb1EEENS1_29StaticPersistentTileSchedulerILb0EEEEEEEEEvNT_6ParamsE)
	.align		4
        /*000c*/ 	.word	index@(__assertfail)
	.align		4
        /*0010*/ 	.word	index@(_ZN7cutlass13device_kernelIN5flash11enable_sm90INS1_16FlashAttnFwdSm90INS1_25CollectiveMainloopFwdSm90ILi2EN4cute5tupleIJNS5_1CILi1EEES8_S8_EEENS6_IJNS7_ILi128EEENS7_ILi160EEENS7_ILi192EEEEEELi192ENS_12float_e4m3_tEfNS_4arch4Sm90ELb0ELb0ELb0ELb1ELb1ELb0ELb0ELb1ELb1ELb1ELb0ELb0EEENS1_21CollectiveEpilogueFwdINS6_IJSA_SC_SB_EEES9_NS_10bfloat16_tESG_Li256ELb1ELb1ELb0ELb1EEENS1_36VarlenDynamicPersistentTileSchedulerILi128ELi160ELi256ELi128ELb0ELb1ELb1ELb0ELb1ELb1EEEEEEEEEvNT_6ParamsE)
	.align		4
        /*0014*/ 	.word	index@(__assertfail)
	.align		4
        /*0018*/ 	.word	index@(_ZN7cutlass13device_kernelIN5flash11enable_sm90INS1_16FlashAttnFwdSm90INS1_25CollectiveMainloopFwdSm90ILi2EN4cute5tupleIJNS5_1CILi1EEES8_S8_EEENS6_IJNS7_ILi128EEENS7_ILi160EEENS7_ILi192EEEEEELi192ENS_12float_e4m3_tEfNS_4arch4Sm90ELb0ELb0ELb0ELb1ELb1ELb1ELb0ELb1ELb1ELb1ELb0ELb0EEENS1_21CollectiveEpilogueFwdINS6_IJSA_SC_SB_EEES9_NS_10bfloat16_tESG_Li256ELb1ELb1ELb0ELb1EEENS1_36VarlenDynamicPersistentTileSchedulerILi128ELi160ELi256ELi128ELb0ELb1ELb1ELb0ELb1ELb1EEEEEEEEEvNT_6ParamsE)
	.align		4
        /*001c*/ 	.word	index@(__assertfail)
	.align		4
        /*0020*/ 	.word	index@(_ZN7cutlass13device_kernelIN5flash11enable_sm90INS1_16FlashAttnFwdSm90INS1_25CollectiveMainloopFwdSm90ILi2EN4cute5tupleIJNS5_1CILi1EEES8_S8_EEENS6_IJNS7_ILi128EEESA_NS7_ILi192EEEEEELi192ENS_12float_e4m3_tEfNS_4arch4Sm90ELb0ELb1ELb0ELb0ELb1ELb0ELb0ELb1ELb1ELb1ELb0ELb0EEENS1_21CollectiveEpilogueFwdINS6_IJSA_SB_SA_EEES9_NS_10bfloat16_tESF_Li256ELb0ELb1ELb0ELb1EEENS1_30DynamicPersistentTileSchedulerILi256ELi128ELb0ELb1ELb1EEEEEEEEEvNT_6ParamsE)
	.align		4
        /*0024*/ 	.word	index@(__assertfail)
	.align		4
        /*0028*/ 	.word	index@(_ZN7cutlass13device_kernelIN5flash11enable_sm90INS1_16FlashAttnFwdSm90INS1_25CollectiveMainloopFwdSm90ILi2EN4cute5tupleIJNS5_1CILi1EEES8_S8_EEENS6_IJNS7_ILi128EEESA_NS7_ILi192EEEEEELi192ENS_12float_e4m3_tEfNS_4arch4Sm90ELb0ELb1ELb0ELb1ELb1ELb0ELb0ELb1ELb1ELb1ELb0ELb0EEENS1_21CollectiveEpilogueFwdINS6_IJSA_SB_SA_EEES9_NS_10bfloat16_tESF_Li256ELb1ELb1ELb0ELb1EEENS1_36VarlenDynamicPersistentTileSchedulerILi128ELi128ELi256ELi128ELb0ELb1ELb1ELb1ELb0ELb1EEEEEEEEEvNT_6ParamsE)
	.align		4
        /*002c*/ 	.word	index@(__assertfail)
	.align		4
        /*0030*/ 	.word	index@(_ZN7cutlass13device_kernelIN5flash11enable_sm90INS1_16FlashAttnFwdSm90INS1_25CollectiveMainloopFwdSm90ILi2EN4cute5tupleIJNS5_1CILi1EEES8_S8_EEENS6_IJNS7_ILi128EEESA_NS7_ILi192EEEEEELi192ENS_12float_e4m3_tEfNS_4arch4Sm90ELb0ELb1ELb0ELb1ELb1ELb1ELb0ELb1ELb1ELb1ELb0ELb0EEENS1_21CollectiveEpilogueFwdINS6_IJSA_SB_SA_EEES9_NS_10bfloat16_tESF_Li256ELb1ELb1ELb0ELb1EEENS1_36VarlenDynamicPersistentTileSchedulerILi128ELi128ELi256ELi128ELb0ELb1ELb1ELb1ELb0ELb1EEEEEEEEEvNT_6ParamsE)
	.align		4
        /*0034*/ 	.word	index@(__assertfail)
	.align		4
        /*0038*/ 	.word	index@(_ZN7cutlass13device_kernelIN5flash11enable_sm90INS1_16FlashAttnFwdSm90INS1_25CollectiveMainloopFwdSm90ILi2EN4cute5tupleIJNS5_1CILi1EEES8_S8_EEENS6_IJNS7_ILi128EEENS7_ILi160EEENS7_ILi192EEEEEELi192ENS_12float_e4m3_tEfNS_4arch4Sm90ELb1ELb0ELb0ELb0ELb1ELb0ELb0ELb1ELb1ELb1ELb0ELb0EEENS1_21CollectiveEpilogueFwdINS6_IJSA_SC_SB_EEES9_NS_10bfloat16_tESG_Li256ELb0ELb1ELb0ELb1EEENS1_30DynamicPersistentTileSchedulerILi256ELi128ELb0ELb1ELb1EEEEEEEEEvNT_6ParamsE)
	.align		4
        /*003c*/ 	.word	index@(__assertfail)
	.align		4
        /*0040*/ 	.word	index@(_ZN7cutlass13device_kernelIN5flash11enable_sm90INS1_16FlashAttnFwdSm90INS1_25CollectiveMainloopFwdSm90ILi2EN4cute5tupleIJNS5_1CILi1EEES8_S8_EEENS6_IJNS7_ILi128EEENS7_ILi160EEENS7_ILi192EEEEEELi192ENS_12float_e4m3_tEfNS_4arch4Sm90ELb1ELb0ELb0ELb1ELb1ELb0ELb0ELb1ELb1ELb1ELb0ELb0EEENS1_21CollectiveEpilogueFwdINS6_IJSA_SC_SB_EEES9_NS_10bfloat16_tESG_Li256ELb1ELb1ELb0ELb1EEENS1_36VarlenDynamicPersistentTileSchedulerILi128ELi160ELi256ELi128ELb0ELb1ELb1ELb1ELb1ELb1EEEEEEEEEvNT_6ParamsE)
	.align		4
        /*0044*/ 	.word	index@(__assertfail)
	.align		4
        /*0048*/ 	.word	index@(_ZN7cutlass13device_kernelIN5flash11enable_sm90INS1_16FlashAttnFwdSm90INS1_25CollectiveMainloopFwdSm90ILi2EN4cute5tupleIJNS5_1CILi1EEES8_S8_EEENS6_IJNS7_ILi128EEENS7_ILi160EEENS7_ILi192EEEEEELi192ENS_12float_e4m3_tEfNS_4arch4Sm90ELb1ELb0ELb0ELb1ELb1ELb1ELb0ELb1ELb1ELb1ELb0ELb0EEENS1_21CollectiveEpilogueFwdINS6_IJSA_SC_SB_EEES9_NS_10bfloat16_tESG_Li256ELb1ELb1ELb0ELb1EEENS1_36VarlenDynamicPersistentTileSchedulerILi128ELi160ELi256ELi128ELb0ELb1ELb1ELb1ELb1ELb1EEEEEEEEEvNT_6ParamsE)
	.align		4
        /*004c*/ 	.word	index@(__assertfail)
	.align		4
        /*0050*/ 	.word	0x00000000
	.align		4
        /*0054*/ 	.word	0xfffffffe
	.align		4
        /*0058*/ 	.word	0x00000000
	.align		4
        /*005c*/ 	.word	0xfffffffd
	.align		4
        /*0060*/ 	.word	0x00000000
	.align		4
        /*0064*/ 	.word	0xfffffffc


//--------------------- .nv.constant4             --------------------------
	.section	.nv.constant4,"a",@progbits
	.align	8
	.align		8
.nv.constant4:
        /*0000*/ 	.dword	__assertfail
	.align		8
        /*0008*/ 	.dword	__unnamed_1
	.align		8
        /*0010*/ 	.dword	__unnamed_2
	.align		8
        /*0018*/ 	.dword	__unnamed_3
	.align		8
        /*0020*/ 	.dword	__unnamed_4
	.align		8
        /*0028*/ 	.dword	__unnamed_5
	.align		8
        /*0030*/ 	.dword	__unnamed_6
	.align		8
        /*0038*/ 	.dword	_ZZN5flash28permute_output_fp8_VcolmajorIN4cute6TensorINS1_11ArrayEngineIN7cutlass10bfloat16_tELm96EEENS1_6LayoutINS1_5tupleIJNS8_IJNS1_1CILi2EEESA_NS9_ILi24EEEEEENS9_ILi1EEESD_EEENS8_IJNS8_IJSD_SA_NS9_ILi4EEEEEENS9_ILi0EEESH_EEEEEEEEEvRT_E9upper_map
	.align		8
        /*0040*/ 	.dword	__unnamed_7
	.align		8
        /*0048*/ 	.dword	__unnamed_8
	.align		8
        /*0050*/ 	.dword	__unnamed_9
	.align		8
        /*0058*/ 	.dword	__unnamed_10
	.align		8
        /*0060*/ 	.dword	__unnamed_11
	.align		8
        /*0068*/ 	.dword	_ZN72_INTERNAL_a4e7161b_36_flash_fwd_hdim192_e4m3_paged_sm90_cu_18e39b8a_32264cuda3std3__45__cpo5beginE
	.align		8
        /*0070*/ 	.dword	_ZN72_INTERNAL_a4e7161b_36_flash_fwd_hdim192_e4m3_paged_sm90_cu_18e39b8a_32264cuda3std3__45__cpo3endE
	.align		8
        /*0078*/ 	.dword	_ZN72_INTERNAL_a4e7161b_36_flash_fwd_hdim192_e4m3_paged_sm90_cu_18e39b8a_32264cuda3std3__45__cpo6cbeginE
	.align		8
        /*0080*/ 	.dword	_ZN72_INTERNAL_a4e7161b_36_flash_fwd_hdim192_e4m3_paged_sm90_cu_18e39b8a_32264cuda3std3__45__cpo4cendE
	.align		8
        /*0088*/ 	.dword	_ZN72_INTERNAL_a4e7161b_36_flash_fwd_hdim192_e4m3_paged_sm90_cu_18e39b8a_32264cuda3std3__474_GLOBAL__N__a4e7161b_36_flash_fwd_hdim192_e4m3_paged_sm90_cu_18e39b8a_32266ignoreE
	.align		8
        /*0090*/ 	.dword	_ZN72_INTERNAL_a4e7161b_36_flash_fwd_hdim192_e4m3_paged_sm90_cu_18e39b8a_32264cuda3std3__419piecewise_constructE
	.align		8
        /*0098*/ 	.dword	_ZN72_INTERNAL_a4e7161b_36_flash_fwd_hdim192_e4m3_paged_sm90_cu_18e39b8a_32264cuda3std3__48in_placeE
	.align		8
        /*00a0*/ 	.dword	_ZN72_INTERNAL_a4e7161b_36_flash_fwd_hdim192_e4m3_paged_sm90_cu_18e39b8a_32264cuda3std6ranges3__45__cpo4swapE
	.align		8
        /*00a8*/ 	.dword	_ZN72_INTERNAL_a4e7161b_36_flash_fwd_hdim192_e4m3_paged_sm90_cu_18e39b8a_32264cuda3std6ranges3__45__cpo9iter_moveE
	.align		8
        /*00b0*/ 	.dword	_ZN72_INTERNAL_a4e7161b_36_flash_fwd_hdim192_e4m3_paged_sm90_cu_18e39b8a_32264cute7productE
	.align		8
        /*00b8*/ 	.dword	_ZN72_INTERNAL_a4e7161b_36_flash_fwd_hdim192_e4m3_paged_sm90_cu_18e39b8a_32264cute1_E
	.align		8
        /*00c0*/ 	.dword	$str$23
	.align		8
        /*00c8*/ 	.dword	$str$24


//--------------------- .text._ZN7cutlass13device_kernelIN5flash11enable_sm90INS1_16FlashAttnFwdSm90INS1_25CollectiveMainloopFwdSm90ILi2EN4cute5tupleIJNS5_1CILi1EEES8_S8_EEENS6_IJNS7_ILi128EEENS7_ILi160EEENS7_ILi192EEEEEELi192ENS_12float_e4m3_tEfNS_4arch4Sm90ELb0ELb0ELb0ELb0ELb1ELb0ELb0ELb1ELb1ELb1ELb0ELb0EEENS1_21CollectiveEpilogueFwdINS6_IJSA_SC_SB_EEES9_NS_10bfloat16_tESG_Li256ELb0ELb1ELb0ELb1EEENS1_29StaticPersistentTileSchedulerILb0EEEEEEEEEvNT_6ParamsE --------------------------
	.section	.text._ZN7cutlass13device_kernelIN5flash11enable_sm90INS1_16FlashAttnFwdSm90INS1_25CollectiveMainloopFwdSm90ILi2EN4cute5tupleIJNS5_1CILi1EEES8_S8_EEENS6_IJNS7_ILi128EEENS7_ILi160EEENS7_ILi192EEEEEELi192ENS_12float_e4m3_tEfNS_4arch4Sm90ELb0ELb0ELb0ELb0ELb1ELb0ELb0ELb1ELb1ELb1ELb0ELb0EEENS1_21CollectiveEpilogueFwdINS6_IJSA_SC_SB_EEES9_NS_10bfloat16_tESG_Li256ELb0ELb1ELb0ELb1EEENS1_29StaticPersistentTileSchedulerILb0EEEEEEEEEvNT_6ParamsE,"ax",@progbits
	.align	128
.text._ZN7cutlass13device_kernelIN5flash11enable_sm90INS1_16FlashAttnFwdSm90INS1_25CollectiveMainloopFwdSm90ILi2EN4cute5tupleIJNS5_1CILi1EEES8_S8_EEENS6_IJNS7_ILi128EEENS7_ILi160EEENS7_ILi192EEEEEELi192ENS_12float_e4m3_tEfNS_4arch4Sm90ELb0ELb0ELb0ELb0ELb1ELb0ELb0ELb1ELb1ELb1ELb0ELb0EEENS1_21CollectiveEpilogueFwdINS6_IJSA_SC_SB_EEES9_NS_10bfloat16_tESG_Li256ELb0ELb1ELb0ELb1EEENS1_29StaticPersistentTileSchedulerILb0EEEEEEEEEvNT_6ParamsE:
        .type           _ZN7cutlass13device_kernelIN5flash11enable_sm90INS1_16FlashAttnFwdSm90INS1_25CollectiveMainloopFwdSm90ILi2EN4cute5tupleIJNS5_1CILi1EEES8_S8_EEENS6_IJNS7_ILi128EEENS7_ILi160EEENS7_ILi192EEEEEELi192ENS_12float_e4m3_tEfNS_4arch4Sm90ELb0ELb0ELb0ELb0ELb1ELb0ELb0ELb1ELb1ELb1ELb0ELb0EEENS1_21CollectiveEpilogueFwdINS6_IJSA_SC_SB_EEES9_NS_10bfloat16_tESG_Li256ELb0ELb1ELb0ELb1EEENS1_29StaticPersistentTileSchedulerILb0EEEEEEEEEvNT_6ParamsE,@function
        .size           _ZN7cutlass13device_kernelIN5flash11enable_sm90INS1_16FlashAttnFwdSm90INS1_25CollectiveMainloopFwdSm90ILi2EN4cute5tupleIJNS5_1CILi1EEES8_S8_EEENS6_IJNS7_ILi128EEENS7_ILi160EEENS7_ILi192EEEEEELi192ENS_12float_e4m3_tEfNS_4arch4Sm90ELb0ELb0ELb0ELb0ELb1ELb0ELb0ELb1ELb1ELb1ELb0ELb0EEENS1_21CollectiveEpilogueFwdINS6_IJSA_SC_SB_EEES9_NS_10bfloat16_tESG_Li256ELb0ELb1ELb0ELb1EEENS1_29StaticPersistentTileSchedulerILb0EEEEEEEEEvNT_6ParamsE,(.L_x_3246 - _ZN7cutlass13device_kernelIN5flash11enable_sm90INS1_16FlashAttnFwdSm90INS1_25CollectiveMainloopFwdSm90ILi2EN4cute5tupleIJNS5_1CILi1EEES8_S8_EEENS6_IJNS7_ILi128EEENS7_ILi160EEENS7_ILi192EEEEEELi192ENS_12float_e4m3_tEfNS_4arch4Sm90ELb0ELb0ELb0ELb0ELb1ELb0ELb0ELb1ELb1ELb1ELb0ELb0EEENS1_21CollectiveEpilogueFwdINS6_IJSA_SC_SB_EEES9_NS_10bfloat16_tESG_Li256ELb0ELb1ELb0ELb1EEENS1_29StaticPersistentTileSchedulerILb0EEEEEEEEEvNT_6ParamsE)
        .other          _ZN7cutlass13device_kernelIN5flash11enable_sm90INS1_16FlashAttnFwdSm90INS1_25CollectiveMainloopFwdSm90ILi2EN4cute5tupleIJNS5_1CILi1EEES8_S8_EEENS6_IJNS7_ILi128EEENS7_ILi160EEENS7_ILi192EEEEEELi192ENS_12float_e4m3_tEfNS_4arch4Sm90ELb0ELb0ELb0ELb0ELb1ELb0ELb0ELb1ELb1ELb1ELb0ELb0EEENS1_21CollectiveEpilogueFwdINS6_IJSA_SC_SB_EEES9_NS_10bfloat16_tESG_Li256ELb0ELb1ELb0ELb1EEENS1_29StaticPersistentTileSchedulerILb0EEEEEEEEEvNT_6ParamsE,@"STO_CUDA_ENTRY STV_DEFAULT"
_ZN7cutlass13device_kernelIN5flash11enable_sm90INS1_16FlashAttnFwdSm90INS1_25CollectiveMainloopFwdSm90ILi2EN4cute5tupleIJNS5_1CILi1EEES8_S8_EEENS6_IJNS7_ILi128EEENS7_ILi160EEENS7_ILi192EEEEEELi192ENS_12float_e4m3_tEfNS_4arch4Sm90ELb0ELb0ELb0ELb0ELb1ELb0ELb0ELb1ELb1ELb1ELb0ELb0EEENS1_21CollectiveEpilogueFwdINS6_IJSA_SC_SB_EEES9_NS_10bfloat16_tESG_Li256ELb0ELb1ELb0ELb1EEENS1_29StaticPersistentTileSchedulerILb0EEEEEEEEEvNT_6ParamsE:
[----:B------:R-:W0:Y:S02]  /*0000*/  LDC R1, c[0x0][0x28] ;  /* 0x00000a00ff017b82 */ /* 0x000e240000000800 */
[----:B0-----:R-:W-:Y:S01]  /*0010*/  VIADD R1, R1, 0xffffffe8 ;  /* 0xffffffe801017836 */ /* 0x001fe20000000000 */
[----:B------:R-:W0:Y:S01]  /*0020*/  S2R R3, SR_TID.X ;  /* 0x0000000000037919 */ /* 0x000e220000002100 */
[----:B------:R-:W-:Y:S01]  /*0030*/  ELECT P0, URZ, PT ;  /* 0x00000000003f782f */ /* 0x000fe20003800000 */
[----:B------:R-:W-:Y:S01]  /*0040*/  UMOV UR4, 0x80 ;  /* 0x0000008000047882 */ /* 0x000fe20000000000 */
[----:B------:R-:W-:Y:S01]  /*0050*/  UMOV UR7, 0x100 ;  /* 0x0000010000077882 */ /* 0x000fe20000000000 */
[--C-:B0-----:R-:W-:Y:S02]  /*0060*/  SHF.R.U32.HI R0, RZ, 0x5, R3.reuse ;  /* 0x00000005ff007819 */ /* 0x101fe40000011603 */
[----:B------:R-:W-:-:S03]  /*0070*/  SHF.R.U32.HI R23, RZ, 0x7, R3 ;  /* 0x00000007ff177819 */ /* 0x000fc60000011603 */
[----:B------:R-:W0:Y:S04]  /*0080*/  SHFL.IDX PT, R2, R0, RZ, 0x1f ;  /* 0x00001fff00027589 */ /* 0x000e2800000e0000 */
[----:B------:R1:W2:Y:S01]  /*0090*/  SHFL.IDX PT, R3, R23, RZ, 0x1f ;  /* 0x00001fff17037589 */ /* 0x0002a200000e0000 */
[C---:B0-----:R-:W-:Y:S02]  /*00a0*/  ISETP.NE.OR P0, PT, R2.reuse, RZ, !P0 ;  /* 0x000000ff0200720c */ /* 0x041fe40004705670 */
[----:B------:R-:W-:-:S11]  /*00b0*/  ISETP.NE.AND P1, PT, R2, RZ, PT ;  /* 0x000000ff0200720c */ /* 0x000fd60003f25270 */
[----:B------:R-:W-:Y:S01]  /*00c0*/  VOTEU.ALL UP0, P0 ;  /* 0x00000000003f7886 */ /* 0x000fe20000000000 */
[----:B------:R-:W-:-:S04]  /*00d0*/  VOTEU.ALL UP1, P0 ;  /* 0x00000000003f7886 */ /* 0x000fc80000020000 */
[----:B------:R-:W0:Y:S01]  /*00e0*/  @!UP0 S2UR UR8, SR_CgaCtaId ;  /* 0x00000000000889c3 */ /* 0x000e220000008800 */
[----:B------:R-:W-:Y:S01]  /*00f0*/  @!UP0 UMOV UR6, 0x400 ;  /* 0x0000040000068882 */ /* 0x000fe20000000000 */
[----:B------:R-:W-:-:S04]  /*0100*/  @!UP0 UIADD3 UR4, -UR4, 0x100000, URZ ;  /* 0x0010000004048890 */ /* 0x000fc8000fffe13f */
[----:B------:R-:W-:Y:S02]  /*0110*/  @!UP0 USHF.L.U32 UR5, UR4, 0xb, URZ ;  /* 0x0000000b04058899 */ /* 0x000fe4000800063f */
[----:B------:R-:W-:Y:S02]  /*0120*/  @!UP0 USHF.L.U32 UR4, UR4, 0x1, URZ ;  /* 0x0000000104048899 */ /* 0x000fe4000800063f */
[----:B0-----:R-:W-:Y:S02]  /*0130*/  @!UP0 ULEA UR8, UR8, UR6, 0x18 ;  /* 0x0000000608088291 */ /* 0x001fe4000f8ec03f */
[----:B------:R-:W-:-:S04]  /*0140*/  @!UP0 UIADD3 UR6, -UR7, 0x100000, URZ ;  /* 0x0010000007068890 */ /* 0x000fc8000fffe13f */
[----:B------:R-:W-:Y:S02]  /*0150*/  @!UP0 USHF.L.U32 UR7, UR6, 0xb, URZ ;  /* 0x0000000b06078899 */ /* 0x000fe4000800063f */
[----:B------:R-:W-:Y:S01]  /*0160*/  @!UP0 USHF.L.U32 UR6, UR6, 0x1, URZ ;  /* 0x0000000106068899 */ /* 0x000fe2000800063f */
[----:B------:R-:W-:-:S05]  /*0170*/  VOTEU.ALL UP0, P0 ;  /* 0x00000000003f7886 */ /* 0x000fca0000000000 */
[----:B------:R1:W0:Y:S06]  /*0180*/  @!UP0 SYNCS.EXCH.64 URZ, [UR8+0x33400], UR4 ;  /* 0x03340004083f85b2 */ /* 0x00022c0008000100 */
[----:B------:R1:W3:Y:S02]  /*0190*/  @!UP1 SYNCS.EXCH.64 URZ, [UR8+0x33420], UR6 ;  /* 0x03342006083f95b2 */ /* 0x0002e40008000100 */
[----:B-12---:R-:W-:Y:S05]  /*01a0*/  @P1 BRA `(.L_x_0) ;  /* 0x0000000000481947 */ /* 0x006fea0003800000 */
[----:B------:R-:W1:Y:S01]  /*01b0*/  S2UR UR5, SR_CgaCtaId ;  /* 0x00000000000579c3 */ /* 0x000e620000008800 */
[----:B------:R-:W-:Y:S01]  /*01c0*/  UMOV UR4, 0x400 ;  /* 0x0000040000047882 */ /* 0x000fe20000000000 */
[----:B------:R-:W-:Y:S01]  /*01d0*/  UMOV UR6, 0x80 ;  /* 0x0000008000067882 */ /* 0x000fe20000000000 */
[----:B------:R-:W-:Y:S01]  /*01e0*/  UMOV UR7, 0x100 ;  /* 0x0000010000077882 */ /* 0x000fe20000000000 */
[----:B------:R-:W-:Y:S01]  /*01f0*/  ELECT P0, URZ, PT ;  /* 0x00000000003f782f */ /* 0x000fe20003800000 */
[----:B-1----:R-:W-:Y:S02]  /*0200*/  ULEA UR8, UR5, UR4, 0x18 ;  /* 0x0000000405087291 */ /* 0x002fe4000f8ec03f */
[----:B------:R-:W-:-:S04]  /*0210*/  UIADD3 UR4, -UR6, 0x100000, URZ ;  /* 0x0010000006047890 */ /* 0x000fc8000fffe13f */
[----:B------:R-:W-:Y:S02]  /*0220*/  USHF.L.U32 UR5, UR4, 0xb, URZ ;  /* 0x0000000b04057899 */ /* 0x000fe4000800063f */
[----:B------:R-:W-:Y:S02]  /*0230*/  USHF.L.U32 UR4, UR4, 0x1, URZ ;  /* 0x0000000104047899 */ /* 0x000fe4000800063f */
[----:B------:R-:W-:-:S04]  /*0240*/  UIADD3 UR6, -UR7, 0x100000, URZ ;  /* 0x0010000007067890 */ /* 0x000fc8000fffe13f */
[----:B------:R-:W-:Y:S02]  /*0250*/  USHF.L.U32 UR7, UR6, 0xb, URZ ;  /* 0x0000000b06077899 */ /* 0x000fe4000800063f */
[----:B------:R-:W-:Y:S01]  /*0260*/  USHF.L.U32 UR6, UR6, 0x1, URZ ;  /* 0x0000000106067899 */ /* 0x000fe2000800063f */
[----:B------:R-:W1:Y:S03]  /*0270*/  FENCE.VIEW.ASYNC.S ;  /* 0x00000000000073c6 */ /* 0x000e660000000000 */
[----:B-1----:R1:W2:Y:S08]  /*0280*/  SYNCS.EXCH.64 URZ, [UR8+0x33430], UR4 ;  /* 0x03343004083f75b2 */ /* 0x0022b00008000100 */
[----:B------:R1:W4:Y:S01]  /*0290*/  SYNCS.EXCH.64 URZ, [UR8+0x33440], UR6 ;  /* 0x03344006083f75b2 */ /* 0x0003220008000100 */
[----:B------:R1:W0:Y:S01]  /*02a0*/  SYNCS.EXCH.64 URZ, [UR8+0x33438], UR4 ;  /* 0x03343804083f75b2 */ /* 0x0002220008000100 */
[----:B------:R1:W0:Y:S01]  /*02b0*/  SYNCS.EXCH.64 URZ, [UR8+0x33448], UR6 ;  /* 0x03344806083f75b2 */ /* 0x0002220008000100 */
[----:B------:R-:W-:Y:S01]  /*02c0*/  NOP ;  /* 0x0000000000007918 */ /* 0x000fe20000000000 */
.L_x_0:
[----:B------:R-:W5:Y:S01]  /*02d0*/  SHFL.IDX PT, R2, R0, RZ, 0x1f ;  /* 0x00001fff00027589 */ /* 0x000f6200000e0000 */
[----:B------:R-:W-:Y:S01]  /*02e0*/  NOP ;  /* 0x0000000000007918 */ /* 0x000fe20000000000 */
[----:B-----5:R-:W-:-:S13]  /*02f0*/  ISETP.NE.AND P0, PT, R2, RZ, PT ;  /* 0x000000ff0200720c */ /* 0x020fda0003f05270 */
[----:B------:R-:W-:Y:S05]  /*0300*/  @P0 BRA `(.L_x_1) ;  /* 0x0000000000480947 */ /* 0x000fea0003800000 */
[----:B-1----:R-:W1:Y:S01]  /*0310*/  S2UR UR5, SR_CgaCtaId ;  /* 0x00000000000579c3 */ /* 0x002e620000008800 */
        /* <DEDUP_REMOVED lines=12> */
[----:B-1----:R1:W0:Y:S08]  /*03e0*/  SYNCS.EXCH.64 URZ, [UR8+0x33450], UR4 ;  /* 0x03345004083f75b2 */ /* 0x0022300008000100 */
[----:B------:R1:W0:Y:S01]  /*03f0*/  SYNCS.EXCH.64 URZ, [UR8+0x33460], UR6 ;  /* 0x03346006083f75b2 */ /* 0x0002220008000100 */
[----:B------:R1:W0:Y:S01]  /*0400*/  SYNCS.EXCH.64 URZ, [UR8+0x33458], UR4 ;  /* 0x03345804083f75b2 */ /* 0x0002220008000100 */
[----:B------:R1:W0:Y:S01]  /*0410*/  SYNCS.EXCH.64 URZ, [UR8+0x33468], UR6 ;  /* 0x03346806083f75b2 */ /* 0x0002220008000100 */
[----:B------:R-:W-:Y:S01]  /*0420*/  NOP ;  /* 0x0000000000007918 */ /* 0x000fe20000000000 */
.L_x_1:
[----:B------:R-:W5:Y:S01]  /*0430*/  SHFL.IDX PT, R2, R0, RZ, 0x1f ;  /* 0x00001fff00027589 */ /* 0x000f6200000e0000 */
[----:B------:R-:W-:Y:S01]  /*0440*/  NOP ;  /* 0x0000000000007918 */ /* 0x000fe20000000000 */
[----:B-----5:R-:W-:-:S13]  /*0450*/  ISETP.NE.AND P0, PT, R2, RZ, PT ;  /* 0x000000ff0200720c */ /* 0x020fda0003f05270 */
[----:B------:R-:W-:Y:S05]  /*0460*/  @P0 BRA `(.L_x_2) ;  /* 0x0000000000380947 */ /* 0x000fea0003800000 */
[----:B-1----:R-:W1:Y:S01]  /*0470*/  S2UR UR5, SR_CgaCtaId ;  /* 0x00000000000579c3 */ /* 0x002e620000008800 */
[----:B------:R-:W-:Y:S01]  /*0480*/  UMOV UR4, 0x400 ;  /* 0x0000040000047882 */ /* 0x000fe20000000000 */
[----:B------:R-:W-:Y:S01]  /*0490*/  UMOV UR7, 0x80 ;  /* 0x0000008000077882 */ /* 0x000fe20000000000 */
[----:B------:R-:W-:Y:S01]  /*04a0*/  ELECT P0, URZ, PT ;  /* 0x00000000003f782f */ /* 0x000fe20003800000 */
[----:B-1----:R-:W-:Y:S02]  /*04b0*/  ULEA UR6, UR5, UR4, 0x18 ;  /* 0x0000000405067291 */ /* 0x002fe4000f8ec03f */
[----:B------:R-:W-:-:S04]  /*04c0*/  UIADD3 UR4, -UR7, 0x100000, URZ ;  /* 0x0010000007047890 */ /* 0x000fc8000fffe13f */
[----:B------:R-:W-:Y:S02]  /*04d0*/  USHF.L.U32 UR5, UR4, 0xb, URZ ;  /* 0x0000000b04057899 */ /* 0x000fe4000800063f */
[----:B------:R-:W-:Y:S01]  /*04e0*/  USHF.L.U32 UR4, UR4, 0x1, URZ ;  /* 0x0000000104047899 */ /* 0x000fe2000800063f */
[----:B------:R-:W1:Y:S11]  /*04f0*/  FENCE.VIEW.ASYNC.S ;  /* 0x00000000000073c6 */ /* 0x000e760000000000 */
[----:B-1----:R1:W0:Y:S01]  /*0500*/  SYNCS.EXCH.64 URZ, [UR6+0x33470], UR4 ;  /* 0x03347004063f75b2 */ /* 0x0022220008000100 */
[----:B------:R1:W0:Y:S01]  /*0510*/  SYNCS.EXCH.64 URZ, [UR6+0x33480], UR4 ;  /* 0x03348004063f75b2 */ /* 0x0002220008000100 */
[----:B------:R1:W0:Y:S01]  /*0520*/  SYNCS.EXCH.64 URZ, [UR6+0x33478], UR4 ;  /* 0x03347804063f75b2 */ /* 0x0002220008000100 */
[----:B------:R1:W0:Y:S01]  /*0530*/  SYNCS.EXCH.64 URZ, [UR6+0x33488], UR4 ;  /* 0x03348804063f75b2 */ /* 0x0002220008000100 */
[----:B------:R-:W-:Y:S01]  /*0540*/  NOP ;  /* 0x0000000000007918 */ /* 0x000fe20000000000 */
.L_x_2:
        /* <DEDUP_REMOVED lines=22> */
.L_x_3:
[----:B------:R-:W5:Y:S01]  /*06b0*/  SHFL.IDX PT, R2, R0, RZ, 0x1f ;  /* 0x00001fff00027589 */ /* 0x000f6200000e0000 */
[----:B------:R-:W0:Y:S01]  /*06c0*/  S2UR UR45, SR_CgaCtaId ;  /* 0x00000000002d79c3 */ /* 0x000e220000008800 */
[----:B------:R-:W-:Y:S01]  /*06d0*/  R2UR UR9, R3 ;  /* 0x00000000030972ca */ /* 0x000fe200000e0000 */
[----:B------:R-:W-:Y:S01]  /*06e0*/  NOP ;  /* 0x0000000000007918 */ /* 0x000fe20000000000 */
[----:B-----5:R-:W-:-:S13]  /*06f0*/  ISETP.NE.AND P0, PT, R2, RZ, PT ;  /* 0x000000ff0200720c */ /* 0x020fda0003f05270 */
[----:B0-----:R-:W-:Y:S05]  /*0700*/  @P0 BRA `(.L_x_4) ;  /* 0x0000000000480947 */ /* 0x001fea0003800000 */
[----:B-1----:R-:W0:Y:S01]  /*0710*/  S2UR UR5, SR_CgaCtaId ;  /* 0x00000000000579c3 */ /* 0x002e220000008800 */
[----:B------:R-:W-:Y:S01]  /*0720*/  UMOV UR4, 0x400 ;  /* 0x0000040000047882 */ /* 0x000fe20000000000 */
[----:B------:R-:W-:Y:S01]  /*0730*/  UMOV UR6, 0x1 ;  /* 0x0000000100067882 */ /* 0x000fe20000000000 */
[----:B------:R-:W-:Y:S01]  /*0740*/  UMOV UR7, 0x2 ;  /* 0x0000000200077882 */ /* 0x000fe20000000000 */
[----:B------:R-:W-:Y:S01]  /*0750*/  ELECT P0, URZ, PT ;  /* 0x00000000003f782f */ /* 0x000fe20003800000 */
[----:B0-----:R-:W-:Y:S02]  /*0760*/  ULEA UR8, UR5, UR4, 0x18 ;  /* 0x0000000405087291 */ /* 0x001fe4000f8ec03f */
[----:B------:R-:W-:-:S04]  /*0770*/  UIADD3 UR4, -UR6, 0x100000, URZ ;  /* 0x0010000006047890 */ /* 0x000fc8000fffe13f */
[----:B------:R-:W-:Y:S02]  /*0780*/  USHF.L.U32 UR5, UR4, 0xb, URZ ;  /* 0x0000000b04057899 */ /* 0x000fe4000800063f */
[----:B------:R-:W-:Y:S02]  /*0790*/  USHF.L.U32 UR4, UR4, 0x1, URZ ;  /* 0x0000000104047899 */ /* 0x000fe4000800063f */
[----:B------:R-:W-:-:S04]  /*07a0*/  UIADD3 UR6, -UR7, 0x100000, URZ ;  /* 0x0010000007067890 */ /* 0x000fc8000fffe13f */
[----:B------:R-:W-:Y:S02]  /*07b0*/  USHF.L.U32 UR7, UR6, 0xb, URZ ;  /* 0x0000000b06077899 */ /* 0x000fe4000800063f */
[----:B------:R-:W-:Y:S01]  /*07c0*/  USHF.L.U32 UR6, UR6, 0x1, URZ ;  /* 0x0000000106067899 */ /* 0x000fe2000800063f */
[----:B------:R-:W0:Y:S03]  /*07d0*/  FENCE.VIEW.ASYNC.S ;  /* 0x00000000000073c6 */ /* 0x000e260000000000 */
[----:B0-----:R0:W1:Y:S08]  /*07e0*/  SYNCS.EXCH.64 URZ, [UR8+0x334b0], UR4 ;  /* 0x0334b004083f75b2 */ /* 0x0010700008000100 */
[----:B------:R0:W0:Y:S01]  /*07f0*/  SYNCS.EXCH.64 URZ, [UR8+0x334c0], UR6 ;  /* 0x0334c006083f75b2 */ /* 0x0000220008000100 */
[----:B------:R0:W0:Y:S01]  /*0800*/  SYNCS.EXCH.64 URZ, [UR8+0x334b8], UR4 ;  /* 0x0334b804083f75b2 */ /* 0x0000220008000100 */
[----:B------:R0:W0:Y:S01]  /*0810*/  SYNCS.EXCH.64 URZ, [UR8+0x334c8], UR6 ;  /* 0x0334c806083f75b2 */ /* 0x0000220008000100 */
[----:B------:R-:W-:Y:S01]  /*0820*/  NOP ;  /* 0x0000000000007918 */ /* 0x000fe20000000000 */
.L_x_4:
[----:B------:R-:W-:Y:S01]  /*0830*/  UISETP.NE.AND UP0, UPT, UR9, URZ, UPT ;  /* 0x0000003f0900728c */ /* 0x000fe2000bf05270 */
[----:B------:R-:W-:Y:S01]  /*0840*/  NOP ;  /* 0x0000000000007918 */ /* 0x000fe20000000000 */
[----:B------:R-:W-:Y:S01]  /*0850*/  UMOV UR36, 0x1 ;  /* 0x0000000100247882 */ /* 0x000fe20000000000 */
[----:B------:R-:W-:Y:S01]  /*0860*/  ULDC.64 UR50, c[0x0][0x208] ;  /* 0x0000820000327ab9 */ /* 0x000fe20000000a00 */
[----:B------:R-:W-:Y:S01]  /*0870*/  USEL UR36, UR36, 0x2, !UP0 ;  /* 0x0000000224247887 */ /* 0x000fe2000c000000 */
[----:B01234-:R-:W-:Y:S01]  /*0880*/  BAR.SYNC.DEFER_BLOCKING 0x0 ;  /* 0x0000000000007b1d */ /* 0x01ffe20000010000 */
[----:B------:R-:W-:-:S13]  /*0890*/  PLOP3.LUT P0, PT, PT, PT, UP0, 0x80, 0x0 ;  /* 0x000000000000781c */ /* 0x000fda0003f0f008 */
[----:B------:R-:W-:Y:S05]  /*08a0*/  @!P0 BRA `(.L_x_5) ;  /* 0x0000009c00f88947 */ /* 0x000fea0003800000 */
.L_x_6:
[----:B------:R-:W-:-:S08]  /*08b0*/  NOP ;  /* 0x0000000000007918 */ /* 0x000fd00000000000 */
[----:B------:R-:W0:Y:S02]  /*08c0*/  USETMAXREG.TRY_ALLOC.CTAPOOL UP0, 0xe8 ;  /* 0x000000e8000079c8 */ /* 0x000e240008000600 */
[----:B0-----:R-:W-:-:S13]  /*08d0*/  PLOP3.LUT P0, PT, PT, PT, UP0, 0x80, 0x0 ;  /* 0x000000000000781c */ /* 0x001fda0003f0f008 */
[----:B------:R-:W-:Y:S05]  /*08e0*/  @!P0 BRA `(.L_x_6) ;  /* 0xfffffffc00f08947 */ /* 0x000fea000383ffff */
[----:B------:R-:W0:Y:S01]  /*08f0*/  S2R R2, SR_TID.X ;  /* 0x0000000000027919 */ /* 0x000e220000002100 */
[----:B------:R-:W1:Y:S08]  /*0900*/  S2UR UR41, SR_CTAID.X ;  /* 0x00000000002979c3 */ /* 0x000e700000002500 */
[----:B------:R-:W-:Y:S06]  /*0910*/  BAR.ARV 0x8, 0x180 ;  /* 0x0206000000007b1d */ /* 0x000fec0000002000 */
[----:B0-----:R-:W-:-:S04]  /*0920*/  LOP3.LUT R0, R2, 0xffffff80, RZ, 0xc0, !PT ;  /* 0xffffff8002007812 */ /* 0x001fc800078ec0ff */
[----:B------:R-:W-:Y:S02]  /*0930*/  ISETP.NE.AND P0, PT, R0, 0x80, PT ;  /* 0x000000800000780c */ /* 0x000fe40003f05270 */
[----:B------:R-:W1:Y:S11]  /*0940*/  LDC R0, c[0x0][0xc34] ;  /* 0x00030d00ff007b82 */ /* 0x000e760000000800 */
[----:B------:R-:W-:Y:S06]  /*0950*/  @!P0 BAR.ARV 0x9, 0x100 ;  /* 0x0244000000008b1d */ /* 0x000fec0000002000 */
[----:B-1----:R-:W-:-:S13]  /*0960*/  ISETP.LE.AND P0, PT, R0, UR41, PT ;  /* 0x0000002900007c0c */ /* 0x002fda000bf03270 */
[----:B------:R-:W-:Y:S05]  /*0970*/  @P0 EXIT ;  /* 0x000000000000094d */ /* 0x000fea0003800000 */
[----:B------:R-:W-:Y:S01]  /*0980*/  VIADD R18, R2, 0xffffff80 ;  /* 0xffffff8002127836 */ /* 0x000fe20000000000 */
[----:B------:R-:W-:Y:S01]  /*0990*/  ULOP3.LUT UR47, UR36, 0x1, URZ, 0xfc, !UPT ;  /* 0x00000001242f7892 */ /* 0x000fe2000f8efc3f */
[----:B------:R-:W-:Y:S01]  /*09a0*/  IMAD.MOV.U32 R224, RZ, RZ, -0x2 ;  /* 0xfffffffeffe07424 */ /* 0x000fe200078e00ff */
[----:B------:R-:W-:Y:S01]  /*09b0*/  UMOV UR46, URZ ;  /* 0x0000003f002e7c82 */ /* 0x000fe20008000000 */
[----:B------:R-:W-:Y:S01]  /*09c0*/  UMOV UR45, URZ ;  /* 0x0000003f002d7c82 */ /* 0x000fe20008000000 */
[----:B------:R-:W-:Y:S01]  /*09d0*/  SHF.R.S32.HI R3, RZ, 0x1f, R18 ;  /* 0x0000001fff037819 */ /* 0x000fe20000011412 */
[----:B------:R-:W-:-:S03]  /*09e0*/  UMOV UR44, URZ ;  /* 0x0000003f002c7c82 */ /* 0x000fc60008000000 */
[CC--:B------:R-:W-:Y:S02]  /*09f0*/  LEA.HI R5, R3.reuse, R18.reuse, RZ, 0x7 ;  /* 0x0000001203057211 */ /* 0x0c0fe400078f38ff */
[-C--:B------:R-:W-:Y:S02]  /*0a00*/  LEA.HI R0, R3, R18.reuse, RZ, 0x5 ;  /* 0x0000001203007211 */ /* 0x080fe400078f28ff */
[----:B------:R-:W-:Y:S02]  /*0a10*/  LOP3.LUT R7, R5, 0xffffff80, RZ, 0xc0, !PT ;  /* 0xffffff8005077812 */ /* 0x000fe400078ec0ff */
[CC--:B------:R-:W-:Y:S01]  /*0a20*/  LEA.HI R2, R3.reuse, R18.reuse, RZ, 0x4 ;  /* 0x0000001203027211 */ /* 0x0c0fe200078f20ff */
[----:B------:R-:W-:Y:S01]  /*0a30*/  IMAD.SHL.U32 R4, R0, 0x20, RZ ;  /* 0x0000002000047824 */ /* 0x000fe200078e00ff */
[----:B------:R-:W-:Y:S01]  /*0a40*/  LEA.HI R6, R3, R18, RZ, 0x2 ;  /* 0x0000001203067211 */ /* 0x000fe200078f10ff */
[----:B------:R-:W-:Y:S01]  /*0a50*/  IMAD.IADD R22, R18, 0x1, -R7 ;  /* 0x0000000112167824 */ /* 0x000fe200078e0a07 */
[----:B------:R-:W-:-:S02]  /*0a60*/  SHF.R.S32.HI R9, RZ, 0x4, R2 ;  /* 0x00000004ff097819 */ /* 0x000fc40000011402 */
[----:B------:R-:W-:Y:S02]  /*0a70*/  LOP3.LUT R13, R6, 0xfffffffc, RZ, 0xc0, !PT ;  /* 0xfffffffc060d7812 */ /* 0x000fe400078ec0ff */
[----:B------:R-:W-:Y:S02]  /*0a80*/  SHF.R.S32.HI R7, RZ, 0x1f, R22 ;  /* 0x0000001fff077819 */ /* 0x000fe40000011416 */
[----:B------:R-:W-:Y:S01]  /*0a90*/  LEA.HI R19, R3, R18, RZ, 0x3 ;  /* 0x0000001203137211 */ /* 0x000fe200078f18ff */
[----:B------:R-:W-:Y:S01]  /*0aa0*/  IMAD.IADD R13, R18, 0x1, -R13 ;  /* 0x00000001120d7824 */ /* 0x000fe200078e0a0d */
[----:B------:R-:W-:Y:S02]  /*0ab0*/  LEA.HI R0, R7, R22, RZ, 0x2 ;  /* 0x0000001607007211 */ /* 0x000fe400078f10ff */
[----:B------:R-:W-:Y:S02]  /*0ac0*/  LOP3.LUT R3, R2, 0x3fffff0, RZ, 0xc0, !PT ;  /* 0x03fffff002037812 */ /* 0x000fe400078ec0ff */
[----:B------:R-:W-:-:S02]  /*0ad0*/  SHF.R.S32.HI R6, RZ, 0x2, R0 ;  /* 0x00000002ff067819 */ /* 0x000fc40000011400 */
[----:B------:R-:W-:Y:S01]  /*0ae0*/  SHF.R.S32.HI R11, RZ, 0x1f, R0 ;  /* 0x0000001fff0b7819 */ /* 0x000fe20000011400 */
[----:B------:R-:W-:Y:S01]  /*0af0*/  IMAD.IADD R3, R18, 0x1, -R3 ;  /* 0x0000000112037824 */ /* 0x000fe200078e0a03 */
[----:B------:R-:W-:Y:S02]  /*0b00*/  LEA.HI R2, R2, R9, RZ, 0x1 ;  /* 0x0000000902027211 */ /* 0x000fe400078f08ff */
[----:B------:R-:W-:Y:S02]  /*0b10*/  LEA.HI R11, R11, R6, RZ, 0x3 ;  /* 0x000000060b0b7211 */ /* 0x000fe400078f18ff */
[----:B------:R-:W-:Y:S02]  /*0b20*/  SHF.R.S32.HI R220, RZ, 0x7, R5 ;  /* 0x00000007ffdc7819 */ /* 0x000fe40000011405 */
[----:B------:R-:W-:Y:S02]  /*0b30*/  LOP3.LUT R4, R4, 0xfffffc00, RZ, 0xc0, !PT ;  /* 0xfffffc0004047812 */ /* 0x000fe400078ec0ff */
[----:B------:R-:W-:-:S02]  /*0b40*/  LOP3.LUT R2, R2, 0x1ffffffe, RZ, 0xc0, !PT ;  /* 0x1ffffffe02027812 */ /* 0x000fc400078ec0ff */
[----:B------:R-:W-:Y:S01]  /*0b50*/  LOP3.LUT R15, R19, 0xfffffff8, RZ, 0xc0, !PT ;  /* 0xfffffff8130f7812 */ /* 0x000fe200078ec0ff */
[----:B------:R-:W-:Y:S01]  /*0b60*/  IMAD R223, R3, 0x40, R4 ;  /* 0x0000004003df7824 */ /* 0x000fe200078e0204 */
[----:B------:R-:W-:Y:S01]  /*0b70*/  LOP3.LUT R11, R11, 0xfffffff8, RZ, 0xc0, !PT ;  /* 0xfffffff80b0b7812 */ /* 0x000fe200078ec0ff */
[----:B------:R-:W-:Y:S01]  /*0b80*/  IMAD.IADD R2, R9, 0x1, -R2 ;  /* 0x0000000109027824 */ /* 0x000fe200078e0a02 */
[----:B------:R-:W-:Y:S01]  /*0b90*/  LEA.HI R5, R5, R220, RZ, 0x1 ;  /* 0x000000dc05057211 */ /* 0x000fe200078f08ff */
[----:B------:R-:W-:Y:S01]  /*0ba0*/  IMAD.IADD R18, R18, 0x1, -R15 ;  /* 0x0000000112127824 */ /* 0x000fe200078e0a0f */
[----:B------:R-:W-:Y:S01]  /*0bb0*/  LEA.HI R7, R7, R22, RZ, 0x5 ;  /* 0x0000001607077211 */ /* 0x000fe200078f28ff */
[----:B------:R-:W-:Y:S01]  /*0bc0*/  IMAD.IADD R6, R6, 0x1, -R11 ;  /* 0x0000000106067824 */ /* 0x000fe200078e0a0b */
[----:B------:R-:W-:Y:S01]  /*0bd0*/  LEA.HI R4, R13, R13, RZ, 0x1 ;  /* 0x0000000d0d047211 */ /* 0x000fe200078f08ff */
[----:B------:R-:W-:Y:S01]  /*0be0*/  IMAD R223, R2, 0x8, R223 ;  /* 0x0000000802df7824 */ /* 0x000fe200078e02df */
[----:B------:R-:W-:Y:S01]  /*0bf0*/  LOP3.LUT R5, R5, 0x3fffffe, RZ, 0xc0, !PT ;  /* 0x03fffffe05057812 */ /* 0x000fe200078ec0ff */
[----:B------:R-:W-:Y:S01]  /*0c00*/  IMAD.SHL.U32 R2, R18, 0x8, RZ ;  /* 0x0000000812027824 */ /* 0x000fe200078e00ff */
[----:B------:R-:W-:-:S02]  /*0c10*/  SHF.R.S32.HI R7, RZ, 0x5, R7 ;  /* 0x00000005ff077819 */ /* 0x000fc40000011407 */
[----:B------:R-:W-:Y:S01]  /*0c20*/  LOP3.LUT R3, R0, 0x7ffffffc, RZ, 0xc0, !PT ;  /* 0x7ffffffc00037812 */ /* 0x000fe200078ec0ff */
[----:B------:R-:W-:Y:S01]  /*0c30*/  IMAD.IADD R5, R220, 0x1, -R5 ;  /* 0x00000001dc057824 */ /* 0x000fe200078e0a05 */
[----:B------:R-:W-:Y:S01]  /*0c40*/  LOP3.LUT R4, R4, 0x1ffffffe, RZ, 0xc0, !PT ;  /* 0x1ffffffe04047812 */ /* 0x000fe200078ec0ff */
[----:B------:R-:W-:Y:S01]  /*0c50*/  IMAD R6, R7, 0x10, R6 ;  /* 0x0000001007067824 */ /* 0x000fe200078e0206 */
[----:B------:R-:W-:Y:S01]  /*0c60*/  SHF.R.S32.HI R19, RZ, 0x3, R19 ;  /* 0x00000003ff137819 */ /* 0x000fe20000011413 */
[C---:B------:R-:W-:Y:S02]  /*0c70*/  VIADD R17, R2.reuse, 0x40 ;  /* 0x0000004002117836 */ /* 0x040fe40000000000 */
[----:B------:R-:W-:Y:S02]  /*0c80*/  VIADD R16, R2, 0x80 ;  /* 0x0000008002107836 */ /* 0x000fe40000000000 */
[----:B------:R-:W-:Y:S01]  /*0c90*/  IMAD.IADD R3, R22, 0x1, -R3 ;  /* 0x0000000116037824 */ /* 0x000fe200078e0a03 */
[----:B------:R-:W-:Y:S01]  /*0ca0*/  SHF.R.S32.HI R226, RZ, 0x1f, R17 ;  /* 0x0000001fffe27819 */ /* 0x000fe20000011411 */
[----:B------:R-:W-:Y:S01]  /*0cb0*/  IMAD.IADD R4, R13, 0x1, -R4 ;  /* 0x000000010d047824 */ /* 0x000fe200078e0a04 */
[----:B------:R-:W-:Y:S01]  /*0cc0*/  SHF.R.S32.HI R225, RZ, 0x1f, R16 ;  /* 0x0000001fffe17819 */ /* 0x000fe20000011410 */
[----:B------:R-:W-:-:S02]  /*0cd0*/  IMAD R221, R5, 0x40, R6 ;  /* 0x0000004005dd7824 */ /* 0x000fc400078e0206 */
[----:B------:R-:W-:Y:S02]  /*0ce0*/  IMAD R224, R3, R224, 0xa0 ;  /* 0x000000a003e07424 */ /* 0x000fe400078e02e0 */
[----:B------:R-:W-:-:S07]  /*0cf0*/  IMAD R222, R4, 0x8, R221 ;  /* 0x0000000804de7824 */ /* 0x000fce00078e02dd */
.L_x_39:
[----:B------:R-:W-:Y:S01]  /*0d00*/  ULDC UR4, c[0x0][0xc38] ;  /* 0x00030e0000047ab9 */ /* 0x000fe20000000800 */
[----:B------:R-:W-:Y:S01]  /*0d10*/  ULDC UR15, c[0x0][0xc44] ;  /* 0x00031100000f7ab9 */ /* 0x000fe20000000800 */
[----:B------:R-:W-:Y:S01]  /*0d20*/  UISETP.NE.AND UP3, UPT, UR4, 0x1, UPT ;  /* 0x000000010400788c */ /* 0x000fe2000bf65270 */
[----:B------:R-:W-:Y:S01]  /*0d30*/  IMAD.MOV.U32 R3, RZ, RZ, 0x3f800000 ;  /* 0x3f800000ff037424 */ /* 0x000fe200078e00ff */
[----:B------:R-:W-:Y:S01]  /*0d40*/  UISETP.NE.AND UP2, UPT, UR15, 0x1, UPT ;  /* 0x000000010f00788c */ /* 0x000fe2000bf45270 */
[----:B------:R-:W-:Y:S01]  /*0d50*/  IMAD.MOV.U32 R0, RZ, RZ, 0x3f800000 ;  /* 0x3f800000ff007424 */ /* 0x000fe200078e00ff */
[----:B------:R-:W-:Y:S01]  /*0d60*/  ULDC.64 UR6, c[0x0][0x990] ;  /* 0x0002640000067ab9 */ /* 0x000fe20000000a00 */
[----:B------:R-:W-:Y:S01]  /*0d70*/  ULDC.64 UR4, c[0x0][0x998] ;  /* 0x0002660000047ab9 */ /* 0x000fe20000000a00 */
[----:B------:R-:W-:Y:S02]  /*0d80*/  UISETP.NE.U32.AND UP0, UPT, UR6, URZ, UPT ;  /* 0x0000003f0600728c */ /* 0x000fe4000bf05070 */
[----:B------:R-:W-:Y:S01]  /*0d90*/  UISETP.NE.U32.AND UP1, UPT, UR4, URZ, UPT ;  /* 0x0000003f0400728c */ /* 0x000fe2000bf25070 */
[----:B------:R-:W-:-:S02]  /*0da0*/  UMOV UR43, UR41 ;  /* 0x00000029002b7c82 */ /* 0x000fc40008000000 */
[----:B------:R-:W-:Y:S01]  /*0db0*/  @UP3 ULDC UR8, c[0x0][0xc3c] ;  /* 0x00030f0000083ab9 */ /* 0x000fe20000000800 */
[----:B------:R-:W-:Y:S01]  /*0dc0*/  @UP3 ULDC UR10, c[0x0][0xc40] ;  /* 0x00031000000a3ab9 */ /* 0x000fe20000000800 */
[----:B------:R-:W-:Y:S02]  /*0dd0*/  UIMAD.WIDE.U32 UR8, UR41, UR8, URZ ;  /* 0x00000008290872a5 */ /* 0x000fe4000f8e003f */
[----:B------:R-:W-:Y:S02]  /*0de0*/  UISETP.NE.AND.EX UP0, UPT, UR7, URZ, UPT, UP0 ;  /* 0x0000003f0700728c */ /* 0x000fe4000bf05300 */
[----:B------:R-:W-:Y:S02]  /*0df0*/  @UP3 USHF.R.U32.HI UR43, URZ, UR10, UR9 ;  /* 0x0000000a3f2b3299 */ /* 0x000fe40008011609 */
[----:B------:R-:W-:Y:S01]  /*0e00*/  UISETP.NE.AND.EX UP1, UPT, UR5, URZ, UPT, UP1 ;  /* 0x0000003f0500728c */ /* 0x000fe2000bf25310 */
[----:B------:R-:W-:Y:S01]  /*0e10*/  @UP2 ULDC.64 UR10, c[0x0][0xc48] ;  /* 0x00031200000a2ab9 */ /* 0x000fe20000000a00 */
[----:B------:R-:W-:Y:S01]  /*0e20*/  PLOP3.LUT P0, PT, PT, PT, UP0, 0x80, 0x0 ;  /* 0x000000000000781c */ /* 0x000fe20003f0f008 */
[----:B------:R-:W-:-:S02]  /*0e30*/  UIMAD.WIDE.U32 UR8, UR43, UR10, URZ ;  /* 0x0000000a2b0872a5 */ /* 0x000fc4000f8e003f */
[----:B------:R-:W-:Y:S02]  /*0e40*/  UMOV UR42, UR43 ;  /* 0x0000002b002a7c82 */ /* 0x000fe40008000000 */
[----:B------:R-:W-:Y:S01]  /*0e50*/  @UP0 ULDC.64 UR12, c[0x0][0x9a8] ;  /* 0x00026a00000c0ab9 */ /* 0x000fe20000000a00 */
[----:B------:R-:W-:Y:S01]  /*0e60*/  @UP2 USHF.R.U32.HI UR42, URZ, UR11, UR9 ;  /* 0x0000000b3f2a2299 */ /* 0x000fe20008011609 */
[----:B------:R-:W-:Y:S01]  /*0e70*/  PLOP3.LUT P1, PT, PT, PT, UP1, 0x80, 0x0 ;  /* 0x000000000000781c */ /* 0x000fe20003f2f018 */
[----:B01-3--:R-:W0:Y:S01]  /*0e80*/  SHFL.IDX PT, R8, R220, RZ, 0x1f ;  /* 0x00001fffdc087589 */ /* 0x00be2200000e0000 */
[----:B------:R-:W-:Y:S01]  /*0e90*/  @UP1 ULDC.64 UR18, c[0x0][0x9b8] ;  /* 0x00026e0000121ab9 */ /* 0x000fe20000000a00 */
[----:B------:R-:W-:Y:S02]  /*0ea0*/  @UP0 USHF.R.S32.HI UR10, URZ, 0x1f, UR42 ;  /* 0x0000001f3f0a0899 */ /* 0x000fe4000801142a */
[----:B------:R-:W-:Y:S02]  /*0eb0*/  @UP1 USHF.R.S32.HI UR11, URZ, 0x1f, UR42 ;  /* 0x0000001f3f0b1899 */ /* 0x000fe4000801142a */
[----:B------:R-:W-:-:S02]  /*0ec0*/  @UP0 UIADD3 UR14, -UR42, URZ, URZ ;  /* 0x0000003f2a0e0290 */ /* 0x000fc4000fffe13f */
[----:B------:R-:W-:Y:S02]  /*0ed0*/  @UP1 UIADD3 UR20, -UR42, URZ, URZ ;  /* 0x0000003f2a141290 */ /* 0x000fe4000fffe13f */
[----:B------:R-:W-:Y:S02]  /*0ee0*/  @UP0 UIMAD.WIDE.U32 UR8, UR42, UR12, URZ ;  /* 0x0000000c2a0802a5 */ /* 0x000fe4000f8e003f */
[----:B------:R-:W-:Y:S02]  /*0ef0*/  @UP0 UIMAD UR10, UR10, UR12, URZ ;  /* 0x0000000c0a0a02a4 */ /* 0x000fe4000f8e023f */
[----:B------:R-:W-:Y:S02]  /*0f00*/  @UP1 UIMAD UR12, UR11, UR18, URZ ;  /* 0x000000120b0c12a4 */ /* 0x000fe4000f8e023f */
[----:B------:R-:W-:Y:S02]  /*0f10*/  @UP0 UIMAD UR14, UR15, UR14, UR43 ;  /* 0x0000000e0f0e02a4 */ /* 0x000fe4000f8e022b */
[----:B------:R-:W-:-:S02]  /*0f20*/  @UP1 UIMAD UR20, UR15, UR20, UR43 ;  /* 0x000000140f1412a4 */ /* 0x000fc4000f8e022b */
[----:B------:R-:W-:Y:S02]  /*0f30*/  @UP0 UIMAD UR16, UR42, UR13, UR10 ;  /* 0x0000000d2a1002a4 */ /* 0x000fe4000f8e020a */
[----:B------:R-:W-:Y:S02]  /*0f40*/  @UP0 USHF.R.S32.HI UR15, URZ, 0x1f, UR14 ;  /* 0x0000001f3f0f0899 */ /* 0x000fe4000801140e */
[----:B------:R-:W-:Y:S02]  /*0f50*/  @UP1 USHF.R.S32.HI UR21, URZ, 0x1f, UR20 ;  /* 0x0000001f3f151899 */ /* 0x000fe40008011414 */
[----:B------:R-:W-:Y:S02]  /*0f60*/  @UP1 UIMAD.WIDE.U32 UR10, UR42, UR18, URZ ;  /* 0x000000122a0a12a5 */ /* 0x000fe4000f8e003f */
[----:B------:R-:W-:Y:S02]  /*0f70*/  @UP1 UIMAD UR17, UR42, UR19, UR12 ;  /* 0x000000132a1112a4 */ /* 0x000fe4000f8e020c */
[----:B------:R-:W-:Y:S01]  /*0f80*/  @UP0 UIADD3 UR9, UR9, UR16, URZ ;  /* 0x0000001009090290 */ /* 0x000fe2000fffe03f */
[----:B------:R-:W-:Y:S01]  /*0f90*/  @UP0 ULDC.64 UR18, c[0x0][0x9b0] ;  /* 0x00026c0000120ab9 */ /* 0x000fe20000000a00 */
[----:B------:R-:W-:Y:S01]  /*0fa0*/  @UP1 ULDC.64 UR12, c[0x0][0x9c0] ;  /* 0x00027000000c1ab9 */ /* 0x000fe20000000a00 */
[----:B------:R-:W-:-:S02]  /*0fb0*/  @UP0 UIMAD UR15, UR15, UR18, URZ ;  /* 0x000000120f0f02a4 */ /* 0x000fc4000f8e023f */
[----:B------:R-:W-:Y:S02]  /*0fc0*/  @UP1 UIMAD UR16, UR21, UR12, URZ ;  /* 0x0000000c151012a4 */ /* 0x000fe4000f8e023f */
[----:B------:R-:W-:Y:S02]  /*0fd0*/  @UP1 UIADD3 UR11, UR11, UR17, URZ ;  /* 0x000000110b0b1290 */ /* 0x000fe4000fffe03f */
[----:B------:R-:W-:Y:S02]  /*0fe0*/  @UP0 UIMAD UR15, UR14, UR19, UR15 ;  /* 0x000000130e0f02a4 */ /* 0x000fe4000f8e020f */
[----:B------:R-:W-:Y:S02]  /*0ff0*/  @UP0 UIMAD.WIDE.U32 UR8, UR14, UR18, UR8 ;  /* 0x000000120e0802a5 */ /* 0x000fe4000f8e0008 */
[----:B------:R-:W-:Y:S02]  /*1000*/  @UP1 UIMAD UR16, UR20, UR13, UR16 ;  /* 0x0000000d141012a4 */ /* 0x000fe4000f8e0210 */
[----:B------:R-:W-:-:S02]  /*1010*/  @UP1 UIMAD.WIDE.U32 UR12, UR20, UR12, UR10 ;  /* 0x0000000c140c12a5 */ /* 0x000fc4000f8e000a */
[----:B------:R-:W-:Y:S02]  /*1020*/  @UP0 UIADD3 UR10, UR9, UR15, URZ ;  /* 0x0000000f090a0290 */ /* 0x000fe4000fffe03f */
[----:B------:R-:W-:Y:S02]  /*1030*/  @UP0 ULEA UR6, UP2, UR8, UR6, 0x2 ;  /* 0x0000000608060291 */ /* 0x000fe4000f84103f */
[----:B------:R-:W-:Y:S02]  /*1040*/  @UP1 UIADD3 UR9, UR13, UR16, URZ ;  /* 0x000000100d091290 */ /* 0x000fe4000fffe03f */
[----:B------:R-:W-:Y:S02]  /*1050*/  @UP1 ULEA UR4, UP3, UR12, UR4, 0x2 ;  /* 0x000000040c041291 */ /* 0x000fe4000f86103f */
[----:B------:R-:W-:Y:S01]  /*1060*/  @UP0 ULEA.HI.X UR7, UR8, UR7, UR10, 0x2, UP2 ;  /* 0x0000000708070291 */ /* 0x000fe200090f140a */
[----:B------:R-:W-:Y:S01]  /*1070*/  IMAD.U32 R4, RZ, RZ, UR6 ;  /* 0x00000006ff047e24 */ /* 0x000fe2000f8e00ff */
[----:B------:R-:W-:-:S02]  /*1080*/  @UP1 ULEA.HI.X UR5, UR12, UR5, UR9, 0x2, UP3 ;  /* 0x000000050c051291 */ /* 0x000fc400098f1409 */
[----:B------:R-:W-:Y:S01]  /*1090*/  IMAD.U32 R6, RZ, RZ, UR4 ;  /* 0x00000004ff067e24 */ /* 0x000fe2000f8e00ff */
[----:B------:R-:W1:Y:S01]  /*10a0*/  S2UR UR37, SR_CgaCtaId ;  /* 0x00000000002579c3 */ /* 0x000e620000008800 */
[----:B------:R-:W-:Y:S01]  /*10b0*/  IMAD.U32 R5, RZ, RZ, UR7 ;  /* 0x00000007ff057e24 */ /* 0x000fe2000f8e00ff */
[----:B0-----:R-:W-:Y:S01]  /*10c0*/  R2UR UR38, R8 ;  /* 0x00000000082672ca */ /* 0x001fe200000e0000 */
[----:B------:R-:W-:Y:S01]  /*10d0*/  IMAD.U32 R7, RZ, RZ, UR5 ;  /* 0x00000005ff077e24 */ /* 0x000fe2000f8e00ff */
[----:B------:R-:W-:Y:S01]  /*10e0*/  ULDC.64 UR4, c[0x0][0x418] ;  /* 0x0001060000047ab9 */ /* 0x000fe20000000a00 */
[----:B------:R-:W-:Y:S01]  /*10f0*/  UMOV UR39, 0x400 ;  /* 0x0000040000277882 */ /* 0x000fe20000000000 */
[----:B------:R-:W2:Y:S01]  /*1100*/  @P0 LDG.E R3, desc[UR50][R4.64] ;  /* 0x0000003204030981 */ /* 0x000ea2000c1e1900 */
[----:B------:R-:W-:Y:S01]  /*1110*/  ULDC UR52, c[0x0][0x424] ;  /* 0x0001090000347ab9 */ /* 0x000fe20000000800 */
[----:B------:R-:W-:Y:S02]  /*1120*/  ULDC UR8, c[0x0][0x988] ;  /* 0x0002620000087ab9 */ /* 0x000fe40000000800 */
[----:B------:R-:W2:Y:S01]  /*1130*/  @P1 LDG.E R0, desc[UR50][R6.64] ;  /* 0x0000003206001981 */ /* 0x000ea2000c1e1900 */
[----:B------:R-:W-:-:S04]  /*1140*/  UISETP.NE.U32.AND UP0, UPT, UR4, URZ, UPT ;  /* 0x0000003f0400728c */ /* 0x000fc8000bf05070 */
[----:B------:R-:W-:Y:S02]  /*1150*/  UISETP.NE.AND.EX UP0, UPT, UR5, URZ, UPT, UP0 ;  /* 0x0000003f0500728c */ /* 0x000fe4000bf05300 */
[----:B------:R-:W-:Y:S02]  /*1160*/  ULEA.HI UR4, UR38, UR38, URZ, 0x1 ;  /* 0x0000002626047291 */ /* 0x000fe4000f8f083f */
[----:B------:R-:W-:Y:S01]  /*1170*/  USEL UR52, UR52, 0x1, UP0 ;  /* 0x0000000134347887 */ /* 0x000fe20008000000 */
[----:B------:R-:W-:Y:S01]  /*1180*/  ULDC UR5, c[0x0][0x2f0] ;  /* 0x0000bc0000057ab9 */ /* 0x000fe20000000800 */
[----:B------:R-:W-:Y:S02]  /*1190*/  ULOP3.LUT UR4, UR4, 0x3e, URZ, 0xc0, !UPT ;  /* 0x0000003e04047892 */ /* 0x000fe4000f8ec03f */
[----:B-1----:R-:W-:Y:S02]  /*11a0*/  ULEA UR39, UR37, UR39, 0x18 ;  /* 0x0000002725277291 */ /* 0x002fe4000f8ec03f */
[----:B------:R-:W-:-:S02]  /*11b0*/  UIMAD UR52, UR52, UR5, URZ ;  /* 0x00000005343472a4 */ /* 0x000fc4000f8e023f */
[----:B------:R-:W-:Y:S02]  /*11c0*/  UIADD3 UR7, UR39, 0x1e200, URZ ;  /* 0x0001e20027077890 */ /* 0x000fe4000fffe03f */
[----:B------:R-:W-:Y:S02]  /*11d0*/  UIADD3 UR4, UR38, -UR4, URZ ;  /* 0x8000000426047290 */ /* 0x000fe4000fffe03f */
[----:B------:R-:W-:Y:S02]  /*11e0*/  ULOP3.LUT UP0, URZ, UR7, 0x9f, URZ, 0xc0, !UPT ;  /* 0x0000009f073f7892 */ /* 0x000fe4000f80c03f */
[----:B------:R-:W-:Y:S02]  /*11f0*/  UIADD3 UR5, UR52, 0x9f, URZ ;  /* 0x0000009f34057890 */ /* 0x000fe4000fffe03f */
[----:B------:R-:W-:Y:S02]  /*1200*/  ULEA UR6, UR4, UR7, 0xc ;  /* 0x0000000704067291 */ /* 0x000fe4000f8e603f */
[----:B------:R-:W-:Y:S01]  /*1210*/  PLOP3.LUT P0, PT, PT, PT, UP0, 0x80, 0x0 ;  /* 0x000000000000781c */ /* 0x000fe20003f0f008 */
[----:B------:R-:W-:-:S02]  /*1220*/  UIMAD.WIDE UR4, UR5, 0x66666667, URZ ;  /* 0x66666667050478a5 */ /* 0x000fc4000f8e023f */
[----:B------:R-:W-:Y:S02]  /*1230*/  USHF.R.U32.HI UR6, URZ, 0x4, UR6 ;  /* 0x000000043f067899 */ /* 0x000fe40008011606 */
[----:B------:R-:W-:Y:S02]  /*1240*/  USHF.R.U32.HI UR49, URZ, 0x1f, UR5 ;  /* 0x0000001f3f317899 */ /* 0x000fe40008011605 */
[----:B------:R-:W-:Y:S02]  /*1250*/  ULOP3.LUT UR48, UR6, 0x3fff, URZ, 0xc0, !UPT ;  /* 0x00003fff06307892 */ /* 0x000fe4000f8ec03f */
[----:B------:R-:W-:Y:S01]  /*1260*/  ULEA.HI.SX32 UR49, UR5, UR49, 0x1a ;  /* 0x0000003105317291 */ /* 0x000fe2000f8fd23f */
[----:B--2---:R-:W-:-:S04]  /*1270*/  FMUL.FTZ R0, R3, R0 ;  /* 0x0000000003007220 */ /* 0x004fc80000410000 */
[----:B------:R-:W-:-:S05]  /*1280*/  FMUL.FTZ R0, R0, UR8 ;  /* 0x0000000800007c20 */ /* 0x000fca0008410000 */
[----:B------:R-:W-:Y:S01]  /*1290*/  R2UR UR40, R0 ;  /* 0x00000000002872ca */ /* 0x000fe200000e0000 */
[----:B----45:R-:W-:-:S14]  /*12a0*/  @!P0 BRA `(.L_x_7) ;  /* 0x0000000000408947 */ /* 0x030fdc0003800000 */
[----:B------:R-:W-:Y:S01]  /*12b0*/  MOV R0, 0x0 ;  /* 0x0000000000007802 */ /* 0x000fe20000000f00 */
[----:B------:R-:W-:Y:S01]  /*12c0*/  ULDC.64 UR4, c[0x4][0xc0] ;  /* 0x0100300000047ab9 */ /* 0x000fe20000000a00 */
[----:B------:R-:W-:Y:S01]  /*12d0*/  ULDC.64 UR6, c[0x4][0x30] ;  /* 0x01000c0000067ab9 */ /* 0x000fe20000000a00 */
[----:B------:R-:W-:Y:S01]  /*12e0*/  IMAD.U32 R4, RZ, RZ, UR4 ;  /* 0x00000004ff047e24 */ /* 0x000fe2000f8e00ff */
[----:B------:R0:W1:Y:S01]  /*12f0*/  LDC.64 R14, c[0x4][R0] ;  /* 0x01000000000e7b82 */ /* 0x0000620000000a00 */
[----:B------:R-:W-:Y:S01]  /*1300*/  IMAD.U32 R5, RZ, RZ, UR5 ;  /* 0x00000005ff057e24 */ /* 0x000fe2000f8e00ff */
[----:B------:R-:W-:Y:S01]  /*1310*/  ULDC.64 UR4, c[0x4][0xc8] ;  /* 0x0100320000047ab9 */ /* 0x000fe20000000a00 */
[----:B------:R-:W-:Y:S02]  /*1320*/  IMAD.U32 R10, RZ, RZ, UR6 ;  /* 0x00000006ff0a7e24 */ /* 0x000fe4000f8e00ff */
[----:B------:R-:W-:Y:S02]  /*1330*/  IMAD.U32 R6, RZ, RZ, UR4 ;  /* 0x00000004ff067e24 */ /* 0x000fe4000f8e00ff */
[----:B------:R-:W-:-:S02]  /*1340*/  IMAD.U32 R7, RZ, RZ, UR5 ;  /* 0x00000005ff077e24 */ /* 0x000fc4000f8e00ff */
[----:B------:R-:W-:Y:S02]  /*1350*/  IMAD.U32 R11, RZ, RZ, UR7 ;  /* 0x00000007ff0b7e24 */ /* 0x000fe4000f8e00ff */
[----:B------:R-:W-:Y:S02]  /*1360*/  IMAD.MOV.U32 R8, RZ, RZ, 0x70 ;  /* 0x00000070ff087424 */ /* 0x000fe400078e00ff */
[----:B------:R-:W-:Y:S02]  /*1370*/  IMAD.MOV.U32 R12, RZ, RZ, 0x1 ;  /* 0x00000001ff0c7424 */ /* 0x000fe400078e00ff */
[----:B0-----:R-:W-:-:S07]  /*1380*/  IMAD.MOV.U32 R13, RZ, RZ, RZ ;  /* 0x000000ffff0d7224 */ /* 0x001fce00078e00ff */
[----:B------:R-:W-:-:S07]  /*1390*/  LEPC R20, `(.L_x_7) ;  /* 0x000000001014794e */ /* 0x000fce0000000000 */
[----:B-1----:R-:W-:Y:S05]  /*13a0*/  CALL.ABS.NOINC R14 ;  /* 0x000000000e007343 */ /* 0x002fea0003c00000 */
.L_x_7:
[----:B------:R-:W-:Y:S01]  /*13b0*/  ULOP3.LUT UR4, UR46, 0x1, URZ, 0xc0, !UPT ;  /* 0x000000012e047892 */ /* 0x000fe2000f8ec03f */
[----:B------:R-:W-:-:S05]  /*13c0*/  IMAD.U32 R3, RZ, RZ, UR47 ;  /* 0x0000002fff037e24 */ /* 0x000fca000f8e00ff */
[----:B------:R-:W-:Y:S01]  /*13d0*/  IMAD.U32 R0, RZ, RZ, UR4 ;  /* 0x00000004ff007e24 */ /* 0x000fe2000f8e00ff */
[----:B------:R-:W-:-:S04]  /*13e0*/  ISETP.NE.AND P0, PT, R3, 0x3, PT ;  /* 0x000000030300780c */ /* 0x000fc80003f05270 */
[----:B------:R-:W-:-:S04]  /*13f0*/  SHF.L.U32 R0, R0, 0x1f, RZ ;  /* 0x0000001f00007819 */ /* 0x000fc800000006ff */
[----:B------:R-:W0:Y:S02]  /*1400*/  SYNCS.PHASECHK.TRANS64.TRYWAIT P1, [UR39+0x33400], R0 ;  /* 0x03340000ff0075a7 */ /* 0x000e240008020167 */
[----:B0-----:R-:W-:Y:S05]  /*1410*/  @!P1 BRA `(.L_x_8) ;  /* 0x000000e400309947 */ /* 0x001fea0003800000 */
.L_x_107:
[----:B------:R-:W-:Y:S05]  /*1420*/  @!P0 BRA `(.L_x_9) ;  /* 0x0000000000048947 */ /* 0x000fea0003800000 */
[----:B------:R-:W-:Y:S01]  /*1430*/  BPT.TRAP 0x1 ;  /* 0x000000040000795c */ /* 0x000fe20000300000 */
.L_x_9:
[----:B0-----:R-:W-:Y:S02]  /*1440*/  IMAD.U32 R3, RZ, RZ, UR44 ;  /* 0x0000002cff037e24 */ /* 0x001fe4000f8e00ff */
[----:B------:R-:W-:-:S03]  /*1450*/  IMAD.U32 R0, RZ, RZ, UR45 ;  /* 0x0000002dff007e24 */ /* 0x000fc6000f8e00ff */
[----:B------:R-:W-:Y:S02]  /*1460*/  LEA R3, R3, UR39, 0x3 ;  /* 0x0000002703037c11 */ /* 0x000fe4000f8e18ff */
[----:B------:R-:W-:-:S04]  /*1470*/  SHF.L.U32 R0, R0, 0x1f, RZ ;  /* 0x0000001f00007819 */ /* 0x000fc800000006ff */
[----:B------:R0:W1:Y:S01]  /*1480*/  SYNCS.PHASECHK.TRANS64.TRYWAIT P1, [R3+URZ+0x33430], R0 ;  /* 0x03343000030075a7 */ /* 0x000062000802017f */
[----:B------:R-:W-:Y:S05]  /*1490*/  @!P0 BRA `(.L_x_10) ;  /* 0x0000000000048947 */ /* 0x000fea0003800000 */
[----:B------:R-:W-:Y:S01]  /*14a0*/  BPT.TRAP 0x1 ;  /* 0x000000040000795c */ /* 0x000fe20000300000 */
.L_x_10:
[----:B------:R-:W-:Y:S01]  /*14b0*/  IMAD.MOV.U32 R119, RZ, RZ, RZ ;  /* 0x000000ffff777224 */ /* 0x000fe200078e00ff */
[----:B-1----:R-:W-:Y:S06]  /*14c0*/  @P1 BRA `(.L_x_11) ;  /* 0x0000000000081947 */ /* 0x002fec0003800000 */
[----:B------:R-:W1:Y:S02]  /*14d0*/  SYNCS.PHASECHK.TRANS64.TRYWAIT P1, [R3+URZ+0x33430], R0 ;  /* 0x03343000030075a7 */ /* 0x000e64000802017f */
[----:B-1----:R-:W-:Y:S05]  /*14e0*/  @!P1 BRA `(.L_x_12) ;  /* 0x000000e400149947 */ /* 0x002fea0003800000 */
.L_x_11:
[----:B------:R-:W-:Y:S05]  /*14f0*/  WARPSYNC.ALL ;  /* 0x0000000000007948 */ /* 0x000fea0003800000 */
[----:B------:R-:W-:Y:S01]  /*1500*/  UIADD3 UR4, UR39, 0x24200, URZ ;  /* 0x0002420027047890 */ /* 0x000fe2000fffe03f */
[----:B------:R-:W-:Y:S01]  /*1510*/  WARPGROUP.ARRIVE ;  /* 0x00000000000079c5 */ /* 0x000fe20000000000 */
[----:B------:R-:W-:Y:S02]  /*1520*/  ULOP3.LUT UR28, UR48, 0x10000, URZ, 0xfc, !UPT ;  /* 0x00010000301c7892 */ /* 0x000fe4000f8efc3f */
[----:B------:R-:W-:Y:S01]  /*1530*/  USHF.R.U32.HI UR4, URZ, 0x4, UR4 ;  /* 0x000000043f047899 */ /* 0x000fe20008011604 */
[----:B------:R-:W-:Y:S01]  /*1540*/  UMOV UR25, 0x80000020 ;  /* 0x8000002000197882 */ /* 0x000fe20000000000 */
[----:B------:R-:W-:-:S02]  /*1550*/  UMOV UR27, 0x80000020 ;  /* 0x80000020001b7882 */ /* 0x000fc40000000000 */
[----:B------:R-:W-:Y:S01]  /*1560*/  ULOP3.LUT UR4, UR4, 0x3fff, URZ, 0xc0, !UPT ;  /* 0x00003fff04047892 */ /* 0x000fe2000f8ec03f */
[----:B------:R-:W-:Y:S01]  /*1570*/  UMOV UR24, UR28 ;  /* 0x0000001c00187c82 */ /* 0x000fe20008000000 */
[----:B------:R-:W-:Y:S02]  /*1580*/  UMOV UR5, UR25 ;  /* 0x0000001900057c82 */ /* 0x000fe40008000000 */
[----:B------:R-:W-:Y:S01]  /*1590*/  ULOP3.LUT UR48, UR4, 0x10000, URZ, 0xfc, !UPT ;  /* 0x0001000004307892 */ /* 0x000fe2000f8efc3f */
[----:B------:R-:W-:Y:S02]  /*15a0*/  UMOV UR7, 0x80000020 ;  /* 0x8000002000077882 */ /* 0x000fe40000000000 */
[----:B------:R-:W-:Y:S01]  /*15b0*/  UMOV UR4, UR24 ;  /* 0x0000001800047c82 */ /* 0x000fe20008000000 */
[----:B------:R-:W-:Y:S01]  /*15c0*/  UIMAD UR30, UR44, 0x780, UR48 ;  /* 0x000007802c1e78a4 */ /* 0x000fe2000f8e0230 */
[----:B------:R-:W-:Y:S01]  /*15d0*/  UMOV UR11, 0x80000020 ;  /* 0x80000020000b7882 */ /* 0x000fe20000000000 */
[----:B------:R-:W-:-:S02]  /*15e0*/  UMOV UR15, 0x80000020 ;  /* 0x80000020000f7882 */ /* 0x000fc40000000000 */
[----:B------:R-:W-:Y:S02]  /*15f0*/  UIADD3 UR6, UR30, 0x80, URZ ;  /* 0x000000801e067890 */ /* 0x000fe4000fffe03f */
[----:B------:R-:W-:Y:S02]  /*1600*/  UIADD3 UR8, UR30, 0x100, URZ ;  /* 0x000001001e087890 */ /* 0x000fe4000fffe03f */
[----:B------:R-:W-:Y:S01]  /*1610*/  UMOV UR26, UR30 ;  /* 0x0000001e001a7c82 */ /* 0x000fe20008000000 */
[----:B------:R-:W-:Y:S01]  /*1620*/  UIADD3 UR9, UR30, 0x180, URZ ;  /* 0x000001801e097890 */ /* 0x000fe2000fffe03f */
[----:B------:R-:W-:Y:S01]  /*1630*/  QGMMA.64x32x32.F32.E4M3.E4M3 R88, gdesc[UR24], RZ, !UPT, gsb0 ;  /* 0x00600000185879f3 */ /* 0x000fe2000c0008ff */
[----:B------:R-:W-:Y:S01]  /*1640*/  UMOV UR26, UR6 ;  /* 0x00000006001a7c82 */ /* 0x000fe20008000000 */
[----:B------:R-:W-:Y:S01]  /*1650*/  UMOV UR27, 0x80000020 ;  /* 0x80000020001b7882 */ /* 0x000fe20000000000 */
[----:B------:R-:W-:Y:S01]  /*1660*/  UMOV UR6, UR8 ;  /* 0x0000000800067c82 */ /* 0x000fe20008000000 */
[----:B------:R-:W-:-:S02]  /*1670*/  UIADD3 UR10, UR30, 0x200, URZ ;  /* 0x000002001e0a7890 */ /* 0x000fc4000fffe03f */
[----:B------:R-:W-:Y:S02]  /*1680*/  UIADD3 UR12, UR30, 0x102, URZ ;  /* 0x000001021e0c7890 */ /* 0x000fe4000fffe03f */
[----:B------:R-:W-:Y:S02]  /*1690*/  UIADD3 UR13, UR30, 0x182, URZ ;  /* 0x000001821e0d7890 */ /* 0x000fe4000fffe03f */
[----:B------:R-:W-:Y:S02]  /*16a0*/  UIADD3 UR14, UR30, 0x202, URZ ;  /* 0x000002021e0e7890 */ /* 0x000fe4000fffe03f */
[----:B------:R-:W-:Y:S01]  /*16b0*/  UIADD3 UR18, UR30, 0x382, URZ ;  /* 0x000003821e127890 */ /* 0x000fe2000fffe03f */
[----:B------:R-:W-:Y:S01]  /*16c0*/  UMOV UR19, 0x80000020 ;  /* 0x8000002000137882 */ /* 0x000fe20000000000 */
[----:B------:R-:W-:Y:S01]  /*16d0*/  UIADD3 UR22, UR30, 0x600, URZ ;  /* 0x000006001e167890 */ /* 0x000fe2000fffe03f */
[----:B------:R-:W-:Y:S01]  /*16e0*/  UMOV UR23, 0x80000020 ;  /* 0x8000002000177882 */ /* 0x000fe20000000000 */
[----:B------:R-:W-:Y:S01]  /*16f0*/  UMOV UR31, 0x80000020 ;  /* 0x80000020001f7882 */ /* 0x000fe20000000000 */
[----:B------:R-:W-:-:S02]  /*1700*/  WARPGROUP.DEPBAR.LE gsb0, 0x0 ;  /* 0x00008000000079c5 */ /* 0x000fc40000010000 */
[----:B------:R-:W-:-:S06]  /*1710*/  WARPGROUP.ARRIVE ;  /* 0x00000000000079c5 */ /* 0x000fcc0000000000 */
[----:B------:R-:W-:Y:S01]  /*1720*/  QGMMA.64x32x32.F32.E4M3.E4M3 R72, gdesc[UR24], RZ, !UPT, gsb0 ;  /* 0x00600000184879f3 */ /* 0x000fe2000c0008ff */
[----:B------:R-:W-:Y:S01]  /*1730*/  UMOV UR26, UR9 ;  /* 0x00000009001a7c82 */ /* 0x000fe20008000000 */
[----:B------:R-:W-:Y:S01]  /*1740*/  UMOV UR27, 0x80000020 ;  /* 0x80000020001b7882 */ /* 0x000fe20000000000 */
[----:B------:R-:W-:Y:S02]  /*1750*/  WARPGROUP.DEPBAR.LE gsb0, 0x0 ;  /* 0x00008000000079c5 */ /* 0x000fe40000010000 */
[----:B------:R-:W-:-:S06]  /*1760*/  WARPGROUP.ARRIVE ;  /* 0x00000000000079c5 */ /* 0x000fcc0000000000 */
[----:B------:R-:W-:Y:S01]  /*1770*/  QGMMA.64x32x32.F32.E4M3.E4M3 R56, gdesc[UR4], RZ, !UPT, gsb0 ;  /* 0x00600000043879f3 */ /* 0x000fe2000c0008ff */
[----:B------:R-:W-:Y:S02]  /*1780*/  UIADD3 UR4, UR28, 0x2, URZ ;  /* 0x000000021c047890 */ /* 0x000fe4000fffe03f */
[----:B------:R-:W-:Y:S01]  /*1790*/  UIADD3 UR6, UR30, 0x2, URZ ;  /* 0x000000021e067890 */ /* 0x000fe2000fffe03f */
[----:B------:R-:W-:Y:S01]  /*17a0*/  UMOV UR5, 0x80000020 ;  /* 0x8000002000057882 */ /* 0x000fe20000000000 */
[----:B------:R-:W-:Y:S01]  /*17b0*/  UMOV UR7, 0x80000020 ;  /* 0x8000002000077882 */ /* 0x000fe20000000000 */
[----:B------:R-:W-:Y:S02]  /*17c0*/  UMOV UR9, UR5 ;  /* 0x0000000500097c82 */ /* 0x000fe40008000000 */
[----:B------:R-:W-:Y:S01]  /*17d0*/  UMOV UR8, UR4 ;  /* 0x0000000400087c82 */ /* 0x000fe20008000000 */
[----:B------:R-:W-:Y:S02]  /*17e0*/  WARPGROUP.DEPBAR.LE gsb0, 0x0 ;  /* 0x00008000000079c5 */ /* 0x000fe40000010000 */
[----:B------:R-:W-:-:S06]  /*17f0*/  WARPGROUP.ARRIVE ;  /* 0x00000000000079c5 */ /* 0x000fcc0000000000 */
[----:B------:R-:W-:Y:S01]  /*1800*/  QGMMA.64x32x32.F32.E4M3.E4M3 R40, gdesc[UR24], RZ, !UPT, gsb0 ;  /* 0x00600000182879f3 */ /* 0x000fe2000c0008ff */
[----:B------:R-:W-:Y:S01]  /*1810*/  UMOV UR26, UR10 ;  /* 0x0000000a001a7c82 */ /* 0x000fe20008000000 */
[----:B------:R-:W-:Y:S01]  /*1820*/  UMOV UR27, 0x80000020 ;  /* 0x80000020001b7882 */ /* 0x000fe20000000000 */
[----:B------:R-:W-:Y:S01]  /*1830*/  UIADD3 UR10, UR30, 0x82, URZ ;  /* 0x000000821e0a7890 */ /* 0x000fe2000fffe03f */
[----:B------:R-:W-:Y:S02]  /*1840*/  WARPGROUP.DEPBAR.LE gsb0, 0x0 ;  /* 0x00008000000079c5 */ /* 0x000fe40000010000 */
[----:B------:R-:W-:-:S06]  /*1850*/  WARPGROUP.ARRIVE ;  /* 0x00000000000079c5 */ /* 0x000fcc0000000000 */
[----:B------:R-:W-:Y:S03]  /*1860*/  QGMMA.64x32x32.F32.E4M3.E4M3 R24, gdesc[UR24], RZ, !UPT, gsb0 ;  /* 0x00600000181879f3 */ /* 0x000fe6000c0008ff */
[----:B------:R-:W-:Y:S02]  /*1870*/  WARPGROUP.DEPBAR.LE gsb0, 0x0 ;  /* 0x00008000000079c5 */ /* 0x000fe40000010000 */
[----:B------:R-:W-:-:S06]  /*1880*/  WARPGROUP.ARRIVE ;  /* 0x00000000000079c5 */ /* 0x000fcc0000000000 */
[----:B------:R-:W-:Y:S01]  /*1890*/  QGMMA.64x32x32.F32.E4M3.E4M3 R88, gdesc[UR4], R88, gsb0 ;  /* 0x00600000045879f3 */ /* 0x000fe20008000858 */
[----:B------:R-:W-:Y:S01]  /*18a0*/  UMOV UR6, UR10 ;  /* 0x0000000a00067c82 */ /* 0x000fe20008000000 */
[----:B------:R-:W-:Y:S01]  /*18b0*/  UMOV UR7, 0x80000020 ;  /* 0x8000002000077882 */ /* 0x000fe20000000000 */
[----:B------:R-:W-:Y:S01]  /*18c0*/  UMOV UR10, UR12 ;  /* 0x0000000c000a7c82 */ /* 0x000fe20008000000 */
[----:B------:R-:W-:Y:S02]  /*18d0*/  WARPGROUP.DEPBAR.LE gsb0, 0x0 ;  /* 0x00008000000079c5 */ /* 0x000fe40000010000 */
[----:B------:R-:W-:-:S06]  /*18e0*/  WARPGROUP.ARRIVE ;  /* 0x00000000000079c5 */ /* 0x000fcc0000000000 */
[----:B------:R-:W-:Y:S01]  /*18f0*/  QGMMA.64x32x32.F32.E4M3.E4M3 R72, gdesc[UR4], R72, gsb0 ;  /* 0x00600000044879f3 */ /* 0x000fe20008000848 */
[----:B------:R-:W-:Y:S01]  /*1900*/  UMOV UR6, UR13 ;  /* 0x0000000d00067c82 */ /* 0x000fe20008000000 */
[----:B------:R-:W-:Y:S01]  /*1910*/  UMOV UR7, 0x80000020 ;  /* 0x8000002000077882 */ /* 0x000fe20000000000 */
[----:B------:R-:W-:Y:S02]  /*1920*/  WARPGROUP.DEPBAR.LE gsb0, 0x0 ;  /* 0x00008000000079c5 */ /* 0x000fe40000010000 */
[----:B------:R-:W-:-:S06]  /*1930*/  WARPGROUP.ARRIVE ;  /* 0x00000000000079c5 */ /* 0x000fcc0000000000 */
[----:B------:R-:W-:Y:S01]  /*1940*/  QGMMA.64x32x32.F32.E4M3.E4M3 R56, gdesc[UR8], R56, gsb0 ;  /* 0x00600000083879f3 */ /* 0x000fe20008000838 */
        /* <DEDUP_REMOVED lines=8> */
[----:B------:R-:W-:Y:S01]  /*19d0*/  QGMMA.64x32x32.F32.E4M3.E4M3 R40, gdesc[UR4], R40, gsb0 ;  /* 0x00600000042879f3 */ /* 0x000fe20008000828 */
[----:B------:R-:W-:Y:S01]  /*19e0*/  UMOV UR6, UR14 ;  /* 0x0000000e00067c82 */ /* 0x000fe20008000000 */
[----:B------:R-:W-:Y:S01]  /*19f0*/  UMOV UR7, 0x80000020 ;  /* 0x8000002000077882 */ /* 0x000fe20000000000 */
[----:B------:R-:W-:Y:S01]  /*1a00*/  UIADD3 UR14, UR30, 0x380, URZ ;  /* 0x000003801e0e7890 */ /* 0x000fe2000fffe03f */
[----:B------:R-:W-:Y:S02]  /*1a10*/  WARPGROUP.DEPBAR.LE gsb0, 0x0 ;  /* 0x00008000000079c5 */ /* 0x000fe40000010000 */
[----:B------:R-:W-:-:S06]  /*1a20*/  WARPGROUP.ARRIVE ;  /* 0x00000000000079c5 */ /* 0x000fcc0000000000 */
[----:B------:R-:W-:Y:S01]  /*1a30*/  QGMMA.64x32x32.F32.E4M3.E4M3 R24, gdesc[UR4], R24, gsb0 ;  /* 0x00600000041879f3 */ /* 0x000fe20008000818 */
[----:B------:R-:W-:Y:S02]  /*1a40*/  UIADD3 UR6, UR30, 0x300, URZ ;  /* 0x000003001e067890 */ /* 0x000fe4000fffe03f */
[----:B------:R-:W-:Y:S01]  /*1a50*/  UIADD3 UR7, UR30, 0x400, URZ ;  /* 0x000004001e077890 */ /* 0x000fe2000fffe03f */
        /* <DEDUP_REMOVED lines=60> */
[----:B------:R-:W-:Y:S03]  /*1e20*/  QGMMA.64x32x32.F32.E4M3.E4M3 R24, gdesc[UR12], R24, gsb0 ;  /* 0x006000000c1879f3 */ /* 0x000fe60008000818 */
        /* <DEDUP_REMOVED lines=35> */
[----:B------:R-:W-:-:S03]  /*2060*/  UIADD3 UR6, UR30, 0x702, URZ ;  /* 0x000007021e067890 */ /* 0x000fc6000fffe03f */
        /* <DEDUP_REMOVED lines=18> */
[----:B------:R-:W-:Y:S05]  /*2190*/  @!P0 BRA `(.L_x_13) ;  /* 0x0000000000048947 */ /* 0x000fea0003800000 */
[----:B------:R-:W-:Y:S01]  /*21a0*/  BPT.TRAP 0x1 ;  /* 0x000000040000795c */ /* 0x000fe20000300000 */
.L_x_13:
[----:B01----:R-:W-:Y:S01]  /*21b0*/  VIADD R0, R224, UR52 ;  /* 0x00000034e0007c36 */ /* 0x003fe20008000000 */
[----:B------:R-:W-:Y:S01]  /*21c0*/  P2R R104, PR, RZ, 0x1 ;  /* 0x00000001ff687803 */ /* 0x000fe20000000000 */
[----:B------:R-:W-:Y:S01]  /*21d0*/  IMAD.U32 R5, RZ, RZ, UR49 ;  /* 0x00000031ff057e24 */ /* 0x000fe2000f8e00ff */
[----:B------:R-:W-:Y:S01]  /*21e0*/  R2UR UR6, R3 ;  /* 0x00000000030672ca */ /* 0x000fe200000e0000 */
[----:B------:R-:W-:Y:S01]  /*21f0*/  UISETP.GE.AND UP0, UPT, UR52, 0xa1, UPT ;  /* 0x000000a13400788c */ /* 0x000fe2000bf06270 */
[--C-:B------:R-:W-:Y:S02]  /*2200*/  IMAD.MOV.U32 R118, RZ, RZ, R119.reuse ;  /* 0x000000ffff767224 */ /* 0x100fe400078e0077 */
[----:B------:R-:W-:Y:S02]  /*2210*/  IMAD R4, R5, -0xa0, R0 ;  /* 0xffffff6005047824 */ /* 0x000fe400078e0200 */
[--C-:B------:R-:W-:Y:S02]  /*2220*/  IMAD.MOV.U32 R117, RZ, RZ, R119.reuse ;  /* 0x000000ffff757224 */ /* 0x100fe400078e0077 */
[--C-:B------:R-:W-:Y:S01]  /*2230*/  IMAD.MOV.U32 R116, RZ, RZ, R119.reuse ;  /* 0x000000ffff747224 */ /* 0x100fe200078e0077 */
[C---:B------:R-:W-:Y:S01]  /*2240*/  ISETP.GT.AND P6, PT, R4.reuse, RZ, PT ;  /* 0x000000ff0400720c */ /* 0x040fe20003fc4270 */
[--C-:B------:R-:W-:Y:S01]  /*2250*/  IMAD.MOV.U32 R115, RZ, RZ, R119.reuse ;  /* 0x000000ffff737224 */ /* 0x100fe200078e0077 */
[C---:B------:R-:W-:Y:S01]  /*2260*/  ISETP.GT.AND P5, PT, R4.reuse, 0x1, PT ;  /* 0x000000010400780c */ /* 0x040fe20003fa4270 */
[--C-:B------:R-:W-:Y:S01]  /*2270*/  IMAD.MOV.U32 R114, RZ, RZ, R119.reuse ;  /* 0x000000ffff727224 */ /* 0x100fe200078e0077 */
[----:B------:R-:W-:Y:S01]  /*2280*/  ISETP.GT.AND P4, PT, R4, 0x8, PT ;  /* 0x000000080400780c */ /* 0x000fe20003f84270 */
[----:B------:R-:W-:Y:S01]  /*2290*/  UIADD3 UR6, UR6, 0x33440, URZ ;  /* 0x0003344006067890 */ /* 0x000fe2000fffe03f */
[----:B------:R-:W-:Y:S01]  /*22a0*/  FSEL R7, R88, -INF , P6 ;  /* 0xff80000058077808 */ /* 0x000fe20003000000 */
[--C-:B------:R-:W-:Y:S01]  /*22b0*/  IMAD.MOV.U32 R112, RZ, RZ, R119.reuse ;  /* 0x000000ffff707224 */ /* 0x100fe200078e0077 */
[----:B------:R-:W-:Y:S01]  /*22c0*/  FSEL R9, R89, -INF , P5 ;  /* 0xff80000059097808 */ /* 0x000fe20002800000 */
[----:B------:R-:W-:Y:S01]  /*22d0*/  UPRMT UR6, UR37, 0x654, UR6 ;  /* 0x0000065425067896 */ /* 0x000fe20008000006 */
[----:B------:R-:W-:Y:S01]  /*22e0*/  ISETP.GT.AND P3, PT, R4, 0x9, PT ;  /* 0x000000090400780c */ /* 0x000fe20003f64270 */
[--C-:B------:R-:W-:Y:S01]  /*22f0*/  IMAD.MOV.U32 R110, RZ, RZ, R119.reuse ;  /* 0x000000ffff6e7224 */ /* 0x100fe200078e0077 */
[----:B------:R-:W-:Y:S01]  /*2300*/  FSEL R11, R92, -INF , P4 ;  /* 0xff8000005c0b7808 */ /* 0x000fe20002000000 */
[--C-:B------:R-:W-:Y:S01]  /*2310*/  IMAD.MOV.U32 R108, RZ, RZ, R119.reuse ;  /* 0x000000ffff6c7224 */ /* 0x100fe200078e0077 */
[----:B------:R-:W-:Y:S01]  /*2320*/  FMNMX.FTZ R0, R7, R9, !PT ;  /* 0x0000000907007209 */ /* 0x000fe20007810000 */
[--C-:B------:R-:W-:Y:S01]  /*2330*/  IMAD.MOV.U32 R106, RZ, RZ, R119.reuse ;  /* 0x000000ffff6a7224 */ /* 0x100fe200078e0077 */
[----:B------:R-:W-:Y:S01]  /*2340*/  ISETP.GT.AND P1, PT, R4, 0x10, PT ;  /* 0x000000100400780c */ /* 0x000fe20003f24270 */
[----:B------:R-:W-:Y:S01]  /*2350*/  IMAD.MOV.U32 R92, RZ, RZ, R119 ;  /* 0x000000ffff5c7224 */ /* 0x000fe200078e0077 */
[----:B------:R-:W-:Y:S01]  /*2360*/  FSEL R93, R93, -INF , P3 ;  /* 0xff8000005d5d7808 */ /* 0x000fe20001800000 */
[----:B------:R-:W-:Y:S01]  /*2370*/  SYNCS.ARRIVE.TRANS64.RED.A1T0 RZ, [UR6], RZ ;  /* 0x000000ffffff79a7 */ /* 0x000fe20008100406 */
[----:B------:R-:W-:-:S02]  /*2380*/  FMNMX.FTZ R0, R11, R0, !PT ;  /* 0x000000000b007209 */ /* 0x000fc40007810000 */
[----:B------:R-:W-:Y:S02]  /*2390*/  ISETP.GT.AND P2, PT, R4, 0x11, PT ;  /* 0x000000110400780c */ /* 0x000fe40003f44270 */
[----:B------:R-:W-:Y:S01]  /*23a0*/  FSEL R13, R96, -INF , P1 ;  /* 0xff800000600d7808 */ /* 0x000fe20000800000 */
[----:B------:R-:W-:Y:S01]  /*23b0*/  IMAD.MOV.U32 R96, RZ, RZ, R119 ;  /* 0x000000ffff607224 */ /* 0x000fe200078e0077 */
[----:B------:R-:W-:Y:S02]  /*23c0*/  FMNMX.FTZ R0, R93, R0, !PT ;  /* 0x000000005d007209 */ /* 0x000fe40007810000 */
[----:B------:R-:W-:Y:S02]  /*23d0*/  FSEL R90, R90, -INF , P6 ;  /* 0xff8000005a5a7808 */ /* 0x000fe40003000000 */
[----:B------:R-:W-:Y:S02]  /*23e0*/  ISETP.GT.AND P6, PT, R4, 0x18, PT ;  /* 0x000000180400780c */ /* 0x000fe40003fc4270 */
[----:B------:R-:W-:-:S02]  /*23f0*/  FSEL R97, R97, -INF , P2 ;  /* 0xff80000061617808 */ /* 0x000fc40001000000 */
[----:B------:R-:W-:Y:S02]  /*2400*/  FMNMX.FTZ R0, R13, R0, !PT ;  /* 0x000000000d007209 */ /* 0x000fe40007810000 */
[----:B------:R-:W-:Y:S02]  /*2410*/  FSEL R91, R91, -INF , P5 ;  /* 0xff8000005b5b7808 */ /* 0x000fe40002800000 */
[----:B------:R-:W-:Y:S02]  /*2420*/  ISETP.GT.AND P5, PT, R4, 0x19, PT ;  /* 0x000000190400780c */ /* 0x000fe40003fa4270 */
[----:B------:R-:W-:Y:S01]  /*2430*/  FSEL R15, R100, -INF , P6 ;  /* 0xff800000640f7808 */ /* 0x000fe20003000000 */
[----:B------:R-:W-:Y:S01]  /*2440*/  IMAD.MOV.U32 R100, RZ, RZ, R119 ;  /* 0x000000ffff647224 */ /* 0x000fe200078e0077 */
[----:B------:R-:W-:Y:S02]  /*2450*/  FMNMX.FTZ R0, R97, R0, !PT ;  /* 0x0000000061007209 */ /* 0x000fe40007810000 */
[----:B------:R-:W-:-:S02]  /*2460*/  FSEL R94, R94, -INF , P4 ;  /* 0xff8000005e5e7808 */ /* 0x000fc40002000000 */
[C---:B------:R-:W-:Y:S02]  /*2470*/  ISETP.GT.AND P4, PT, R4.reuse, 0x20, PT ;  /* 0x000000200400780c */ /* 0x040fe40003f84270 */
[----:B------:R-:W-:Y:S02]  /*2480*/  FSEL R101, R101, -INF , P5 ;  /* 0xff80000065657808 */ /* 0x000fe40002800000 */
[----:B------:R-:W-:Y:S02]  /*2490*/  FMNMX.FTZ R0, R15, R0, !PT ;  /* 0x000000000f007209 */ /* 0x000fe40007810000 */
[----:B------:R-:W-:Y:S02]  /*24a0*/  FSEL R95, R95, -INF , P3 ;  /* 0xff8000005f5f7808 */ /* 0x000fe40001800000 */
[----:B------:R-:W-:Y:S02]  /*24b0*/  ISETP.GT.AND P3, PT, R4, 0x21, PT ;  /* 0x000000210400780c */ /* 0x000fe40003f64270 */
[----:B------:R-:W-:-:S02]  /*24c0*/  FSEL R21, R72, -INF , P4 ;  /* 0xff80000048157808 */ /* 0x000fc40002000000 */
[----:B------:R-:W-:Y:S02]  /*24d0*/  FMNMX.FTZ R0, R101, R0, !PT ;  /* 0x0000000065007209 */ /* 0x000fe40007810000 */
[----:B------:R-:W-:Y:S02]  /*24e0*/  FSEL R98, R98, -INF , P1 ;  /* 0xff80000062627808 */ /* 0x000fe40000800000 */
[----:B------:R-:W-:Y:S02]  /*24f0*/  ISETP.GT.AND P1, PT, R4, 0x28, PT ;  /* 0x000000280400780c */ /* 0x000fe40003f24270 */
[----:B------:R-:W-:Y:S02]  /*2500*/  FSEL R105, R73, -INF , P3 ;  /* 0xff80000049697808 */ /* 0x000fe40001800000 */
[----:B------:R-:W-:Y:S02]  /*2510*/  FMNMX.FTZ R0, R21, R0, !PT ;  /* 0x0000000015007209 */ /* 0x000fe40007810000 */
[----:B------:R-:W-:-:S02]  /*2520*/  FSEL R99, R99, -INF , P2 ;  /* 0xff80000063637808 */ /* 0x000fc40001000000 */
[----:B------:R-:W-:Y:S02]  /*2530*/  ISETP.GT.AND P2, PT, R4, 0x29, PT ;  /* 0x000000290400780c */ /* 0x000fe40003f44270 */
        /* <DEDUP_REMOVED lines=36> */
[----:B------:R-:W-:Y:S01]  /*2780*/  FSEL R5, R61, -INF , P5 ;  /* 0xff8000003d057808 */ /* 0x000fe20002800000 */
[----:B------:R-:W-:Y:S01]  /*2790*/  IMAD.U32 R61, RZ, RZ, UR40 ;  /* 0x00000028ff3d7e24 */ /* 0x000fe2000f8e00ff */
        /* <DEDUP_REMOVED lines=41> */
[----:B------:R-:W-:Y:S02]  /*2a30*/  ISETP.GT.AND P0, PT, R4, 0x79, PT ;  /* 0x000000790400780c */ /* 0x000fe40003f04270 */
[----:B------:R-:W-:Y:S02]  /*2a40*/  FSEL R52, R52, -INF , P6 ;  /* 0xff80000034347808 */ /* 0x000fe40003000000 */
[----:B------:R-:W-:Y:S02]  /*2a50*/  FMNMX.FTZ R57, R49, R0, !PT ;  /* 0x0000000031397209 */ /* 0x000fe40007810000 */
[----:B------:R-:W-:Y:S02]  /*2a60*/  FSEL R43, R43, -INF , P5 ;  /* 0xff8000002b2b7808 */ /* 0x000fe40002800000 */
[----:B------:R-:W-:-:S02]  /*2a70*/  ISETP.GT.AND P5, PT, R4, 0x80, PT ;  /* 0x000000800400780c */ /* 0x000fc40003fa4270 */
[----:B------:R-:W-:Y:S02]  /*2a80*/  FSEL R53, R53, -INF , P0 ;  /* 0xff80000035357808 */ /* 0x000fe40000000000 */
[----:B------:R-:W-:Y:S02]  /*2a90*/  FMNMX.FTZ R0, R52, R57, !PT ;  /* 0x0000003934007209 */ /* 0x000fe40007810000 */
        /* <DEDUP_REMOVED lines=12> */
[----:B------:R-:W-:Y:S02]  /*2b60*/  FSEL R29, R29, -INF , P2 ;  /* 0xff8000001d1d7808 */ /* 0x000fe40001000000 */
[----:B------:R-:W-:Y:S02]  /*2b70*/  FMNMX.FTZ R0, R28, R57, !PT ;  /* 0x000000391c007209 */ /* 0x000fe40007810000 */
[----:B------:R-:W-:Y:S02]  /*2b80*/  ISETP.GT.AND P3, PT, R4, 0x90, PT ;  /* 0x000000900400780c */ /* 0x000fe40003f64270 */
[----:B------:R-:W-:-:S02]  /*2b90*/  FSEL R46, R46, -INF , P4 ;  /* 0xff8000002e2e7808 */ /* 0x000fc40002000000 */
[----:B------:R-:W-:Y:S02]  /*2ba0*/  FSEL R32, R32, -INF , P3 ;  /* 0xff80000020207808 */ /* 0x000fe40001800000 */
[----:B------:R-:W-:Y:S02]  /*2bb0*/  FMNMX.FTZ R57, R29, R0, !PT ;  /* 0x000000001d397209 */ /* 0x000fe40007810000 */
[----:B------:R-:W-:Y:S02]  /*2bc0*/  ISETP.GT.AND P4, PT, R4, 0x91, PT ;  /* 0x000000910400780c */ /* 0x000fe40003f84270 */
[----:B------:R-:W-:Y:S02]  /*2bd0*/  FMNMX.FTZ R0, R32, R57, !PT ;  /* 0x0000003920007209 */ /* 0x000fe40007810000 */
[----:B------:R-:W-:Y:S02]  /*2be0*/  FSEL R33, R33, -INF , P4 ;  /* 0xff80000021217808 */ /* 0x000fe40002000000 */
[----:B------:R-:W-:-:S02]  /*2bf0*/  ISETP.GT.AND P5, PT, R4, 0x98, PT ;  /* 0x000000980400780c */ /* 0x000fc40003fa4270 */
[----:B------:R-:W-:Y:S02]  /*2c00*/  FMNMX.FTZ R57, R33, R0, !PT ;  /* 0x0000000021397209 */ /* 0x000fe40007810000 */
[----:B------:R-:W-:Y:S02]  /*2c10*/  FSEL R36, R36, -INF , P5 ;  /* 0xff80000024247808 */ /* 0x000fe40002800000 */
[----:B------:R-:W-:Y:S02]  /*2c20*/  ISETP.GT.AND P6, PT, R4, 0x99, PT ;  /* 0x000000990400780c */ /* 0x000fe40003fc4270 */
[----:B------:R-:W-:Y:S02]  /*2c30*/  FMNMX.FTZ R0, R36, R57, !PT ;  /* 0x0000003924007209 */ /* 0x000fe40007810000 */
[----:B------:R-:W-:Y:S02]  /*2c40*/  FSEL R37, R37, -INF , P6 ;  /* 0xff80000025257808 */ /* 0x000fe40003000000 */
[----:B------:R-:W-:-:S02]  /*2c50*/  P2R R8, PR, RZ, 0x8 ;  /* 0x00000008ff087803 */ /* 0x000fc40000000000 */
[----:B------:R-:W-:Y:S02]  /*2c60*/  FMNMX.FTZ R6, R37, R0, !PT ;  /* 0x0000000025067209 */ /* 0x000fe40007810000 */
[----:B------:R-:W-:Y:S02]  /*2c70*/  P2R R14, PR, RZ, 0x2 ;  /* 0x00000002ff0e7803 */ /* 0x000fe40000000000 */
[C---:B------:R-:W-:Y:S01]  /*2c80*/  ISETP.GT.AND P1, PT, R4.reuse, 0x79, PT ;  /* 0x000000790400780c */ /* 0x040fe20003f24270 */
[----:B------:R-:W0:Y:S01]  /*2c90*/  SHFL.BFLY PT, R57, R6, 0x2, 0x1f ;  /* 0x0c401f0006397f89 */ /* 0x000e2200000e0000 */
[----:B------:R-:W-:Y:S02]  /*2ca0*/  P2R R12, PR, RZ, 0x4 ;  /* 0x00000004ff0c7803 */ /* 0x000fe40000000000 */
[----:B------:R-:W-:Y:S02]  /*2cb0*/  ISETP.GT.AND P2, PT, R4, 0x78, PT ;  /* 0x000000780400780c */ /* 0x000fe40003f44270 */
[----:B------:R-:W-:-:S02]  /*2cc0*/  FSEL R55, R55, -INF , P1 ;  /* 0xff80000037377808 */ /* 0x000fc40000800000 */
[----:B------:R-:W-:Y:S02]  /*2cd0*/  ISETP.NE.AND P1, PT, R14, RZ, PT ;  /* 0x000000ff0e00720c */ /* 0x000fe40003f25270 */
[----:B------:R-:W-:Y:S02]  /*2ce0*/  P2R R20, PR, RZ, 0x1 ;  /* 0x00000001ff147803 */ /* 0x000fe40000000000 */
[----:B------:R-:W-:Y:S02]  /*2cf0*/  FSEL R54, R54, -INF , P2 ;  /* 0xff80000036367808 */ /* 0x000fe40001000000 */
[----:B------:R-:W-:Y:S02]  /*2d00*/  ISETP.GT.AND P0, PT, R4, 0x80, PT ;  /* 0x000000800400780c */ /* 0x000fe40003f04270 */
[----:B------:R-:W-:Y:S02]  /*2d10*/  ISETP.NE.AND P2, PT, R12, RZ, PT ;  /* 0x000000ff0c00720c */ /* 0x000fe40003f45270 */
[----:B------:R-:W-:-:S02]  /*2d20*/  FSEL R26, R26, -INF , P0 ;  /* 0xff8000001a1a7808 */ /* 0x000fc40000000000 */
[----:B------:R-:W-:Y:S02]  /*2d30*/  ISETP.NE.AND P0, PT, R20, RZ, PT ;  /* 0x000000ff1400720c */ /* 0x000fe40003f05270 */
[----:B------:R-:W-:Y:S02]  /*2d40*/  FSEL R88, R39, -INF , P6 ;  /* 0xff80000027587808 */ /* 0x000fe40003000000 */
[----:B------:R-:W-:Y:S02]  /*2d50*/  FSEL R27, R27, -INF , P0 ;  /* 0xff8000001b1b7808 */ /* 0x000fe40000000000 */
[----:B0-----:R-:W-:Y:S02]  /*2d60*/  FMNMX.FTZ R57, R6, R57, !PT ;  /* 0x0000003906397209 */ /* 0x001fe40007810000 */
[----:B------:R-:W-:Y:S01]  /*2d70*/  ISETP.NE.AND P0, PT, R104, RZ, PT ;  /* 0x000000ff6800720c */ /* 0x000fe20003f05270 */
[----:B------:R-:W-:Y:S02]  /*2d80*/  IMAD.MOV.U32 R104, RZ, RZ, R119 ;  /* 0x000000ffff687224 */ /* 0x000fe400078e0077 */
[----:B------:R-:W0:Y:S02]  /*2d90*/  SHFL.BFLY PT, R0, R57, 0x1, 0x1f ;  /* 0x0c201f0039007f89 */ /* 0x000e2400000e0000 */
[----:B0-----:R-:W-:-:S04]  /*2da0*/  FMNMX.FTZ R0, R57, R0, !PT ;  /* 0x0000000039007209 */ /* 0x001fc80007810000 */
[C---:B------:R-:W-:Y:S01]  /*2db0*/  FSETP.NEU.FTZ.AND P3, PT, R0.reuse, -INF , PT ;  /* 0xff8000000000780b */ /* 0x040fe20003f7d000 */
[----:B------:R-:W-:-:S05]  /*2dc0*/  FFMA.FTZ R10, R0, R61, -8 ;  /* 0xc1000000000a7423 */ /* 0x000fca000001003d */
[----:B------:R-:W-:Y:S02]  /*2dd0*/  FSEL R10, R10, RZ, P3 ;  /* 0x000000ff0a0a7208 */ /* 0x000fe40001800000 */
[----:B------:R-:W-:-:S03]  /*2de0*/  ISETP.NE.AND P3, PT, R8, RZ, PT ;  /* 0x000000ff0800720c */ /* 0x000fc60003f65270 */
[--C-:B------:R-:W-:Y:S01]  /*2df0*/  FFMA.FTZ R8, R13, UR40, -R10.reuse ;  /* 0x000000280d087c23 */ /* 0x100fe2000801080a */
[----:B------:R-:W-:Y:S01]  /*2e00*/  FMNMX.FTZ R13, R90, R91, !PT ;  /* 0x0000005b5a0d7209 */ /* 0x000fe20007810000 */
[--C-:B------:R-:W-:Y:S01]  /*2e10*/  FFMA.FTZ R12, R15, UR40, -R10.reuse ;  /* 0x000000280f0c7c23 */ /* 0x100fe2000801080a */
[----:B------:R-:W-:-:S01]  /*2e20*/  FFMA.FTZ R84, R85, UR40, -R10 ;  /* 0x0000002855547c23 */ /* 0x000fc2000801080a */
        /* <DEDUP_REMOVED lines=35> */
[----:B------:R-:W-:Y:S01]  /*3060*/  MUFU.EX2 R4, R4 ;  /* 0x0000000400047308 */ /* 0x000fe20000000800 */
[----:B------:R-:W-:Y:S01]  /*3070*/  IMAD.MOV.U32 R107, RZ, RZ, R119 ;  /* 0x000000ffff6b7224 */ /* 0x000fe200078e0077 */
[----:B------:R-:W-:Y:S01]  /*3080*/  FMNMX.FTZ R57, R79, R56, !PT ;  /* 0x000000384f397209 */ /* 0x000fe20007810000 */
[----:B------:R-:W-:-:S01]  /*3090*/  FFMA.FTZ R56, R111, UR40, -R10 ;  /* 0x000000286f387c23 */ /* 0x000fc2000801080a */
[----:B------:R-:W-:-:S02]  /*30a0*/  IMAD.MOV.U32 R111, RZ, RZ, R119 ;  /* 0x000000ffff6f7224 */ /* 0x000fc400078e0077 */
[----:B------:R-:W-:Y:S01]  /*30b0*/  FMNMX.FTZ R60, R82, R57, !PT ;  /* 0x00000039523c7209 */ /* 0x000fe20007810000 */
[--C-:B------:R-:W-:Y:S01]  /*30c0*/  IMAD.MOV.U32 R97, RZ, RZ, R119.reuse ;  /* 0x000000ffff617224 */ /* 0x100fe200078e0077 */
[----:B------:R-:W-:Y:S01]  /*30d0*/  MUFU.EX2 R7, R7 ;  /* 0x0000000700077308 */ /* 0x000fe20000000800 */
[----:B------:R-:W-:Y:S01]  /*30e0*/  IMAD.MOV.U32 R93, RZ, RZ, R119 ;  /* 0x000000ffff5d7224 */ /* 0x000fe200078e0077 */
[----:B------:R-:W-:-:S04]  /*30f0*/  FMNMX.FTZ R57, R83, R60, !PT ;  /* 0x0000003c53397209 */ /* 0x000fc80007810000 */
[----:B------:R-:W-:Y:S02]  /*3100*/  FMNMX.FTZ R60, R86, R57, !PT ;  /* 0x00000039563c7209 */ /* 0x000fe40007810000 */
[----:B------:R-:W-:Y:S02]  /*3110*/  MUFU.EX2 R6, R6 ;  /* 0x0000000600067308 */ /* 0x000fe40000000800 */
[----:B------:R-:W-:Y:S01]  /*3120*/  FMNMX.FTZ R61, R87, R60, !PT ;  /* 0x0000003c573d7209 */ /* 0x000fe20007810000 */
[----:B------:R-:W-:-:S03]  /*3130*/  FFMA.FTZ R60, R89, UR40, -R10 ;  /* 0x00000028593c7c23 */ /* 0x000fc6000801080a */
[----:B------:R-:W-:Y:S02]  /*3140*/  FMNMX.FTZ R72, R58, R61, !PT ;  /* 0x0000003d3a487209 */ /* 0x000fe40007810000 */
[----:B------:R-:W0:Y:S02]  /*3150*/  MUFU.EX2 R9, R9 ;  /* 0x0000000900097308 */ /* 0x000e240000000800 */
[----:B------:R-:W-:-:S04]  /*3160*/  FMNMX.FTZ R61, R59, R72, !PT ;  /* 0x000000483b3d7209 */ /* 0x000fc80007810000 */
[----:B------:R-:W-:Y:S02]  /*3170*/  FMNMX.FTZ R72, R62, R61, !PT ;  /* 0x0000003d3e487209 */ /* 0x000fe40007810000 */
[----:B------:R-:W-:Y:S02]  /*3180*/  MUFU.EX2 R8, R8 ;  /* 0x0000000800087308 */ /* 0x000fe40000000800 */
[----:B------:R-:W-:-:S04]  /*3190*/  FMNMX.FTZ R61, R63, R72, !PT ;  /* 0x000000483f3d7209 */ /* 0x000fc80007810000 */
[----:B------:R-:W-:Y:S02]  /*31a0*/  FMNMX.FTZ R72, R66, R61, !PT ;  /* 0x0000003d42487209 */ /* 0x000fe40007810000 */
[----:B------:R1:W-:Y:S01]  /*31b0*/  MUFU.EX2 R61, R84 ;  /* 0x00000054003d7308 */ /* 0x0003e20000000800 */
[----:B0-----:R-:W-:Y:S02]  /*31c0*/  F2FP.SATFINITE.E4M3.F32.PACK_AB_MERGE_C R200, R9, R6, RZ ;  /* 0x0000000609c8723e */ /* 0x001fe400048070ff */
[----:B------:R-:W-:Y:S01]  /*31d0*/  FMNMX.FTZ R85, R67, R72, !PT ;  /* 0x0000004843557209 */ /* 0x000fe20007810000 */
[----:B------:R-:W-:-:S01]  /*31e0*/  FFMA.FTZ R72, R81, UR40, -R10 ;  /* 0x0000002851487c23 */ /* 0x000fc2000801080a */
[----:B------:R-:W-:Y:S02]  /*31f0*/  F2FP.SATFINITE.E4M3.F32.PACK_AB_MERGE_C R200, R7, R4, R200 ;  /* 0x0000000407c8723e */ /* 0x000fe400048070c8 */
[----:B------:R-:W-:Y:S01]  /*3200*/  FMNMX.FTZ R76, R70, R85, !PT ;  /* 0x00000055464c7209 */ /* 0x000fe20007810000 */
[--C-:B------:R-:W-:Y:S01]  /*3210*/  FFMA.FTZ R85, R68, UR40, -R10.reuse ;  /* 0x0000002844557c23 */ /* 0x100fe2000801080a */
[----:B------:R-:W-:Y:S01]  /*3220*/  FSEL R68, R30, -INF , P1 ;  /* 0xff8000001e447808 */ /* 0x000fe20000800000 */
[----:B------:R-:W-:Y:S01]  /*3230*/  MUFU.EX2 R11, R11 ;  /* 0x0000000b000b7308 */ /* 0x000fe20000000800 */
[----:B------:R-:W-:Y:S01]  /*3240*/  FMNMX.FTZ R81, R71, R76, !PT ;  /* 0x0000004c47517209 */ /* 0x000fe20007810000 */
[--C-:B------:R-:W-:Y:S01]  /*3250*/  FFMA.FTZ R76, R77, UR40, -R10.reuse ;  /* 0x000000284d4c7c23 */ /* 0x100fe2000801080a */
[----:B-1----:R-:W-:Y:S01]  /*3260*/  FSEL R84, R35, -INF , P4 ;  /* 0xff80000023547808 */ /* 0x002fe20002000000 */
[--C-:B------:R-:W-:Y:S01]  /*3270*/  FFMA.FTZ R35, R44, UR40, -R10.reuse ;  /* 0x000000282c237c23 */ /* 0x100fe2000801080a */
[----:B------:R-:W-:Y:S01]  /*3280*/  FMNMX.FTZ R80, R42, R81, !PT ;  /* 0x000000512a507209 */ /* 0x000fe20007810000 */
[----:B------:R-:W-:-:S02]  /*3290*/  FFMA.FTZ R81, R5, UR40, -R10 ;  /* 0x0000002805517c23 */ /* 0x000fc4000801080a */
[----:B------:R0:W-:Y:S01]  /*32a0*/  MUFU.EX2 R30, R85 ;  /* 0x00000055001e7308 */ /* 0x0001e20000000800 */
[----:B------:R-:W-:-:S04]  /*32b0*/  FMNMX.FTZ R77, R43, R80, !PT ;  /* 0x000000502b4d7209 */ /* 0x000fc80007810000 */
[----:B------:R-:W-:-:S03]  /*32c0*/  FMNMX.FTZ R80, R46, R77, !PT ;  /* 0x0000004d2e507209 */ /* 0x000fc60007810000 */
[----:B------:R1:W-:Y:S01]  /*32d0*/  MUFU.EX2 R77, R81 ;  /* 0x00000051004d7308 */ /* 0x0003e20000000800 */
[----:B------:R-:W-:Y:S02]  /*32e0*/  FMNMX.FTZ R5, R47, R80, !PT ;  /* 0x000000502f057209 */ /* 0x000fe40007810000 */
[----:B0-----:R-:W-:Y:S01]  /*32f0*/  FSEL R85, R38, -INF , P5 ;  /* 0xff80000026557808 */ /* 0x001fe20002800000 */
[----:B------:R-:W-:-:S01]  /*3300*/  FFMA.FTZ R38, R48, UR40, -R10 ;  /* 0x0000002830267c23 */ /* 0x000fc2000801080a */
[----:B------:R-:W-:-:S03]  /*3310*/  FMNMX.FTZ R80, R50, R5, !PT ;  /* 0x0000000532507209 */ /* 0x000fc60007810000 */
[----:B------:R-:W-:Y:S01]  /*3320*/  MUFU.EX2 R12, R12 ;  /* 0x0000000c000c7308 */ /* 0x000fe20000000800 */
[----:B------:R-:W-:Y:S02]  /*3330*/  FMNMX.FTZ R5, R51, R80, !PT ;  /* 0x0000005033057209 */ /* 0x000fe40007810000 */
[----:B-1----:R-:W-:Y:S02]  /*3340*/  FSEL R81, R34, -INF , P3 ;  /* 0xff80000022517808 */ /* 0x002fe40001800000 */
[----:B------:R-:W-:-:S03]  /*3350*/  FMNMX.FTZ R80, R54, R5, !PT ;  /* 0x0000000536507209 */ /* 0x000fc60007810000 */
[----:B------:R0:W1:Y:S01]  /*3360*/  MUFU.EX2 R13, R101 ;  /* 0x00000065000d7308 */ /* 0x0000620000000800 */
[----:B------:R-:W-:-:S04]  /*3370*/  FMNMX.FTZ R5, R55, R80, !PT ;  /* 0x0000005037057209 */ /* 0x000fc80007810000 */
[----:B------:R-:W-:-:S03]  /*3380*/  FMNMX.FTZ R80, R26, R5, !PT ;  /* 0x000000051a507209 */ /* 0x000fc60007810000 */
[----:B------:R-:W-:Y:S01]  /*3390*/  MUFU.EX2 R14, R14 ;  /* 0x0000000e000e7308 */ /* 0x000fe20000000800 */
[----:B------:R-:W-:Y:S01]  /*33a0*/  FMNMX.FTZ R5, R27, R80, !PT ;  /* 0x000000501b057209 */ /* 0x000fe20007810000 */
[----:B0-----:R-:W-:Y:S01]  /*33b0*/  IMAD.MOV.U32 R101, RZ, RZ, R119 ;  /* 0x000000ffff657224 */ /* 0x001fe200078e0077 */
[----:B------:R-:W-:Y:S01]  /*33c0*/  FSEL R80, R31, -INF , P2 ;  /* 0xff8000001f507808 */ /* 0x000fe20001000000 */
[--C-:B------:R-:W-:Y:S01]  /*33d0*/  FFMA.FTZ R31, R40, UR40, -R10.reuse ;  /* 0x00000028281f7c23 */ /* 0x100fe2000801080a */
[----:B------:R-:W-:Y:S01]  /*33e0*/  FMNMX.FTZ R5, R68, R5, !PT ;  /* 0x0000000544057209 */ /* 0x000fe20007810000 */
[----:B------:R-:W-:Y:S02]  /*33f0*/  FFMA.FTZ R40, R45, UR40, -R10 ;  /* 0x000000282d287c23 */ /* 0x000fe4000801080a */
[----:B------:R0:W-:Y:S01]  /*3400*/  MUFU.EX2 R15, R105 ;  /* 0x00000069000f7308 */ /* 0x0001e20000000800 */
[----:B------:R-:W-:Y:S02]  /*3410*/  FMNMX.FTZ R34, R80, R5, !PT ;  /* 0x0000000550227209 */ /* 0x000fe40007810000 */
[----:B-1----:R-:W-:-:S02]  /*3420*/  F2FP.SATFINITE.E4M3.F32.PACK_AB_MERGE_C R202, R13, R12, RZ ;  /* 0x0000000c0dca723e */ /* 0x002fc400048070ff */
[----:B------:R-:W-:Y:S02]  /*3430*/  FMNMX.FTZ R5, R81, R34, !PT ;  /* 0x0000002251057209 */ /* 0x000fe40007810000 */
[----:B------:R-:W-:Y:S01]  /*3440*/  F2FP.SATFINITE.E4M3.F32.PACK_AB_MERGE_C R202, R11, R8, R202 ;  /* 0x000000080bca723e */ /* 0x000fe200048070ca */
[----:B------:R-:W-:Y:S01]  /*3450*/  MUFU.EX2 R20, R20 ;  /* 0x0000001400147308 */ /* 0x000fe20000000800 */
[----:B------:R-:W-:Y:S01]  /*3460*/  FMNMX.FTZ R34, R84, R5, !PT ;  /* 0x0000000554227209 */ /* 0x000fe20007810000 */
[----:B0-----:R-:W-:-:S03]  /*3470*/  IMAD.MOV.U32 R105, RZ, RZ, R119 ;  /* 0x000000ffff697224 */ /* 0x001fc600078e0077 */
[----:B------:R-:W-:-:S03]  /*3480*/  FMNMX.FTZ R5, R85, R34, !PT ;  /* 0x0000002255057209 */ /* 0x000fc60007810000 */
[----:B------:R0:W-:Y:S01]  /*3490*/  MUFU.EX2 R34, R41 ;  /* 0x0000002900227308 */ /* 0x0001e20000000800 */
[----:B------:R-:W-:-:S05]  /*34a0*/  FMNMX.FTZ R5, R88, R5, !PT ;  /* 0x0000000558057209 */ /* 0x000fca0007810000 */
[----:B------:R-:W1:Y:S02]  /*34b0*/  SHFL.BFLY PT, R44, R5, 0x2, 0x1f ;  /* 0x0c401f00052c7f89 */ /* 0x000e6400000e0000 */
[----:B------:R2:W3:Y:S01]  /*34c0*/  MUFU.EX2 R21, R109 ;  /* 0x0000006d00157308 */ /* 0x0004e20000000800 */
[----:B0-----:R-:W-:-:S07]  /*34d0*/  FFMA.FTZ R41, R52, UR40, -R10 ;  /* 0x0000002834297c23 */ /* 0x001fce000801080a */
[----:B------:R-:W-:Y:S01]  /*34e0*/  MUFU.EX2 R56, R56 ;  /* 0x0000003800387308 */ /* 0x000fe20000000800 */
[----:B--2---:R-:W-:-:S07]  /*34f0*/  IMAD.MOV.U32 R109, RZ, RZ, R119 ;  /* 0x000000ffff6d7224 */ /* 0x004fce00078e0077 */
[----:B------:R0:W-:Y:S01]  /*3500*/  MUFU.EX2 R57, R113 ;  /* 0x0000007100397308 */ /* 0x0001e20000000800 */
[----:B---3--:R-:W-:-:S04]  /*3510*/  F2FP.SATFINITE.E4M3.F32.PACK_AB_MERGE_C R204, R21, R20, RZ ;  /* 0x0000001415cc723e */ /* 0x008fc800048070ff */
[----:B------:R-:W-:Y:S02]  /*3520*/  F2FP.SATFINITE.E4M3.F32.PACK_AB_MERGE_C R204, R15, R14, R204 ;  /* 0x0000000e0fcc723e */ /* 0x000fe400048070cc */
[----:B-1----:R-:W-:Y:S01]  /*3530*/  FMNMX.FTZ R45, R5, R44, !PT ;  /* 0x0000002c052d7209 */ /* 0x002fe20007810000 */
[----:B------:R-:W-:Y:S01]  /*3540*/  MUFU.EX2 R60, R60 ;  /* 0x0000003c003c7308 */ /* 0x000fe20000000800 */
[----:B0-----:R-:W-:-:S03]  /*3550*/  IMAD.MOV.U32 R113, RZ, RZ, R119 ;  /* 0x000000ffff717224 */ /* 0x001fc600078e0077 */
[----:B------:R-:W0:Y:S04]  /*3560*/  SHFL.BFLY PT, R48, R45, 0x1, 0x1f ;  /* 0x0c201f002d307f89 */ /* 0x000e2800000e0000 */
[----:B------:R-:W-:Y:S08]  /*3570*/  MUFU.EX2 R44, R53 ;  /* 0x00000035002c7308 */ /* 0x000ff00000000800 */
[----:B------:R-:W1:Y:S08]  /*3580*/  MUFU.EX2 R73, R73 ;  /* 0x0000004900497308 */ /* 0x000e700000000800 */
[----:B------:R-:W-:Y:S01]  /*3590*/  MUFU.EX2 R72, R72 ;  /* 0x0000004800487308 */ /* 0x000fe20000000800 */
[----:B0-----:R-:W-:Y:S01]  /*35a0*/  FMNMX.FTZ R5, R45, R48, !PT ;  /* 0x000000302d057209 */ /* 0x001fe20007810000 */
[----:B------:R-:W-:-:S03]  /*35b0*/  IMAD.U32 R48, RZ, RZ, UR40 ;  /* 0x00000028ff307e24 */ /* 0x000fc6000f8e00ff */
[C---:B------:R-:W-:Y:S01]  /*35c0*/  FSETP.NEU.FTZ.AND P1, PT, R5.reuse, -INF , PT ;  /* 0xff8000000500780b */ /* 0x040fe20003f3d000 */
[----:B------:R-:W-:-:S02]  /*35d0*/  FFMA.FTZ R45, R5, R48, -8 ;  /* 0xc1000000052d7423 */ /* 0x000fc40000010030 */
[----:B------:R-:W-:Y:S01]  /*35e0*/  MUFU.EX2 R76, R76 ;  /* 0x0000004c004c7308 */ /* 0x000fe20000000800 */
[----:B-1----:R-:W-:Y:S02]  /*35f0*/  F2FP.SATFINITE.E4M3.F32.PACK_AB_MERGE_C R206, R73, R60, RZ ;  /* 0x0000003c49ce723e */ /* 0x002fe400048070ff */
[----:B------:R-:W-:Y:S02]  /*3600*/  FSEL R89, R45, RZ, P1 ;  /* 0x000000ff2d597208 */ /* 0x000fe40000800000 */
[----:B------:R-:W-:-:S03]  /*3610*/  PLOP3.LUT P1, PT, PT, PT, UP0, 0x80, 0x0 ;  /* 0x000000000000781c */ /* 0x000fc60003f2f008 */
[----:B------:R-:W-:Y:S01]  /*3620*/  MUFU.EX2 R64, R64 ;  /* 0x0000004000407308 */ /* 0x000fe20000000800 */
[----:B------:R-:W-:-:S01]  /*3630*/  FFMA.FTZ R10, R90, UR40, -R89 ;  /* 0x000000285a0a7c23 */ /* 0x000fc20008010859 */
[--C-:B------:R-:W-:Y:S01]  /*3640*/  FFMA.FTZ R45, R91, UR40, -R89.reuse ;  /* 0x000000285b2d7c23 */ /* 0x100fe20008010859 */
[----:B------:R-:W-:-:S01]  /*3650*/  FFMA.FTZ R94, R94, UR40, -R89 ;  /* 0x000000285e5e7c23 */ /* 0x000fc20008010859 */
[--C-:B------:R-:W-:Y:S01]  /*3660*/  FFMA.FTZ R95, R95, UR40, -R89.reuse ;  /* 0x000000285f5f7c23 */ /* 0x100fe20008010859 */
[----:B------:R-:W-:-:S01]  /*3670*/  FFMA.FTZ R48, R98, UR40, -R89 ;  /* 0x0000002862307c23 */ /* 0x000fc20008010859 */
[--C-:B------:R-:W-:Y:S01]  /*3680*/  FFMA.FTZ R49, R99, UR40, -R89.reuse ;  /* 0x0000002863317c23 */ /* 0x100fe20008010859 */
[----:B------:R-:W-:-:S01]  /*3690*/  FFMA.FTZ R53, R75, UR40, -R89 ;  /* 0x000000284b357c23 */ /* 0x000fc20008010859 */
[----:B------:R-:W-:Y:S01]  /*36a0*/  MUFU.EX2 R10, R10 ;  /* 0x0000000a000a7308 */ /* 0x000fe20000000800 */
[----:B------:R-:W-:-:S01]  /*36b0*/  FFMA.FTZ R75, R83, UR40, -R89 ;  /* 0x00000028534b7c23 */ /* 0x000fc20008010859 */
[--C-:B------:R-:W-:Y:S01]  /*36c0*/  FFMA.FTZ R102, R102, UR40, -R89.reuse ;  /* 0x0000002866667c23 */ /* 0x100fe20008010859 */
[----:B------:R-:W-:-:S01]  /*36d0*/  FFMA.FTZ R83, R63, UR40, -R89 ;  /* 0x000000283f537c23 */ /* 0x000fc20008010859 */
[--C-:B------:R-:W-:Y:S01]  /*36e0*/  FFMA.FTZ R63, R67, UR40, -R89.reuse ;  /* 0x00000028433f7c23 */ /* 0x100fe20008010859 */
[----:B------:R-:W-:-:S01]  /*36f0*/  FFMA.FTZ R52, R74, UR40, -R89 ;  /* 0x000000284a347c23 */ /* 0x000fc20008010859 */
[----:B------:R-:W-:Y:S01]  /*3700*/  FADD.FTZ R67, R4, R7 ;  /* 0x0000000704437221 */ /* 0x000fe20000010000 */
[----:B------:R-:W-:-:S01]  /*3710*/  FFMA.FTZ R74, R82, UR40, -R89 ;  /* 0x00000028524a7c23 */ /* 0x000fc20008010859 */
[----:B------:R-:W0:Y:S01]  /*3720*/  MUFU.EX2 R45, R45 ;  /* 0x0000002d002d7308 */ /* 0x000e220000000800 */
[----:B------:R-:W-:-:S01]  /*3730*/  FFMA.FTZ R103, R103, UR40, -R89 ;  /* 0x0000002867677c23 */ /* 0x000fc20008010859 */
[--C-:B------:R-:W-:Y:S01]  /*3740*/  FFMA.FTZ R82, R62, UR40, -R89.reuse ;  /* 0x000000283e527c23 */ /* 0x100fe20008010859 */
[----:B------:R-:W-:-:S01]  /*3750*/  FFMA.FTZ R62, R66, UR40, -R89 ;  /* 0x00000028423e7c23 */ /* 0x000fc20008010859 */
[----:B------:R-:W-:Y:S01]  /*3760*/  FADD.FTZ R66, R6, R67 ;  /* 0x0000004306427221 */ /* 0x000fe20000010000 */
[----:B------:R-:W-:-:S01]  /*3770*/  FFMA.FTZ R78, R78, UR40, -R89 ;  /* 0x000000284e4e7c23 */ /* 0x000fc20008010859 */
[--C-:B------:R-:W-:Y:S01]  /*3780*/  FFMA.FTZ R79, R79, UR40, -R89.reuse ;  /* 0x000000284f4f7c23 */ /* 0x100fe20008010859 */
[----:B------:R-:W-:-:S01]  /*3790*/  FFMA.FTZ R86, R86, UR40, -R89 ;  /* 0x0000002856567c23 */ /* 0x000fc20008010859 */
[----:B------:R-:W1:Y:S01]  /*37a0*/  MUFU.EX2 R94, R94 ;  /* 0x0000005e005e7308 */ /* 0x000e620000000800 */
[----:B------:R-:W-:-:S01]  /*37b0*/  FADD.FTZ R67, R9, R66 ;  /* 0x0000004209437221 */ /* 0x000fc20000010000 */
[--C-:B------:R-:W-:Y:S01]  /*37c0*/  FFMA.FTZ R87, R87, UR40, -R89.reuse ;  /* 0x0000002857577c23 */ /* 0x100fe20008010859 */
[----:B------:R-:W-:-:S01]  /*37d0*/  FFMA.FTZ R58, R58, UR40, -R89 ;  /* 0x000000283a3a7c23 */ /* 0x000fc20008010859 */
[----:B------:R-:W-:Y:S01]  /*37e0*/  FFMA.FTZ R59, R59, UR40, -R89 ;  /* 0x000000283b3b7c23 */ /* 0x000fe20008010859 */
[----:B------:R-:W-:-:S01]  /*37f0*/  FADD.FTZ R66, R8, R67 ;  /* 0x0000004308427221 */ /* 0x000fc20000010000 */
[--C-:B------:R-:W-:Y:S01]  /*3800*/  FFMA.FTZ R70, R70, UR40, -R89.reuse ;  /* 0x0000002846467c23 */ /* 0x100fe20008010859 */
[----:B------:R-:W-:-:S01]  /*3810*/  FFMA.FTZ R71, R71, UR40, -R89 ;  /* 0x0000002847477c23 */ /* 0x000fc20008010859 */
[----:B------:R-:W2:Y:S01]  /*3820*/  MUFU.EX2 R95, R95 ;  /* 0x0000005f005f7308 */ /* 0x000ea20000000800 */
[----:B0-----:R-:W-:-:S01]  /*3830*/  FADD.FTZ R91, R10, R45 ;  /* 0x0000002d0a5b7221 */ /* 0x001fc20000010000 */
[----:B------:R-:W-:Y:S01]  /*3840*/  FADD.FTZ R67, R11, R66 ;  /* 0x000000420b437221 */ /* 0x000fe20000010000 */
[----:B------:R-:W-:-:S01]  /*3850*/  FFMA.FTZ R42, R42, UR40, -R89 ;  /* 0x000000282a2a7c23 */ /* 0x000fc20008010859 */
[----:B------:R-:W-:Y:S01]  /*3860*/  F2FP.SATFINITE.E4M3.F32.PACK_AB_MERGE_C R208, R77, R76, RZ ;  /* 0x0000004c4dd0723e */ /* 0x000fe200048070ff */
[----:B------:R-:W-:-:S01]  /*3870*/  FFMA.FTZ R43, R43, UR40, -R89 ;  /* 0x000000282b2b7c23 */ /* 0x000fc20008010859 */
[----:B------:R-:W-:Y:S01]  /*3880*/  FADD.FTZ R66, R12, R67 ;  /* 0x000000430c427221 */ /* 0x000fe20000010000 */
[----:B------:R-:W-:-:S01]  /*3890*/  FFMA.FTZ R46, R46, UR40, -R89 ;  /* 0x000000282e2e7c23 */ /* 0x000fc20008010859 */
[----:B------:R-:W0:Y:S01]  /*38a0*/  MUFU.EX2 R48, R48 ;  /* 0x0000003000307308 */ /* 0x000e220000000800 */
[----:B-1----:R-:W-:-:S01]  /*38b0*/  FADD.FTZ R90, R94, R91 ;  /* 0x0000005b5e5a7221 */ /* 0x002fc20000010000 */
[--C-:B------:R-:W-:Y:S01]  /*38c0*/  FFMA.FTZ R47, R47, UR40, -R89.reuse ;  /* 0x000000282f2f7c23 */ /* 0x100fe20008010859 */
[----:B------:R-:W-:-:S01]  /*38d0*/  FFMA.FTZ R50, R50, UR40, -R89 ;  /* 0x0000002832327c23 */ /* 0x000fc20008010859 */
[--C-:B------:R-:W-:Y:S01]  /*38e0*/  FFMA.FTZ R51, R51, UR40, -R89.reuse ;  /* 0x0000002833337c23 */ /* 0x100fe20008010859 */
[----:B------:R-:W-:-:S01]  /*38f0*/  FFMA.FTZ R54, R54, UR40, -R89 ;  /* 0x0000002836367c23 */ /* 0x000fc20008010859 */
[--C-:B------:R-:W-:Y:S01]  /*3900*/  FFMA.FTZ R55, R55, UR40, -R89.reuse ;  /* 0x0000002837377c23 */ /* 0x100fe20008010859 */
[----:B------:R-:W-:-:S01]  /*3910*/  FFMA.FTZ R26, R26, UR40, -R89 ;  /* 0x000000281a1a7c23 */ /* 0x000fc20008010859 */
[----:B------:R-:W1:Y:S01]  /*3920*/  MUFU.EX2 R49, R49 ;  /* 0x0000003100317308 */ /* 0x000e620000000800 */
[----:B--2---:R-:W-:-:S01]  /*3930*/  FADD.FTZ R91, R95, R90 ;  /* 0x0000005a5f5b7221 */ /* 0x004fc20000010000 */
[--C-:B------:R-:W-:Y:S01]  /*3940*/  FFMA.FTZ R27, R27, UR40, -R89.reuse ;  /* 0x000000281b1b7c23 */ /* 0x100fe20008010859 */
[----:B------:R-:W-:-:S01]  /*3950*/  FFMA.FTZ R68, R68, UR40, -R89 ;  /* 0x0000002844447c23 */ /* 0x000fc20008010859 */
[--C-:B------:R-:W-:Y:S01]  /*3960*/  FFMA.FTZ R80, R80, UR40, -R89.reuse ;  /* 0x0000002850507c23 */ /* 0x100fe20008010859 */
[----:B------:R-:W-:-:S01]  /*3970*/  FFMA.FTZ R81, R81, UR40, -R89 ;  /* 0x0000002851517c23 */ /* 0x000fc20008010859 */
[--C-:B------:R-:W-:Y:S01]  /*3980*/  FFMA.FTZ R84, R84, UR40, -R89.reuse ;  /* 0x0000002854547c23 */ /* 0x100fe20008010859 */
[----:B------:R-:W-:-:S01]  /*3990*/  FFMA.FTZ R85, R85, UR40, -R89 ;  /* 0x0000002855557c23 */ /* 0x000fc20008010859 */
[----:B------:R-:W2:Y:S01]  /*39a0*/  MUFU.EX2 R102, R102 ;  /* 0x0000006600667308 */ /* 0x000ea20000000800 */
[----:B0-----:R-:W-:-:S01]  /*39b0*/  FADD.FTZ R90, R48, R91 ;  /* 0x0000005b305a7221 */ /* 0x001fc20000010000 */
[----:B------:R-:W-:Y:S01]  /*39c0*/  FFMA.FTZ R88, R88, UR40, -R89 ;  /* 0x0000002858587c23 */ /* 0x000fe20008010859 */
[----:B------:R-:W-:Y:S01]  /*39d0*/  F2FP.SATFINITE.E4M3.F32.PACK_AB_MERGE_C R94, R95, R94, RZ ;  /* 0x0000005e5f5e723e */ /* 0x000fe200048070ff */
[--C-:B------:R-:W-:Y:S01]  /*39e0*/  IMAD.MOV.U32 R99, RZ, RZ, R119.reuse ;  /* 0x000000ffff637224 */ /* 0x100fe200078e0077 */
[----:B------:R-:W-:Y:S01]  /*39f0*/  F2FP.SATFINITE.E4M3.F32.PACK_AB_MERGE_C R206, R57, R56, R206 ;  /* 0x0000003839ce723e */ /* 0x000fe200048070ce */
[----:B------:R-:W-:Y:S01]  /*3a00*/  IMAD.MOV.U32 R98, RZ, RZ, R119 ;  /* 0x000000ffff627224 */ /* 0x000fe200078e0077 */
[----:B------:R-:W-:Y:S01]  /*3a10*/  F2FP.SATFINITE.E4M3.F32.PACK_AB_MERGE_C R208, R72, R61, R208 ;  /* 0x0000003d48d0723e */ /* 0x000fe200048070d0 */
[----:B------:R-:W0:Y:S01]  /*3a20*/  MUFU.EX2 R103, R103 ;  /* 0x0000006700677308 */ /* 0x000e220000000800 */
[----:B-1----:R-:W-:-:S01]  /*3a30*/  FADD.FTZ R3, R49, R90 ;  /* 0x0000005a31037221 */ /* 0x002fc20000010000 */
[----:B------:R-:W-:Y:S01]  /*3a40*/  F2FP.SATFINITE.E4M3.F32.PACK_AB_MERGE_C R201, R45, R10, R94 ;  /* 0x0000000a2dc9723e */ /* 0x000fe2000480705e */
[----:B------:R-:W-:-:S02]  /*3a50*/  IMAD.MOV.U32 R95, RZ, RZ, R119 ;  /* 0x000000ffff5f7224 */ /* 0x000fc400078e0077 */
[--C-:B------:R-:W-:Y:S02]  /*3a60*/  IMAD.MOV.U32 R94, RZ, RZ, R119.reuse ;  /* 0x000000ffff5e7224 */ /* 0x100fe400078e0077 */
[----:B------:R-:W-:Y:S01]  /*3a70*/  IMAD.MOV.U32 R91, RZ, RZ, R119 ;  /* 0x000000ffff5b7224 */ /* 0x000fe200078e0077 */
[----:B------:R-:W1:Y:S01]  /*3a80*/  MUFU.EX2 R52, R52 ;  /* 0x0000003400347308 */ /* 0x000e620000000800 */
[----:B--2---:R-:W-:-:S01]  /*3a90*/  FADD.FTZ R90, R102, R3 ;  /* 0x00000003665a7221 */ /* 0x004fc20000010000 */
[----:B------:R-:W-:Y:S01]  /*3aa0*/  FADD.FTZ R3, R13, R66 ;  /* 0x000000420d037221 */ /* 0x000fe20000010000 */
[--C-:B------:R-:W-:Y:S02]  /*3ab0*/  IMAD.MOV.U32 R89, RZ, RZ, R119.reuse ;  /* 0x000000ffff597224 */ /* 0x100fe400078e0077 */
[----:B------:R-:W-:Y:S02]  /*3ac0*/  IMAD.MOV.U32 R45, RZ, RZ, R119 ;  /* 0x000000ffff2d7224 */ /* 0x000fe400078e0077 */
[----:B------:R-:W-:-:S01]  /*3ad0*/  FADD.FTZ R66, R14, R3 ;  /* 0x000000030e427221 */ /* 0x000fc20000010000 */
[----:B------:R-:W2:Y:S01]  /*3ae0*/  MUFU.EX2 R53, R53 ;  /* 0x0000003500357308 */ /* 0x000ea20000000800 */
[----:B0-----:R-:W-:-:S02]  /*3af0*/  FADD.FTZ R67, R103, R90 ;  /* 0x0000005a67437221 */ /* 0x001fc40000010000 */
[----:B------:R-:W-:Y:S01]  /*3b00*/  FADD.FTZ R3, R15, R66 ;  /* 0x000000420f037221 */ /* 0x000fe20000010000 */
[----:B------:R-:W-:Y:S01]  /*3b10*/  F2FP.SATFINITE.E4M3.F32.PACK_AB_MERGE_C R102, R103, R102, RZ ;  /* 0x000000666766723e */ /* 0x000fe200048070ff */
[----:B------:R-:W-:Y:S02]  /*3b20*/  IMAD.MOV.U32 R103, RZ, RZ, R119 ;  /* 0x000000ffff677224 */ /* 0x000fe400078e0077 */
[----:B------:R-:W-:-:S01]  /*3b30*/  FADD.FTZ R66, R20, R3 ;  /* 0x0000000314427221 */ /* 0x000fc20000010000 */
[----:B------:R-:W-:Y:S01]  /*3b40*/  F2FP.SATFINITE.E4M3.F32.PACK_AB_MERGE_C R203, R49, R48, R102 ;  /* 0x0000003031cb723e */ /* 0x000fe20004807066 */
[----:B------:R-:W0:Y:S01]  /*3b50*/  MUFU.EX2 R78, R78 ;  /* 0x0000004e004e7308 */ /* 0x000e220000000800 */
[----:B-1----:R-:W-:-:S01]  /*3b60*/  FADD.FTZ R90, R52, R67 ;  /* 0x00000043345a7221 */ /* 0x002fc20000010000 */
[----:B------:R-:W-:Y:S01]  /*3b70*/  FADD.FTZ R3, R21, R66 ;  /* 0x0000004215037221 */ /* 0x000fe20000010000 */
[--C-:B------:R-:W-:Y:S02]  /*3b80*/  IMAD.MOV.U32 R102, RZ, RZ, R119.reuse ;  /* 0x000000ffff667224 */ /* 0x100fe400078e0077 */
[----:B------:R-:W-:-:S02]  /*3b90*/  IMAD.MOV.U32 R49, RZ, RZ, R119 ;  /* 0x000000ffff317224 */ /* 0x000fc400078e0077 */
[----:B------:R-:W-:-:S01]  /*3ba0*/  FADD.FTZ R66, R56, R3 ;  /* 0x0000000338427221 */ /* 0x000fc20000010000 */
[----:B------:R-:W-:Y:S01]  /*3bb0*/  IMAD.MOV.U32 R56, RZ, RZ, R119 ;  /* 0x000000ffff387224 */ /* 0x000fe200078e0077 */
[----:B------:R-:W1:Y:S01]  /*3bc0*/  MUFU.EX2 R79, R79 ;  /* 0x0000004f004f7308 */ /* 0x000e620000000800 */
[----:B--2---:R-:W-:-:S01]  /*3bd0*/  FADD.FTZ R67, R53, R90 ;  /* 0x0000005a35437221 */ /* 0x004fc20000010000 */
[----:B------:R-:W-:Y:S01]  /*3be0*/  FADD.FTZ R3, R57, R66 ;  /* 0x0000004239037221 */ /* 0x000fe20000010000 */
[--C-:B------:R-:W-:Y:S02]  /*3bf0*/  IMAD.MOV.U32 R57, RZ, RZ, R119.reuse ;  /* 0x000000ffff397224 */ /* 0x100fe400078e0077 */
[----:B------:R-:W-:Y:S02]  /*3c00*/  IMAD.MOV.U32 R48, RZ, RZ, R119 ;  /* 0x000000ffff307224 */ /* 0x000fe400078e0077 */
[----:B------:R-:W-:-:S01]  /*3c10*/  FADD.FTZ R66, R60, R3 ;  /* 0x000000033c427221 */ /* 0x000fc20000010000 */
[----:B------:R-:W-:Y:S01]  /*3c20*/  IMAD.MOV.U32 R60, RZ, RZ, R119 ;  /* 0x000000ffff3c7224 */ /* 0x000fe200078e0077 */
[----:B------:R-:W2:Y:S01]  /*3c30*/  MUFU.EX2 R74, R74 ;  /* 0x0000004a004a7308 */ /* 0x000ea20000000800 */
[----:B0-----:R-:W-:-:S01]  /*3c40*/  FADD.FTZ R90, R78, R67 ;  /* 0x000000434e5a7221 */ /* 0x001fc20000010000 */
[----:B------:R-:W-:Y:S01]  /*3c50*/  FADD.FTZ R66, R73, R66 ;  /* 0x0000004249427221 */ /* 0x000fe20000010000 */
[----:B------:R-:W-:-:S03]  /*3c60*/  IMAD.MOV.U32 R73, RZ, RZ, R119 ;  /* 0x000000ffff497224 */ /* 0x000fc600078e0077 */
[----:B------:R-:W-:Y:S01]  /*3c70*/  FADD.FTZ R9, R61, R66 ;  /* 0x000000423d097221 */ /* 0x000fe20000010000 */
[----:B------:R-:W-:Y:S01]  /*3c80*/  IMAD.MOV.U32 R66, RZ, RZ, R119 ;  /* 0x000000ffff427224 */ /* 0x000fe200078e0077 */
[----:B------:R-:W0:Y:S01]  /*3c90*/  MUFU.EX2 R75, R75 ;  /* 0x0000004b004b7308 */ /* 0x000e220000000800 */
[----:B-1----:R-:W-:-:S01]  /*3ca0*/  FADD.FTZ R67, R79, R90 ;  /* 0x0000005a4f437221 */ /* 0x002fc20000010000 */
[----:B------:R-:W-:Y:S01]  /*3cb0*/  FADD.FTZ R9, R72, R9 ;  /* 0x0000000948097221 */ /* 0x000fe20000010000 */
[----:B------:R-:W-:Y:S01]  /*3cc0*/  F2FP.SATFINITE.E4M3.F32.PACK_AB_MERGE_C R78, R79, R78, RZ ;  /* 0x0000004e4f4e723e */ /* 0x000fe200048070ff */
[--C-:B------:R-:W-:Y:S02]  /*3cd0*/  IMAD.MOV.U32 R79, RZ, RZ, R119.reuse ;  /* 0x000000ffff4f7224 */ /* 0x100fe400078e0077 */
[----:B------:R-:W-:Y:S01]  /*3ce0*/  IMAD.MOV.U32 R72, RZ, RZ, R119 ;  /* 0x000000ffff487224 */ /* 0x000fe200078e0077 */
[----:B------:R-:W-:Y:S01]  /*3cf0*/  F2FP.SATFINITE.E4M3.F32.PACK_AB_MERGE_C R205, R53, R52, R78 ;  /* 0x0000003435cd723e */ /* 0x000fe2000480704e */
[----:B------:R-:W1:Y:S01]  /*3d00*/  MUFU.EX2 R86, R86 ;  /* 0x0000005600567308 */ /* 0x000e620000000800 */
[----:B--2---:R-:W-:-:S01]  /*3d10*/  FADD.FTZ R90, R74, R67 ;  /* 0x000000434a5a7221 */ /* 0x004fc20000010000 */
[----:B------:R-:W-:-:S02]  /*3d20*/  IMAD.MOV.U32 R78, RZ, RZ, R119 ;  /* 0x000000ffff4e7224 */ /* 0x000fc400078e0077 */
[--C-:B------:R-:W-:Y:S02]  /*3d30*/  IMAD.MOV.U32 R61, RZ, RZ, R119.reuse ;  /* 0x000000ffff3d7224 */ /* 0x100fe400078e0077 */
[----:B------:R-:W-:Y:S02]  /*3d40*/  IMAD.MOV.U32 R53, RZ, RZ, R119 ;  /* 0x000000ffff357224 */ /* 0x000fe400078e0077 */
[----:B------:R-:W2:Y:S01]  /*3d50*/  MUFU.EX2 R87, R87 ;  /* 0x0000005700577308 */ /* 0x000ea20000000800 */
[----:B0-----:R-:W-:-:S01]  /*3d60*/  FADD.FTZ R67, R75, R90 ;  /* 0x0000005a4b437221 */ /* 0x001fc20000010000 */
[----:B------:R-:W-:-:S06]  /*3d70*/  IMAD.MOV.U32 R52, RZ, RZ, R119 ;  /* 0x000000ffff347224 */ /* 0x000fcc00078e0077 */
[----:B------:R-:W0:Y:S01]  /*3d80*/  MUFU.EX2 R58, R58 ;  /* 0x0000003a003a7308 */ /* 0x000e220000000800 */
[----:B-1----:R-:W-:-:S01]  /*3d90*/  FADD.FTZ R90, R86, R67 ;  /* 0x00000043565a7221 */ /* 0x002fc20000010000 */
[----:B------:R-:W-:-:S06]  /*3da0*/  IMAD.MOV.U32 R67, RZ, RZ, R119 ;  /* 0x000000ffff437224 */ /* 0x000fcc00078e0077 */
[----:B------:R-:W1:Y:S01]  /*3db0*/  MUFU.EX2 R59, R59 ;  /* 0x0000003b003b7308 */ /* 0x000e620000000800 */
[----:B--2---:R-:W-:-:S01]  /*3dc0*/  FADD.FTZ R3, R87, R90 ;  /* 0x0000005a57037221 */ /* 0x004fc20000010000 */
[----:B------:R-:W-:Y:S01]  /*3dd0*/  F2FP.SATFINITE.E4M3.F32.PACK_AB_MERGE_C R86, R87, R86, RZ ;  /* 0x000000565756723e */ /* 0x000fe200048070ff */
[--C-:B------:R-:W-:Y:S02]  /*3de0*/  IMAD.MOV.U32 R90, RZ, RZ, R119.reuse ;  /* 0x000000ffff5a7224 */ /* 0x100fe400078e0077 */
[--C-:B------:R-:W-:Y:S01]  /*3df0*/  IMAD.MOV.U32 R87, RZ, RZ, R119.reuse ;  /* 0x000000ffff577224 */ /* 0x100fe200078e0077 */
[----:B------:R-:W-:Y:S01]  /*3e00*/  F2FP.SATFINITE.E4M3.F32.PACK_AB_MERGE_C R207, R75, R74, R86 ;  /* 0x0000004a4bcf723e */ /* 0x000fe20004807056 */
[----:B------:R-:W-:Y:S01]  /*3e10*/  IMAD.MOV.U32 R86, RZ, RZ, R119 ;  /* 0x000000ffff567224 */ /* 0x000fe200078e0077 */
[----:B------:R-:W2:Y:S01]  /*3e20*/  MUFU.EX2 R82, R82 ;  /* 0x0000005200527308 */ /* 0x000ea20000000800 */
[----:B0-----:R-:W-:-:S01]  /*3e30*/  FADD.FTZ R6, R58, R3 ;  /* 0x000000033a067221 */ /* 0x001fc20000010000 */
[----:B------:R-:W-:-:S02]  /*3e40*/  IMAD.MOV.U32 R75, RZ, RZ, R119 ;  /* 0x000000ffff4b7224 */ /* 0x000fc400078e0077 */
[----:B------:R-:W-:-:S04]  /*3e50*/  IMAD.MOV.U32 R74, RZ, RZ, R119 ;  /* 0x000000ffff4a7224 */ /* 0x000fc800078e0077 */
[----:B------:R-:W0:Y:S01]  /*3e60*/  MUFU.EX2 R83, R83 ;  /* 0x0000005300537308 */ /* 0x000e220000000800 */
[----:B-1----:R-:W-:-:S01]  /*3e70*/  FADD.FTZ R3, R59, R6 ;  /* 0x000000063b037221 */ /* 0x002fc20000010000 */
[----:B------:R-:W-:Y:S01]  /*3e80*/  FADD.FTZ R6, R76, R9 ;  /* 0x000000094c067221 */ /* 0x000fe20000010000 */
[----:B------:R-:W-:-:S03]  /*3e90*/  IMAD.MOV.U32 R76, RZ, RZ, R119 ;  /* 0x000000ffff4c7224 */ /* 0x000fc600078e0077 */
[----:B------:R-:W-:Y:S02]  /*3ea0*/  FADD.FTZ R77, R77, R6 ;  /* 0x000000064d4d7221 */ /* 0x000fe40000010000 */
[----:B------:R-:W1:Y:S01]  /*3eb0*/  MUFU.EX2 R62, R62 ;  /* 0x0000003e003e7308 */ /* 0x000e620000000800 */
[----:B--2---:R-:W-:-:S01]  /*3ec0*/  FADD.FTZ R12, R82, R3 ;  /* 0x00000003520c7221 */ /* 0x004fc20000010000 */
[----:B------:R-:W-:Y:S01]  /*3ed0*/  FADD.FTZ R6, R64, R77 ;  /* 0x0000004d40067221 */ /* 0x000fe20000010000 */
[----:B------:R-:W-:-:S05]  /*3ee0*/  IMAD.MOV.U32 R77, RZ, RZ, R119 ;  /* 0x000000ffff4d7224 */ /* 0x000fca00078e0077 */
[----:B------:R-:W2:Y:S01]  /*3ef0*/  MUFU.EX2 R65, R65 ;  /* 0x0000004100417308 */ /* 0x000ea20000000800 */
[----:B0-----:R-:W-:-:S01]  /*3f00*/  FADD.FTZ R3, R83, R12 ;  /* 0x0000000c53037221 */ /* 0x001fc20000010000 */
[----:B------:R-:W-:Y:S01]  /*3f10*/  F2FP.SATFINITE.E4M3.F32.PACK_AB_MERGE_C R82, R83, R82, RZ ;  /* 0x000000525352723e */ /* 0x000fe200048070ff */
[----:B------:R-:W-:-:S03]  /*3f20*/  IMAD.MOV.U32 R83, RZ, RZ, R119 ;  /* 0x000000ffff537224 */ /* 0x000fc600078e0077 */
[----:B------:R-:W-:Y:S01]  /*3f30*/  F2FP.SATFINITE.E4M3.F32.PACK_AB_MERGE_C R209, R59, R58, R82 ;  /* 0x0000003a3bd1723e */ /* 0x000fe20004807052 */
[----:B------:R-:W-:Y:S01]  /*3f40*/  IMAD.MOV.U32 R82, RZ, RZ, R119 ;  /* 0x000000ffff527224 */ /* 0x000fe200078e0077 */
[----:B------:R-:W0:Y:S01]  /*3f50*/  MUFU.EX2 R63, R63 ;  /* 0x0000003f003f7308 */ /* 0x000e220000000800 */
[----:B-1----:R-:W-:-:S01]  /*3f60*/  FADD.FTZ R12, R62, R3 ;  /* 0x000000033e0c7221 */ /* 0x002fc20000010000 */
[--C-:B------:R-:W-:Y:S02]  /*3f70*/  IMAD.MOV.U32 R59, RZ, RZ, R119.reuse ;  /* 0x000000ffff3b7224 */ /* 0x100fe400078e0077 */
[----:B------:R-:W-:-:S04]  /*3f80*/  IMAD.MOV.U32 R58, RZ, RZ, R119 ;  /* 0x000000ffff3a7224 */ /* 0x000fc800078e0077 */
[----:B------:R-:W1:Y:S01]  /*3f90*/  MUFU.EX2 R70, R70 ;  /* 0x0000004600467308 */ /* 0x000e620000000800 */
[----:B--2---:R-:W-:-:S04]  /*3fa0*/  FADD.FTZ R3, R65, R6 ;  /* 0x0000000641037221 */ /* 0x004fc80000010000 */
[----:B------:R-:W-:-:S03]  /*3fb0*/  FADD.FTZ R6, R30, R3 ;  /* 0x000000031e067221 */ /* 0x000fc60000010000 */
[----:B------:R-:W2:Y:S01]  /*3fc0*/  MUFU.EX2 R69, R69 ;  /* 0x0000004500457308 */ /* 0x000ea20000000800 */
[----:B0-----:R-:W-:-:S07]  /*3fd0*/  FADD.FTZ R9, R63, R12 ;  /* 0x0000000c3f097221 */ /* 0x001fce0000010000 */
[----:B------:R-:W0:Y:S01]  /*3fe0*/  MUFU.EX2 R71, R71 ;  /* 0x0000004700477308 */ /* 0x000e220000000800 */
[----:B-1----:R-:W-:-:S07]  /*3ff0*/  FADD.FTZ R4, R70, R9 ;  /* 0x0000000946047221 */ /* 0x002fce0000010000 */
[----:B------:R-:W1:Y:S01]  /*4000*/  MUFU.EX2 R31, R31 ;  /* 0x0000001f001f7308 */ /* 0x000e620000000800 */
[----:B--2---:R-:W-:-:S01]  /*4010*/  FADD.FTZ R6, R69, R6 ;  /* 0x0000000645067221 */ /* 0x004fc20000010000 */
[----:B------:R-:W-:Y:S01]  /*4020*/  F2FP.SATFINITE.E4M3.F32.PACK_AB_MERGE_C R30, R69, R30, RZ ;  /* 0x0000001e451e723e */ /* 0x000fe200048070ff */
[----:B------:R-:W-:-:S03]  /*4030*/  IMAD.MOV.U32 R69, RZ, RZ, R119 ;  /* 0x000000ffff457224 */ /* 0x000fc600078e0077 */
[----:B------:R-:W-:Y:S01]  /*4040*/  F2FP.SATFINITE.E4M3.F32.PACK_AB_MERGE_C R210, R65, R64, R30 ;  /* 0x0000004041d2723e */ /* 0x000fe2000480701e */
[--C-:B------:R-:W-:Y:S01]  /*4050*/  IMAD.MOV.U32 R65, RZ, RZ, R119.reuse ;  /* 0x000000ffff417224 */ /* 0x100fe200078e0077 */
[----:B------:R-:W2:Y:S01]  /*4060*/  MUFU.EX2 R42, R42 ;  /* 0x0000002a002a7308 */ /* 0x000ea20000000800 */
[C---:B0-----:R-:W-:Y:S01]  /*4070*/  F2FP.SATFINITE.E4M3.F32.PACK_AB_MERGE_C R70, R71.reuse, R70, RZ ;  /* 0x000000464746723e */ /* 0x041fe200048070ff */
[----:B------:R-:W-:Y:S01]  /*4080*/  FADD.FTZ R71, R71, R4 ;  /* 0x0000000447477221 */ /* 0x000fe20000010000 */
[--C-:B------:R-:W-:Y:S02]  /*4090*/  IMAD.MOV.U32 R64, RZ, RZ, R119.reuse ;  /* 0x000000ffff407224 */ /* 0x100fe400078e0077 */
[----:B------:R-:W-:Y:S01]  /*40a0*/  F2FP.SATFINITE.E4M3.F32.PACK_AB_MERGE_C R211, R63, R62, R70 ;  /* 0x0000003e3fd3723e */ /* 0x000fe20004807046 */
[----:B------:R-:W-:Y:S02]  /*40b0*/  IMAD.MOV.U32 R70, RZ, RZ, R119 ;  /* 0x000000ffff467224 */ /* 0x000fe400078e0077 */
[----:B------:R-:W0:Y:S01]  /*40c0*/  MUFU.EX2 R43, R43 ;  /* 0x0000002b002b7308 */ /* 0x000e220000000800 */
[----:B-1----:R-:W-:-:S01]  /*40d0*/  FADD.FTZ R3, R31, R6 ;  /* 0x000000061f037221 */ /* 0x002fc20000010000 */
[----:B------:R-:W-:-:S02]  /*40e0*/  IMAD.MOV.U32 R63, RZ, RZ, R119 ;  /* 0x000000ffff3f7224 */ /* 0x000fc400078e0077 */
[----:B------:R-:W-:Y:S02]  /*40f0*/  IMAD.MOV.U32 R62, RZ, RZ, R119 ;  /* 0x000000ffff3e7224 */ /* 0x000fe400078e0077 */
[----:B------:R-:W-:Y:S01]  /*4100*/  FADD.FTZ R6, R34, R3 ;  /* 0x0000000322067221 */ /* 0x000fe20000010000 */
[----:B------:R-:W-:Y:S01]  /*4110*/  IMAD.MOV.U32 R30, RZ, RZ, R119 ;  /* 0x000000ffff1e7224 */ /* 0x000fe200078e0077 */
[----:B------:R-:W1:Y:S01]  /*4120*/  MUFU.EX2 R35, R35 ;  /* 0x0000002300237308 */ /* 0x000e620000000800 */
[----:B--2---:R-:W-:-:S01]  /*4130*/  FADD.FTZ R4, R42, R71 ;  /* 0x000000472a047221 */ /* 0x004fc20000010000 */
[----:B------:R-:W-:-:S06]  /*4140*/  IMAD.MOV.U32 R71, RZ, RZ, R119 ;  /* 0x000000ffff477224 */ /* 0x000fcc00078e0077 */
[----:B------:R-:W2:Y:S01]  /*4150*/  MUFU.EX2 R46, R46 ;  /* 0x0000002e002e7308 */ /* 0x000ea20000000800 */
[----:B0-----:R-:W-:-:S07]  /*4160*/  FADD.FTZ R7, R43, R4 ;  /* 0x000000042b077221 */ /* 0x001fce0000010000 */
[----:B------:R-:W0:Y:S01]  /*4170*/  MUFU.EX2 R40, R40 ;  /* 0x0000002800287308 */ /* 0x000e220000000800 */
[----:B-1----:R-:W-:-:S07]  /*4180*/  FADD.FTZ R9, R35, R6 ;  /* 0x0000000623097221 */ /* 0x002fce0000010000 */
[----:B------:R-:W1:Y:S01]  /*4190*/  MUFU.EX2 R47, R47 ;  /* 0x0000002f002f7308 */ /* 0x000e620000000800 */
[----:B--2---:R-:W-:-:S07]  /*41a0*/  FADD.FTZ R4, R46, R7 ;  /* 0x000000072e047221 */ /* 0x004fce0000010000 */
[----:B------:R-:W2:Y:S01]  /*41b0*/  MUFU.EX2 R38, R38 ;  /* 0x0000002600267308 */ /* 0x000ea20000000800 */
[----:B0-----:R-:W-:-:S01]  /*41c0*/  FADD.FTZ R9, R40, R9 ;  /* 0x0000000928097221 */ /* 0x001fc20000010000 */
[----:B------:R-:W-:Y:S01]  /*41d0*/  F2FP.SATFINITE.E4M3.F32.PACK_AB_MERGE_C R35, R40, R35, RZ ;  /* 0x000000232823723e */ /* 0x000fe200048070ff */
[----:B------:R-:W-:-:S03]  /*41e0*/  IMAD.MOV.U32 R40, RZ, RZ, R119 ;  /* 0x000000ffff287224 */ /* 0x000fc600078e0077 */
[----:B------:R-:W-:Y:S01]  /*41f0*/  F2FP.SATFINITE.E4M3.F32.PACK_AB_MERGE_C R212, R34, R31, R35 ;  /* 0x0000001f22d4723e */ /* 0x000fe20004807023 */
[--C-:B------:R-:W-:Y:S01]  /*4200*/  IMAD.MOV.U32 R35, RZ, RZ, R119.reuse ;  /* 0x000000ffff237224 */ /* 0x100fe200078e0077 */
[----:B------:R-:W0:Y:S01]  /*4210*/  MUFU.EX2 R50, R50 ;  /* 0x0000003200327308 */ /* 0x000e220000000800 */
[C---:B-1----:R-:W-:Y:S01]  /*4220*/  F2FP.SATFINITE.E4M3.F32.PACK_AB_MERGE_C R46, R47.reuse, R46, RZ ;  /* 0x0000002e2f2e723e */ /* 0x042fe200048070ff */
[----:B------:R-:W-:Y:S01]  /*4230*/  FADD.FTZ R47, R47, R4 ;  /* 0x000000042f2f7221 */ /* 0x000fe20000010000 */
[--C-:B------:R-:W-:Y:S02]  /*4240*/  IMAD.MOV.U32 R34, RZ, RZ, R119.reuse ;  /* 0x000000ffff227224 */ /* 0x100fe400078e0077 */
[----:B------:R-:W-:Y:S01]  /*4250*/  F2FP.SATFINITE.E4M3.F32.PACK_AB_MERGE_C R213, R43, R42, R46 ;  /* 0x0000002a2bd5723e */ /* 0x000fe2000480702e */
[----:B------:R-:W-:Y:S02]  /*4260*/  IMAD.MOV.U32 R46, RZ, RZ, R119 ;  /* 0x000000ffff2e7224 */ /* 0x000fe400078e0077 */
        /* <DEDUP_REMOVED lines=9> */
[----:B-1----:R-:W-:-:S07]  /*4300*/  FADD.FTZ R4, R39, R4 ;  /* 0x0000000427047221 */ /* 0x002fce0000010000 */
[----:B------:R-:W1:Y:S01]  /*4310*/  MUFU.EX2 R54, R54 ;  /* 0x0000003600367308 */ /* 0x000e620000000800 */
[----:B--2---:R-:W-:-:S07]  /*4320*/  FADD.FTZ R7, R51, R6 ;  /* 0x0000000633077221 */ /* 0x004fce0000010000 */
[----:B------:R-:W2:Y:S01]  /*4330*/  MUFU.EX2 R55, R55 ;  /* 0x0000003700377308 */ /* 0x000ea20000000800 */
[----:B0-----:R-:W-:Y:S01]  /*4340*/  F2FP.SATFINITE.E4M3.F32.PACK_AB_MERGE_C R8, R44, R41, RZ ;  /* 0x000000292c08723e */ /* 0x001fe200048070ff */
[----:B------:R-:W-:-:S03]  /*4350*/  FADD.FTZ R41, R41, R4 ;  /* 0x0000000429297221 */ /* 0x000fc60000010000 */
[----:B------:R-:W-:Y:S01]  /*4360*/  F2FP.SATFINITE.E4M3.F32.PACK_AB_MERGE_C R214, R39, R38, R8 ;  /* 0x0000002627d6723e */ /* 0x000fe20004807008 */
[----:B------:R-:W-:-:S01]  /*4370*/  FADD.FTZ R41, R44, R41 ;  /* 0x000000292c297221 */ /* 0x000fc20000010000 */
[----:B------:R-:W-:Y:S01]  /*4380*/  IMAD.MOV.U32 R44, RZ, RZ, R119 ;  /* 0x000000ffff2c7224 */ /* 0x000fe200078e0077 */
[----:B------:R-:W-:Y:S01]  /*4390*/  MUFU.EX2 R28, R28 ;  /* 0x0000001c001c7308 */ /* 0x000fe20000000800 */
[----:B-1----:R-:W-:-:S01]  /*43a0*/  FADD.FTZ R4, R54, R7 ;  /* 0x0000000736047221 */ /* 0x002fc20000010000 */
[--C-:B------:R-:W-:Y:S02]  /*43b0*/  IMAD.MOV.U32 R39, RZ, RZ, R119.reuse ;  /* 0x000000ffff277224 */ /* 0x100fe400078e0077 */
[----:B------:R-:W-:-:S04]  /*43c0*/  IMAD.MOV.U32 R38, RZ, RZ, R119 ;  /* 0x000000ffff267224 */ /* 0x000fc800078e0077 */
[----:B------:R-:W0:Y:S01]  /*43d0*/  MUFU.EX2 R29, R29 ;  /* 0x0000001d001d7308 */ /* 0x000e220000000800 */
[C---:B--2---:R-:W-:Y:S01]  /*43e0*/  F2FP.SATFINITE.E4M3.F32.PACK_AB_MERGE_C R54, R55.reuse, R54, RZ ;  /* 0x000000363736723e */ /* 0x044fe200048070ff */
[----:B------:R-:W-:-:S03]  /*43f0*/  FADD.FTZ R55, R55, R4 ;  /* 0x0000000437377221 */ /* 0x000fc60000010000 */
[----:B------:R-:W-:Y:S01]  /*4400*/  F2FP.SATFINITE.E4M3.F32.PACK_AB_MERGE_C R215, R51, R50, R54 ;  /* 0x0000003233d7723e */ /* 0x000fe20004807036 */
[--C-:B------:R-:W-:Y:S02]  /*4410*/  IMAD.MOV.U32 R54, RZ, RZ, R119.reuse ;  /* 0x000000ffff367224 */ /* 0x100fe400078e0077 */
[----:B------:R-:W1:Y:S01]  /*4420*/  MUFU.EX2 R24, R24 ;  /* 0x0000001800187308 */ /* 0x000e620000000800 */
[--C-:B------:R-:W-:Y:S02]  /*4430*/  IMAD.MOV.U32 R51, RZ, RZ, R119.reuse ;  /* 0x000000ffff337224 */ /* 0x100fe400078e0077 */
[----:B------:R-:W-:-:S05]  /*4440*/  IMAD.MOV.U32 R50, RZ, RZ, R119 ;  /* 0x000000ffff327224 */ /* 0x000fca00078e0077 */
[----:B------:R-:W2:Y:S01]  /*4450*/  MUFU.EX2 R26, R26 ;  /* 0x0000001a001a7308 */ /* 0x000ea20000000800 */
[----:B0-----:R-:W-:-:S07]  /*4460*/  F2FP.SATFINITE.E4M3.F32.PACK_AB_MERGE_C R7, R29, R28, RZ ;  /* 0x0000001c1d07723e */ /* 0x001fce00048070ff */
[----:B------:R-:W0:Y:S01]  /*4470*/  MUFU.EX2 R25, R25 ;  /* 0x0000001900197308 */ /* 0x000e220000000800 */
[----:B-1----:R-:W-:-:S01]  /*4480*/  FADD.FTZ R4, R24, R41 ;  /* 0x0000002918047221 */ /* 0x002fc20000010000 */
[----:B------:R-:W-:-:S06]  /*4490*/  IMAD.MOV.U32 R41, RZ, RZ, R119 ;  /* 0x000000ffff297224 */ /* 0x000fcc00078e0077 */
[----:B------:R-:W1:Y:S01]  /*44a0*/  MUFU.EX2 R27, R27 ;  /* 0x0000001b001b7308 */ /* 0x000e620000000800 */
[----:B--2---:R-:W-:-:S01]  /*44b0*/  FADD.FTZ R6, R26, R55 ;  /* 0x000000371a067221 */ /* 0x004fc20000010000 */
[----:B------:R-:W-:-:S06]  /*44c0*/  IMAD.MOV.U32 R55, RZ, RZ, R119 ;  /* 0x000000ffff377224 */ /* 0x000fcc00078e0077 */
[----:B------:R-:W2:Y:S01]  /*44d0*/  MUFU.EX2 R68, R68 ;  /* 0x0000004400447308 */ /* 0x000ea20000000800 */
[C---:B0-----:R-:W-:Y:S01]  /*44e0*/  F2FP.SATFINITE.E4M3.F32.PACK_AB_MERGE_C R216, R25.reuse, R24, R7 ;  /* 0x0000001819d8723e */ /* 0x041fe20004807007 */
[----:B------:R-:W-:Y:S01]  /*44f0*/  FADD.FTZ R25, R25, R4 ;  /* 0x0000000419197221 */ /* 0x000fe20000010000 */
[----:B------:R-:W-:-:S03]  /*4500*/  IMAD.MOV.U32 R24, RZ, RZ, R119 ;  /* 0x000000ffff187224 */ /* 0x000fc600078e0077 */
[----:B------:R-:W-:Y:S01]  /*4510*/  FADD.FTZ R28, R28, R25 ;  /* 0x000000191c1c7221 */ /* 0x000fe20000010000 */
[----:B------:R-:W-:Y:S01]  /*4520*/  IMAD.MOV.U32 R25, RZ, RZ, R119 ;  /* 0x000000ffff197224 */ /* 0x000fe200078e0077 */
[----:B------:R0:W3:Y:S01]  /*4530*/  MUFU.EX2 R3, R80 ;  /* 0x0000005000037308 */ /* 0x0000e20000000800 */
[----:B-1----:R-:W-:-:S01]  /*4540*/  FADD.FTZ R7, R27, R6 ;  /* 0x000000061b077221 */ /* 0x002fc20000010000 */
[----:B------:R-:W-:Y:S01]  /*4550*/  FADD.FTZ R29, R29, R28 ;  /* 0x0000001c1d1d7221 */ /* 0x000fe20000010000 */
[----:B------:R-:W-:-:S05]  /*4560*/  IMAD.MOV.U32 R28, RZ, RZ, R119 ;  /* 0x000000ffff1c7224 */ /* 0x000fca00078e0077 */
[----:B------:R-:W-:Y:S01]  /*4570*/  MUFU.EX2 R36, R36 ;  /* 0x0000002400247308 */ /* 0x000fe20000000800 */
[----:B--2---:R-:W-:-:S01]  /*4580*/  FADD.FTZ R4, R68, R7 ;  /* 0x0000000744047221 */ /* 0x004fc20000010000 */
[----:B0-----:R-:W-:-:S06]  /*4590*/  IMAD.MOV.U32 R80, RZ, RZ, R119 ;  /* 0x000000ffff507224 */ /* 0x001fcc00078e0077 */
[----:B------:R-:W0:Y:S01]  /*45a0*/  MUFU.EX2 R37, R37 ;  /* 0x0000002500257308 */ /* 0x000e220000000800 */
[----:B---3--:R-:W-:-:S01]  /*45b0*/  FADD.FTZ R4, R3, R4 ;  /* 0x0000000403047221 */ /* 0x008fc20000010000 */
[----:B------:R-:W-:-:S04]  /*45c0*/  F2FP.SATFINITE.E4M3.F32.PACK_AB_MERGE_C R68, R3, R68, RZ ;  /* 0x000000440344723e */ /* 0x000fc800048070ff */
[----:B------:R-:W-:Y:S01]  /*45d0*/  F2FP.SATFINITE.E4M3.F32.PACK_AB_MERGE_C R217, R27, R26, R68 ;  /* 0x0000001a1bd9723e */ /* 0x000fe20004807044 */
[--C-:B------:R-:W-:Y:S01]  /*45e0*/  IMAD.MOV.U32 R68, RZ, RZ, R119.reuse ;  /* 0x000000ffff447224 */ /* 0x100fe200078e0077 */
        /* <DEDUP_REMOVED lines=9> */
[----:B--2---:R-:W-:-:S07]  /*4680*/  FADD.FTZ R3, R81, R4 ;  /* 0x0000000451037221 */ /* 0x004fce0000010000 */
[----:B------:R-:W2:Y:S01]  /*4690*/  MUFU.EX2 R85, R85 ;  /* 0x0000005500557308 */ /* 0x000ea20000000800 */
[C---:B0-----:R-:W-:Y:S01]  /*46a0*/  F2FP.SATFINITE.E4M3.F32.PACK_AB_MERGE_C R218, R33.reuse, R32, R7 ;  /* 0x0000002021da723e */ /* 0x041fe20004807007 */
[----:B------:R-:W-:Y:S01]  /*46b0*/  FADD.FTZ R33, R33, R6 ;  /* 0x0000000621217221 */ /* 0x000fe20000010000 */
[----:B------:R-:W-:-:S03]  /*46c0*/  IMAD.MOV.U32 R32, RZ, RZ, R119 ;  /* 0x000000ffff207224 */ /* 0x000fc600078e0077 */
[----:B------:R-:W-:Y:S01]  /*46d0*/  FADD.FTZ R36, R36, R33 ;  /* 0x0000002124247221 */ /* 0x000fe20000010000 */
[----:B------:R-:W-:Y:S01]  /*46e0*/  IMAD.MOV.U32 R33, RZ, RZ, R119 ;  /* 0x000000ffff217224 */ /* 0x000fe200078e0077 */
[----:B------:R-:W0:Y:S01]  /*46f0*/  MUFU.EX2 R88, R88 ;  /* 0x0000005800587308 */ /* 0x000e220000000800 */
[----:B-1----:R-:W-:-:S04]  /*4700*/  FADD.FTZ R4, R84, R3 ;  /* 0x0000000354047221 */ /* 0x002fc80000010000 */
[----:B--2---:R-:W-:Y:S01]  /*4710*/  FADD.FTZ R3, R85, R4 ;  /* 0x0000000455037221 */ /* 0x004fe20000010000 */
[----:B------:R-:W-:-:S01]  /*4720*/  FADD.FTZ R4, R37, R36 ;  /* 0x0000002425047221 */ /* 0x000fc20000010000 */
[--C-:B------:R-:W-:Y:S02]  /*4730*/  IMAD.MOV.U32 R37, RZ, RZ, R119.reuse ;  /* 0x000000ffff257224 */ /* 0x100fe400078e0077 */
[----:B------:R-:W-:Y:S01]  /*4740*/  IMAD.MOV.U32 R36, RZ, RZ, R119 ;  /* 0x000000ffff247224 */ /* 0x000fe200078e0077 */
[C---:B0-----:R-:W-:Y:S01]  /*4750*/  F2FP.SATFINITE.E4M3.F32.PACK_AB_MERGE_C R6, R88.reuse, R85, RZ ;  /* 0x000000555806723e */ /* 0x041fe200048070ff */
[----:B------:R-:W-:-:S01]  /*4760*/  FADD.FTZ R3, R88, R3 ;  /* 0x0000000358037221 */ /* 0x000fc20000010000 */
[--C-:B------:R-:W-:Y:S02]  /*4770*/  IMAD.MOV.U32 R88, RZ, RZ, R119.reuse ;  /* 0x000000ffff587224 */ /* 0x100fe400078e0077 */
[----:B------:R-:W-:Y:S01]  /*4780*/  F2FP.SATFINITE.E4M3.F32.PACK_AB_MERGE_C R219, R84, R81, R6 ;  /* 0x0000005154db723e */ /* 0x000fe20004807006 */
[----:B------:R-:W-:-:S02]  /*4790*/  IMAD.MOV.U32 R85, RZ, RZ, R119 ;  /* 0x000000ffff557224 */ /* 0x000fc400078e0077 */
[--C-:B------:R-:W-:Y:S02]  /*47a0*/  IMAD.MOV.U32 R84, RZ, RZ, R119.reuse ;  /* 0x000000ffff547224 */ /* 0x100fe400078e0077 */
[----:B------:R-:W-:Y:S01]  /*47b0*/  IMAD.MOV.U32 R81, RZ, RZ, R119 ;  /* 0x000000ffff517224 */ /* 0x000fe200078e0077 */
[----:B------:R-:W-:Y:S06]  /*47c0*/  @!P1 BRA `(.L_x_14) ;  /* 0x0000003000709947 */ /* 0x000fec0003800000 */
[----:B------:R-:W-:Y:S01]  /*47d0*/  IMAD.MOV.U32 R6, RZ, RZ, R5 ;  /* 0x000000ffff067224 */ /* 0x000fe200078e0005 */
[----:B------:R-:W-:Y:S01]  /*47e0*/  CS2R R118, SRZ ;  /* 0x0000000000767805 */ /* 0x000fe2000001ff00 */
[----:B------:R-:W-:Y:S01]  /*47f0*/  IMAD.MOV.U32 R7, RZ, RZ, R0 ;  /* 0x000000ffff077224 */ /* 0x000fe200078e0000 */
[----:B------:R-:W-:Y:S02]  /*4800*/  CS2R R116, SRZ ;  /* 0x0000000000747805 */ /* 0x000fe4000001ff00 */
[----:B------:R-:W-:Y:S02]  /*4810*/  CS2R R114, SRZ ;  /* 0x0000000000727805 */ /* 0x000fe4000001ff00 */
[----:B------:R-:W-:Y:S02]  /*4820*/  CS2R R112, SRZ ;  /* 0x0000000000707805 */ /* 0x000fe4000001ff00 */
[----:B------:R-:W-:Y:S02]  /*4830*/  CS2R R110, SRZ ;  /* 0x00000000006e7805 */ /* 0x000fe4000001ff00 */
[----:B------:R-:W-:-:S02]  /*4840*/  CS2R R108, SRZ ;  /* 0x00000000006c7805 */ /* 0x000fc4000001ff00 */
[----:B------:R-:W-:Y:S02]  /*4850*/  CS2R R106, SRZ ;  /* 0x00000000006a7805 */ /* 0x000fe4000001ff00 */
        /* <DEDUP_REMOVED lines=40> */
[----:B------:R-:W-:Y:S01]  /*4ae0*/  CS2R R24, SRZ ;  /* 0x0000000000187805 */ /* 0x000fe2000001ff00 */
[----:B------:R-:W-:Y:S01]  /*4af0*/  UIADD3 UR52, UR49, -0x2, URZ ;  /* 0xfffffffe31347890 */ /* 0x000fe2000fffe03f */
[----:B------:R-:W-:-:S02]  /*4b00*/  UMOV UR53, UR45 ;  /* 0x0000002d00357c82 */ /* 0x000fc40008000000 */
[----:B------:R-:W-:-:S09]  /*4b10*/  UMOV UR49, UR44 ;  /* 0x0000002c00317c82 */ /* 0x000fd20008000000 */
.L_x_25:
[----:B------:R-:W-:Y:S01]  /*4b20*/  ISETP.NE.AND P2, PT, RZ, UR38, PT ;  /* 0x00000026ff007c0c */ /* 0x000fe2000bf45270 */
[----:B------:R-:W-:-:S04]  /*4b30*/  UISETP.NE.AND UP0, UPT, UR49, 0x1, UPT ;  /* 0x000000013100788c */ /* 0x000fc8000bf05270 */
[----:B------:R-:W-:-:S04]  /*4b40*/  USEL UR45, URZ, 0x1, UP0 ;  /* 0x000000013f2d7887 */ /* 0x000fc80008000000 */
[----:B------:R-:W-:-:S04]  /*4b50*/  ULOP3.LUT UR45, UR53, UR45, URZ, 0x3c, !UPT ;  /* 0x0000002d352d7292 */ /* 0x000fc8000f8e3c3f */
[----:B------:R-:W-:Y:S08]  /*4b60*/  @P2 BRA `(.L_x_15) ;  /* 0x0000000000382947 */ /* 0x000ff00003800000 */
[----:B------:R-:W-:Y:S05]  /*4b70*/  @!P0 BRA `(.L_x_16) ;  /* 0x0000000000048947 */ /* 0x000fea0003800000 */
[----:B------:R-:W-:Y:S01]  /*4b80*/  BPT.TRAP 0x1 ;  /* 0x000000040000795c */ /* 0x000fe20000300000 */
.L_x_16:
[----:B------:R-:W-:Y:S01]  /*4b90*/  UIADD3 UR6, UR49, 0x1, URZ ;  /* 0x0000000131067890 */ /* 0x000fe2000fffe03f */
[----:B------:R-:W-:-:S03]  /*4ba0*/  IMAD.U32 R0, RZ, RZ, UR45 ;  /* 0x0000002dff007e24 */ /* 0x000fc6000f8e00ff */
[----:B------:R-:W-:Y:S02]  /*4bb0*/  UISETP.NE.AND UP0, UPT, UR6, 0x2, UPT ;  /* 0x000000020600788c */ /* 0x000fe4000bf05270 */
[----:B------:R-:W-:Y:S02]  /*4bc0*/  SHF.L.U32 R0, R0, 0x1f, RZ ;  /* 0x0000001f00007819 */ /* 0x000fe400000006ff */
[----:B------:R-:W-:-:S04]  /*4bd0*/  USEL UR6, UR6, URZ, UP0 ;  /* 0x0000003f06067287 */ /* 0x000fc80008000000 */
[----:B------:R-:W-:-:S09]  /*4be0*/  ULEA UR6, UR6, UR39, 0x3 ;  /* 0x0000002706067291 */ /* 0x000fd2000f8e183f */
[----:B------:R0:W1:Y:S01]  /*4bf0*/  SYNCS.PHASECHK.TRANS64.TRYWAIT P1, [UR6+0x33430], R0 ;  /* 0x03343000ff0075a7 */ /* 0x0000620008020146 */
[----:B------:R-:W-:Y:S05]  /*4c00*/  @!P0 BRA `(.L_x_17) ;  /* 0x0000000000048947 */ /* 0x000fea0003800000 */
[----:B------:R-:W-:Y:S01]  /*4c10*/  BPT.TRAP 0x1 ;  /* 0x000000040000795c */ /* 0x000fe20000300000 */
.L_x_17:
[----:B-1----:R-:W-:Y:S05]  /*4c20*/  @P1 BRA `(.L_x_15) ;  /* 0x0000000000081947 */ /* 0x002fea0003800000 */
[----:B------:R-:W1:Y:S02]  /*4c30*/  SYNCS.PHASECHK.TRANS64.TRYWAIT P1, [UR6+0x33430], R0 ;  /* 0x03343000ff0075a7 */ /* 0x000e640008020146 */
[----:B-1----:R-:W-:Y:S05]  /*4c40*/  @!P1 BRA `(.L_x_18) ;  /* 0x000000ac00509947 */ /* 0x002fea0003800000 */
.L_x_15:
[----:B01----:R-:W-:Y:S01]  /*4c50*/  VIADD R0, R23, 0x8 ;  /* 0x0000000817007836 */ /* 0x003fe20000000000 */
[----:B------:R-:W-:Y:S01]  /*4c60*/  UIADD3 UR44, UR49, 0x1, URZ ;  /* 0x00000001312c7890 */ /* 0x000fe2000fffe03f */
[----:B------:R-:W-:Y:S01]  /*4c70*/  UMOV UR27, 0x80000020 ;  /* 0x80000020001b7882 */ /* 0x000fe20000000000 */
[----:B------:R-:W-:Y:S02]  /*4c80*/  UMOV UR28, UR24 ;  /* 0x00000018001c7c82 */ /* 0x000fe40008000000 */
[----:B------:R0:W-:Y:S01]  /*4c90*/  BAR.SYNC.DEFER_BLOCKING R0, 0x100 ;  /* 0x000400000000751d */ /* 0x0001e20000010000 */
[----:B------:R-:W-:-:S04]  /*4ca0*/  UISETP.NE.AND UP0, UPT, UR44, 0x2, UPT ;  /* 0x000000022c00788c */ /* 0x000fc8000bf05270 */
[----:B------:R-:W-:Y:S01]  /*4cb0*/  USEL UR44, UR44, URZ, UP0 ;  /* 0x0000003f2c2c7287 */ /* 0x000fe20008000000 */
[----:B------:R-:W-:Y:S01]  /*4cc0*/  UMOV UR29, UR25 ;  /* 0x00000019001d7c82 */ /* 0x000fe20008000000 */
[----:B------:R-:W-:Y:S02]  /*4cd0*/  UMOV UR31, 0x80000020 ;  /* 0x80000020001f7882 */ /* 0x000fe40000000000 */
[----:B------:R-:W-:Y:S01]  /*4ce0*/  UIMAD UR54, UR44, 0x780, UR48 ;  /* 0x000007802c3678a4 */ /* 0x000fe2000f8e0230 */
[----:B------:R-:W-:Y:S01]  /*4cf0*/  UMOV UR32, UR24 ;  /* 0x0000001800207c82 */ /* 0x000fe20008000000 */
[----:B------:R-:W-:Y:S02]  /*4d00*/  UMOV UR33, UR25 ;  /* 0x0000001900217c82 */ /* 0x000fe40008000000 */
[----:B------:R-:W-:Y:S02]  /*4d10*/  UIADD3 UR30, UR54, 0x80, URZ ;  /* 0x00000080361e7890 */ /* 0x000fe4000fffe03f */
[----:B------:R-:W-:-:S02]  /*4d20*/  UIADD3 UR34, UR54, 0x100, URZ ;  /* 0x0000010036227890 */ /* 0x000fc4000fffe03f */
[----:B------:R-:W-:Y:S01]  /*4d30*/  UMOV UR26, UR54 ;  /* 0x00000036001a7c82 */ /* 0x000fe20008000000 */
[----:B------:R-:W-:Y:S01]  /*4d40*/  UMOV UR35, 0x80000020 ;  /* 0x8000002000237882 */ /* 0x000fe20000000000 */
[----:B------:R-:W-:Y:S01]  /*4d50*/  UIADD3 UR6, UR54, 0x200, URZ ;  /* 0x0000020036067890 */ /* 0x000fe2000fffe03f */
[----:B------:R-:W-:Y:S01]  /*4d60*/  UMOV UR7, 0x80000020 ;  /* 0x8000002000077882 */ /* 0x000fe20000000000 */
[----:B------:R-:W-:Y:S01]  /*4d70*/  UIADD3 UR10, UR54, 0x202, URZ ;  /* 0x00000202360a7890 */ /* 0x000fe2000fffe03f */
[----:B------:R-:W-:Y:S01]  /*4d80*/  WARPGROUP.ARRIVE ;  /* 0x00000000000079c5 */ /* 0x000fe20000000000 */
[----:B------:R-:W-:Y:S01]  /*4d90*/  UMOV UR11, 0x80000020 ;  /* 0x80000020000b7882 */ /* 0x000fe20000000000 */
[----:B------:R-:W-:Y:S01]  /*4da0*/  UIADD3 UR14, UR54, 0x282, URZ ;  /* 0x00000282360e7890 */ /* 0x000fe2000fffe03f */
[----:B------:R-:W-:Y:S01]  /*4db0*/  UMOV UR15, 0x80000020 ;  /* 0x80000020000f7882 */ /* 0x000fe20000000000 */
[----:B------:R-:W-:Y:S02]  /*4dc0*/  UIADD3 UR18, UR54, 0x500, URZ ;  /* 0x0000050036127890 */ /* 0x000fe4000fffe03f */
[----:B------:R-:W-:Y:S01]  /*4dd0*/  QGMMA.64x32x32.F32.E4M3.E4M3 R184, gdesc[UR24], RZ, !UPT, gsb0 ;  /* 0x0060000018b879f3 */ /* 0x000fe2000c0008ff */
[----:B------:R-:W-:Y:S01]  /*4de0*/  UIADD3 UR26, UR54, 0x180, URZ ;  /* 0x00000180361a7890 */ /* 0x000fe2000fffe03f */
[----:B------:R-:W-:Y:S01]  /*4df0*/  UMOV UR27, 0x80000020 ;  /* 0x80000020001b7882 */ /* 0x000fe20000000000 */
[----:B------:R-:W-:Y:S01]  /*4e00*/  UMOV UR19, 0x80000020 ;  /* 0x8000002000137882 */ /* 0x000fe20000000000 */
[----:B------:R-:W-:Y:S01]  /*4e10*/  UIADD3 UR22, UR54, 0x502, URZ ;  /* 0x0000050236167890 */ /* 0x000fe2000fffe03f */
[----:B------:R-:W-:Y:S01]  /*4e20*/  UMOV UR23, 0x80000020 ;  /* 0x8000002000177882 */ /* 0x000fe20000000000 */
[----:B------:R-:W-:-:S02]  /*4e30*/  WARPGROUP.DEPBAR.LE gsb0, 0x0 ;  /* 0x00008000000079c5 */ /* 0x000fc40000010000 */
[----:B------:R-:W-:-:S06]  /*4e40*/  WARPGROUP.ARRIVE ;  /* 0x00000000000079c5 */ /* 0x000fcc0000000000 */
[----:B------:R-:W-:Y:S01]  /*4e50*/  QGMMA.64x32x32.F32.E4M3.E4M3 R168, gdesc[UR28], RZ, !UPT, gsb0 ;  /* 0x006000001ca879f3 */ /* 0x000fe2000c0008ff */
[----:B------:R-:W-:Y:S01]  /*4e60*/  UIADD3 UR30, UR54, 0x82, URZ ;  /* 0x00000082361e7890 */ /* 0x000fe2000fffe03f */
[----:B------:R-:W-:Y:S01]  /*4e70*/  UMOV UR28, UR4 ;  /* 0x00000004001c7c82 */ /* 0x000fe20008000000 */
[----:B------:R-:W-:Y:S01]  /*4e80*/  UMOV UR29, UR5 ;  /* 0x00000005001d7c82 */ /* 0x000fe20008000000 */
[----:B------:R-:W-:Y:S01]  /*4e90*/  UMOV UR31, 0x80000020 ;  /* 0x80000020001f7882 */ /* 0x000fe20000000000 */
[----:B------:R-:W-:Y:S02]  /*4ea0*/  WARPGROUP.DEPBAR.LE gsb0, 0x0 ;  /* 0x00008000000079c5 */ /* 0x000fe40000010000 */
        /* <DEDUP_REMOVED lines=18> */
[----:B------:R-:W-:Y:S01]  /*4fd0*/  UIADD3 UR6, UR54, 0x182, URZ ;  /* 0x0000018236067890 */ /* 0x000fe2000fffe03f */
[----:B------:R-:W-:Y:S01]  /*4fe0*/  UMOV UR7, 0x80000020 ;  /* 0x8000002000077882 */ /* 0x000fe20000000000 */
[----:B------:R-:W-:Y:S02]  /*4ff0*/  WARPGROUP.DEPBAR.LE gsb0, 0x0 ;  /* 0x00008000000079c5 */ /* 0x000fe40000010000 */
[----:B------:R-:W-:-:S06]  /*5000*/  WARPGROUP.ARRIVE ;  /* 0x00000000000079c5 */ /* 0x000fcc0000000000 */
[----:B------:R-:W-:Y:S01]  /*5010*/  QGMMA.64x32x32.F32.E4M3.E4M3 R168, gdesc[UR28], R168, gsb0 ;  /* 0x006000001ca879f3 */ /* 0x000fe200080008a8 */
[----:B------:R-:W-:Y:S01]  /*5020*/  UIADD3 UR30, UR54, 0x300, URZ ;  /* 0x00000300361e7890 */ /* 0x000fe2000fffe03f */
[----:B------:R-:W-:Y:S01]  /*5030*/  UMOV UR28, UR8 ;  /* 0x00000008001c7c82 */ /* 0x000fe20008000000 */
[----:B------:R-:W-:Y:S01]  /*5040*/  UMOV UR29, UR9 ;  /* 0x00000009001d7c82 */ /* 0x000fe20008000000 */
        /* <DEDUP_REMOVED lines=106> */
[----:B------:R-:W-:Y:S01]  /*56f0*/  UIADD3 UR54, UR54, 0x702, URZ ;  /* 0x0000070236367890 */ /* 0x000fe2000fffe03f */
[----:B------:R-:W-:Y:S02]  /*5700*/  WARPGROUP.DEPBAR.LE gsb0, 0x0 ;  /* 0x00008000000079c5 */ /* 0x000fe40000010000 */
[----:B------:R-:W-:-:S06]  /*5710*/  WARPGROUP.ARRIVE ;  /* 0x00000000000079c5 */ /* 0x000fcc0000000000 */
[----:B------:R-:W-:Y:S03]  /*5720*/  QGMMA.64x32x32.F32.E4M3.E4M3 R168, gdesc[UR28], R168, gsb0 ;  /* 0x006000001ca879f3 */ /* 0x000fe600080008a8 */
        /* <DEDUP_REMOVED lines=12> */
[----:B0-----:R-:W-:Y:S05]  /*57f0*/  @P2 BRA `(.L_x_19) ;  /* 0x00000000002c2947 */ /* 0x001fea0003800000 */
[----:B------:R-:W-:Y:S05]  /*5800*/  @!P0 BRA `(.L_x_20) ;  /* 0x0000000000048947 */ /* 0x000fea0003800000 */
[----:B------:R-:W-:Y:S01]  /*5810*/  BPT.TRAP 0x1 ;  /* 0x000000040000795c */ /* 0x000fe20000300000 */
.L_x_20:
[----:B------:R-:W-:Y:S01]  /*5820*/  ULEA UR6, UR49, UR39, 0x3 ;  /* 0x0000002731067291 */ /* 0x000fe2000f8e183f */
[----:B------:R-:W-:-:S05]  /*5830*/  IMAD.U32 R0, RZ, RZ, UR53 ;  /* 0x00000035ff007e24 */ /* 0x000fca000f8e00ff */
[----:B------:R-:W-:-:S04]  /*5840*/  SHF.L.U32 R0, R0, 0x1f, RZ ;  /* 0x0000001f00007819 */ /* 0x000fc800000006ff */
[----:B------:R0:W1:Y:S01]  /*5850*/  SYNCS.PHASECHK.TRANS64.TRYWAIT P1, [UR6+0x33450], R0 ;  /* 0x03345000ff0075a7 */ /* 0x0000620008020146 */
[----:B------:R-:W-:Y:S05]  /*5860*/  @!P0 BRA `(.L_x_21) ;  /* 0x0000000000048947 */ /* 0x000fea0003800000 */
[----:B------:R-:W-:Y:S01]  /*5870*/  BPT.TRAP 0x1 ;  /* 0x000000040000795c */ /* 0x000fe20000300000 */
.L_x_21:
[----:B-1----:R-:W-:Y:S05]  /*5880*/  @P1 BRA `(.L_x_19) ;  /* 0x0000000000081947 */ /* 0x002fea0003800000 */
[----:B------:R-:W1:Y:S02]  /*5890*/  SYNCS.PHASECHK.TRANS64.TRYWAIT P1, [UR6+0x33450], R0 ;  /* 0x03345000ff0075a7 */ /* 0x000e640008020146 */
[----:B-1----:R-:W-:Y:S05]  /*58a0*/  @!P1 BRA `(.L_x_22) ;  /* 0x000000a000509947 */ /* 0x002fea0003800000 */
.L_x_19:
[----:B------:R-:W-:Y:S01]  /*58b0*/  UIADD3 UR6, UR39, 0x200, URZ ;  /* 0x0000020027067890 */ /* 0x000fe2000fffe03f */
[----:B------:R-:W-:Y:S01]  /*58c0*/  WARPGROUP.ARRIVE ;  /* 0x00000000000079c5 */ /* 0x000fe20000000000 */
[----:B------:R-:W-:Y:S01]  /*58d0*/  UMOV UR7, 0xc0000010 ;  /* 0xc000001000077882 */ /* 0x000fe20000000000 */
[----:B01----:R-:W-:Y:S01]  /*58e0*/  IADD3 R0, -R23, 0xb, RZ ;  /* 0x0000000b17007810 */ /* 0x003fe20007ffe1ff */
[----:B------:R-:W-:-:S04]  /*58f0*/  USHF.R.U32.HI UR6, URZ, 0x4, UR6 ;  /* 0x000000043f067899 */ /* 0x000fc80008011606 */
[----:B------:R-:W-:-:S04]  /*5900*/  ULOP3.LUT UR6, UR6, 0x3fff, URZ, 0xc0, !UPT ;  /* 0x00003fff06067892 */ /* 0x000fc8000f8ec03f */
[----:B------:R-:W-:-:S04]  /*5910*/  ULOP3.LUT UR6, UR6, 0x10000, URZ, 0xfc, !UPT ;  /* 0x0001000006067892 */ /* 0x000fc8000f8efc3f */
[----:B------:R-:W-:-:S07]  /*5920*/  UIMAD UR10, UR49, 0x780, UR6 ;  /* 0x00000780310a78a4 */ /* 0x000fce000f8e0206 */
[----:B------:R-:W-:Y:S02]  /*5930*/  UMOV UR6, UR10 ;  /* 0x0000000a00067c82 */ /* 0x000fe40008000000 */
[----:B------:R-:W-:Y:S01]  /*5940*/  QGMMA.64x192x32.F32.E4M3.E4M3 R24, R200, gdesc[UR4], R24, gsb0 ;  /* 0x02e00004c8187df3 */ /* 0x000fe20008000818 */
[----:B------:R-:W-:Y:S01]  /*5950*/  UIADD3 UR6, UR10, 0x180, URZ ;  /* 0x000001800a067890 */ /* 0x000fe2000fffe03f */
[----:B------:R-:W-:Y:S01]  /*5960*/  UMOV UR7, 0xc0000010 ;  /* 0xc000001000077882 */ /* 0x000fe20000000000 */
[----:B------:R-:W-:Y:S02]  /*5970*/  WARPGROUP.DEPBAR.LE gsb0, 0x0 ;  /* 0x00008000000079c5 */ /* 0x000fe40000010000 */
[----:B------:R-:W-:-:S15]  /*5980*/  WARPGROUP.ARRIVE ;  /* 0x00000000000079c5 */ /* 0x000fde0000000000 */
        /* <DEDUP_REMOVED lines=15> */
[----:B------:R-:W-:Y:S03]  /*5a80*/  QGMMA.64x192x32.F32.E4M3.E4M3 R24, R216, gdesc[UR4], R24, gsb0 ;  /* 0x02e00004d8187df3 */ /* 0x000fe60008000818 */
[----:B------:R-:W-:Y:S02]  /*5a90*/  WARPGROUP.DEPBAR.LE gsb0, 0x0 ;  /* 0x00008000000079c5 */ /* 0x000fe40000010000 */
[----:B------:R0:W-:Y:S06]  /*5aa0*/  BAR.ARV R0, 0x100 ;  /* 0x000400000000751d */ /* 0x0001ec0000002000 */
[----:B------:R-:W-:Y:S05]  /*5ab0*/  @!P0 BRA `(.L_x_23) ;  /* 0x0000000000048947 */ /* 0x000fea0003800000 */
[----:B------:R-:W-:Y:S01]  /*5ac0*/  BPT.TRAP 0x1 ;  /* 0x000000040000795c */ /* 0x000fe20000300000 */
.L_x_23:
[----:B0-----:R-:W-:Y:S01]  /*5ad0*/  FMNMX.FTZ R0, R184, R7, !PT ;  /* 0x00000007b8007209 */ /* 0x001fe20007810000 */
[----:B------:R-:W-:Y:S01]  /*5ae0*/  IMAD.U32 R13, RZ, RZ, UR40 ;  /* 0x00000028ff0d7e24 */ /* 0x000fe2000f8e00ff */
[----:B------:R-:W-:Y:S01]  /*5af0*/  FMNMX.FTZ R8, R186, R6, !PT ;  /* 0x00000006ba087209 */ /* 0x000fe20007810000 */
[----:B------:R-:W-:Y:S01]  /*5b00*/  ULEA UR6, UR44, UR39, 0x3 ;  /* 0x000000272c067291 */ /* 0x000fe2000f8e183f */
[----:B------:R-:W-:Y:S02]  /*5b10*/  FMNMX.FTZ R5, R185, R0, !PT ;  /* 0x00000000b9057209 */ /* 0x000fe40007810000 */
[----:B------:R-:W-:Y:S01]  /*5b20*/  FMNMX.FTZ R9, R187, R8, !PT ;  /* 0x00000008bb097209 */ /* 0x000fe20007810000 */
[----:B------:R-:W-:Y:S01]  /*5b30*/  UIADD3 UR6, UR6, 0x33440, URZ ;  /* 0x0003344006067890 */ /* 0x000fe2000fffe03f */
[----:B------:R-:W-:Y:S02]  /*5b40*/  FMNMX.FTZ R0, R188, R5, !PT ;  /* 0x00000005bc007209 */ /* 0x000fe40007810000 */
[----:B------:R-:W-:Y:S01]  /*5b50*/  FMNMX.FTZ R8, R190, R9, !PT ;  /* 0x00000009be087209 */ /* 0x000fe20007810000 */
[----:B------:R-:W-:Y:S01]  /*5b60*/  UPRMT UR6, UR37, 0x654, UR6 ;  /* 0x0000065425067896 */ /* 0x000fe20008000006 */
[----:B------:R-:W-:-:S02]  /*5b70*/  FMNMX.FTZ R5, R189, R0, !PT ;  /* 0x00000000bd057209 */ /* 0x000fc40007810000 */
[----:B------:R-:W-:Y:S02]  /*5b80*/  FMNMX.FTZ R9, R191, R8, !PT ;  /* 0x00000008bf097209 */ /* 0x000fe40007810000 */
[----:B------:R-:W-:Y:S02]  /*5b90*/  FMNMX.FTZ R0, R192, R5, !PT ;  /* 0x00000005c0007209 */ /* 0x000fe40007810000 */
[----:B------:R-:W-:Y:S02]  /*5ba0*/  FMNMX.FTZ R8, R194, R9, !PT ;  /* 0x00000009c2087209 */ /* 0x000fe40007810000 */
[----:B------:R-:W-:Y:S01]  /*5bb0*/  FMNMX.FTZ R5, R193, R0, !PT ;  /* 0x00000000c1057209 */ /* 0x000fe20007810000 */
[----:B------:R-:W-:Y:S01]  /*5bc0*/  SYNCS.ARRIVE.TRANS64.RED.A1T0 RZ, [UR6], RZ ;  /* 0x000000ffffff79a7 */ /* 0x000fe20008100406 */
[----:B------:R-:W-:Y:S02]  /*5bd0*/  FMNMX.FTZ R9, R195, R8, !PT ;  /* 0x00000008c3097209 */ /* 0x000fe40007810000 */
[----:B------:R-:W-:-:S02]  /*5be0*/  FMNMX.FTZ R0, R196, R5, !PT ;  /* 0x00000005c4007209 */ /* 0x000fc40007810000 */
[----:B------:R-:W-:Y:S02]  /*5bf0*/  FMNMX.FTZ R8, R198, R9, !PT ;  /* 0x00000009c6087209 */ /* 0x000fe40007810000 */
[----:B------:R-:W-:Y:S02]  /*5c00*/  FMNMX.FTZ R5, R197, R0, !PT ;  /* 0x00000000c5057209 */ /* 0x000fe40007810000 */
[----:B------:R-:W-:Y:S02]  /*5c10*/  FMNMX.FTZ R9, R199, R8, !PT ;  /* 0x00000008c7097209 */ /* 0x000fe40007810000 */
[----:B------:R-:W-:Y:S02]  /*5c20*/  FMNMX.FTZ R0, R168, R5, !PT ;  /* 0x00000005a8007209 */ /* 0x000fe40007810000 */
        /* <DEDUP_REMOVED lines=62> */
[----:B------:R-:W-:-:S03]  /*6010*/  FMNMX.FTZ R8, R135, R8, !PT ;  /* 0x0000000887087209 */ /* 0x000fc60007810000 */
[----:B------:R-:W0:Y:S04]  /*6020*/  SHFL.BFLY PT, R0, R9, 0x2, 0x1f ;  /* 0x0c401f0009007f89 */ /* 0x000e2800000e0000 */
[----:B------:R-:W1:Y:S01]  /*6030*/  SHFL.BFLY PT, R5, R8, 0x2, 0x1f ;  /* 0x0c401f0008057f89 */ /* 0x000e6200000e0000 */
[----:B0-----:R-:W-:Y:S02]  /*6040*/  FMNMX.FTZ R10, R9, R0, !PT ;  /* 0x00000000090a7209 */ /* 0x001fe40007810000 */
[----:B-1----:R-:W-:-:S03]  /*6050*/  FMNMX.FTZ R11, R8, R5, !PT ;  /* 0x00000005080b7209 */ /* 0x002fc60007810000 */
[----:B------:R-:W0:Y:S04]  /*6060*/  SHFL.BFLY PT, R5, R10, 0x1, 0x1f ;  /* 0x0c201f000a057f89 */ /* 0x000e2800000e0000 */
[----:B------:R-:W1:Y:S01]  /*6070*/  SHFL.BFLY PT, R12, R11, 0x1, 0x1f ;  /* 0x0c201f000b0c7f89 */ /* 0x000e6200000e0000 */
[----:B0-----:R-:W-:Y:S02]  /*6080*/  FMNMX.FTZ R0, R10, R5, !PT ;  /* 0x000000050a007209 */ /* 0x001fe40007810000 */
[----:B-1----:R-:W-:-:S03]  /*6090*/  FMNMX.FTZ R5, R11, R12, !PT ;  /* 0x0000000c0b057209 */ /* 0x002fc60007810000 */
[C---:B------:R-:W-:Y:S01]  /*60a0*/  FFMA.FTZ R8, R0.reuse, R13, -8 ;  /* 0xc100000000087423 */ /* 0x040fe2000001000d */
[----:B------:R-:W-:-:S03]  /*60b0*/  FADD.FTZ R7, -R0, R7 ;  /* 0x0000000700077221 */ /* 0x000fc60000010100 */
[--C-:B------:R-:W-:Y:S01]  /*60c0*/  FFMA.FTZ R21, R168, UR40, -R8.reuse ;  /* 0x00000028a8157c23 */ /* 0x100fe20008010808 */
[----:B------:R-:W-:-:S01]  /*60d0*/  FFMA.FTZ R168, R169, UR40, -R8 ;  /* 0x00000028a9a87c23 */ /* 0x000fc20008010808 */
[--C-:B------:R-:W-:Y:S01]  /*60e0*/  FFMA.FTZ R169, R172, UR40, -R8.reuse ;  /* 0x00000028aca97c23 */ /* 0x100fe20008010808 */
[----:B------:R-:W-:-:S01]  /*60f0*/  FFMA.FTZ R10, R184, UR40, -R8 ;  /* 0x00000028b80a7c23 */ /* 0x000fc20008010808 */
[--C-:B------:R-:W-:Y:S01]  /*6100*/  FFMA.FTZ R172, R173, UR40, -R8.reuse ;  /* 0x00000028adac7c23 */ /* 0x100fe20008010808 */
[----:B------:R-:W-:-:S01]  /*6110*/  FFMA.FTZ R173, R176, UR40, -R8 ;  /* 0x00000028b0ad7c23 */ /* 0x000fc20008010808 */
[----:B------:R-:W-:Y:S02]  /*6120*/  IMAD.U32 R184, RZ, RZ, UR40 ;  /* 0x00000028ffb87e24 */ /* 0x000fe4000f8e00ff */
[----:B------:R-:W-:-:S01]  /*6130*/  FFMA.FTZ R176, R177, UR40, -R8 ;  /* 0x00000028b1b07c23 */ /* 0x000fc20008010808 */
[--C-:B------:R-:W-:Y:S01]  /*6140*/  FFMA.FTZ R177, R180, UR40, -R8.reuse ;  /* 0x00000028b4b17c23 */ /* 0x100fe20008010808 */
        /* <DEDUP_REMOVED lines=31> */
[----:B------:R-:W-:Y:S01]  /*6340*/  FFMA.FTZ R133, R133, UR40, -R8 ;  /* 0x0000002885857c23 */ /* 0x000fe20008010808 */
[----:B------:R-:W-:-:S01]  /*6350*/  FADD.FTZ R6, -R5, R6 ;  /* 0x0000000605067221 */ /* 0x000fc20000010100 */
[----:B------:R-:W-:Y:S01]  /*6360*/  FFMA.FTZ R8, R5, R184, -8 ;  /* 0xc100000005087423 */ /* 0x000fe200000100b8 */
[----:B------:R-:W-:Y:S01]  /*6370*/  FMUL.FTZ R7, R7, UR40 ;  /* 0x0000002807077c20 */ /* 0x000fe20008410000 */
[----:B------:R-:W-:Y:S01]  /*6380*/  MUFU.EX2 R10, R10 ;  /* 0x0000000a000a7308 */ /* 0x000fe20000000800 */
[----:B------:R-:W-:Y:S01]  /*6390*/  FMUL.FTZ R6, R6, UR40 ;  /* 0x0000002806067c20 */ /* 0x000fe20008410000 */
[--C-:B------:R-:W-:Y:S01]  /*63a0*/  FFMA.FTZ R181, R186, UR40, -R8.reuse ;  /* 0x00000028bab57c23 */ /* 0x100fe20008010808 */
[----:B------:R-:W-:-:S01]  /*63b0*/  FFMA.FTZ R184, R187, UR40, -R8 ;  /* 0x00000028bbb87c23 */ /* 0x000fc20008010808 */
[--C-:B------:R-:W-:Y:S01]  /*63c0*/  FFMA.FTZ R185, R190, UR40, -R8.reuse ;  /* 0x00000028beb97c23 */ /* 0x100fe20008010808 */
[----:B------:R-:W-:-:S01]  /*63d0*/  FFMA.FTZ R186, R191, UR40, -R8 ;  /* 0x00000028bfba7c23 */ /* 0x000fc20008010808 */
[--C-:B------:R-:W-:Y:S01]  /*63e0*/  FFMA.FTZ R187, R194, UR40, -R8.reuse ;  /* 0x00000028c2bb7c23 */ /* 0x100fe20008010808 */
[----:B------:R-:W-:-:S01]  /*63f0*/  FFMA.FTZ R188, R195, UR40, -R8 ;  /* 0x00000028c3bc7c23 */ /* 0x000fc20008010808 */
[----:B------:R-:W0:Y:S01]  /*6400*/  MUFU.EX2 R7, R7 ;  /* 0x0000000700077308 */ /* 0x000e220000000800 */
        /* <DEDUP_REMOVED lines=15> */
[----:B------:R-:W1:Y:S01]  /*6500*/  MUFU.EX2 R181, R181 ;  /* 0x000000b500b57308 */ /* 0x000e620000000800 */
[----:B0-----:R-:W-:-:S01]  /*6510*/  FFMA.FTZ R4, R7, R4, R10 ;  /* 0x0000000407047223 */ /* 0x001fc2000001000a */
        /* <DEDUP_REMOVED lines=14> */
[----:B------:R-:W2:Y:S01]  /*6600*/  MUFU.EX2 R184, R184 ;  /* 0x000000b800b87308 */ /* 0x000ea20000000800 */
[----:B-1----:R-:W-:-:S01]  /*6610*/  FFMA.FTZ R3, R6, R3, R181 ;  /* 0x0000000306037223 */ /* 0x002fc200000100b5 */
[--C-:B------:R-:W-:Y:S01]  /*6620*/  FFMA.FTZ R123, R123, UR40, -R8.reuse ;  /* 0x000000287b7b7c23 */ /* 0x100fe20008010808 */
[----:B------:R-:W-:-:S01]  /*6630*/  FFMA.FTZ R126, R126, UR40, -R8 ;  /* 0x000000287e7e7c23 */ /* 0x000fc20008010808 */
[--C-:B------:R-:W-:Y:S01]  /*6640*/  FFMA.FTZ R127, R127, UR40, -R8.reuse ;  /* 0x000000287f7f7c23 */ /* 0x100fe20008010808 */
[----:B------:R-:W-:-:S01]  /*6650*/  FFMA.FTZ R130, R130, UR40, -R8 ;  /* 0x0000002882827c23 */ /* 0x000fc20008010808 */
[--C-:B------:R-:W-:Y:S01]  /*6660*/  FFMA.FTZ R131, R131, UR40, -R8.reuse ;  /* 0x0000002883837c23 */ /* 0x100fe20008010808 */
[----:B------:R-:W-:-:S01]  /*6670*/  FFMA.FTZ R134, R134, UR40, -R8 ;  /* 0x0000002886867c23 */ /* 0x000fc20008010808 */
[----:B------:R-:W1:Y:S01]  /*6680*/  MUFU.EX2 R11, R11 ;  /* 0x0000000b000b7308 */ /* 0x000e620000000800 */
[----:B0-----:R-:W-:-:S01]  /*6690*/  FADD.FTZ R4, R9, R4 ;  /* 0x0000000409047221 */ /* 0x001fc20000010000 */
[----:B------:R-:W-:-:S06]  /*66a0*/  FFMA.FTZ R8, R135, UR40, -R8 ;  /* 0x0000002887087c23 */ /* 0x000fcc0008010808 */
[----:B------:R-:W0:Y:S01]  /*66b0*/  MUFU.EX2 R185, R185 ;  /* 0x000000b900b97308 */ /* 0x000e220000000800 */
[----:B--2---:R-:W-:-:S07]  /*66c0*/  FADD.FTZ R192, R184, R3 ;  /* 0x00000003b8c07221 */ /* 0x004fce0000010000 */
[----:B------:R-:W2:Y:S01]  /*66d0*/  MUFU.EX2 R12, R12 ;  /* 0x0000000c000c7308 */ /* 0x000ea20000000800 */
[----:B-1----:R-:W-:-:S07]  /*66e0*/  FADD.FTZ R3, R11, R4 ;  /* 0x000000040b037221 */ /* 0x002fce0000010000 */
[----:B------:R-:W1:Y:S01]  /*66f0*/  MUFU.EX2 R186, R186 ;  /* 0x000000ba00ba7308 */ /* 0x000e620000000800 */
[----:B0-----:R-:W-:-:S07]  /*6700*/  FADD.FTZ R191, R185, R192 ;  /* 0x000000c0b9bf7221 */ /* 0x001fce0000010000 */
        /* <DEDUP_REMOVED lines=143> */
[----:B0-----:R-:W-:-:S01]  /*7000*/  FADD.FTZ R135, R134, R135 ;  /* 0x0000008786877221 */ /* 0x001fc20000010000 */
[----:B--2---:R-:W-:-:S03]  /*7010*/  FADD.FTZ R4, R133, R4 ;  /* 0x0000000485047221 */ /* 0x004fc60000010000 */
[----:B-1----:R-:W-:Y:S01]  /*7020*/  FADD.FTZ R3, R8, R135 ;  /* 0x0000008708037221 */ /* 0x002fe20000010000 */
[----:B------:R-:W-:Y:S06]  /*7030*/  @!P0 BRA `(.L_x_24) ;  /* 0x0000000000048947 */ /* 0x000fec0003800000 */
[----:B------:R-:W-:Y:S01]  /*7040*/  BPT.TRAP 0x1 ;  /* 0x000000040000795c */ /* 0x000fe20000300000 */
.L_x_24:
[----:B------:R-:W-:Y:S01]  /*7050*/  ULEA UR6, UR49, UR39, 0x3 ;  /* 0x0000002731067291 */ /* 0x000fe2000f8e183f */
[----:B------:R-:W-:Y:S01]  /*7060*/  ISETP.LT.AND P1, PT, RZ, UR52, PT ;  /* 0x00000034ff007c0c */ /* 0x000fe2000bf21270 */
[----:B------:R-:W-:Y:S01]  /*7070*/  UIADD3 UR7, UR52, -0x1, URZ ;  /* 0xffffffff34077890 */ /* 0x000fe2000fffe03f */
[----:B------:R-:W-:Y:S01]  /*7080*/  F2FP.SATFINITE.E4M3.F32.PACK_AB_MERGE_C R11, R12, R11, RZ ;  /* 0x0000000b0c0b723e */ /* 0x000fe200048070ff */
[----:B------:R-:W-:Y:S01]  /*7090*/  UIADD3 UR6, UR6, 0x33460, URZ ;  /* 0x0003346006067890 */ /* 0x000fe2000fffe03f */
[----:B------:R-:W-:Y:S01]  /*70a0*/  F2FP.SATFINITE.E4M3.F32.PACK_AB_MERGE_C R185, R186, R185, RZ ;  /* 0x000000b9bab9723e */ /* 0x000fe200048070ff */
[----:B------:R-:W-:Y:S01]  /*70b0*/  UMOV UR53, UR45 ;  /* 0x0000002d00357c82 */ /* 0x000fe20008000000 */
[----:B------:R-:W-:Y:S01]  /*70c0*/  F2FP.SATFINITE.E4M3.F32.PACK_AB_MERGE_C R15, R20, R15, RZ ;  /* 0x0000000f140f723e */ /* 0x000fe200048070ff */
[----:B------:R-:W-:Y:S01]  /*70d0*/  UPRMT UR6, UR37, 0x654, UR6 ;  /* 0x0000065425067896 */ /* 0x000fe20008000006 */
[----:B------:R-:W-:Y:S01]  /*70e0*/  F2FP.SATFINITE.E4M3.F32.PACK_AB_MERGE_C R189, R190, R189, RZ ;  /* 0x000000bdbebd723e */ /* 0x000fe200048070ff */
[----:B------:R-:W-:Y:S01]  /*70f0*/  UMOV UR52, UR7 ;  /* 0x0000000700347c82 */ /* 0x000fe20008000000 */
[----:B------:R-:W-:Y:S01]  /*7100*/  F2FP.SATFINITE.E4M3.F32.PACK_AB_MERGE_C R169, R172, R169, RZ ;  /* 0x000000a9aca9723e */ /* 0x000fe200048070ff */
[----:B------:R-:W-:Y:S01]  /*7110*/  UMOV UR49, UR44 ;  /* 0x0000002c00317c82 */ /* 0x000fe20008000000 */
[----:B------:R-:W-:Y:S01]  /*7120*/  F2FP.SATFINITE.E4M3.F32.PACK_AB_MERGE_C R174, R175, R174, RZ ;  /* 0x000000aeafae723e */ /* 0x000fe200048070ff */
[----:B------:R-:W-:Y:S01]  /*7130*/  FMUL.FTZ R24, R24, R7 ;  /* 0x0000000718187220 */ /* 0x000fe20000410000 */
[----:B------:R-:W-:Y:S01]  /*7140*/  F2FP.SATFINITE.E4M3.F32.PACK_AB_MERGE_C R177, R180, R177, RZ ;  /* 0x000000b1b4b1723e */ /* 0x000fe200048070ff */
[-C--:B------:R-:W-:Y:S01]  /*7150*/  FMUL.FTZ R25, R25, R7.reuse ;  /* 0x0000000719197220 */ /* 0x080fe20000410000 */
[----:B------:R-:W-:Y:S01]  /*7160*/  F2FP.SATFINITE.E4M3.F32.PACK_AB_MERGE_C R182, R183, R182, RZ ;  /* 0x000000b6b7b6723e */ /* 0x000fe200048070ff */
[----:B------:R-:W-:Y:S01]  /*7170*/  SYNCS.ARRIVE.TRANS64.RED.A1T0 RZ, [UR6], RZ ;  /* 0x000000ffffff79a7 */ /* 0x000fe20008100406 */
[----:B------:R-:W-:Y:S01]  /*7180*/  F2FP.SATFINITE.E4M3.F32.PACK_AB_MERGE_C R156, R157, R156, RZ ;  /* 0x0000009c9d9c723e */ /* 0x000fe200048070ff */
[-C--:B------:R-:W-:Y:S01]  /*7190*/  FMUL.FTZ R28, R28, R7.reuse ;  /* 0x000000071c1c7220 */ /* 0x080fe20000410000 */
        /* <DEDUP_REMOVED lines=55> */
[----:B------:R-:W-:Y:S01]  /*7510*/  FMUL.FTZ R117, R117, R7 ;  /* 0x0000000775757220 */ /* 0x000fe20000410000 */
        /* <DEDUP_REMOVED lines=48> */
[----:B------:R-:W-:Y:S01]  /*7820*/  F2FP.SATFINITE.E4M3.F32.PACK_AB_MERGE_C R200, R9, R10, R11 ;  /* 0x0000000a09c8723e */ /* 0x000fe2000480700b */
[----:B------:R-:W-:Y:S01]  /*7830*/  IMAD.MOV.U32 R6, RZ, RZ, R5 ;  /* 0x000000ffff067224 */ /* 0x000fe200078e0005 */
[----:B------:R-:W-:Y:S01]  /*7840*/  F2FP.SATFINITE.E4M3.F32.PACK_AB_MERGE_C R201, R184, R181, R185 ;  /* 0x000000b5b8c9723e */ /* 0x000fe200048070b9 */
[----:B------:R-:W-:Y:S01]  /*7850*/  IMAD.MOV.U32 R7, RZ, RZ, R0 ;  /* 0x000000ffff077224 */ /* 0x000fe200078e0000 */
[----:B------:R-:W-:-:S02]  /*7860*/  F2FP.SATFINITE.E4M3.F32.PACK_AB_MERGE_C R202, R14, R13, R15 ;  /* 0x0000000d0eca723e */ /* 0x000fc4000480700f */
[----:B------:R-:W-:Y:S02]  /*7870*/  F2FP.SATFINITE.E4M3.F32.PACK_AB_MERGE_C R203, R188, R187, R189 ;  /* 0x000000bbbccb723e */ /* 0x000fe400048070bd */
[----:B------:R-:W-:Y:S02]  /*7880*/  F2FP.SATFINITE.E4M3.F32.PACK_AB_MERGE_C R204, R168, R21, R169 ;  /* 0x00000015a8cc723e */ /* 0x000fe400048070a9 */
[----:B------:R-:W-:Y:S02]  /*7890*/  F2FP.SATFINITE.E4M3.F32.PACK_AB_MERGE_C R205, R171, R170, R174 ;  /* 0x000000aaabcd723e */ /* 0x000fe400048070ae */
[----:B------:R-:W-:Y:S02]  /*78a0*/  F2FP.SATFINITE.E4M3.F32.PACK_AB_MERGE_C R206, R176, R173, R177 ;  /* 0x000000adb0ce723e */ /* 0x000fe400048070b1 */
[----:B------:R-:W-:Y:S02]  /*78b0*/  F2FP.SATFINITE.E4M3.F32.PACK_AB_MERGE_C R207, R179, R178, R182 ;  /* 0x000000b2b3cf723e */ /* 0x000fe400048070b6 */
        /* <DEDUP_REMOVED lines=11> */
[----:B------:R-:W-:Y:S01]  /*7970*/  F2FP.SATFINITE.E4M3.F32.PACK_AB_MERGE_C R219, R131, R130, R134 ;  /* 0x0000008283db723e */ /* 0x000fe20004807086 */
[----:B------:R-:W-:Y:S06]  /*7980*/  @P1 BRA `(.L_x_25) ;  /* 0xffffffd000641947 */ /* 0x000fec000383ffff */
.L_x_14:
[----:B------:R-:W-:Y:S06]  /*7990*/  BAR.ARV 0x8, 0x180 ;  /* 0x0206000000007b1d */ /* 0x000fec0000002000 */
[----:B------:R-:W-:Y:S05]  /*79a0*/  @!P0 BRA `(.L_x_26) ;  /* 0x0000000000048947 */ /* 0x000fea0003800000 */
[----:B------:R-:W-:Y:S01]  /*79b0*/  BPT.TRAP 0x1 ;  /* 0x000000040000795c */ /* 0x000fe20000300000 */
.L_x_26:
[----:B------:R-:W-:Y:S01]  /*79c0*/  ULEA UR4, UR44, UR39, 0x3 ;  /* 0x000000272c047291 */ /* 0x000fe2000f8e183f */
[----:B------:R-:W-:-:S05]  /*79d0*/  IMAD.U32 R6, RZ, RZ, UR45 ;  /* 0x0000002dff067e24 */ /* 0x000fca000f8e00ff */
[----:B------:R-:W-:-:S04]  /*79e0*/  SHF.L.U32 R6, R6, 0x1f, RZ ;  /* 0x0000001f06067819 */ /* 0x000fc800000006ff */
[----:B------:R0:W1:Y:S01]  /*79f0*/  SYNCS.PHASECHK.TRANS64.TRYWAIT P1, [UR4+0x33450], R6 ;  /* 0x03345006ff0075a7 */ /* 0x0000620008020144 */
[----:B------:R-:W-:Y:S05]  /*7a00*/  @!P0 BRA `(.L_x_27) ;  /* 0x0000000000048947 */ /* 0x000fea0003800000 */
[----:B------:R-:W-:Y:S01]  /*7a10*/  BPT.TRAP 0x1 ;  /* 0x000000040000795c */ /* 0x000fe20000300000 */
.L_x_27:
[----:B-1----:R-:W-:Y:S05]  /*7a20*/  @P1 BRA `(.L_x_28) ;  /* 0x0000000000081947 */ /* 0x002fea0003800000 */
[----:B------:R-:W1:Y:S02]  /*7a30*/  SYNCS.PHASECHK.TRANS64.TRYWAIT P1, [UR4+0x33450], R6 ;  /* 0x03345006ff0075a7 */ /* 0x000e640008020144 */
[----:B-1----:R-:W-:Y:S05]  /*7a40*/  @!P1 BRA `(.L_x_29) ;  /* 0x0000008000009947 */ /* 0x002fea0003800000 */
.L_x_28:
[----:B------:R-:W-:Y:S01]  /*7a50*/  UIADD3 UR5, UR39, 0x200, URZ ;  /* 0x0000020027057890 */ /* 0x000fe2000fffe03f */
[----:B------:R-:W-:Y:S01]  /*7a60*/  WARPGROUP.ARRIVE ;  /* 0x00000000000079c5 */ /* 0x000fe20000000000 */
[----:B------:R-:W-:Y:S01]  /*7a70*/  UMOV UR7, 0xc0000010 ;  /* 0xc000001000077882 */ /* 0x000fe20000000000 */
[----:B------:R-:W-:Y:S01]  /*7a80*/  IMAD.MOV.U32 R8, RZ, RZ, 0x3f800000 ;  /* 0x3f800000ff087424 */ /* 0x000fe200078e00ff */
        /* <DEDUP_REMOVED lines=16> */
[----:B------:R-:W-:Y:S02]  /*7b90*/  ULDC.64 UR6, c[0x0][0x9a0] ;  /* 0x0002680000067ab9 */ /* 0x000fe40000000a00 */
[----:B------:R-:W-:-:S04]  /*7ba0*/  UISETP.NE.U32.AND UP0, UPT, UR6, URZ, UPT ;  /* 0x0000003f0600728c */ /* 0x000fc8000bf05070 */
[----:B------:R-:W-:-:S06]  /*7bb0*/  UISETP.NE.AND.EX UP0, UPT, UR7, URZ, UPT, UP0 ;  /* 0x0000003f0700728c */ /* 0x000fcc000bf05300 */
[----:B------:R-:W-:-:S05]  /*7bc0*/  PLOP3.LUT P1, PT, PT, PT, UP0, 0x80, 0x0 ;  /* 0x000000000000781c */ /* 0x000fca0003f2f008 */
[----:B------:R-:W-:Y:S02]  /*7bd0*/  @UP0 USHF.R.S32.HI UR10, URZ, 0x1f, UR42 ;  /* 0x0000001f3f0a0899 */ /* 0x000fe4000801142a */
[----:B------:R-:W-:Y:S01]  /*7be0*/  @UP0 UIADD3 UR8, -UR42, URZ, URZ ;  /* 0x0000003f2a080290 */ /* 0x000fe2000fffe13f */
[----:B------:R-:W-:Y:S01]  /*7bf0*/  @UP0 ULDC.64 UR12, c[0x0][0x9c8] ;  /* 0x00027200000c0ab9 */ /* 0x000fe20000000a00 */
[----:B------:R-:W-:Y:S01]  /*7c00*/  @UP0 ULDC UR9, c[0x0][0xc44] ;  /* 0x0003110000090ab9 */ /* 0x000fe20000000800 */
[----:B------:R-:W-:Y:S02]  /*7c10*/  @UP0 UIMAD UR10, UR10, UR12, URZ ;  /* 0x0000000c0a0a02a4 */ /* 0x000fe4000f8e023f */
[----:B------:R-:W-:Y:S02]  /*7c20*/  @UP0 UIMAD UR11, UR9, UR8, UR43 ;  /* 0x00000008090b02a4 */ /* 0x000fe4000f8e022b */
[----:B------:R-:W-:Y:S02]  /*7c30*/  @UP0 UIMAD.WIDE.U32 UR8, UR42, UR12, URZ ;  /* 0x0000000c2a0802a5 */ /* 0x000fe4000f8e003f */
[----:B------:R-:W-:-:S02]  /*7c40*/  @UP0 UIMAD UR10, UR42, UR13, UR10 ;  /* 0x0000000d2a0a02a4 */ /* 0x000fc4000f8e020a */
[----:B------:R-:W-:Y:S01]  /*7c50*/  @UP0 USHF.R.S32.HI UR14, URZ, 0x1f, UR11 ;  /* 0x0000001f3f0e0899 */ /* 0x000fe2000801140b */
[----:B------:R-:W-:Y:S01]  /*7c60*/  @UP0 ULDC.64 UR12, c[0x0][0x9d0] ;  /* 0x00027400000c0ab9 */ /* 0x000fe20000000a00 */
[----:B------:R-:W-:Y:S02]  /*7c70*/  @UP0 UIADD3 UR9, UR9, UR10, URZ ;  /* 0x0000000a09090290 */ /* 0x000fe4000fffe03f */
[----:B------:R-:W-:Y:S02]  /*7c80*/  @UP0 UIMAD UR10, UR14, UR12, URZ ;  /* 0x0000000c0e0a02a4 */ /* 0x000fe4000f8e023f */
[----:B------:R-:W-:Y:S02]  /*7c90*/  @UP0 UIMAD.WIDE.U32 UR8, UR11, UR12, UR8 ;  /* 0x0000000c0b0802a5 */ /* 0x000fe4000f8e0008 */
[----:B------:R-:W-:Y:S02]  /*7ca0*/  @UP0 UIMAD UR10, UR11, UR13, UR10 ;  /* 0x0000000d0b0a02a4 */ /* 0x000fe4000f8e020a */
[----:B------:R-:W-:-:S02]  /*7cb0*/  @UP0 ULEA UR6, UP1, UR8, UR6, 0x2 ;  /* 0x0000000608060291 */ /* 0x000fc4000f82103f */
[----:B------:R-:W-:-:S04]  /*7cc0*/  @UP0 UIADD3 UR9, UR9, UR10, URZ ;  /* 0x0000000a09090290 */ /* 0x000fc8000fffe03f */
[----:B------:R-:W-:Y:S01]  /*7cd0*/  @UP0 ULEA.HI.X UR7, UR8, UR7, UR9, 0x2, UP1 ;  /* 0x0000000708070291 */ /* 0x000fe200088f1409 */
[----:B01----:R-:W-:-:S05]  /*7ce0*/  IMAD.U32 R6, RZ, RZ, UR6 ;  /* 0x00000006ff067e24 */ /* 0x003fca000f8e00ff */
[----:B------:R-:W-:-:S05]  /*7cf0*/  IMAD.U32 R7, RZ, RZ, UR7 ;  /* 0x00000007ff077e24 */ /* 0x000fca000f8e00ff */
[----:B------:R0:W2:Y:S01]  /*7d00*/  @P1 LDG.E R8, desc[UR50][R6.64] ;  /* 0x0000003206081981 */ /* 0x0000a2000c1e1900 */
[----:B------:R-:W-:Y:S01]  /*7d10*/  UIADD3 UR6, UR5, 0x480, URZ ;  /* 0x0000048005067890 */ /* 0x000fe2000fffe03f */
[----:B------:R-:W-:Y:S01]  /*7d20*/  UMOV UR7, 0xc0000010 ;  /* 0xc000001000077882 */ /* 0x000fe20000000000 */
[----:B------:R-:W-:Y:S02]  /*7d30*/  WARPGROUP.DEPBAR.LE gsb0, 0x0 ;  /* 0x00008000000079c5 */ /* 0x000fe40000010000 */
[----:B------:R-:W-:-:S06]  /*7d40*/  WARPGROUP.ARRIVE ;  /* 0x00000000000079c5 */ /* 0x000fcc0000000000 */
[----:B------:R-:W-:Y:S01]  /*7d50*/  QGMMA.64x192x32.F32.E4M3.E4M3 R24, R212, gdesc[UR4], R24, gsb0 ;  /* 0x02e00004d4187df3 */ /* 0x000fe20008000818 */
[----:B------:R-:W-:Y:S01]  /*7d60*/  UIADD3 UR6, UR5, 0x600, URZ ;  /* 0x0000060005067890 */ /* 0x000fe2000fffe03f */
[----:B------:R-:W-:Y:S01]  /*7d70*/  UMOV UR7, 0xc0000010 ;  /* 0xc000001000077882 */ /* 0x000fe20000000000 */
[----:B------:R-:W1:Y:S04]  /*7d80*/  SHFL.BFLY PT, R9, R4, 0x2, 0x1f ;  /* 0x0c401f0004097f89 */ /* 0x000e6800000e0000 */
[----:B------:R-:W3:Y:S01]  /*7d90*/  SHFL.BFLY PT, R12, R3, 0x2, 0x1f ;  /* 0x0c401f00030c7f89 */ /* 0x000ee200000e0000 */
[----:B-1----:R-:W-:-:S01]  /*7da0*/  FADD.FTZ R9, R9, R4 ;  /* 0x0000000409097221 */ /* 0x002fc20000010000 */
[----:B---3--:R-:W-:-:S04]  /*7db0*/  FADD.FTZ R12, R12, R3 ;  /* 0x000000030c0c7221 */ /* 0x008fc80000010000 */
[----:B------:R-:W1:Y:S04]  /*7dc0*/  SHFL.BFLY PT, R10, R9, 0x1, 0x1f ;  /* 0x0c201f00090a7f89 */ /* 0x000e6800000e0000 */
[----:B0-----:R-:W0:Y:S01]  /*7dd0*/  SHFL.BFLY PT, R7, R12, 0x1, 0x1f ;  /* 0x0c201f000c077f89 */ /* 0x001e2200000e0000 */
[----:B-1----:R-:W-:-:S01]  /*7de0*/  FADD.FTZ R13, R9, R10 ;  /* 0x0000000a090d7221 */ /* 0x002fc20000010000 */
[----:B0-----:R-:W-:-:S04]  /*7df0*/  FADD.FTZ R14, R12, R7 ;  /* 0x000000070c0e7221 */ /* 0x001fc80000010000 */
[C---:B------:R-:W-:Y:S01]  /*7e00*/  FSETP.NE.FTZ.AND P1, PT, R13.reuse, RZ, PT ;  /* 0x000000ff0d00720b */ /* 0x040fe20003f35000 */
[----:B------:R-:W-:Y:S01]  /*7e10*/  FMUL.FTZ R6, R13, 0.00390625 ;  /* 0x3b8000000d067820 */ /* 0x000fe20000410000 */
[----:B------:R-:W-:Y:S01]  /*7e20*/  FMUL.FTZ R15, R14, 0.00390625 ;  /* 0x3b8000000e0f7820 */ /* 0x000fe20000410000 */
[----:B------:R-:W-:-:S03]  /*7e30*/  IMAD.MOV.U32 R7, RZ, RZ, RZ ;  /* 0x000000ffff077224 */ /* 0x000fc600078e00ff */
[----:B------:R-:W-:Y:S02]  /*7e40*/  FSETP.NE.FTZ.AND P2, PT, R6, RZ, PT ;  /* 0x000000ff0600720b */ /* 0x000fe40003f55000 */
[----:B------:R-:W-:-:S05]  /*7e50*/  FSETP.NE.FTZ.AND P3, PT, R15, RZ, PT ;  /* 0x000000ff0f00720b */ /* 0x000fca0003f75000 */
[----:B------:R-:W-:Y:S01]  /*7e60*/  @P1 MUFU.RCP R7, R13 ;  /* 0x0000000d00071308 */ /* 0x000fe20000001000 */
[----:B------:R-:W-:Y:S01]  /*7e70*/  FSETP.NE.FTZ.AND P1, PT, R14, RZ, PT ;  /* 0x000000ff0e00720b */ /* 0x000fe20003f35000 */
[----:B------:R-:W-:-:S06]  /*7e80*/  IMAD.MOV.U32 R11, RZ, RZ, RZ ;  /* 0x000000ffff0b7224 */ /* 0x000fcc00078e00ff */
[----:B------:R-:W0:Y:S01]  /*7e90*/  @P2 MUFU.LG2 R6, R6 ;  /* 0x0000000600062308 */ /* 0x000e220000000c00 */
[----:B------:R-:W-:Y:S02]  /*7ea0*/  WARPGROUP.DEPBAR.LE gsb0, 0x0 ;  /* 0x00008000000079c5 */ /* 0x000fe40000010000 */
[----:B------:R-:W-:-:S06]  /*7eb0*/  WARPGROUP.ARRIVE ;  /* 0x00000000000079c5 */ /* 0x000fcc0000000000 */
[----:B------:R-:W-:Y:S01]  /*7ec0*/  QGMMA.64x192x32.F32.E4M3.E4M3 R24, R216, gdesc[UR4], R24, gsb0 ;  /* 0x02e00004d8187df3 */ /* 0x000fe20008000818 */
[----:B------:R-:W1:Y:S08]  /*7ed0*/  @P3 MUFU.LG2 R10, R15 ;  /* 0x0000000f000a3308 */ /* 0x000e700000000c00 */
[----:B------:R-:W3:Y:S01]  /*7ee0*/  @P1 MUFU.RCP R11, R14 ;  /* 0x0000000e000b1308 */ /* 0x000ee20000001000 */
[----:B------:R-:W-:-:S02]  /*7ef0*/  IMAD.U32 R9, RZ, RZ, UR40 ;  /* 0x00000028ff097e24 */ /* 0x000fc4000f8e00ff */
[----:B------:R-:W-:Y:S02]  /*7f00*/  IMAD.U32 R12, RZ, RZ, UR40 ;  /* 0x00000028ff0c7e24 */ /* 0x000fe4000f8e00ff */
[----:B0-----:R-:W-:Y:S01]  /*7f10*/  @P2 FMUL.FTZ R6, R6, 0.69314718246459960938 ;  /* 0x3f31721806062820 */ /* 0x001fe20000410000 */
[----:B------:R-:W-:Y:S01]  /*7f20*/  @P2 FMUL.FTZ R9, R9, 0.69314718246459960938 ;  /* 0x3f31721809092820 */ /* 0x000fe20000410000 */
[----:B------:R-:W-:Y:S01]  /*7f30*/  @P3 FMUL.FTZ R13, R12, 0.69314718246459960938 ;  /* 0x3f3172180c0d3820 */ /* 0x000fe20000410000 */
[----:B-1----:R-:W-:Y:S01]  /*7f40*/  @P3 FMUL.FTZ R10, R10, 0.69314718246459960938 ;  /* 0x3f3172180a0a3820 */ /* 0x002fe20000410000 */
[----:B------:R-:W-:Y:S02]  /*7f50*/  IMAD.MOV.U32 R4, RZ, RZ, -0x800000 ;  /* 0xff800000ff047424 */ /* 0x000fe400078e00ff */
[----:B------:R-:W-:Y:S01]  /*7f60*/  @P2 FFMA.FTZ R4, R9, R0, R6 ;  /* 0x0000000009042223 */ /* 0x000fe20000010006 */
[----:B------:R-:W-:Y:S02]  /*7f70*/  IMAD.MOV.U32 R3, RZ, RZ, -0x800000 ;  /* 0xff800000ff037424 */ /* 0x000fe400078e00ff */
[----:B------:R-:W-:Y:S01]  /*7f80*/  @P3 FFMA.FTZ R3, R13, R5, R10 ;  /* 0x000000050d033223 */ /* 0x000fe2000001000a */
[-C--:B--2---:R-:W-:Y:S01]  /*7f90*/  FMUL.FTZ R9, R7, R8.reuse ;  /* 0x0000000807097220 */ /* 0x084fe20000410000 */
[----:B---3--:R-:W-:Y:S01]  /*7fa0*/  FMUL.FTZ R120, R11, R8 ;  /* 0x000000080b787220 */ /* 0x008fe20000410000 */
[----:B------:R-:W-:-:S02]  /*7fb0*/  WARPGROUP.DEPBAR.LE gsb0, 0x0 ;  /* 0x00008000000079c5 */ /* 0x000fc40000010000 */
[----:B------:R-:W-:Y:S05]  /*7fc0*/  @!P0 BRA `(.L_x_30) ;  /* 0x0000000000048947 */ /* 0x000fea0003800000 */
[----:B------:R-:W-:Y:S01]  /*7fd0*/  BPT.TRAP 0x1 ;  /* 0x000000040000795c */ /* 0x000fe20000300000 */
.L_x_30:
[----:B------:R-:W0:Y:S01]  /*7fe0*/  S2R R121, SR_TID.X ;  /* 0x0000000000797919 */ /* 0x000e220000002100 */
[----:B------:R-:W-:Y:S01]  /*7ff0*/  ULDC.64 UR6, c[0x4][0x38] ;  /* 0x01000e0000067ab9 */ /* 0x000fe20000000a00 */
[----:B------:R-:W1:Y:S01]  /*8000*/  S2UR UR5, SR_SWINHI ;  /* 0x00000000000579c3 */ /* 0x000e620000002f00 */
        /* <DEDUP_REMOVED lines=29> */
[----:B0-----:R-:W-:-:S02]  /*81e0*/  IMAD.SHL.U32 R0, R121, 0x4, RZ ;  /* 0x0000000479007824 */ /* 0x001fc400078e00ff */
[-C--:B------:R-:W-:Y:S01]  /*81f0*/  FMUL.FTZ R81, R88, R9.reuse ;  /* 0x0000000958517220 */ /* 0x080fe20000410000 */
[-C--:B------:R-:W-:Y:S01]  /*8200*/  FMUL.FTZ R84, R93, R9.reuse ;  /* 0x000000095d547220 */ /* 0x080fe20000410000 */
[-C--:B------:R-:W-:Y:S01]  /*8210*/  FMUL.FTZ R85, R89, R9.reuse ;  /* 0x0000000959557220 */ /* 0x080fe20000410000 */
[-C--:B------:R-:W-:Y:S01]  /*8220*/  FMUL.FTZ R8, R24, R9.reuse ;  /* 0x0000000918087220 */ /* 0x080fe20000410000 */
[----:B------:R-:W-:Y:S01]  /*8230*/  LOP3.LUT R0, R0, 0xc, RZ, 0xc0, !PT ;  /* 0x0000000c00007812 */ /* 0x000fe200078ec0ff */
[-C--:B------:R-:W-:Y:S01]  /*8240*/  FMUL.FTZ R45, R60, R9.reuse ;  /* 0x000000093c2d7220 */ /* 0x080fe20000410000 */
[-C--:B------:R-:W-:Y:S01]  /*8250*/  FMUL.FTZ R88, R100, R9.reuse ;  /* 0x0000000964587220 */ /* 0x080fe20000410000 */
[-C--:B------:R-:W-:Y:S01]  /*8260*/  FMUL.FTZ R89, R96, R9.reuse ;  /* 0x0000000960597220 */ /* 0x080fe20000410000 */
[----:B------:R-:W-:Y:S01]  /*8270*/  IADD3 R6, P0, R0, UR6, RZ ;  /* 0x0000000600067c10 */ /* 0x000fe2000ff1e0ff */
[-C--:B------:R-:W-:Y:S01]  /*8280*/  FMUL.FTZ R92, R101, R9.reuse ;  /* 0x00000009655c7220 */ /* 0x080fe20000410000 */
[----:B------:R-:W-:Y:S01]  /*8290*/  FMUL.FTZ R93, R97, R9 ;  /* 0x00000009615d7220 */ /* 0x000fe20000410000 */
[-C--:B------:R-:W-:Y:S01]  /*82a0*/  FMUL.FTZ R10, R26, R120.reuse ;  /* 0x000000781a0a7220 */ /* 0x080fe20000410000 */
[----:B------:R-:W-:Y:S01]  /*82b0*/  FMUL.FTZ R14, R27, R120 ;  /* 0x000000781b0e7220 */ /* 0x000fe20000410000 */
[----:B------:R-:W-:-:S02]  /*82c0*/  IMAD.X R7, RZ, RZ, UR7, P0 ;  /* 0x00000007ff077e24 */ /* 0x000fc400080e06ff */
[-C--:B------:R-:W-:Y:S01]  /*82d0*/  FMUL.FTZ R21, R38, R120.reuse ;  /* 0x0000007826157220 */ /* 0x080fe20000410000 */
[-C--:B------:R-:W-:Y:S01]  /*82e0*/  FMUL.FTZ R60, R65, R9.reuse ;  /* 0x00000009413c7220 */ /* 0x080fe20000410000 */
[-C--:B------:R-:W-:Y:S01]  /*82f0*/  FMUL.FTZ R96, R108, R9.reuse ;  /* 0x000000096c607220 */ /* 0x080fe20000410000 */
[-C--:B------:R-:W-:Y:S01]  /*8300*/  FMUL.FTZ R97, R104, R9.reuse ;  /* 0x0000000968617220 */ /* 0x080fe20000410000 */
[----:B------:R0:W2:Y:S01]  /*8310*/  LDG.E.CONSTANT R0, desc[UR50][R6.64] ;  /* 0x0000003206007981 */ /* 0x0000a2000c1e9900 */
        /* <DEDUP_REMOVED lines=14> */
[----:B------:R-:W-:Y:S01]  /*8400*/  FMUL.FTZ R55, R67, R120 ;  /* 0x0000007843377220 */ /* 0x000fe20000410000 */
[----:B------:R-:W-:Y:S01]  /*8410*/  F2FP.BF16.F32.PACK_AB R15, R15, R20 ;  /* 0x000000140f0f723e */ /* 0x000fe200000010ff */
[-C--:B------:R-:W-:Y:S01]  /*8420*/  FMUL.FTZ R9, R30, R120.reuse ;  /* 0x000000781e097220 */ /* 0x080fe20000410000 */
[-C--:B------:R-:W-:Y:S01]  /*8430*/  FMUL.FTZ R13, R31, R120.reuse ;  /* 0x000000781f0d7220 */ /* 0x080fe20000410000 */
[-C--:B------:R-:W-:Y:S01]  /*8440*/  FMUL.FTZ R67, R82, R120.reuse ;  /* 0x0000007852437220 */ /* 0x080fe20000410000 */
[----:B------:R-:W-:Y:S01]  /*8450*/  LOP3.LUT P0, R20, R121, 0x3, RZ, 0xc0, !PT ;  /* 0x0000000379147812 */ /* 0x000fe2000780c0ff */
[-C--:B------:R-:W-:Y:S01]  /*8460*/  FMUL.FTZ R30, R46, R120.reuse ;  /* 0x000000782e1e7220 */ /* 0x080fe20000410000 */
[-C--:B------:R-:W-:Y:S01]  /*8470*/  FMUL.FTZ R31, R42, R120.reuse ;  /* 0x000000782a1f7220 */ /* 0x080fe20000410000 */
[-C--:B------:R-:W-:Y:S01]  /*8480*/  FMUL.FTZ R82, R102, R120.reuse ;  /* 0x0000007866527220 */ /* 0x080fe20000410000 */
[-C--:B------:R-:W-:Y:S01]  /*8490*/  FMUL.FTZ R102, R119, R120.reuse ;  /* 0x0000007877667220 */ /* 0x080fe20000410000 */
[-C--:B------:R-:W-:Y:S01]  /*84a0*/  FMUL.FTZ R115, R115, R120.reuse ;  /* 0x0000007873737220 */ /* 0x080fe20000410000 */
[----:B------:R-:W-:Y:S01]  /*84b0*/  F2FP.BF16.F32.PACK_AB R34, R34, R35 ;  /* 0x000000232222723e */ /* 0x000fe200000010ff */
[-C--:B0-----:R-:W-:Y:S01]  /*84c0*/  FMUL.FTZ R6, R47, R120.reuse ;  /* 0x000000782f067220 */ /* 0x081fe20000410000 */
[----:B------:R-:W-:Y:S01]  /*84d0*/  F2FP.BF16.F32.PACK_AB R39, R38, R39 ;  /* 0x000000272627723e */ /* 0x000fe200000010ff */
[-C--:B------:R-:W-:Y:S01]  /*84e0*/  FMUL.FTZ R7, R43, R120.reuse ;  /* 0x000000782b077220 */ /* 0x080fe20000410000 */
[----:B------:R-:W-:Y:S01]  /*84f0*/  ISETP.EQ.OR P0, PT, R20, 0x3, !P0 ;  /* 0x000000031400780c */ /* 0x000fe20004702670 */
[-C--:B------:R-:W-:Y:S01]  /*8500*/  FMUL.FTZ R43, R58, R120.reuse ;  /* 0x000000783a2b7220 */ /* 0x080fe20000410000 */
[-C--:B------:R-:W-:Y:S01]  /*8510*/  FMUL.FTZ R47, R59, R120.reuse ;  /* 0x000000783b2f7220 */ /* 0x080fe20000410000 */
[----:B------:R-:W-:Y:S01]  /*8520*/  F2FP.BF16.F32.PACK_AB R30, R30, R31 ;  /* 0x0000001f1e1e723e */ /* 0x000fe200000010ff */
[-C--:B------:R-:W-:Y:S01]  /*8530*/  FMUL.FTZ R58, R78, R120.reuse ;  /* 0x000000784e3a7220 */ /* 0x080fe20000410000 */
[----:B------:R-:W-:Y:S01]  /*8540*/  FMUL.FTZ R59, R74, R120 ;  /* 0x000000784a3b7220 */ /* 0x000fe20000410000 */
[----:B------:R-:W-:Y:S01]  /*8550*/  F2FP.BF16.F32.PACK_AB R76, R73, R76 ;  /* 0x0000004c494c723e */ /* 0x000fe200000010ff */
[----:B------:R-:W-:Y:S01]  /*8560*/  UMOV UR6, UR39 ;  /* 0x0000002700067c82 */ /* 0x000fe20008000000 */
[----:B-1----:R-:W-:Y:S01]  /*8570*/  UMOV UR7, UR5 ;  /* 0x0000000500077c82 */ /* 0x002fe20008000000 */
[----:B------:R-:W-:Y:S01]  /*8580*/  F2FP.BF16.F32.PACK_AB R31, R102, R115 ;  /* 0x00000073661f723e */ /* 0x000fe200000010ff */
[----:B------:R-:W-:Y:S01]  /*8590*/  IMAD.U32 R35, RZ, RZ, UR7 ;  /* 0x00000007ff237e24 */ /* 0x000fe2000f8e00ff */
[----:B------:R-:W-:Y:S01]  /*85a0*/  SEL R115, R34, R39, P0 ;  /* 0x0000002722737207 */ /* 0x000fe20000000000 */
[----:B------:R-:W-:Y:S01]  /*85b0*/  ULDC.64 UR8, c[0x0][0xb90] ;  /* 0x0002e40000087ab9 */ /* 0x000fe20000000a00 */
[----:B------:R-:W-:Y:S01]  /*85c0*/  SEL R73, R39, R34, P0 ;  /* 0x0000002227497207 */ /* 0x000fe20000000000 */
[----:B------:R-:W-:-:S02]  /*85d0*/  IMAD.U32 R34, RZ, RZ, UR6 ;  /* 0x00000006ff227e24 */ /* 0x000fc4000f8e00ff */
[-C--:B------:R-:W-:Y:S01]  /*85e0*/  FMUL.FTZ R54, R71, R120.reuse ;  /* 0x0000007847367220 */ /* 0x080fe20000410000 */
[----:B------:R-:W-:Y:S01]  /*85f0*/  F2FP.BF16.F32.PACK_AB R77, R58, R59 ;  /* 0x0000003b3a4d723e */ /* 0x000fe200000010ff */
[-C--:B------:R-:W-:Y:S01]  /*8600*/  FMUL.FTZ R51, R66, R120.reuse ;  /* 0x0000007842337220 */ /* 0x080fe20000410000 */
[----:B------:R-:W-:Y:S01]  /*8610*/  FMUL.FTZ R71, R83, R120 ;  /* 0x0000007853477220 */ /* 0x000fe20000410000 */
[----:B------:R-:W-:Y:S01]  /*8620*/  F2FP.BF16.F32.PACK_AB R45, R45, R48 ;  /* 0x000000302d2d723e */ /* 0x000fe200000010ff */
[----:B------:R-:W-:Y:S01]  /*8630*/  IMAD.WIDE R58, R223, 0x2, R34 ;  /* 0x00000002df3a7825 */ /* 0x000fe200078e0222 */
[----:B------:R-:W-:-:S03]  /*8640*/  F2FP.BF16.F32.PACK_AB R52, R49, R52 ;  /* 0x000000343134723e */ /* 0x000fc600000010ff */
        /* <DEDUP_REMOVED lines=8> */
[----:B------:R-:W-:Y:S02]  /*86d0*/  F2FP.BF16.F32.PACK_AB R5, R5, R8 ;  /* 0x000000080505723e */ /* 0x000fe400000010ff */
[----:B------:R-:W-:-:S02]  /*86e0*/  F2FP.BF16.F32.PACK_AB R12, R11, R12 ;  /* 0x0000000c0b0c723e */ /* 0x000fc400000010ff */
[----:B------:R-:W-:Y:S01]  /*86f0*/  F2FP.BF16.F32.PACK_AB R14, R13, R14 ;  /* 0x0000000e0d0e723e */ /* 0x000fe200000010ff */
[----:B------:R-:W-:Y:S01]  /*8700*/  FMUL.FTZ R50, R70, R120 ;  /* 0x0000007846327220 */ /* 0x000fe20000410000 */
[----:B------:R-:W-:Y:S02]  /*8710*/  F2FP.BF16.F32.PACK_AB R61, R61, R64 ;  /* 0x000000403d3d723e */ /* 0x000fe400000010ff */
[----:B------:R-:W-:Y:S02]  /*8720*/  F2FP.BF16.F32.PACK_AB R37, R37, R40 ;  /* 0x000000282525723e */ /* 0x000fe400000010ff */
[----:B------:R-:W-:Y:S01]  /*8730*/  F2FP.BF16.F32.PACK_AB R44, R41, R44 ;  /* 0x0000002c292c723e */ /* 0x000fe200000010ff */
[-C--:B------:R-:W-:Y:S01]  /*8740*/  FMUL.FTZ R74, R94, R120.reuse ;  /* 0x000000785e4a7220 */ /* 0x080fe20000410000 */
[----:B------:R-:W-:Y:S01]  /*8750*/  F2FP.BF16.F32.PACK_AB R13, R92, R93 ;  /* 0x0000005d5c0d723e */ /* 0x000fe200000010ff */
[----:B------:R-:W-:Y:S01]  /*8760*/  FMUL.FTZ R70, R87, R120 ;  /* 0x0000007857467220 */ /* 0x000fe20000410000 */
[----:B------:R-:W-:-:S02]  /*8770*/  SEL R93, R45, R52, P0 ;  /* 0x000000342d5d7207 */ /* 0x000fc40000000000 */
[----:B------:R-:W-:Y:S02]  /*8780*/  F2FP.BF16.F32.PACK_AB R53, R53, R56 ;  /* 0x000000383535723e */ /* 0x000fe400000010ff */
[----:B------:R-:W-:Y:S02]  /*8790*/  F2FP.BF16.F32.PACK_AB R7, R6, R7 ;  /* 0x000000070607723e */ /* 0x000fe400000010ff */
[----:B------:R-:W-:Y:S01]  /*87a0*/  F2FP.BF16.F32.PACK_AB R80, R80, R81 ;  /* 0x000000515050723e */ /* 0x000fe200000010ff */
[-C--:B------:R-:W-:Y:S01]  /*87b0*/  FMUL.FTZ R78, R95, R120.reuse ;  /* 0x000000785f4e7220 */ /* 0x080fe20000410000 */
[----:B------:R-:W-:Y:S01]  /*87c0*/  SEL R64, R52, R45, P0 ;  /* 0x0000002d34407207 */ /* 0x000fe20000000000 */
[-C--:B------:R-:W-:Y:S01]  /*87d0*/  FMUL.FTZ R75, R90, R120.reuse ;  /* 0x000000785a4b7220 */ /* 0x080fe20000410000 */
[----:B------:R-:W-:Y:S01]  /*87e0*/  F2FP.BF16.F32.PACK_AB R11, R84, R85 ;  /* 0x00000055540b723e */ /* 0x000fe200000010ff */
[----:B------:R-:W-:Y:S01]  /*87f0*/  FMUL.FTZ R87, R98, R120 ;  /* 0x0000007862577220 */ /* 0x000fe20000410000 */
[----:B------:R-:W-:-:S02]  /*8800*/  IADD3 R45, P4, R58, 0x8060, RZ ;  /* 0x000080603a2d7810 */ /* 0x000fc40007f9e0ff */
[----:B------:R-:W-:Y:S02]  /*8810*/  F2FP.BF16.F32.PACK_AB R21, R21, R24 ;  /* 0x000000181515723e */ /* 0x000fe400000010ff */
[----:B------:R-:W-:Y:S02]  /*8820*/  F2FP.BF16.F32.PACK_AB R28, R25, R28 ;  /* 0x0000001c191c723e */ /* 0x000fe400000010ff */
[----:B------:R-:W-:Y:S02]  /*8830*/  F2FP.BF16.F32.PACK_AB R26, R26, R27 ;  /* 0x0000001b1a1a723e */ /* 0x000fe400000010ff */
[----:B------:R-:W-:Y:S02]  /*8840*/  F2FP.BF16.F32.PACK_AB R9, R9, R10 ;  /* 0x0000000a0909723e */ /* 0x000fe400000010ff */
[----:B------:R-:W-:Y:S02]  /*8850*/  F2FP.BF16.F32.PACK_AB R60, R57, R60 ;  /* 0x0000003c393c723e */ /* 0x000fe400000010ff */
[----:B------:R-:W-:-:S02]  /*8860*/  F2FP.BF16.F32.PACK_AB R68, R65, R68 ;  /* 0x000000444144723e */ /* 0x000fc400000010ff */
[----:B------:R-:W-:Y:S02]  /*8870*/  F2FP.BF16.F32.PACK_AB R69, R69, R72 ;  /* 0x000000484545723e */ /* 0x000fe400000010ff */
[----:B------:R-:W-:Y:S02]  /*8880*/  F2FP.BF16.F32.PACK_AB R104, R104, R105 ;  /* 0x000000696868723e */ /* 0x000fe400000010ff */
[----:B------:R-:W-:Y:S02]  /*8890*/  F2FP.BF16.F32.PACK_AB R109, R108, R109 ;  /* 0x0000006d6c6d723e */ /* 0x000fe400000010ff */
[----:B------:R-:W-:Y:S02]  /*88a0*/  F2FP.BF16.F32.PACK_AB R96, R96, R97 ;  /* 0x000000616060723e */ /* 0x000fe400000010ff */
[----:B------:R-:W-:Y:S02]  /*88b0*/  F2FP.BF16.F32.PACK_AB R29, R29, R32 ;  /* 0x000000201d1d723e */ /* 0x000fe400000010ff */
[----:B------:R-:W-:-:S02]  /*88c0*/  F2FP.BF16.F32.PACK_AB R36, R33, R36 ;  /* 0x000000242124723e */ /* 0x000fc400000010ff */
[----:B------:R-:W-:Y:S01]  /*88d0*/  F2FP.BF16.F32.PACK_AB R88, R88, R89 ;  /* 0x000000595858723e */ /* 0x000fe200000010ff */
[----:B------:R-:W-:Y:S01]  /*88e0*/  UIADD3 UR4, UR4, 0x33460, URZ ;  /* 0x0003346004047890 */ /* 0x000fe2000fffe03f */
[----:B------:R-:W-:Y:S01]  /*88f0*/  SEL R85, R5, R12, P0 ;  /* 0x0000000c05557207 */ /* 0x000fe20000000000 */
[----:B------:R-:W-:Y:S01]  /*8900*/  UIADD3 UR5, -UR42, URZ, URZ ;  /* 0x0000003f2a057290 */ /* 0x000fe2000fffe13f */
[----:B------:R-:W-:Y:S01]  /*8910*/  SEL R56, R12, R5, P0 ;  /* 0x000000050c387207 */ /* 0x000fe20000000000 */
[----:B------:R-:W-:Y:S01]  /*8920*/  IMAD R5, R19, 0x40, R2 ;  /* 0x0000004013057824 */ /* 0x000fe200078e0202 */
[----:B------:R-:W-:Y:S01]  /*8930*/  F2FP.BF16.F32.PACK_AB R6, R62, R63 ;  /* 0x0000003f3e06723e */ /* 0x000fe200000010ff */
[----:B------:R-:W-:Y:S01]  /*8940*/  ULDC UR6, c[0x0][0xc44] ;  /* 0x0003110000067ab9 */ /* 0x000fe20000000800 */
[----:B------:R-:W-:Y:S02]  /*8950*/  F2FP.BF16.F32.PACK_AB R81, R86, R91 ;  /* 0x0000005b5651723e */ /* 0x000fe400000010ff */
[----:B------:R-:W-:-:S02]  /*8960*/  SEL R91, R37, R44, P0 ;  /* 0x0000002c255b7207 */ /* 0x000fc40000000000 */
[----:B------:R-:W-:Y:S01]  /*8970*/  SEL R63, R44, R37, P0 ;  /* 0x000000252c3f7207 */ /* 0x000fe20000000000 */
[-C--:B------:R-:W-:Y:S01]  /*8980*/  FMUL.FTZ R94, R111, R120.reuse ;  /* 0x000000786f5e7220 */ /* 0x080fe20000410000 */
[----:B------:R-:W-:Y:S01]  /*8990*/  LOP3.LUT R44, R45, 0x380, RZ, 0xc0, !PT ;  /* 0x000003802d2c7812 */ /* 0x000fe200078ec0ff */
[-C--:B------:R-:W-:Y:S01]  /*89a0*/  FMUL.FTZ R99, R107, R120.reuse ;  /* 0x000000786b637220 */ /* 0x080fe20000410000 */
[-C--:B------:R-:W-:Y:S01]  /*89b0*/  FMUL.FTZ R90, R110, R120.reuse ;  /* 0x000000786e5a7220 */ /* 0x080fe20000410000 */
[----:B------:R-:W-:Y:S01]  /*89c0*/  FMUL.FTZ R95, R106, R120 ;  /* 0x000000786a5f7220 */ /* 0x000fe20000410000 */
[----:B------:R-:W-:Y:S01]  /*89d0*/  F2FP.BF16.F32.PACK_AB R10, R74, R75 ;  /* 0x0000004b4a0a723e */ /* 0x000fe200000010ff */
[----:B------:R-:W-:Y:S01]  /*89e0*/  IMAD.WIDE R34, R5, 0x2, R34 ;  /* 0x0000000205227825 */ /* 0x000fe200078e0222 */
[----:B------:R-:W-:Y:S02]  /*89f0*/  F2FP.BF16.F32.PACK_AB R82, R82, R87 ;  /* 0x000000575252723e */ /* 0x000fe400000010ff */
[----:B------:R-:W-:-:S02]  /*8a00*/  SEL R87, R15, R28, P0 ;  /* 0x0000001c0f577207 */ /* 0x000fc40000000000 */
[----:B------:R-:W-:Y:S02]  /*8a10*/  SEL R57, R28, R15, P0 ;  /* 0x0000000f1c397207 */ /* 0x000fe40000000000 */
[----:B------:R-:W-:Y:S02]  /*8a20*/  SEL R111, R21, R26, P0 ;  /* 0x0000001a156f7207 */ /* 0x000fe40000000000 */
[----:B------:R-:W-:Y:S02]  /*8a30*/  SEL R74, R26, R21, P0 ;  /* 0x000000151a4a7207 */ /* 0x000fe40000000000 */
[----:B------:R-:W-:Y:S02]  /*8a40*/  LOP3.LUT R5, R58, 0x380, RZ, 0xc0, !PT ;  /* 0x000003803a057812 */ /* 0x000fe400078ec0ff */
[----:B------:R-:W-:Y:S02]  /*8a50*/  F2FP.BF16.F32.PACK_AB R42, R42, R43 ;  /* 0x0000002b2a2a723e */ /* 0x000fe400000010ff */
[----:B------:R-:W-:-:S02]  /*8a60*/  F2FP.BF16.F32.PACK_AB R47, R46, R47 ;  /* 0x0000002f2e2f723e */ /* 0x000fc400000010ff */
[----:B------:R-:W-:Y:S02]  /*8a70*/  F2FP.BF16.F32.PACK_AB R50, R50, R51 ;  /* 0x000000333232723e */ /* 0x000fe400000010ff */
[----:B------:R-:W-:Y:S02]  /*8a80*/  F2FP.BF16.F32.PACK_AB R55, R54, R55 ;  /* 0x000000373637723e */ /* 0x000fe400000010ff */
[----:B------:R-:W-:Y:S02]  /*8a90*/  F2FP.BF16.F32.PACK_AB R79, R66, R67 ;  /* 0x00000043424f723e */ /* 0x000fe400000010ff */
[----:B------:R-:W-:Y:S02]  /*8aa0*/  F2FP.BF16.F32.PACK_AB R8, R70, R71 ;  /* 0x000000474608723e */ /* 0x000fe400000010ff */
[----:B------:R-:W-:Y:S02]  /*8ab0*/  SHF.R.U64 R44, R44, 0x3, RZ ;  /* 0x000000032c2c7819 */ /* 0x000fe400000012ff */
[----:B------:R-:W-:-:S02]  /*8ac0*/  IADD3 R28, P3, R58, 0x8040, RZ ;  /* 0x000080403a1c7810 */ /* 0x000fc40007f7e0ff */
[C---:B------:R-:W-:Y:S02]  /*8ad0*/  IADD3 R26, P6, R58.reuse, 0x8020, RZ ;  /* 0x000080203a1a7810 */ /* 0x040fe40007fde0ff */
[C---:B------:R-:W-:Y:S02]  /*8ae0*/  IADD3 R24, P5, R58.reuse, 0x8000, RZ ;  /* 0x000080003a187810 */ /* 0x040fe40007fbe0ff */
[----:B------:R-:W-:Y:S02]  /*8af0*/  IADD3 R20, P2, R58, 0x4060, RZ ;  /* 0x000040603a147810 */ /* 0x000fe40007f5e0ff */
[----:B------:R-:W-:Y:S02]  /*8b00*/  F2FP.BF16.F32.PACK_AB R83, R78, R83 ;  /* 0x000000534e53723e */ /* 0x000fe400000010ff */
[----:B------:R-:W-:Y:S02]  /*8b10*/  F2FP.BF16.F32.PACK_AB R27, R94, R99 ;  /* 0x000000635e1b723e */ /* 0x000fe400000010ff */
[----:B------:R-:W-:-:S02]  /*8b20*/  F2FP.BF16.F32.PACK_AB R90, R90, R95 ;  /* 0x0000005f5a5a723e */ /* 0x000fc400000010ff */
[----:B------:R-:W-:Y:S02]  /*8b30*/  F2FP.BF16.F32.PACK_AB R25, R100, R101 ;  /* 0x000000656419723e */ /* 0x000fe400000010ff */
[----:B------:R-:W-:Y:S02]  /*8b40*/  SEL R97, R61, R68, P0 ;  /* 0x000000443d617207 */ /* 0x000fe40000000000 */
[----:B------:R-:W-:Y:S02]  /*8b50*/  SEL R65, R68, R61, P0 ;  /* 0x0000003d44417207 */ /* 0x000fe40000000000 */
[----:B------:R-:W-:Y:S02]  /*8b60*/  SEL R99, R69, R76, P0 ;  /* 0x0000004c45637207 */ /* 0x000fe40000000000 */
[----:B------:R-:W-:Y:S02]  /*8b70*/  SEL R67, R76, R69, P0 ;  /* 0x000000454c437207 */ /* 0x000fe40000000000 */
[----:B------:R-:W-:Y:S01]  /*8b80*/  SHF.R.U64 R5, R5, 0x3, RZ ;  /* 0x0000000305057819 */ /* 0x000fe200000012ff */
[----:B------:R-:W-:Y:S01]  /*8b90*/  IMAD.X R61, RZ, RZ, R59, P5 ;  /* 0x000000ffff3d7224 */ /* 0x000fe200028e063b */
[----:B------:R-:W-:-:S02]  /*8ba0*/  SEL R95, R53, R60, P0 ;  /* 0x0000003c355f7207 */ /* 0x000fc40000000000 */
[----:B------:R-:W-:Y:S01]  /*8bb0*/  SEL R66, R60, R53, P0 ;  /* 0x000000353c427207 */ /* 0x000fe20000000000 */
[----:B------:R-:W-:Y:S01]  /*8bc0*/  IMAD.X R53, RZ, RZ, R59, P2 ;  /* 0x000000ffff357224 */ /* 0x000fe200010e063b */
[----:B------:R-:W-:Y:S02]  /*8bd0*/  SEL R101, R80, R11, P0 ;  /* 0x0000000b50657207 */ /* 0x000fe40000000000 */
[----:B------:R-:W-:Y:S02]  /*8be0*/  SEL R68, R11, R80, P0 ;  /* 0x000000500b447207 */ /* 0x000fe40000000000 */
[----:B------:R-:W-:Y:S02]  /*8bf0*/  SEL R107, R104, R109, P0 ;  /* 0x0000006d686b7207 */ /* 0x000fe40000000000 */
[----:B------:R-:W-:Y:S02]  /*8c00*/  SEL R71, R109, R104, P0 ;  /* 0x000000686d477207 */ /* 0x000fe40000000000 */
[----:B------:R-:W-:-:S02]  /*8c10*/  SEL R117, R42, R47, P0 ;  /* 0x0000002f2a757207 */ /* 0x000fc40000000000 */
[----:B------:R-:W-:Y:S01]  /*8c20*/  SEL R75, R47, R42, P0 ;  /* 0x0000002a2f4b7207 */ /* 0x000fe20000000000 */
[--C-:B------:R-:W-:Y:S01]  /*8c30*/  IMAD.X R47, RZ, RZ, R59.reuse, P3 ;  /* 0x000000ffff2f7224 */ /* 0x100fe200018e063b */
[----:B------:R-:W-:Y:S02]  /*8c40*/  SEL R119, R50, R55, P0 ;  /* 0x0000003732777207 */ /* 0x000fe40000000000 */
[----:B------:R-:W-:Y:S01]  /*8c50*/  SEL R76, R55, R50, P0 ;  /* 0x00000032374c7207 */ /* 0x000fe20000000000 */
[--C-:B------:R-:W-:Y:S01]  /*8c60*/  IMAD.X R55, RZ, RZ, R59.reuse, P6 ;  /* 0x000000ffff377224 */ /* 0x100fe200030e063b */
[----:B------:R-:W-:Y:S02]  /*8c70*/  SEL R121, R77, R6, P0 ;  /* 0x000000064d797207 */ /* 0x000fe40000000000 */
[----:B------:R-:W-:Y:S02]  /*8c80*/  SEL R123, R79, R8, P0 ;  /* 0x000000084f7b7207 */ /* 0x000fe40000000000 */
[----:B------:R-:W-:Y:S01]  /*8c90*/  LOP3.LUT R44, R44, R45, RZ, 0x3c, !PT ;  /* 0x0000002d2c2c7212 */ /* 0x000fe200078e3cff */
[----:B------:R-:W-:Y:S01]  /*8ca0*/  IMAD.X R45, RZ, RZ, R59, P4 ;  /* 0x000000ffff2d7224 */ /* 0x000fe200020e063b */
[----:B------:R-:W-:-:S02]  /*8cb0*/  SEL R109, R9, R14, P0 ;  /* 0x0000000e096d7207 */ /* 0x000fc40000000000 */
[----:B------:R-:W-:Y:S02]  /*8cc0*/  SEL R78, R14, R9, P0 ;  /* 0x000000090e4e7207 */ /* 0x000fe40000000000 */
[----:B------:R-:W-:Y:S02]  /*8cd0*/  SEL R113, R30, R7, P0 ;  /* 0x000000071e717207 */ /* 0x000fe40000000000 */
[----:B------:R-:W-:Y:S02]  /*8ce0*/  SEL R72, R7, R30, P0 ;  /* 0x0000001e07487207 */ /* 0x000fe40000000000 */
[----:B------:R-:W-:Y:S02]  /*8cf0*/  SEL R77, R6, R77, P0 ;  /* 0x0000004d064d7207 */ /* 0x000fe40000000000 */
[----:B------:R-:W-:Y:S02]  /*8d00*/  SEL R79, R8, R79, P0 ;  /* 0x0000004f084f7207 */ /* 0x000fe40000000000 */
[----:B------:R-:W-:-:S02]  /*8d10*/  SEL R125, R10, R83, P0 ;  /* 0x000000530a7d7207 */ /* 0x000fc40000000000 */
[----:B------:R-:W-:Y:S02]  /*8d20*/  SEL R80, R83, R10, P0 ;  /* 0x0000000a53507207 */ /* 0x000fe40000000000 */
[C---:B------:R-:W-:Y:S02]  /*8d30*/  IADD3 R6, P1, R58.reuse, 0x20, RZ ;  /* 0x000000203a067810 */ /* 0x040fe40007f3e0ff */
[C---:B------:R-:W-:Y:S02]  /*8d40*/  IADD3 R14, P4, R58.reuse, 0x4040, RZ ;  /* 0x000040403a0e7810 */ /* 0x040fe40007f9e0ff */
[C---:B------:R-:W-:Y:S02]  /*8d50*/  IADD3 R12, P3, R58.reuse, 0x4020, RZ ;  /* 0x000040203a0c7810 */ /* 0x040fe40007f7e0ff */
[C---:B------:R-:W-:Y:S02]  /*8d60*/  IADD3 R10, P6, R58.reuse, 0x4000, RZ ;  /* 0x000040003a0a7810 */ /* 0x040fe40007fde0ff */
[----:B------:R-:W-:-:S02]  /*8d70*/  IADD3 R7, P5, R58, 0x60, RZ ;  /* 0x000000603a077810 */ /* 0x000fc40007fbe0ff */
[----:B------:R-:W-:Y:S02]  /*8d80*/  IADD3 R8, P2, R58, 0x40, RZ ;  /* 0x000000403a087810 */ /* 0x000fe40007f5e0ff */
[----:B------:R-:W-:Y:S02]  /*8d90*/  LOP3.LUT R58, R5, R58, RZ, 0x3c, !PT ;  /* 0x0000003a053a7212 */ /* 0x000fe400078e3cff */
[----:B------:R-:W-:-:S04]  /*8da0*/  LOP3.LUT R5, R20, 0x380, RZ, 0xc0, !PT ;  /* 0x0000038014057812 */ /* 0x000fc800078ec0ff */
[----:B------:R-:W-:-:S04]  /*8db0*/  SHF.R.U64 R5, R5, 0x3, RZ ;  /* 0x0000000305057819 */ /* 0x000fc800000012ff */
[----:B------:R-:W-:Y:S02]  /*8dc0*/  LOP3.LUT R52, R5, R20, RZ, 0x3c, !PT ;  /* 0x0000001405347212 */ /* 0x000fe400078e3cff */
[----:B------:R-:W-:Y:S01]  /*8dd0*/  LOP3.LUT R5, R6, 0x380, RZ, 0xc0, !PT ;  /* 0x0000038006057812 */ /* 0x000fe200078ec0ff */
[-C--:B------:R-:W-:Y:S01]  /*8de0*/  FMUL.FTZ R98, R118, R120.reuse ;  /* 0x0000007876627220 */ /* 0x080fe20000410000 */
[----:B------:R-:W-:Y:S02]  /*8df0*/  FMUL.FTZ R103, R114, R120 ;  /* 0x0000007872677220 */ /* 0x000fe40000410000 */
[----:B------:R-:W-:-:S04]  /*8e00*/  SHF.R.U64 R5, R5, 0x3, RZ ;  /* 0x0000000305057819 */ /* 0x000fc800000012ff */
[----:B------:R-:W-:Y:S02]  /*8e10*/  LOP3.LUT R50, R5, R6, RZ, 0x3c, !PT ;  /* 0x0000000605327212 */ /* 0x000fe400078e3cff */
[----:B------:R-:W-:Y:S02]  /*8e20*/  LOP3.LUT R5, R8, 0x380, RZ, 0xc0, !PT ;  /* 0x0000038008057812 */ /* 0x000fe400078ec0ff */
[----:B------:R-:W-:Y:S02]  /*8e30*/  F2FP.BF16.F32.PACK_AB R98, R98, R103 ;  /* 0x000000676262723e */ /* 0x000fe400000010ff */
[----:B------:R-:W-:Y:S01]  /*8e40*/  LOP3.LUT R9, R24, 0x380, RZ, 0xc0, !PT ;  /* 0x0000038018097812 */ /* 0x000fe200078ec0ff */
[----:B------:R-:W-:Y:S01]  /*8e50*/  IMAD.X R43, RZ, RZ, R59, P3 ;  /* 0x000000ffff2b7224 */ /* 0x000fe200018e063b */
[----:B------:R-:W-:Y:S02]  /*8e60*/  SHF.R.U64 R5, R5, 0x3, RZ ;  /* 0x0000000305057819 */ /* 0x000fe400000012ff */
[----:B------:R-:W-:-:S02]  /*8e70*/  SEL R131, R98, R31, P0 ;  /* 0x0000001f62837207 */ /* 0x000fc40000000000 */
[----:B------:R-:W-:Y:S02]  /*8e80*/  SEL R83, R31, R98, P0 ;  /* 0x000000621f537207 */ /* 0x000fe40000000000 */
[----:B------:R-:W-:Y:S02]  /*8e90*/  SHF.R.U64 R9, R9, 0x3, RZ ;  /* 0x0000000309097819 */ /* 0x000fe400000012ff */
[----:B------:R-:W-:Y:S02]  /*8ea0*/  IADD3 R31, P3, R34, 0x2000, RZ ;  /* 0x00002000221f7810 */ /* 0x000fe40007f7e0ff */
[----:B------:R-:W-:Y:S02]  /*8eb0*/  SEL R89, R29, R36, P0 ;  /* 0x000000241d597207 */ /* 0x000fe40000000000 */
[----:B------:R-:W-:Y:S02]  /*8ec0*/  SEL R62, R36, R29, P0 ;  /* 0x0000001d243e7207 */ /* 0x000fe40000000000 */
[----:B------:R-:W-:-:S02]  /*8ed0*/  LOP3.LUT R36, R5, R8, RZ, 0x3c, !PT ;  /* 0x0000000805247212 */ /* 0x000fc400078e3cff */
[----:B------:R-:W-:Y:S01]  /*8ee0*/  LOP3.LUT R60, R9, R24, RZ, 0x3c, !PT ;  /* 0x00000018093c7212 */ /* 0x000fe200078e3cff */
[----:B------:R-:W0:Y:S01]  /*8ef0*/  LDC R5, c[0x0][0xbe8] ;  /* 0x0002fa00ff057b82 */ /* 0x000e220000000800 */
[----:B------:R-:W-:Y:S02]  /*8f00*/  LOP3.LUT R30, R31, 0x380, RZ, 0xc0, !PT ;  /* 0x000003801f1e7812 */ /* 0x000fe400078ec0ff */
[----:B------:R-:W-:Y:S02]  /*8f10*/  LOP3.LUT R9, R10, 0x380, RZ, 0xc0, !PT ;  /* 0x000003800a097812 */ /* 0x000fe400078ec0ff */
[----:B------:R-:W-:Y:S02]  /*8f20*/  SHF.R.U64 R30, R30, 0x3, RZ ;  /* 0x000000031e1e7819 */ /* 0x000fe400000012ff */
[----:B------:R-:W-:Y:S02]  /*8f30*/  SHF.R.U64 R9, R9, 0x3, RZ ;  /* 0x0000000309097819 */ /* 0x000fe400000012ff */
[----:B------:R-:W-:Y:S01]  /*8f40*/  LOP3.LUT R30, R30, R31, RZ, 0x3c, !PT ;  /* 0x0000001f1e1e7212 */ /* 0x000fe200078e3cff */
[----:B------:R-:W-:Y:S01]  /*8f50*/  IMAD.X R31, RZ, RZ, R35, P3 ;  /* 0x000000ffff1f7224 */ /* 0x000fe200018e0623 */
[----:B------:R-:W-:-:S02]  /*8f60*/  LOP3.LUT R40, R9, R10, RZ, 0x3c, !PT ;  /* 0x0000000a09287212 */ /* 0x000fc400078e3cff */
[----:B------:R-:W-:-:S04]  /*8f70*/  IADD3 R9, P3, R34, 0x8000, RZ ;  /* 0x0000800022097810 */ /* 0x000fc80007f7e0ff */
[----:B------:R-:W-:-:S04]  /*8f80*/  LOP3.LUT R8, R9, 0x380, RZ, 0xc0, !PT ;  /* 0x0000038009087812 */ /* 0x000fc800078ec0ff */
[----:B------:R-:W-:Y:S02]  /*8f90*/  SHF.R.U64 R8, R8, 0x3, RZ ;  /* 0x0000000308087819 */ /* 0x000fe400000012ff */
[----:B------:R-:W-:Y:S02]  /*8fa0*/  LOP3.LUT R11, R26, 0x380, RZ, 0xc0, !PT ;  /* 0x000003801a0b7812 */ /* 0x000fe400078ec0ff */
[----:B------:R-:W-:Y:S01]  /*8fb0*/  LOP3.LUT R8, R8, R9, RZ, 0x3c, !PT ;  /* 0x0000000908087212 */ /* 0x000fe200078e3cff */
[----:B------:R-:W-:Y:S01]  /*8fc0*/  IMAD.X R9, RZ, RZ, R35, P3 ;  /* 0x000000ffff097224 */ /* 0x000fe200018e0623 */
[----:B0-----:R-:W-:Y:S01]  /*8fd0*/  ISETP.NE.AND P3, PT, R5, 0x1, PT ;  /* 0x000000010500780c */ /* 0x001fe20003f65270 */
[--C-:B------:R-:W-:Y:S01]  /*8fe0*/  IMAD.X R51, RZ, RZ, R59.reuse, P1 ;  /* 0x000000ffff337224 */ /* 0x100fe200008e063b */
[----:B------:R-:W-:Y:S01]  /*8ff0*/  SHF.R.U64 R11, R11, 0x3, RZ ;  /* 0x000000030b0b7819 */ /* 0x000fe200000012ff */
[--C-:B------:R-:W-:Y:S01]  /*9000*/  IMAD.X R49, RZ, RZ, R59.reuse, P4 ;  /* 0x000000ffff317224 */ /* 0x100fe200020e063b */
[----:B------:R-:W-:Y:S01]  /*9010*/  MOV R114, R58 ;  /* 0x0000003a00727202 */ /* 0x000fe20000000f00 */
[----:B------:R-:W-:-:S02]  /*9020*/  IMAD.X R41, RZ, RZ, R59, P6 ;  /* 0x000000ffff297224 */ /* 0x000fc400030e063b */
[--C-:B------:R-:W-:Y:S02]  /*9030*/  IMAD.X R39, RZ, RZ, R59.reuse, P5 ;  /* 0x000000ffff277224 */ /* 0x100fe400028e063b */
[----:B------:R-:W-:Y:S02]  /*9040*/  IMAD.X R37, RZ, RZ, R59, P2 ;  /* 0x000000ffff257224 */ /* 0x000fe400010e063b */
[----:B------:R-:W0:Y:S01]  /*9050*/  LDC R59, c[0x0][0xc38] ;  /* 0x00030e00ff3b7b82 */ /* 0x000e220000000800 */
[----:B------:R-:W-:Y:S02]  /*9060*/  LOP3.LUT R54, R11, R26, RZ, 0x3c, !PT ;  /* 0x0000001a0b367212 */ /* 0x000fe400078e3cff */
[----:B------:R-:W-:Y:S02]  /*9070*/  LOP3.LUT R11, R12, 0x380, RZ, 0xc0, !PT ;  /* 0x000003800c0b7812 */ /* 0x000fe400078ec0ff */
[----:B------:R-:W-:Y:S02]  /*9080*/  MOV R110, R36 ;  /* 0x00000024006e7202 */ /* 0x000fe40000000f00 */
[----:B------:R-:W-:Y:S01]  /*9090*/  SHF.R.U64 R11, R11, 0x3, RZ ;  /* 0x000000030b0b7819 */ /* 0x000fe200000012ff */
[----:B------:R-:W1:Y:S01]  /*90a0*/  @P3 LDC R36, c[0x0][0xbec] ;  /* 0x0002fb00ff243b82 */ /* 0x000e620000000800 */
[----:B------:R-:W-:Y:S01]  /*90b0*/  MOV R106, R40 ;  /* 0x00000028006a7202 */ /* 0x000fe20000000f00 */
[----:B------:R-:W-:Y:S01]  /*90c0*/  UPRMT UR4, UR37, 0x654, UR4 ;  /* 0x0000065425047896 */ /* 0x000fe20008000004 */
[----:B------:R-:W-:-:S02]  /*90d0*/  LOP3.LUT R42, R11, R12, RZ, 0x3c, !PT ;  /* 0x0000000c0b2a7212 */ /* 0x000fc400078e3cff */
[----:B--2---:R-:W-:-:S03]  /*90e0*/  LOP3.LUT R41, R0, 0x2, RZ, 0x3c, !PT ;  /* 0x0000000200297812 */ /* 0x004fc600078e3cff */
[----:B------:R-:W2:Y:S01]  /*90f0*/  @P3 LDC R37, c[0x0][0xbf0] ;  /* 0x0002fc00ff253b82 */ /* 0x000ea20000000800 */
[----:B------:R-:W-:Y:S01]  /*9100*/  MOV R104, R42 ;  /* 0x0000002a00687202 */ /* 0x000fe20000000f00 */
[----:B------:R-:W-:Y:S01]  /*9110*/  SHFL.IDX PT, R85, R85, R0, 0x1c1f ;  /* 0x001c1f0055557589 */ /* 0x000fe200000e0000 */
[----:B------:R-:W-:Y:S02]  /*9120*/  SEL R103, R88, R13, P0 ;  /* 0x0000000d58677207 */ /* 0x000fe40000000000 */
[----:B------:R-:W-:Y:S01]  /*9130*/  SEL R70, R13, R88, P0 ;  /* 0x000000580d467207 */ /* 0x000fe20000000000 */
[----:B------:R-:W-:Y:S01]  /*9140*/  SHFL.IDX PT, R87, R87, R0, 0x1c1f ;  /* 0x001c1f0057577589 */ /* 0x000fe200000e0000 */
[----:B------:R-:W-:Y:S01]  /*9150*/  LOP3.LUT R13, R28, 0x380, RZ, 0xc0, !PT ;  /* 0x000003801c0d7812 */ /* 0x000fe200078ec0ff */
[----:B------:R-:W-:Y:S01]  /*9160*/  UIMAD UR11, UR6, UR5, UR43 ;  /* 0x00000005060b72a4 */ /* 0x000fe2000f8e022b */
[----:B------:R-:W-:Y:S01]  /*9170*/  MOV R45, R44 ;  /* 0x0000002c002d7202 */ /* 0x000fe20000000f00 */
[----:B------:R-:W-:Y:S01]  /*9180*/  SHFL.IDX PT, R109, R109, R0, 0x1c1f ;  /* 0x001c1f006d6d7589 */ /* 0x000fe200000e0000 */
[----:B------:R-:W-:Y:S01]  /*9190*/  IMAD R44, RZ, RZ, -UR43 ;  /* 0x8000002bff2c7e24 */ /* 0x000fe2000f8e02ff */
[----:B------:R-:W-:Y:S02]  /*91a0*/  SYNCS.ARRIVE.TRANS64.RED.A1T0 RZ, [UR4], RZ ;  /* 0x000000ffffff79a7 */ /* 0x000fe40008100404 */
[----:B------:R-:W3:Y:S04]  /*91b0*/  SHFL.IDX PT, R56, R56, R41, 0x1c1f ;  /* 0x001c1f2938387589 */ /* 0x000ee800000e0000 */
[----:B------:R-:W-:Y:S04]  /*91c0*/  SHFL.IDX PT, R42, R57, R41, 0x1c1f ;  /* 0x001c1f29392a7589 */ /* 0x000fe800000e0000 */
[----:B------:R-:W4:Y:S04]  /*91d0*/  SHFL.IDX PT, R78, R78, R41, 0x1c1f ;  /* 0x001c1f294e4e7589 */ /* 0x000f2800000e0000 */
[----:B------:R-:W-:Y:S04]  /*91e0*/  SHFL.IDX PT, R111, R111, R0, 0x1c1f ;  /* 0x001c1f006f6f7589 */ /* 0x000fe800000e0000 */
[----:B------:R-:W4:Y:S01]  /*91f0*/  SHFL.IDX PT, R74, R74, R41, 0x1c1f ;  /* 0x001c1f294a4a7589 */ /* 0x000f2200000e0000 */
[----:B------:R-:W-:-:S03]  /*9200*/  SHF.R.U64 R13, R13, 0x3, RZ ;  /* 0x000000030d0d7819 */ /* 0x000fc600000012ff */
[----:B------:R-:W-:Y:S04]  /*9210*/  SHFL.IDX PT, R89, R89, R0, 0x1c1f ;  /* 0x001c1f0059597589 */ /* 0x000fe800000e0000 */
[----:B------:R-:W-:Y:S04]  /*9220*/  SHFL.IDX PT, R113, R113, R0, 0x1c1f ;  /* 0x001c1f0071717589 */ /* 0x000fe800000e0000 */
[----:B------:R-:W4:Y:S04]  /*9230*/  SHFL.IDX PT, R62, R62, R41, 0x1c1f ;  /* 0x001c1f293e3e7589 */ /* 0x000f2800000e0000 */
[----:B------:R-:W4:Y:S01]  /*9240*/  SHFL.IDX PT, R72, R72, R41, 0x1c1f ;  /* 0x001c1f2948487589 */ /* 0x000f2200000e0000 */
[----:B0-----:R-:W-:Y:S01]  /*9250*/  IMAD R44, R59, R44, UR41 ;  /* 0x000000293b2c7e24 */ /* 0x001fe2000f8e022c */
[----:B------:R-:W-:Y:S01]  /*9260*/  USHF.R.S32.HI UR10, URZ, 0x1f, UR11 ;  /* 0x0000001f3f0a7899 */ /* 0x000fe2000801140b */
[----:B------:R-:W-:-:S02]  /*9270*/  MOV R60, R60 ;  /* 0x0000003c003c7202 */ /* 0x000fc40000000f00 */
[----:B------:R-:W-:Y:S02]  /*9280*/  LOP3.LUT R46, R13, R28, RZ, 0x3c, !PT ;  /* 0x0000001c0d2e7212 */ /* 0x000fe400078e3cff */
[----:B------:R-:W-:Y:S01]  /*9290*/  MOV R61, R52 ;  /* 0x00000034003d7202 */ /* 0x000fe20000000f00 */
[----:B------:R-:W-:Y:S01]  /*92a0*/  IMAD R53, R44, 0x80, R222 ;  /* 0x000000802c357824 */ /* 0x000fe200078e02de */
[----:B------:R-:W-:Y:S01]  /*92b0*/  LOP3.LUT R6, R7, 0x380, RZ, 0xc0, !PT ;  /* 0x0000038007067812 */ /* 0x000fe200078ec0ff */
[----:B------:R-:W-:Y:S01]  /*92c0*/  UIMAD UR5, UR10, UR8, URZ ;  /* 0x000000080a0572a4 */ /* 0x000fe2000f8e023f */
[----:B------:R-:W-:Y:S01]  /*92d0*/  LOP3.LUT R13, R14, 0x380, RZ, 0xc0, !PT ;  /* 0x000003800e0d7812 */ /* 0x000fe200078ec0ff */
[----:B-1----:R-:W-:Y:S01]  /*92e0*/  @P3 IMAD.HI.U32 R36, R53, R36, RZ ;  /* 0x0000002435243227 */ /* 0x002fe200078e00ff */
[----:B------:R-:W-:Y:S01]  /*92f0*/  MOV R46, R46 ;  /* 0x0000002e002e7202 */ /* 0x000fe20000000f00 */
[----:B------:R-:W-:Y:S01]  /*9300*/  USHF.R.S32.HI UR12, URZ, 0x1f, UR42 ;  /* 0x0000001f3f0c7899 */ /* 0x000fe2000801142a */
[----:B------:R-:W-:Y:S01]  /*9310*/  SEL R105, R96, R25, P0 ;  /* 0x0000001960697207 */ /* 0x000fe20000000000 */
[----:B------:R-:W-:Y:S01]  /*9320*/  SHFL.IDX PT, R91, R91, R0, 0x1c1f ;  /* 0x001c1f005b5b7589 */ /* 0x000fe200000e0000 */
[----:B------:R-:W-:Y:S01]  /*9330*/  SEL R127, R82, R81, P0 ;  /* 0x00000051527f7207 */ /* 0x000fe20000000000 */
[----:B------:R-:W-:Y:S01]  /*9340*/  UIMAD.WIDE.U32 UR6, UR11, UR8, URZ ;  /* 0x000000080b0672a5 */ /* 0x000fe2000f8e003f */
[----:B------:R-:W-:Y:S01]  /*9350*/  SEL R129, R90, R27, P0 ;  /* 0x0000001b5a817207 */ /* 0x000fe20000000000 */
[----:B------:R-:W-:Y:S01]  /*9360*/  UIMAD UR5, UR11, UR9, UR5 ;  /* 0x000000090b0572a4 */ /* 0x000fe2000f8e0205 */
[----:B------:R-:W-:Y:S01]  /*9370*/  MOV R47, R54 ;  /* 0x00000036002f7202 */ /* 0x000fe20000000f00 */
[----:B------:R-:W-:Y:S01]  /*9380*/  SHFL.IDX PT, R115, R115, R0, 0x1c1f ;  /* 0x001c1f0073737589 */ /* 0x000fe200000e0000 */
[----:B------:R-:W-:Y:S01]  /*9390*/  SEL R81, R81, R82, P0 ;  /* 0x0000005251517207 */ /* 0x000fe20000000000 */
[----:B------:R-:W-:Y:S01]  /*93a0*/  ULDC.64 UR8, c[0x0][0xb98] ;  /* 0x0002e60000087ab9 */ /* 0x000fe20000000a00 */
[----:B------:R-:W-:Y:S01]  /*93b0*/  SHF.R.U64 R6, R6, 0x3, RZ ;  /* 0x0000000306067819 */ /* 0x000fe200000012ff */
[----:B------:R0:W1:Y:S01]  /*93c0*/  SHFL.IDX PT, R54, R63, R41, 0x1c1f ;  /* 0x001c1f293f367589 */ /* 0x00006200000e0000 */
[----:B------:R-:W-:Y:S01]  /*93d0*/  SEL R82, R27, R90, P0 ;  /* 0x0000005a1b527207 */ /* 0x000fe20000000000 */
[----:B------:R-:W-:Y:S01]  /*93e0*/  IMAD.MOV.U32 R59, RZ, RZ, R53 ;  /* 0x000000ffff3b7224 */ /* 0x000fe200078e0035 */
[----:B------:R-:W-:Y:S01]  /*93f0*/  SHF.R.U64 R13, R13, 0x3, RZ ;  /* 0x000000030d0d7819 */ /* 0x000fe200000012ff */
[----:B------:R-:W1:Y:S01]  /*9400*/  SHFL.IDX PT, R88, R73, R41, 0x1c1f ;  /* 0x001c1f2949587589 */ /* 0x000e6200000e0000 */
[----:B------:R-:W-:Y:S01]  /*9410*/  UIMAD UR4, UR12, UR8, URZ ;  /* 0x000000080c0472a4 */ /* 0x000fe2000f8e023f */
[----:B------:R-:W-:-:S02]  /*9420*/  SEL R69, R25, R96, P0 ;  /* 0x0000006019457207 */ /* 0x000fc40000000000 */
[----:B------:R-:W-:Y:S01]  /*9430*/  SHFL.IDX PT, R93, R93, R0, 0x1c1f ;  /* 0x001c1f005d5d7589 */ /* 0x000fe200000e0000 */
[----:B------:R-:W-:-:S03]  /*9440*/  LOP3.LUT R38, R6, R7, RZ, 0x3c, !PT ;  /* 0x0000000706267212 */ /* 0x000fc600078e3cff */
[----:B------:R-:W-:Y:S01]  /*9450*/  SHFL.IDX PT, R117, R117, R0, 0x1c1f ;  /* 0x001c1f0075757589 */ /* 0x000fe200000e0000 */
[----:B------:R-:W-:-:S03]  /*9460*/  IADD3 R21, P1, R34, 0x6000, RZ ;  /* 0x0000600022157810 */ /* 0x000fc60007f3e0ff */
[----:B------:R-:W1:Y:S01]  /*9470*/  SHFL.IDX PT, R64, R64, R41, 0x1c1f ;  /* 0x001c1f2940407589 */ /* 0x000e6200000e0000 */
[----:B--2---:R-:W-:-:S03]  /*9480*/  @P3 SHF.R.U32.HI R59, RZ, R37, R36 ;  /* 0x00000025ff3b3219 */ /* 0x004fc60000011624 */
[----:B------:R-:W2:Y:S01]  /*9490*/  SHFL.IDX PT, R90, R75, R41, 0x1c1f ;  /* 0x001c1f294b5a7589 */ /* 0x000ea200000e0000 */
[----:B------:R-:W-:-:S03]  /*94a0*/  IADD3 R33, P4, R34, 0x1000, RZ ;  /* 0x0000100022217810 */ /* 0x000fc60007f9e0ff */
[----:B------:R-:W-:Y:S01]  /*94b0*/  SHFL.IDX PT, R95, R95, R0, 0x1c1f ;  /* 0x001c1f005f5f7589 */ /* 0x000fe200000e0000 */
[----:B------:R-:W-:-:S03]  /*94c0*/  LOP3.LUT R48, R13, R14, RZ, 0x3c, !PT ;  /* 0x0000000e0d307212 */ /* 0x000fc600078e3cff */
[----:B------:R-:W-:Y:S04]  /*94d0*/  SHFL.IDX PT, R119, R119, R0, 0x1c1f ;  /* 0x001c1f0077777589 */ /* 0x000fe800000e0000 */
[----:B------:R-:W2:Y:S04]  /*94e0*/  SHFL.IDX PT, R66, R66, R41, 0x1c1f ;  /* 0x001c1f2942427589 */ /* 0x000ea800000e0000 */
[----:B------:R-:W2:Y:S01]  /*94f0*/  SHFL.IDX PT, R76, R76, R41, 0x1c1f ;  /* 0x001c1f294c4c7589 */ /* 0x000ea200000e0000 */
[----:B------:R-:W-:-:S03]  /*9500*/  LOP3.LUT R20, R21, 0x380, RZ, 0xc0, !PT ;  /* 0x0000038015147812 */ /* 0x000fc600078ec0ff */
[----:B------:R-:W-:Y:S01]  /*9510*/  SHFL.IDX PT, R97, R97, R0, 0x1c1f ;  /* 0x001c1f0061617589 */ /* 0x000fe200000e0000 */
[----:B------:R-:W-:-:S03]  /*9520*/  MOV R108, R38 ;  /* 0x00000026006c7202 */ /* 0x000fc60000000f00 */
[----:B------:R-:W-:Y:S01]  /*9530*/  SHFL.IDX PT, R99, R99, R0, 0x1c1f ;  /* 0x001c1f0063637589 */ /* 0x000fe200000e0000 */
[----:B------:R-:W-:-:S03]  /*9540*/  UIADD3 UR5, UR7, UR5, URZ ;  /* 0x0000000507057290 */ /* 0x000fc6000fffe03f */
[----:B------:R-:W-:Y:S04]  /*9550*/  SHFL.IDX PT, R101, R101, R0, 0x1c1f ;  /* 0x001c1f0065657589 */ /* 0x000fe800000e0000 */
        /* <DEDUP_REMOVED lines=8> */
[----:B------:R-:W-:Y:S01]  /*95e0*/  SHFL.IDX PT, R131, R131, R0, 0x1c1f ;  /* 0x001c1f0083837589 */ /* 0x000fe200000e0000 */
[----:B------:R-:W-:-:S03]  /*95f0*/  LOP3.LUT R32, R33, 0x380, RZ, 0xc0, !PT ;  /* 0x0000038021207812 */ /* 0x000fc600078ec0ff */
[----:B------:R-:W2:Y:S01]  /*9600*/  SHFL.IDX PT, R0, R65, R41, 0x1c1f ;  /* 0x001c1f2941007589 */ /* 0x000ea200000e0000 */
[----:B---3--:R-:W-:Y:S01]  /*9610*/  SEL R36, R85, R56, P0 ;  /* 0x0000003855247207 */ /* 0x008fe20000000000 */
[----:B------:R-:W-:Y:S01]  /*9620*/  IMAD.MOV R52, RZ, RZ, -R59 ;  /* 0x000000ffff347224 */ /* 0x000fe200078e0a3b */
[----:B------:R-:W-:Y:S01]  /*9630*/  SEL R38, R56, R85, P0 ;  /* 0x0000005538267207 */ /* 0x000fe20000000000 */
[----:B------:R-:W3:Y:S01]  /*9640*/  SHFL.IDX PT, R92, R77, R41, 0x1c1f ;  /* 0x001c1f294d5c7589 */ /* 0x000ee200000e0000 */
[----:B----4-:R-:W-:Y:S01]  /*9650*/  SEL R37, R109, R78, P0 ;  /* 0x0000004e6d257207 */ /* 0x010fe20000000000 */
[----:B------:R-:W-:Y:S01]  /*9660*/  UIMAD UR7, UR42, UR9, UR4 ;  /* 0x000000092a0772a4 */ /* 0x000fe2000f8e0204 */
[----:B------:R-:W-:Y:S01]  /*9670*/  SEL R39, R78, R109, P0 ;  /* 0x0000006d4e277207 */ /* 0x000fe20000000000 */
[----:B------:R-:W-:Y:S01]  /*9680*/  BAR.SYNC.DEFER_BLOCKING 0x1, 0x100 ;  /* 0x0044000000007b1d */ /* 0x000fe20000010000 */
[----:B------:R-:W-:Y:S02]  /*9690*/  SEL R40, R87, R42, P0 ;  /* 0x0000002a57287207 */ /* 0x000fe40000000000 */
[----:B------:R-:W-:-:S02]  /*96a0*/  MOV R112, R50 ;  /* 0x0000003200707202 */ /* 0x000fc40000000f00 */
[----:B------:R-:W-:Y:S01]  /*96b0*/  MOV R102, R48 ;  /* 0x0000003000667202 */ /* 0x000fe20000000f00 */
[----:B------:R-:W-:Y:S01]  /*96c0*/  UMOV UR4, UR6 ;  /* 0x0000000600047c82 */ /* 0x000fe20008000000 */
[----:B------:R-:W-:Y:S01]  /*96d0*/  SEL R42, R42, R87, P0 ;  /* 0x000000572a2a7207 */ /* 0x000fe20000000000 */
[----:B------:R-:W4:Y:S01]  /*96e0*/  SHFL.IDX PT, R58, R67, R41, 0x1c1f ;  /* 0x001c1f29433a7589 */ /* 0x000f2200000e0000 */
[----:B------:R-:W-:-:S03]  /*96f0*/  SEL R43, R74, R111, P0 ;  /* 0x0000006f4a2b7207 */ /* 0x000fc60000000000 */
[----:B------:R-:W-:Y:S01]  /*9700*/  SHFL.IDX PT, R68, R68, R41, 0x1c1f ;  /* 0x001c1f2944447589 */ /* 0x000fe200000e0000 */
[----:B------:R-:W-:-:S03]  /*9710*/  SEL R48, R89, R62, P0 ;  /* 0x0000003e59307207 */ /* 0x000fc60000000000 */
[----:B------:R-:W-:Y:S01]  /*9720*/  SHFL.IDX PT, R70, R70, R41, 0x1c1f ;  /* 0x001c1f2946467589 */ /* 0x000fe200000e0000 */
[----:B------:R-:W-:-:S03]  /*9730*/  SEL R50, R62, R89, P0 ;  /* 0x000000593e327207 */ /* 0x000fc60000000000 */
[----:B------:R-:W-:Y:S01]  /*9740*/  SHFL.IDX PT, R84, R69, R41, 0x1c1f ;  /* 0x001c1f2945547589 */ /* 0x000fe200000e0000 */
[----:B------:R-:W-:-:S03]  /*9750*/  SEL R49, R113, R72, P0 ;  /* 0x0000004871317207 */ /* 0x000fc60000000000 */
[----:B------:R-:W-:Y:S01]  /*9760*/  SHFL.IDX PT, R86, R71, R41, 0x1c1f ;  /* 0x001c1f2947567589 */ /* 0x000fe200000e0000 */
[----:B------:R-:W-:-:S03]  /*9770*/  SEL R51, R72, R113, P0 ;  /* 0x0000007148337207 */ /* 0x000fc60000000000 */
[----:B------:R-:W4:Y:S01]  /*9780*/  SHFL.IDX PT, R94, R79, R41, 0x1c1f ;  /* 0x001c1f294f5e7589 */ /* 0x000f2200000e0000 */
[----:B------:R-:W-:-:S03]  /*9790*/  SHF.R.U64 R20, R20, 0x3, RZ ;  /* 0x0000000314147819 */ /* 0x000fc600000012ff */
[----:B------:R-:W4:Y:S01]  /*97a0*/  SHFL.IDX PT, R80, R80, R41, 0x1c1f ;  /* 0x001c1f2950507589 */ /* 0x000f2200000e0000 */
[----:B------:R-:W-:-:S03]  /*97b0*/  UIMAD.WIDE.U32 UR4, UR42, UR8, UR4 ;  /* 0x000000082a0472a5 */ /* 0x000fc6000f8e0004 */
[----:B------:R-:W4:Y:S04]  /*97c0*/  SHFL.IDX PT, R96, R81, R41, 0x1c1f ;  /* 0x001c1f2951607589 */ /* 0x000f2800000e0000 */
[----:B------:R-:W4:Y:S04]  /*97d0*/  SHFL.IDX PT, R98, R82, R41, 0x1c1f ;  /* 0x001c1f2952627589 */ /* 0x000f2800000e0000 */
[----:B------:R1:W4:Y:S01]  /*97e0*/  SHFL.IDX PT, R100, R83, R41, 0x1c1f ;  /* 0x001c1f2953647589 */ /* 0x00032200000e0000 */
[----:B------:R-:W-:Y:S01]  /*97f0*/  SHF.R.U64 R32, R32, 0x3, RZ ;  /* 0x0000000320207819 */ /* 0x000fe200000012ff */
[----:B0-----:R-:W-:-:S02]  /*9800*/  IMAD R63, R5, R52, R53 ;  /* 0x00000034053f7224 */ /* 0x001fc400078e0235 */
[----:B------:R-:W-:Y:S01]  /*9810*/  STSM.16.M88.4 [R114], R36 ;  /* 0x0000002472007844 */ /* 0x000fe20000000200 */
[----:B------:R-:W-:Y:S01]  /*9820*/  IADD3 R27, P2, R34, 0x5000, RZ ;  /* 0x00005000221b7810 */ /* 0x000fe20007f5e0ff */
[----:B------:R-:W-:Y:S01]  /*9830*/  ULDC.64 UR8, c[0x0][0xae8] ;  /* 0x0002ba0000087ab9 */ /* 0x000fe20000000a00 */
[----:B-1----:R-:W-:Y:S02]  /*9840*/  SEL R41, R111, R74, P0 ;  /* 0x0000004a6f297207 */ /* 0x002fe40000000000 */
[----:B------:R-:W-:Y:S01]  /*9850*/  LOP3.LUT R20, R20, R21, RZ, 0x3c, !PT ;  /* 0x0000001514147212 */ /* 0x000fe200078e3cff */
[--C-:B------:R-:W-:Y:S02]  /*9860*/  IMAD.X R21, RZ, RZ, R35.reuse, P1 ;  /* 0x000000ffff157224 */ /* 0x100fe400008e0623 */
[----:B------:R-:W-:Y:S01]  /*9870*/  STSM.16.M88.4 [R112], R40 ;  /* 0x0000002870007844 */ /* 0x000fe20000000200 */
[----:B------:R-:W-:Y:S01]  /*9880*/  LOP3.LUT R32, R32, R33, RZ, 0x3c, !PT ;  /* 0x0000002120207212 */ /* 0x000fe200078e3cff */
[----:B------:R-:W-:-:S02]  /*9890*/  IMAD.X R33, RZ, RZ, R35, P4 ;  /* 0x000000ffff217224 */ /* 0x000fc400020e0623 */
[----:B------:R0:W-:Y:S01]  /*98a0*/  STSM.16.M88.4 [R110], R48 ;  /* 0x000000306e007844 */ /* 0x0001e20000000200 */
[----:B------:R-:W-:Y:S02]  /*98b0*/  IADD3 R56, P1, R59, UR4, RZ ;  /* 0x000000043b387c10 */ /* 0x000fe4000ff3e0ff */
[C---:B------:R-:W-:Y:S02]  /*98c0*/  IADD3 R29, P6, R34.reuse, 0x3000, RZ ;  /* 0x00003000221d7810 */ /* 0x040fe40007fde0ff */
[C---:B------:R-:W-:Y:S02]  /*98d0*/  IADD3 R25, P5, R34.reuse, 0x4000, RZ ;  /* 0x0000400022197810 */ /* 0x040fe40007fbe0ff */
[----:B------:R-:W-:Y:S02]  /*98e0*/  IADD3 R15, P4, R34, 0x7000, RZ ;  /* 0x00007000220f7810 */ /* 0x000fe40007f9e0ff */
[----:B------:R-:W-:Y:S01]  /*98f0*/  LOP3.LUT R26, R27, 0x380, RZ, 0xc0, !PT ;  /* 0x000003801b1a7812 */ /* 0x000fe200078ec0ff */
[----:B0-----:R-:W-:Y:S01]  /*9900*/  IMAD.U32 R50, RZ, RZ, UR7 ;  /* 0x00000007ff327e24 */ /* 0x001fe2000f8e00ff */
[----:B------:R-:W-:Y:S01]  /*9910*/  SHF.R.S32.HI R49, RZ, 0x1f, R59 ;  /* 0x0000001fff317819 */ /* 0x000fe2000001143b */
[----:B------:R-:W-:Y:S01]  /*9920*/  ULDC.64 UR6, c[0x0][0xb88] ;  /* 0x0002e20000067ab9 */ /* 0x000fe20000000a00 */
[----:B------:R-:W-:-:S02]  /*9930*/  SHF.R.S32.HI R48, RZ, 0x1f, R63 ;  /* 0x0000001fff307819 */ /* 0x000fc4000001143f */
[----:B------:R-:W-:Y:S01]  /*9940*/  IADD3.X R57, R49, UR5, R50, P1, !PT ;  /* 0x0000000531397c10 */ /* 0x000fe20008ffe432 */
[----:B------:R-:W-:Y:S01]  /*9950*/  ULDC.64 UR4, c[0x0][0xb50] ;  /* 0x0002d40000047ab9 */ /* 0x000fe20000000a00 */
[----:B------:R-:W-:Y:S01]  /*9960*/  LOP3.LUT R28, R29, 0x380, RZ, 0xc0, !PT ;  /* 0x000003801d1c7812 */ /* 0x000fe200078ec0ff */
[----:B------:R-:W-:Y:S01]  /*9970*/  IMAD R48, R48, UR6, RZ ;  /* 0x0000000630307c24 */ /* 0x000fe2000f8e02ff */
[----:B------:R-:W-:Y:S02]  /*9980*/  LOP3.LUT R24, R25, 0x380, RZ, 0xc0, !PT ;  /* 0x0000038019187812 */ /* 0x000fe400078ec0ff */
[----:B------:R-:W-:Y:S02]  /*9990*/  LOP3.LUT R14, R15, 0x380, RZ, 0xc0, !PT ;  /* 0x000003800f0e7812 */ /* 0x000fe400078ec0ff */
[----:B------:R-:W-:Y:S02]  /*99a0*/  SHF.R.U64 R26, R26, 0x3, RZ ;  /* 0x000000031a1a7819 */ /* 0x000fe400000012ff */
[----:B------:R-:W-:-:S02]  /*99b0*/  SEL R52, R91, R54, P0 ;  /* 0x000000365b347207 */ /* 0x000fc40000000000 */
[----:B------:R-:W-:Y:S02]  /*99c0*/  SEL R54, R54, R91, P0 ;  /* 0x0000005b36367207 */ /* 0x000fe40000000000 */
[----:B------:R-:W-:Y:S02]  /*99d0*/  SEL R53, R115, R88, P0 ;  /* 0x0000005873357207 */ /* 0x000fe40000000000 */
[----:B------:R-:W-:Y:S01]  /*99e0*/  SEL R55, R88, R115, P0 ;  /* 0x0000007358377207 */ /* 0x000fe20000000000 */
[C---:B------:R-:W-:Y:S01]  /*99f0*/  IMAD R59, R63.reuse, UR7, R48 ;  /* 0x000000073f3b7c24 */ /* 0x040fe2000f8e0230 */
[----:B------:R-:W-:Y:S01]  /*9a00*/  LOP3.LUT R7, R34, 0x380, RZ, 0xc0, !PT ;  /* 0x0000038022077812 */ /* 0x000fe200078ec0ff */
[----:B------:R-:W-:Y:S01]  /*9a10*/  IMAD.WIDE.U32 R56, R63, UR6, R56 ;  /* 0x000000063f387c25 */ /* 0x000fe2000f8e0038 */
[----:B------:R-:W-:Y:S01]  /*9a20*/  SEL R36, R93, R64, P0 ;  /* 0x000000405d247207 */ /* 0x000fe20000000000 */
[----:B------:R-:W-:Y:S01]  /*9a30*/  ULDC UR6, c[0x0][0xa88] ;  /* 0x0002a20000067ab9 */ /* 0x000fe20000000800 */
[----:B------:R-:W-:-:S02]  /*9a40*/  SEL R38, R64, R93, P0 ;  /* 0x0000005d40267207 */ /* 0x000fc40000000000 */
[----:B--2---:R-:W-:Y:S02]  /*9a50*/  SEL R37, R117, R90, P0 ;  /* 0x0000005a75257207 */ /* 0x004fe40000000000 */
[----:B------:R-:W-:Y:S01]  /*9a60*/  SEL R39, R90, R117, P0 ;  /* 0x000000755a277207 */ /* 0x000fe20000000000 */
[----:B------:R-:W-:Y:S01]  /*9a70*/  IMAD R63, R44, 0x80, R221 ;  /* 0x000000802c3f7824 */ /* 0x000fe200078e02dd */
[----:B------:R-:W-:Y:S02]  /*9a80*/  SHF.R.U64 R28, R28, 0x3, RZ ;  /* 0x000000031c1c7819 */ /* 0x000fe400000012ff */
[----:B------:R-:W-:Y:S02]  /*9a90*/  SHF.R.U64 R24, R24, 0x3, RZ ;  /* 0x0000000318187819 */ /* 0x000fe400000012ff */
[----:B------:R-:W-:Y:S02]  /*9aa0*/  SHF.R.U64 R14, R14, 0x3, RZ ;  /* 0x000000030e0e7819 */ /* 0x000fe400000012ff */
[----:B------:R-:W-:-:S02]  /*9ab0*/  SEL R40, R95, R66, P0 ;  /* 0x000000425f287207 */ /* 0x000fc40000000000 */
[----:B------:R-:W-:Y:S02]  /*9ac0*/  SEL R42, R66, R95, P0 ;  /* 0x0000005f422a7207 */ /* 0x000fe40000000000 */
[----:B------:R-:W-:Y:S02]  /*9ad0*/  SEL R41, R119, R76, P0 ;  /* 0x0000004c77297207 */ /* 0x000fe40000000000 */
[----:B------:R-:W-:Y:S02]  /*9ae0*/  SEL R43, R76, R119, P0 ;  /* 0x000000774c2b7207 */ /* 0x000fe40000000000 */
[----:B------:R-:W-:Y:S01]  /*9af0*/  LOP3.LUT R26, R26, R27, RZ, 0x3c, !PT ;  /* 0x0000001b1a1a7212 */ /* 0x000fe200078e3cff */
[----:B------:R-:W-:Y:S01]  /*9b00*/  IMAD.X R27, RZ, RZ, R35, P2 ;  /* 0x000000ffff1b7224 */ /* 0x000fe200010e0623 */
[----:B------:R-:W-:Y:S01]  /*9b10*/  IADD3 R133, P2, R34, 0xb000, RZ ;  /* 0x0000b00022857810 */ /* 0x000fe20007f5e0ff */
[----:B------:R-:W-:Y:S01]  /*9b20*/  STSM.16.M88.4 [R108], R52 ;  /* 0x000000346c007844 */ /* 0x000fe20000000200 */
[----:B------:R-:W-:-:S02]  /*9b30*/  SHF.R.U64 R7, R7, 0x3, RZ ;  /* 0x0000000307077819 */ /* 0x000fc400000012ff */
[----:B------:R-:W-:Y:S01]  /*9b40*/  SEL R48, R97, R0, P0 ;  /* 0x0000000061307207 */ /* 0x000fe20000000000 */
[----:B------:R0:W-:Y:S01]  /*9b50*/  STSM.16.M88.4 [R106], R36 ;  /* 0x000000246a007844 */ /* 0x0001e20000000200 */
[----:B------:R-:W-:Y:S01]  /*9b60*/  SEL R50, R0, R97, P0 ;  /* 0x0000006100327207 */ /* 0x000fe20000000000 */
[----:B------:R-:W-:Y:S01]  /*9b70*/  IMAD R0, R5, UR6, RZ ;  /* 0x0000000605007c24 */ /* 0x000fe2000f8e02ff */
[----:B------:R-:W-:Y:S01]  /*9b80*/  LOP3.LUT R28, R28, R29, RZ, 0x3c, !PT ;  /* 0x0000001d1c1c7212 */ /* 0x000fe200078e3cff */
[--C-:B------:R-:W-:Y:S01]  /*9b90*/  IMAD.X R29, RZ, RZ, R35.reuse, P6 ;  /* 0x000000ffff1d7224 */ /* 0x100fe200030e0623 */
[----:B------:R-:W-:Y:S01]  /*9ba0*/  LOP3.LUT R24, R24, R25, RZ, 0x3c, !PT ;  /* 0x0000001918187212 */ /* 0x000fe200078e3cff */
[--C-:B------:R-:W-:Y:S01]  /*9bb0*/  IMAD.X R25, RZ, RZ, R35.reuse, P5 ;  /* 0x000000ffff197224 */ /* 0x100fe200028e0623 */
[----:B------:R-:W-:Y:S01]  /*9bc0*/  LOP3.LUT R14, R14, R15, RZ, 0x3c, !PT ;  /* 0x0000000f0e0e7212 */ /* 0x000fe200078e3cff */
[----:B------:R-:W-:Y:S01]  /*9bd0*/  IMAD.X R15, RZ, RZ, R35, P4 ;  /* 0x000000ffff0f7224 */ /* 0x000fe200020e0623 */
[----:B------:R1:W-:Y:S01]  /*9be0*/  STSM.16.M88.4 [R104], R40 ;  /* 0x0000002868007844 */ /* 0x0003e20000000200 */
[----:B---3--:R-:W-:-:S02]  /*9bf0*/  SEL R49, R121, R92, P0 ;  /* 0x0000005c79317207 */ /* 0x008fc40000000000 */
[----:B------:R-:W-:Y:S02]  /*9c00*/  SEL R51, R92, R121, P0 ;  /* 0x000000795c337207 */ /* 0x000fe40000000000 */
[----:B------:R-:W-:Y:S01]  /*9c10*/  LOP3.LUT P1, RZ, R22, 0x3, RZ, 0xc0, !PT ;  /* 0x0000000316ff7812 */ /* 0x000fe2000782c0ff */
[----:B0-----:R-:W-:Y:S01]  /*9c20*/  VIADD R37, R63, 0x8 ;  /* 0x000000083f257836 */ /* 0x001fe20000000000 */
[C---:B------:R-:W-:Y:S01]  /*9c30*/  IADD3 R11, P6, R34.reuse, 0x9000, RZ ;  /* 0x00009000220b7810 */ /* 0x040fe20007fde0ff */
[----:B------:R-:W-:Y:S01]  /*9c40*/  IMAD.IADD R39, R57, 0x1, R59 ;  /* 0x0000000139277824 */ /* 0x000fe200078e023b */
[----:B------:R-:W-:Y:S02]  /*9c50*/  IADD3 R13, P5, R34, 0xa000, RZ ;  /* 0x0000a000220d7810 */ /* 0x000fe40007fbe0ff */
[----:B------:R-:W-:Y:S01]  /*9c60*/  LOP3.LUT R34, R7, R34, RZ, 0x3c, !PT ;  /* 0x0000002207227212 */ /* 0x000fe200078e3cff */
[----:B------:R-:W-:Y:S01]  /*9c70*/  IMAD.X R7, RZ, RZ, R35, P2 ;  /* 0x000000ffff077224 */ /* 0x000fe200010e0623 */
[----:B-1----:R-:W-:Y:S01]  /*9c80*/  LEA R40, P4, R56, UR4, 0x2 ;  /* 0x0000000438287c11 */ /* 0x002fe2000f8810ff */
[----:B------:R0:W-:Y:S01]  /*9c90*/  STSM.16.M88.4 [R102], R48 ;  /* 0x0000003066007844 */ /* 0x0001e20000000200 */
[----:B------:R-:W-:-:S02]  /*9ca0*/  ISETP.GE.OR P2, PT, R63, R0, P1 ;  /* 0x000000003f00720c */ /* 0x000fc40000f46670 */
[----:B------:R-:W-:Y:S02]  /*9cb0*/  ISETP.GE.OR P1, PT, R37, R0, P1 ;  /* 0x000000002500720c */ /* 0x000fe40000f26670 */
[----:B------:R-:W-:Y:S02]  /*9cc0*/  LEA.HI.X R56, R56, UR5, R39, 0x2, P4 ;  /* 0x0000000538387c11 */ /* 0x000fe4000a0f1427 */
[----:B----4-:R-:W-:Y:S02]  /*9cd0*/  SEL R36, R99, R58, P0 ;  /* 0x0000003a63247207 */ /* 0x010fe40000000000 */
[----:B------:R-:W-:Y:S02]  /*9ce0*/  SEL R38, R58, R99, P0 ;  /* 0x000000633a267207 */ /* 0x000fe40000000000 */
[----:B------:R-:W-:Y:S02]  /*9cf0*/  SEL R37, R123, R94, P0 ;  /* 0x0000005e7b257207 */ /* 0x000fe40000000000 */
[----:B------:R-:W-:-:S02]  /*9d00*/  SEL R39, R94, R123, P0 ;  /* 0x0000007b5e277207 */ /* 0x000fc40000000000 */
[----:B0-----:R-:W-:Y:S02]  /*9d10*/  SEL R48, R101, R68, P0 ;  /* 0x0000004465307207 */ /* 0x001fe40000000000 */
[----:B------:R-:W-:Y:S02]  /*9d20*/  SEL R50, R68, R101, P0 ;  /* 0x0000006544327207 */ /* 0x000fe40000000000 */
[----:B------:R-:W-:Y:S02]  /*9d30*/  SEL R49, R125, R80, P0 ;  /* 0x000000507d317207 */ /* 0x000fe40000000000 */
[----:B------:R-:W-:Y:S02]  /*9d40*/  SEL R51, R80, R125, P0 ;  /* 0x0000007d50337207 */ /* 0x000fe40000000000 */
[----:B------:R-:W-:Y:S01]  /*9d50*/  SEL R68, R103, R70, P0 ;  /* 0x0000004667447207 */ /* 0x000fe20000000000 */
[----:B------:R-:W-:Y:S01]  /*9d60*/  SHFL.IDX PT, R62, R40, RZ, 0x1c1f ;  /* 0x001c1fff283e7589 */ /* 0x000fe200000e0000 */
[----:B------:R-:W-:-:S02]  /*9d70*/  SEL R70, R70, R103, P0 ;  /* 0x0000006746467207 */ /* 0x000fc40000000000 */
[----:B------:R-:W-:Y:S01]  /*9d80*/  SEL R69, R127, R96, P0 ;  /* 0x000000607f457207 */ /* 0x000fe20000000000 */
[----:B------:R0:W-:Y:S01]  /*9d90*/  SHFL.IDX PT, R72, R40, 0x1, 0x1c1f ;  /* 0x003c1f0028487f89 */ /* 0x0001e200000e0000 */
[----:B------:R-:W-:Y:S02]  /*9da0*/  SEL R71, R96, R127, P0 ;  /* 0x0000007f60477207 */ /* 0x000fe40000000000 */
[----:B------:R-:W-:Y:S02]  /*9db0*/  SEL R80, R105, R84, P0 ;  /* 0x0000005469507207 */ /* 0x000fe40000000000 */
[----:B------:R-:W-:Y:S02]  /*9dc0*/  SEL R82, R84, R105, P0 ;  /* 0x0000006954527207 */ /* 0x000fe40000000000 */
[----:B------:R-:W-:Y:S02]  /*9dd0*/  SEL R81, R129, R98, P0 ;  /* 0x0000006281517207 */ /* 0x000fe40000000000 */
[----:B------:R-:W-:Y:S01]  /*9de0*/  SEL R83, R98, R129, P0 ;  /* 0x0000008162537207 */ /* 0x000fe20000000000 */
[----:B------:R-:W-:Y:S01]  /*9df0*/  STSM.16.M88.4 [R61], R36 ;  /* 0x000000243d007844 */ /* 0x000fe20000000200 */
[----:B------:R-:W-:-:S02]  /*9e00*/  SEL R41, R131, R100, P0 ;  /* 0x0000006483297207 */ /* 0x000fc40000000000 */
[----:B------:R-:W-:Y:S02]  /*9e10*/  SEL R43, R100, R131, P0 ;  /* 0x00000083642b7207 */ /* 0x000fe40000000000 */
[----:B0-----:R-:W-:Y:S02]  /*9e20*/  SEL R40, R107, R86, P0 ;  /* 0x000000566b287207 */ /* 0x001fe40000000000 */
[----:B------:R-:W-:Y:S01]  /*9e30*/  SEL R42, R86, R107, P0 ;  /* 0x0000006b562a7207 */ /* 0x000fe20000000000 */
[----:B------:R-:W-:Y:S04]  /*9e40*/  STSM.16.M88.4 [R60], R48 ;  /* 0x000000303c007844 */ /* 0x000fe80000000200 */
[----:B------:R-:W-:Y:S04]  /*9e50*/  STSM.16.M88.4 [R47], R68 ;  /* 0x000000442f007844 */ /* 0x000fe80000000200 */
[----:B------:R-:W-:Y:S04]  /*9e60*/  STSM.16.M88.4 [R46], R80 ;  /* 0x000000502e007844 */ /* 0x000fe80000000200 */
[----:B------:R-:W-:Y:S04]  /*9e70*/  STSM.16.M88.4 [R45], R40 ;  /* 0x000000282d007844 */ /* 0x000fe80000000200 */
[----:B------:R-:W0:Y:S01]  /*9e80*/  SHFL.IDX PT, R63, R56, RZ, 0x1c1f ;  /* 0x001c1fff383f7589 */ /* 0x000e2200000e0000 */
[----:B------:R-:W-:Y:S06]  /*9e90*/  BAR.SYNC.DEFER_BLOCKING 0x1, 0x100 ;  /* 0x0044000000007b1d */ /* 0x000fec0000010000 */
[----:B------:R-:W1:Y:S04]  /*9ea0*/  SHFL.IDX PT, R73, R56, 0x1, 0x1c1f ;  /* 0x003c1f0038497f89 */ /* 0x000e6800000e0000 */
[----:B0-----:R0:W-:Y:S04]  /*9eb0*/  @!P2 ST.E desc[UR50][R62.64], R4 ;  /* 0x000000043e00a985 */ /* 0x0011e8000c101932 */
[----:B-1----:R1:W-:Y:S01]  /*9ec0*/  @!P1 ST.E desc[UR50][R72.64], R3 ;  /* 0x0000000348009985 */ /* 0x0023e2000c101932 */
[----:B0-----:R-:W0:Y:S03]  /*9ed0*/  @P3 LDC R4, c[0x0][0xbec] ;  /* 0x0002fb00ff043b82 */ /* 0x001e260000000800 */
[----:B------:R2:W5:Y:S01]  /*9ee0*/  LD.E.128 R52, desc[UR50][R30.64] ;  /* 0x000000321e347980 */ /* 0x000562000c101d00 */
[----:B------:R-:W-:-:S03]  /*9ef0*/  UIMAD UR6, UR10, UR8, URZ ;  /* 0x000000080a0672a4 */ /* 0x000fc6000f8e023f */
[----:B------:R3:W5:Y:S01]  /*9f00*/  LD.E.128 R84, desc[UR50][R8.64] ;  /* 0x0000003208547980 */ /* 0x000762000c101d00 */
[----:B-1----:R-:W-:Y:S01]  /*9f10*/  IMAD R3, R18, 0x20, R19 ;  /* 0x0000002012037824 */ /* 0x002fe200078e0213 */
[----:B------:R-:W-:Y:S01]  /*9f20*/  UIMAD.WIDE.U32 UR4, UR11, UR8, URZ ;  /* 0x000000080b0472a5 */ /* 0x000fe2000f8e003f */
[----:B------:R-:W-:Y:S01]  /*9f30*/  LOP3.LUT R6, R133, 0x380, RZ, 0xc0, !PT ;  /* 0x0000038085067812 */ /* 0x000fe200078ec0ff */
[----:B--2---:R-:W1:Y:S01]  /*9f40*/  @P3 LDC R31, c[0x0][0xbf0] ;  /* 0x0002fc00ff1f3b82 */ /* 0x004e620000000800 */
[----:B------:R-:W-:Y:S01]  /*9f50*/  UIMAD UR6, UR11, UR9, UR6 ;  /* 0x000000090b0672a4 */ /* 0x000fe2000f8e0206 */
[----:B------:R-:W-:Y:S01]  /*9f60*/  LOP3.LUT R10, R11, 0x380, RZ, 0xc0, !PT ;  /* 0x000003800b0a7812 */ /* 0x000fe200078ec0ff */
[----:B------:R-:W5:Y:S01]  /*9f70*/  LD.E.128 R64, desc[UR50][R34.64] ;  /* 0x0000003222407980 */ /* 0x000f62000c101d00 */
[----:B---3--:R-:W-:Y:S01]  /*9f80*/  IMAD R9, R44, 0x80, R3 ;  /* 0x000000802c097824 */ /* 0x008fe200078e0203 */
[----:B------:R-:W-:Y:S01]  /*9f90*/  ULDC.64 UR8, c[0x0][0xaf0] ;  /* 0x0002bc0000087ab9 */ /* 0x000fe20000000a00 */
[----:B------:R-:W-:Y:S01]  /*9fa0*/  UIADD3 UR5, UR5, UR6, URZ ;  /* 0x0000000605057290 */ /* 0x000fe2000fffe03f */
[----:B------:R-:W-:Y:S01]  /*9fb0*/  LOP3.LUT R12, R13, 0x380, RZ, 0xc0, !PT ;  /* 0x000003800d0c7812 */ /* 0x000fe200078ec0ff */
[----:B------:R-:W-:Y:S01]  /*9fc0*/  UIMAD UR7, UR12, UR8, URZ ;  /* 0x000000080c0772a4 */ /* 0x000fe2000f8e023f */
[----:B------:R-:W-:Y:S01]  /*9fd0*/  SHF.R.U64 R6, R6, 0x3, RZ ;  /* 0x0000000306067819 */ /* 0x000fe200000012ff */
[----:B------:R-:W5:Y:S01]  /*9fe0*/  LD.E.128 R56, desc[UR50][R32.64] ;  /* 0x0000003220387980 */ /* 0x000f62000c101d00 */
[----:B0-----:R-:W-:Y:S01]  /*9ff0*/  @P3 IMAD.HI.U32 R4, R9, R4, RZ ;  /* 0x0000000409043227 */ /* 0x001fe200078e00ff */
[----:B------:R-:W-:-:S02]  /*a000*/  UIMAD UR7, UR42, UR9, UR7 ;  /* 0x000000092a0772a4 */ /* 0x000fc4000f8e0207 */
[----:B------:R-:W5:Y:S01]  /*a010*/  LD.E.128 R36, desc[UR50][R28.64] ;  /* 0x000000321c247980 */ /* 0x000f62000c101d00 */
[----:B------:R-:W-:Y:S01]  /*a020*/  UIMAD.WIDE.U32 UR42, UR42, UR8, UR4 ;  /* 0x000000082a2a72a5 */ /* 0x000fe2000f8e0004 */
[----:B------:R-:W-:Y:S01]  /*a030*/  IMAD.MOV.U32 R3, RZ, RZ, R9 ;  /* 0x000000ffff037224 */ /* 0x000fe200078e0009 */
[----:B------:R-:W-:Y:S01]  /*a040*/  SHF.R.U64 R10, R10, 0x3, RZ ;  /* 0x000000030a0a7819 */ /* 0x000fe200000012ff */
[----:B------:R-:W5:Y:S01]  /*a050*/  LD.E.128 R76, desc[UR50][R24.64] ;  /* 0x00000032184c7980 */ /* 0x000f62000c101d00 */
[----:B------:R-:W-:-:S03]  /*a060*/  SHF.R.U64 R12, R12, 0x3, RZ ;  /* 0x000000030c0c7819 */ /* 0x000fc600000012ff */
[----:B------:R-:W5:Y:S01]  /*a070*/  LD.E.128 R68, desc[UR50][R26.64] ;  /* 0x000000321a447980 */ /* 0x000f62000c101d00 */
[----:B-1----:R-:W-:Y:S01]  /*a080*/  @P3 SHF.R.U32.HI R3, RZ, R31, R4 ;  /* 0x0000001fff033219 */ /* 0x002fe20000011604 */
[----:B------:R-:W-:Y:S01]  /*a090*/  UIADD3 UR4, UR43, UR7, URZ ;  /* 0x000000072b047290 */ /* 0x000fe2000fffe03f */
[----:B------:R-:W-:Y:S01]  /*a0a0*/  LOP3.LUT R6, R6, R133, RZ, 0x3c, !PT ;  /* 0x0000008506067212 */ /* 0x000fe200078e3cff */
[----:B------:R-:W5:Y:S01]  /*a0b0*/  LD.E.128 R48, desc[UR50][R20.64] ;  /* 0x0000003214307980 */ /* 0x000f62000c101d00 */
[--C-:B------:R-:W-:Y:S01]  /*a0c0*/  SHF.R.S32.HI R4, RZ, 0x1f, R3.reuse ;  /* 0x0000001fff047819 */ /* 0x100fe20000011403 */
[----:B------:R-:W-:Y:S01]  /*a0d0*/  IMAD.MOV R8, RZ, RZ, -R3 ;  /* 0x000000ffff087224 */ /* 0x000fe200078e0a03 */
[----:B------:R-:W-:Y:S01]  /*a0e0*/  LOP3.LUT R10, R10, R11, RZ, 0x3c, !PT ;  /* 0x0000000b0a0a7212 */ /* 0x000fe200078e3cff */
[--C-:B------:R-:W-:Y:S01]  /*a0f0*/  IMAD.X R11, RZ, RZ, R35.reuse, P6 ;  /* 0x000000ffff0b7224 */ /* 0x100fe200030e0623 */
[----:B------:R-:W-:Y:S01]  /*a100*/  LOP3.LUT R12, R12, R13, RZ, 0x3c, !PT ;  /* 0x0000000d0c0c7212 */ /* 0x000fe200078e3cff */
[----:B------:R-:W-:Y:S01]  /*a110*/  ULDC.64 UR6, c[0x0][0xae0] ;  /* 0x0002b80000067ab9 */ /* 0x000fe20000000a00 */
[----:B------:R-:W-:Y:S01]  /*a120*/  IMAD.X R13, RZ, RZ, R35, P5 ;  /* 0x000000ffff0d7224 */ /* 0x000fe200028e0623 */
[----:B------:R0:W5:Y:S01]  /*a130*/  LD.E.128 R60, desc[UR50][R6.64] ;  /* 0x00000032063c7980 */ /* 0x000162000c101d00 */
[----:B------:R-:W-:-:S02]  /*a140*/  IMAD R4, R4, UR6, RZ ;  /* 0x0000000604047c24 */ /* 0x000fc4000f8e02ff */
[----:B------:R-:W-:Y:S01]  /*a150*/  IMAD R9, R5, R8, R9 ;  /* 0x0000000805097224 */ /* 0x000fe200078e0209 */
[----:B------:R1:W5:Y:S04]  /*a160*/  LD.E.128 R80, desc[UR50][R10.64] ;  /* 0x000000320a507980 */ /* 0x000368000c101d00 */
[----:B------:R2:W5:Y:S01]  /*a170*/  LD.E.128 R40, desc[UR50][R14.64] ;  /* 0x000000320e287980 */ /* 0x000562000c101d00 */
[----:B0-----:R-:W-:Y:S02]  /*a180*/  IMAD.U32 R7, RZ, RZ, UR43 ;  /* 0x0000002bff077e24 */ /* 0x001fe4000f8e00ff */
[----:B------:R-:W-:Y:S01]  /*a190*/  IMAD.U32 R6, RZ, RZ, UR42 ;  /* 0x0000002aff067e24 */ /* 0x000fe2000f8e00ff */
[----:B------:R0:W5:Y:S01]  /*a1a0*/  LD.E.128 R72, desc[UR50][R12.64] ;  /* 0x000000320c487980 */ /* 0x000162000c101d00 */
[----:B------:R-:W-:-:S02]  /*a1b0*/  IMAD.U32 R7, RZ, RZ, UR4 ;  /* 0x00000004ff077e24 */ /* 0x000fc4000f8e00ff */
[C---:B-1----:R-:W-:Y:S01]  /*a1c0*/  IMAD R11, R3.reuse, UR7, R4 ;  /* 0x00000007030b7c24 */ /* 0x042fe2000f8e0204 */
[----:B------:R-:W-:Y:S01]  /*a1d0*/  @!PT LDS RZ, [RZ] ;  /* 0x00000000fffff984 */ /* 0x000fe20000000800 */
[----:B------:R-:W-:Y:S01]  /*a1e0*/  @!PT LDS RZ, [RZ] ;  /* 0x00000000fffff984 */ /* 0x000fe20000000800 */
[----:B------:R-:W-:Y:S01]  /*a1f0*/  @!PT LDS RZ, [RZ] ;  /* 0x00000000fffff984 */ /* 0x000fe20000000800 */
[----:B------:R-:W-:Y:S01]  /*a200*/  @!PT LDS RZ, [RZ] ;  /* 0x00000000fffff984 */ /* 0x000fe20000000800 */
[----:B------:R1:W-:Y:S06]  /*a210*/  MEMBAR.ALL.CTA ;  /* 0x0000000000007992 */ /* 0x0003ec0000008000 */
[----:B-1----:R-:W1:Y:S01]  /*a220*/  FENCE.VIEW.ASYNC.S ;  /* 0x00000000000073c6 */ /* 0x002e620000000000 */
[----:B------:R-:W-:Y:S01]  /*a230*/  IMAD.WIDE.U32 R4, R3, UR6, R6 ;  /* 0x0000000603047c25 */ /* 0x000fe2000f8e0006 */
[----:B------:R-:W-:Y:S01]  /*a240*/  SHF.R.S32.HI R3, RZ, 0x1f, R9 ;  /* 0x0000001fff037819 */ /* 0x000fe20000011409 */
[----:B------:R-:W-:-:S02]  /*a250*/  ULDC.64 UR6, c[0x0][0xad8] ;  /* 0x0002b60000067ab9 */ /* 0x000fc40000000a00 */
[----:B------:R-:W-:Y:S02]  /*a260*/  IMAD.IADD R5, R5, 0x1, R11 ;  /* 0x0000000105057824 */ /* 0x000fe400078e020b */
[----:B------:R-:W-:Y:S02]  /*a270*/  IMAD R6, R3, UR6, RZ ;  /* 0x0000000603067c24 */ /* 0x000fe4000f8e02ff */
[----:B--2---:R-:W-:Y:S01]  /*a280*/  IMAD R15, R44, 0x80, R19 ;  /* 0x000000802c0f7824 */ /* 0x004fe200078e0213 */
[----:B------:R-:W-:Y:S01]  /*a290*/  UIADD3 UR39, UR39, 0x33420, URZ ;  /* 0x0003342027277890 */ /* 0x000fe2000fffe03f */
[C---:B------:R-:W-:Y:S02]  /*a2a0*/  IMAD R7, R9.reuse, UR7, R6 ;  /* 0x0000000709077c24 */ /* 0x040fe4000f8e0206 */
[----:B------:R-:W-:Y:S01]  /*a2b0*/  IMAD.WIDE.U32 R4, R9, UR6, R4 ;  /* 0x0000000609047c25 */ /* 0x000fe2000f8e0004 */
[----:B------:R-:W-:Y:S01]  /*a2c0*/  UIADD3 UR44, UR44, 0x1, URZ ;  /* 0x000000012c2c7890 */ /* 0x000fe2000fffe03f */
[----:B------:R-:W-:Y:S01]  /*a2d0*/  ISETP.GE.AND P2, PT, R15, R0, PT ;  /* 0x000000000f00720c */ /* 0x000fe20003f46270 */
[----:B------:R-:W-:Y:S01]  /*a2e0*/  ULDC.64 UR6, c[0x0][0xa80] ;  /* 0x0002a00000067ab9 */ /* 0x000fe20000000a00 */
[----:B------:R-:W-:Y:S01]  /*a2f0*/  IMAD.IADD R5, R5, 0x1, R7 ;  /* 0x0000000105057824 */ /* 0x000fe200078e0207 */
[----:B------:R-:W-:Y:S01]  /*a300*/  UPRMT UR39, URZ, 0x654, UR39 ;  /* 0x000006543f277896 */ /* 0x000fe20008000027 */
[----:B0-----:R-:W-:Y:S01]  /*a310*/  LEA R12, P3, R4, UR6, 0x1 ;  /* 0x00000006040c7c11 */ /* 0x001fe2000f8608ff */
[----:B------:R-:W-:Y:S01]  /*a320*/  VIADD R3, R15, 0x20 ;  /* 0x000000200f037836 */ /* 0x000fe20000000000 */
[----:B------:R-:W-:-:S02]  /*a330*/  UISETP.NE.AND UP0, UPT, UR44, 0x2, UPT ;  /* 0x000000022c00788c */ /* 0x000fc4000bf05270 */
[----:B------:R-:W-:Y:S02]  /*a340*/  LEA.HI.X R13, R4, UR7, R5, 0x1, P3 ;  /* 0x00000007040d7c11 */ /* 0x000fe400098f0c05 */
[----:B------:R-:W-:Y:S01]  /*a350*/  USEL UR5, URZ, 0x1, UP0 ;  /* 0x000000013f057887 */ /* 0x000fe20008000000 */
[-C--:B------:R-:W-:Y:S01]  /*a360*/  ISETP.GE.AND P0, PT, R3, R0.reuse, PT ;  /* 0x000000000300720c */ /* 0x080fe20003f06270 */
[----:B------:R-:W-:Y:S01]  /*a370*/  ULDC UR4, c[0x0][0xc] ;  /* 0x0000030000047ab9 */ /* 0x000fe20000000800 */
[----:B------:R-:W-:Y:S01]  /*a380*/  VIADD R3, R15, 0x40 ;  /* 0x000000400f037836 */ /* 0x000fe20000000000 */
[----:B------:R-:W-:Y:S01]  /*a390*/  UIADD3 UR41, UR4, UR41, URZ ;  /* 0x0000002904297290 */ /* 0x000fe2000fffe03f */
[----:B-1----:R0:W1:Y:S01]  /*a3a0*/  SHFL.IDX PT, R6, R12, RZ, 0x181f ;  /* 0x00181fff0c067589 */ /* 0x00206200000e0000 */
[----:B------:R-:W-:Y:S01]  /*a3b0*/  USEL UR44, UR44, URZ, UP0 ;  /* 0x0000003f2c2c7287 */ /* 0x000fe20008000000 */
[----:B------:R-:W-:Y:S01]  /*a3c0*/  SYNCS.ARRIVE.TRANS64.RED.A1T0 RZ, [UR39], RZ ;  /* 0x000000ffffff79a7 */ /* 0x000fe20008100427 */
[----:B------:R-:W-:Y:S01]  /*a3d0*/  ULOP3.LUT UR45, UR45, UR5, URZ, 0x3c, !UPT ;  /* 0x000000052d2d7292 */ /* 0x000fe2000f8e3c3f */
[----:B------:R0:W2:Y:S01]  /*a3e0*/  SHFL.IDX PT, R7, R13, RZ, 0x181f ;  /* 0x00181fff0d077589 */ /* 0x0000a200000e0000 */
[----:B------:R-:W-:Y:S01]  /*a3f0*/  BSSY B0, `(.L_x_31) ;  /* 0x000000f000007945 */ /* 0x000fe20003800000 */
[----:B------:R-:W-:-:S03]  /*a400*/  ISETP.GE.AND P1, PT, R3, R0, PT ;  /* 0x000000000300720c */ /* 0x000fc60003f26270 */
[----:B------:R-:W-:Y:S10]  /*a410*/  @P2 BRA `(.L_x_32) ;  /* 0x0000000000302947 */ /* 0x000ff40003800000 */
[----:B------:R-:W-:Y:S02]  /*a420*/  ULDC UR4, c[0x0][0xac8] ;  /* 0x0002b20000047ab9 */ /* 0x000fe40000000800 */
[----:B------:R-:W-:Y:S02]  /*a430*/  ISETP.GE.AND P3, PT, R17, UR4, PT ;  /* 0x0000000411007c0c */ /* 0x000fe4000bf66270 */
[----:B------:R-:W-:Y:S02]  /*a440*/  ISETP.GE.AND P4, PT, R16, UR4, PT ;  /* 0x0000000410007c0c */ /* 0x000fe4000bf86270 */
[----:B------:R-:W-:-:S09]  /*a450*/  ISETP.GE.AND P2, PT, R2, UR4, PT ;  /* 0x0000000402007c0c */ /* 0x000fd2000bf46270 */
[CC--:B-1----:R-:W-:Y:S02]  /*a460*/  @!P3 LEA R8, P5, R17.reuse, R6.reuse, 0x1 ;  /* 0x000000061108b211 */ /* 0x0c2fe400078a08ff */
[----:B------:R-:W-:Y:S02]  /*a470*/  @!P4 LEA R10, P6, R16, R6, 0x1 ;  /* 0x00000006100ac211 */ /* 0x000fe400078c08ff */
[----:B--2---:R-:W-:Y:S01]  /*a480*/  @!P2 IMAD.WIDE R4, R2, 0x2, R6 ;  /* 0x000000020204a825 */ /* 0x004fe200078e0206 */
[-C--:B------:R-:W-:Y:S02]  /*a490*/  @!P3 LEA.HI.X R9, R17, R7.reuse, R226, 0x1, P5 ;  /* 0x000000071109b211 */ /* 0x080fe400028f0ce2 */
[----:B------:R-:W-:Y:S02]  /*a4a0*/  @!P4 LEA.HI.X R11, R16, R7, R225, 0x1, P6 ;  /* 0x00000007100bc211 */ /* 0x000fe400030f0ce1 */
[----:B-----5:R3:W-:Y:S04]  /*a4b0*/  @!P2 ST.E.128 desc[UR50][R4.64], R64 ;  /* 0x000000400400a985 */ /* 0x0207e8000c101d32 */
[----:B------:R3:W-:Y:S04]  /*a4c0*/  @!P3 ST.E.128 desc[UR50][R8.64], R76 ;  /* 0x0000004c0800b985 */ /* 0x0007e8000c101d32 */
[----:B------:R3:W-:Y:S02]  /*a4d0*/  @!P4 ST.E.128 desc[UR50][R10.64], R84 ;  /* 0x000000540a00c985 */ /* 0x0007e4000c101d32 */
.L_x_32:
[----:B------:R-:W-:Y:S05]  /*a4e0*/  BSYNC B0 ;  /* 0x0000000000007941 */ /* 0x000fea0003800000 */
.L_x_31:
[----:B--2---:R2:W4:Y:S01]  /*a4f0*/  SHFL.IDX PT, R7, R13, 0x1, 0x181f ;  /* 0x00381f000d077f89 */ /* 0x00452200000e0000 */
[----:B------:R-:W-:Y:S03]  /*a500*/  BSSY B0, `(.L_x_33) ;  /* 0x000000f000007945 */ /* 0x000fe60003800000 */
[----:B-1----:R2:W1:Y:S01]  /*a510*/  SHFL.IDX PT, R6, R12, 0x1, 0x181f ;  /* 0x00381f000c067f89 */ /* 0x00246200000e0000 */
[----:B------:R-:W-:Y:S05]  /*a520*/  @P0 BRA `(.L_x_34) ;  /* 0x0000000000300947 */ /* 0x000fea0003800000 */
[----:B------:R-:W-:Y:S02]  /*a530*/  ULDC UR4, c[0x0][0xac8] ;  /* 0x0002b20000047ab9 */ /* 0x000fe40000000800 */
[----:B------:R-:W-:Y:S02]  /*a540*/  ISETP.GE.AND P4, PT, R17, UR4, PT ;  /* 0x0000000411007c0c */ /* 0x000fe4000bf86270 */
[----:B------:R-:W-:Y:S02]  /*a550*/  ISETP.GE.AND P5, PT, R16, UR4, PT ;  /* 0x0000000410007c0c */ /* 0x000fe4000bfa6270 */
[----:B------:R-:W-:-:S09]  /*a560*/  ISETP.GE.AND P3, PT, R2, UR4, PT ;  /* 0x0000000402007c0c */ /* 0x000fd2000bf66270 */
[CC--:B-1-3--:R-:W-:Y:S02]  /*a570*/  @!P4 LEA R8, P0, R17.reuse, R6.reuse, 0x1 ;  /* 0x000000061108c211 */ /* 0x0cafe400078008ff */
[----:B------:R-:W-:Y:S02]  /*a580*/  @!P5 LEA R10, P2, R16, R6, 0x1 ;  /* 0x00000006100ad211 */ /* 0x000fe400078408ff */
[----:B----4-:R-:W-:Y:S01]  /*a590*/  @!P3 IMAD.WIDE R4, R2, 0x2, R6 ;  /* 0x000000020204b825 */ /* 0x010fe200078e0206 */
[-C--:B------:R-:W-:Y:S02]  /*a5a0*/  @!P4 LEA.HI.X R9, R17, R7.reuse, R226, 0x1, P0 ;  /* 0x000000071109c211 */ /* 0x080fe400000f0ce2 */
[----:B------:R-:W-:Y:S02]  /*a5b0*/  @!P5 LEA.HI.X R11, R16, R7, R225, 0x1, P2 ;  /* 0x00000007100bd211 */ /* 0x000fe400010f0ce1 */
[----:B-----5:R1:W-:Y:S04]  /*a5c0*/  @!P3 ST.E.128 desc[UR50][R4.64], R56 ;  /* 0x000000380400b985 */ /* 0x0203e8000c101d32 */
[----:B------:R1:W-:Y:S04]  /*a5d0*/  @!P4 ST.E.128 desc[UR50][R8.64], R68 ;  /* 0x000000440800c985 */ /* 0x0003e8000c101d32 */
[----:B------:R1:W-:Y:S02]  /*a5e0*/  @!P5 ST.E.128 desc[UR50][R10.64], R80 ;  /* 0x000000500a00d985 */ /* 0x0003e4000c101d32 */
.L_x_34:
[----:B------:R-:W-:Y:S05]  /*a5f0*/  BSYNC B0 ;  /* 0x0000000000007941 */ /* 0x000fea0003800000 */
.L_x_33:
[----:B----4-:R4:W0:Y:S01]  /*a600*/  SHFL.IDX PT, R7, R13, 0x2, 0x181f ;  /* 0x00581f000d077f89 */ /* 0x01082200000e0000 */
        /* <DEDUP_REMOVED lines=9> */
[----:B0-----:R-:W-:Y:S01]  /*a6a0*/  @!P2 IMAD.WIDE R4, R2, 0x2, R6 ;  /* 0x000000020204a825 */ /* 0x001fe200078e0206 */
[-C--:B------:R-:W-:Y:S02]  /*a6b0*/  @!P3 LEA.HI.X R9, R17, R7.reuse, R226, 0x1, P0 ;  /* 0x000000071109b211 */ /* 0x080fe400000f0ce2 */
[----:B------:R-:W-:Y:S02]  /*a6c0*/  @!P4 LEA.HI.X R11, R16, R7, R225, 0x1, P1 ;  /* 0x00000007100bc211 */ /* 0x000fe400008f0ce1 */
[----:B-----5:R0:W-:Y:S04]  /*a6d0*/  @!P2 ST.E.128 desc[UR50][R4.64], R52 ;  /* 0x000000340400a985 */ /* 0x0201e8000c101d32 */
[----:B------:R0:W-:Y:S04]  /*a6e0*/  @!P3 ST.E.128 desc[UR50][R8.64], R48 ;  /* 0x000000300800b985 */ /* 0x0001e8000c101d32 */
[----:B------:R0:W-:Y:S02]  /*a6f0*/  @!P4 ST.E.128 desc[UR50][R10.64], R72 ;  /* 0x000000480a00c985 */ /* 0x0001e4000c101d32 */
.L_x_36:
[----:B------:R-:W-:Y:S05]  /*a700*/  BSYNC B0 ;  /* 0x0000000000007941 */ /* 0x000fea0003800000 */
.L_x_35:
[----:B------:R-:W-:Y:S01]  /*a710*/  VIADD R3, R15, 0x60 ;  /* 0x000000600f037836 */ /* 0x000fe20000000000 */
[----:B0-----:R0:W0:Y:S01]  /*a720*/  SHFL.IDX PT, R7, R13, 0x3, 0x181f ;  /* 0x00781f000d077f89 */ /* 0x00102200000e0000 */
[----:B------:R-:W-:Y:S01]  /*a730*/  UIADD3 UR46, UR46, 0x1, URZ ;  /* 0x000000012e2e7890 */ /* 0x000fe2000fffe03f */
[----:B------:R-:W-:Y:S02]  /*a740*/  BSSY B0, `(.L_x_37) ;  /* 0x0000010000007945 */ /* 0x000fe40003800000 */
[----:B------:R-:W-:Y:S01]  /*a750*/  ISETP.GE.AND P0, PT, R3, R0, PT ;  /* 0x000000000300720c */ /* 0x000fe20003f06270 */
[----:B-1----:R1:W0:-:S12]  /*a760*/  SHFL.IDX PT, R6, R12, 0x3, 0x181f ;  /* 0x00781f000c067f89 */ /* 0x00221800000e0000 */
[----:B-1----:R-:W-:Y:S05]  /*a770*/  @P0 BRA `(.L_x_38) ;  /* 0x0000000000300947 */ /* 0x002fea0003800000 */
[----:B------:R-:W-:Y:S02]  /*a780*/  ULDC UR4, c[0x0][0xac8] ;  /* 0x0002b20000047ab9 */ /* 0x000fe40000000800 */
[----:B------:R-:W-:Y:S02]  /*a790*/  ISETP.GE.AND P3, PT, R17, UR4, PT ;  /* 0x0000000411007c0c */ /* 0x000fe4000bf66270 */
[----:B------:R-:W-:Y:S02]  /*a7a0*/  ISETP.GE.AND P4, PT, R16, UR4, PT ;  /* 0x0000000410007c0c */ /* 0x000fe4000bf86270 */
[----:B------:R-:W-:-:S09]  /*a7b0*/  ISETP.GE.AND P2, PT, R2, UR4, PT ;  /* 0x0000000402007c0c */ /* 0x000fd2000bf46270 */
[CC--:B0--3--:R-:W-:Y:S02]  /*a7c0*/  @!P3 LEA R8, P0, R17.reuse, R6.reuse, 0x1 ;  /* 0x000000061108b211 */ /* 0x0c9fe400078008ff */
[----:B------:R-:W-:Y:S02]  /*a7d0*/  @!P4 LEA R10, P1, R16, R6, 0x1 ;  /* 0x00000006100ac211 */ /* 0x000fe400078208ff */
[----:B------:R-:W-:Y:S01]  /*a7e0*/  @!P2 IMAD.WIDE R4, R2, 0x2, R6 ;  /* 0x000000020204a825 */ /* 0x000fe200078e0206 */
[-C--:B------:R-:W-:Y:S02]  /*a7f0*/  @!P3 LEA.HI.X R9, R17, R7.reuse, R226, 0x1, P0 ;  /* 0x000000071109b211 */ /* 0x080fe400000f0ce2 */
[----:B------:R-:W-:Y:S02]  /*a800*/  @!P4 LEA.HI.X R11, R16, R7, R225, 0x1, P1 ;  /* 0x00000007100bc211 */ /* 0x000fe400008f0ce1 */
[----:B-----5:R1:W-:Y:S04]  /*a810*/  @!P2 ST.E.128 desc[UR50][R4.64], R36 ;  /* 0x000000240400a985 */ /* 0x0203e8000c101d32 */
[----:B------:R1:W-:Y:S04]  /*a820*/  @!P3 ST.E.128 desc[UR50][R8.64], R40 ;  /* 0x000000280800b985 */ /* 0x0003e8000c101d32 */
[----:B------:R1:W-:Y:S02]  /*a830*/  @!P4 ST.E.128 desc[UR50][R10.64], R60 ;  /* 0x0000003c0a00c985 */ /* 0x0003e4000c101d32 */
.L_x_38:
[----:B------:R-:W-:Y:S05]  /*a840*/  BSYNC B0 ;  /* 0x0000000000007941 */ /* 0x000fea0003800000 */
.L_x_37:
[----:B------:R-:W2:Y:S02]  /*a850*/  LDC R0, c[0x0][0xc34] ;  /* 0x00030d00ff007b82 */ /* 0x000ea40000000800 */
[----:B--2---:R-:W-:-:S13]  /*a860*/  ISETP.LE.AND P0, PT, R0, UR41, PT ;  /* 0x0000002900007c0c */ /* 0x004fda000bf03270 */
[----:B------:R-:W-:Y:S05]  /*a870*/  @!P0 BRA `(.L_x_39) ;  /* 0xffffff6400208947 */ /* 0x000fea000383ffff */
[----:B------:R-:W-:Y:S05]  /*a880*/  EXIT ;  /* 0x000000000000794d */ /* 0x000fea0003800000 */
.L_x_5:
[----:B------:R-:W-:-:S08]  /*a890*/  NOP ;  /* 0x0000000000007918 */ /* 0x000fd00000000000 */
[----:B------:R-:W0:-:S00]  /*a8a0*/  USETMAXREG.DEALLOC.CTAPOOL 0x28 ;  /* 0x00000028000079c8 */ /* 0x000e0000080e0500 */
[----:B------:R-:W1:Y:S01]  /*a8b0*/  S2UR UR38, SR_CTAID.X ;  /* 0x00000000002679c3 */ /* 0x000e620000002500 */
[----:B------:R-:W-:Y:S01]  /*a8c0*/  UMOV UR37, 0x1 ;  /* 0x0000000100257882 */ /* 0x000fe20000000000 */
[----:B0-----:R-:W-:Y:S02]  /*a8d0*/  IMAD.MOV.U32 R27, RZ, RZ, RZ ;  /* 0x000000ffff1b7224 */ /* 0x001fe400078e00ff */
[----:B------:R-:W-:-:S04]  /*a8e0*/  IMAD.MOV.U32 R30, RZ, RZ, 0x1 ;  /* 0x00000001ff1e7424 */ /* 0x000fc800078e00ff */
[----:B------:R-:W1:Y:S02]  /*a8f0*/  LDC R2, c[0x0][0xc34] ;  /* 0x00030d00ff027b82 */ /* 0x000e640000000800 */
[----:B-1----:R-:W-:-:S13]  /*a900*/  ISETP.LE.AND P0, PT, R2, UR38, PT ;  /* 0x0000002602007c0c */ /* 0x002fda000bf03270 */
[----:B------:R-:W-:Y:S05]  /*a910*/  @P0 BRA `(.L_x_40) ;  /* 0x0000004c00100947 */ /* 0x000fea0003800000 */
[----:B------:R-:W0:Y:S01]  /*a920*/  S2R R7, SR_TID.X ;  /* 0x0000000000077919 */ /* 0x000e220000002100 */
[----:B------:R-:W-:Y:S01]  /*a930*/  ULDC.64 UR4, c[0x0][0x418] ;  /* 0x0001060000047ab9 */ /* 0x000fe20000000a00 */
[----:B------:R-:W-:Y:S01]  /*a940*/  ULDC.64 UR8, c[0x0][0x2f0] ;  /* 0x0000bc0000087ab9 */ /* 0x000fe20000000a00 */
[----:B------:R-:W-:Y:S01]  /*a950*/  UISETP.NE.U32.AND UP0, UPT, UR4, URZ, UPT ;  /* 0x0000003f0400728c */ /* 0x000fe2000bf05070 */
[----:B------:R-:W-:Y:S01]  /*a960*/  LOP3.LUT R16, R16, 0xfeffffff, RZ, 0xc0, !PT ;  /* 0xfeffffff10107812 */ /* 0x000fe200078ec0ff */
[----:B------:R-:W-:Y:S01]  /*a970*/  UMOV UR41, 0x400 ;  /* 0x0000040000297882 */ /* 0x000fe20000000000 */
[----:B------:R-:W-:Y:S01]  /*a980*/  ULDC UR4, c[0x0][0x424] ;  /* 0x0001090000047ab9 */ /* 0x000fe20000000800 */
[----:B------:R-:W-:Y:S01]  /*a990*/  UISETP.NE.AND.EX UP0, UPT, UR5, URZ, UPT, UP0 ;  /* 0x0000003f0500728c */ /* 0x000fe2000bf05300 */
[----:B------:R-:W-:Y:S01]  /*a9a0*/  IMAD.MOV.U32 R30, RZ, RZ, 0x1 ;  /* 0x00000001ff1e7424 */ /* 0x000fe200078e00ff */
[----:B------:R-:W-:Y:S01]  /*a9b0*/  UMOV UR6, 0xa0 ;  /* 0x000000a000067882 */ /* 0x000fe20000000000 */
[----:B------:R-:W-:Y:S01]  /*a9c0*/  ULEA UR41, UR45, UR41, 0x18 ;  /* 0x000000292d297291 */ /* 0x000fe2000f8ec03f */
[----:B------:R-:W-:Y:S01]  /*a9d0*/  IMAD.MOV.U32 R27, RZ, RZ, RZ ;  /* 0x000000ffff1b7224 */ /* 0x000fe200078e00ff */
[----:B------:R-:W-:Y:S01]  /*a9e0*/  USEL UR4, UR4, 0x1, UP0 ;  /* 0x0000000104047887 */ /* 0x000fe20008000000 */
[----:B------:R-:W-:Y:S01]  /*a9f0*/  ULDC UR40, c[0x0][0x448] ;  /* 0x0001120000287ab9 */ /* 0x000fe20000000800 */
[----:B------:R-:W-:-:S02]  /*aa00*/  ULDC UR7, c[0x0][0x288] ;  /* 0x0000a20000077ab9 */ /* 0x000fc40000000800 */
[----:B------:R-:W-:Y:S02]  /*aa10*/  UIMAD UR39, UR4, UR8, URZ ;  /* 0x00000008042772a4 */ /* 0x000fe4000f8e023f */
[----:B------:R-:W-:Y:S02]  /*aa20*/  ULOP3.LUT UR46, UR36, 0x2, URZ, 0xfc, !UPT ;  /* 0x00000002242e7892 */ /* 0x000fe4000f8efc3f */
[----:B------:R-:W-:Y:S01]  /*aa30*/  UIADD3 UR4, UR39, 0x9f, URZ ;  /* 0x0000009f27047890 */ /* 0x000fe2000fffe03f */
[----:B------:R-:W-:Y:S01]  /*aa40*/  ULDC UR8, c[0x0][0x2b8] ;  /* 0x0000ae0000087ab9 */ /* 0x000fe20000000800 */
[----:B------:R-:W-:Y:S02]  /*aa50*/  ULOP3.LUT UR47, UR36, 0x1, URZ, 0xfc, !UPT ;  /* 0x00000001242f7892 */ /* 0x000fe4000f8efc3f */
[----:B------:R-:W-:Y:S01]  /*aa60*/  UIMAD.WIDE UR4, UR4, 0x66666667, URZ ;  /* 0x66666667040478a5 */ /* 0x000fe2000f8e023f */
[----:B------:R-:W-:Y:S01]  /*aa70*/  ULDC UR48, c[0x0][0xc] ;  /* 0x0000030000307ab9 */ /* 0x000fe20000000800 */
[----:B------:R-:W-:-:S02]  /*aa80*/  UMOV UR37, URZ ;  /* 0x0000003f00257c82 */ /* 0x000fc40008000000 */
[----:B------:R-:W-:Y:S02]  /*aa90*/  USHF.R.U32.HI UR4, URZ, 0x1f, UR5 ;  /* 0x0000001f3f047899 */ /* 0x000fe40008011605 */
[----:B------:R-:W-:Y:S01]  /*aaa0*/  UIMAD UR40, UR40, UR7, URZ ;  /* 0x00000007282872a4 */ /* 0x000fe2000f8e023f */
[C---:B0-----:R-:W-:Y:S01]  /*aab0*/  IMAD.SHL.U32 R32, R7.reuse, 0x10, RZ ;  /* 0x0000001007207824 */ /* 0x041fe200078e00ff */
[----:B------:R-:W-:Y:S01]  /*aac0*/  SHF.R.U32.HI R3, RZ, 0x1, R7 ;  /* 0x00000001ff037819 */ /* 0x000fe20000011607 */
[C---:B------:R-:W-:Y:S01]  /*aad0*/  IMAD.SHL.U32 R0, R7.reuse, 0x40, RZ ;  /* 0x0000004007007824 */ /* 0x040fe200078e00ff */
[----:B------:R-:W-:Y:S01]  /*aae0*/  ULEA.HI.SX32 UR42, UR5, UR4, 0x1a ;  /* 0x00000004052a7291 */ /* 0x000fe2000f8fd23f */
[C---:B------:R-:W-:Y:S01]  /*aaf0*/  IMAD.SHL.U32 R6, R7.reuse, 0x2, RZ ;  /* 0x0000000207067824 */ /* 0x040fe200078e00ff */
[----:B------:R-:W-:Y:S01]  /*ab00*/  LOP3.LUT R5, R32, 0x1b0, RZ, 0xc0, !PT ;  /* 0x000001b020057812 */ /* 0x000fe200078ec0ff */
[----:B------:R-:W-:Y:S01]  /*ab10*/  IMAD.SHL.U32 R4, R7, 0x20, RZ ;  /* 0x0000002007047824 */ /* 0x000fe200078e00ff */
[----:B------:R-:W-:Y:S01]  /*ab20*/  LOP3.LUT R2, R0, 0x180, RZ, 0xc0, !PT ;  /* 0x0000018000027812 */ /* 0x000fe200078ec0ff */
[----:B------:R-:W-:Y:S01]  /*ab30*/  UIADD3 UR4, UR42, -0x1, URZ ;  /* 0xffffffff2a047890 */ /* 0x000fe2000fffe03f */
[----:B------:R-:W-:Y:S01]  /*ab40*/  LOP3.LUT R37, R5, 0x30, R6, 0x78, !PT ;  /* 0x0000003005257812 */ /* 0x000fe200078e7806 */
[C---:B------:R-:W-:Y:S01]  /*ab50*/  IMAD.SHL.U32 R6, R7.reuse, 0x4, RZ ;  /* 0x0000000407067824 */ /* 0x040fe200078e00ff */
[----:B------:R-:W-:Y:S01]  /*ab60*/  LOP3.LUT R5, R4, 0x80, RZ, 0xc0, !PT ;  /* 0x0000008004057812 */ /* 0x000fe200078ec0ff */
[----:B------:R-:W-:Y:S01]  /*ab70*/  UIMAD UR5, UR4, -0xa0, UR39 ;  /* 0xffffff60040578a4 */ /* 0x000fe2000f8e0227 */
[----:B------:R-:W-:Y:S01]  /*ab80*/  LOP3.LUT R2, R2, 0x30, R3, 0xf8, !PT ;  /* 0x0000003002027812 */ /* 0x000fe200078ef803 */
[----:B------:R-:W-:Y:S01]  /*ab90*/  IMAD.SHL.U32 R3, R7, 0x8, RZ ;  /* 0x0000000807037824 */ /* 0x000fe200078e00ff */
[----:B------:R-:W-:Y:S01]  /*aba0*/  LOP3.LUT R5, R5, 0x10, R7, 0xf8, !PT ;  /* 0x0000001005057812 */ /* 0x000fe200078ef807 */
[----:B------:R-:W-:Y:S01]  /*abb0*/  UIMAD UR4, UR42, UR6, -0xa0 ;  /* 0xffffff602a0474a4 */ /* 0x000fe2000f8e0206 */
[----:B------:R-:W-:Y:S01]  /*abc0*/  LOP3.LUT R37, R37, 0x640, R32, 0xf8, !PT ;  /* 0x0000064025257812 */ /* 0x000fe200078ef820 */
[----:B------:R-:W-:Y:S01]  /*abd0*/  UIADD3 UR42, UR42, -0x2, URZ ;  /* 0xfffffffe2a2a7890 */ /* 0x000fe2000fffe03f */
[----:B------:R-:W-:-:S02]  /*abe0*/  LOP3.LUT R3, R2, 0x30, R3, 0x78, !PT ;  /* 0x0000003002037812 */ /* 0x000fc400078e7803 */
[----:B------:R-:W-:Y:S02]  /*abf0*/  LOP3.LUT R2, R5, 0x10, R6, 0x78, !PT ;  /* 0x0000001005027812 */ /* 0x000fe400078e7806 */
[C---:B------:R-:W-:Y:S02]  /*ac00*/  LOP3.LUT R5, R32.reuse, 0x600, RZ, 0xc0, !PT ;  /* 0x0000060020057812 */ /* 0x040fe400078ec0ff */
[----:B------:R-:W-:Y:S02]  /*ac10*/  LOP3.LUT R0, R3, 0x640, R0, 0xf8, !PT ;  /* 0x0000064003007812 */ /* 0x000fe400078ef800 */
[--C-:B------:R-:W-:Y:S02]  /*ac20*/  LOP3.LUT R5, R5, 0x60, R4.reuse, 0xf8, !PT ;  /* 0x0000006005057812 */ /* 0x100fe400078ef804 */
[----:B------:R-:W-:Y:S01]  /*ac30*/  LOP3.LUT R32, R32, 0x30, RZ, 0xc0, !PT ;  /* 0x0000003020207812 */ /* 0x000fe200078ec0ff */
[----:B------:R0:W-:Y:S01]  /*ac40*/  STL [R1+0x4], R0 ;  /* 0x0000040001007387 */ /* 0x0001e20000100800 */
[----:B------:R-:W-:-:S02]  /*ac50*/  LOP3.LUT R5, R5, 0x100, R4, 0xf8, !PT ;  /* 0x0000010005057812 */ /* 0x000fc400078ef804 */
[C---:B------:R-:W-:Y:S02]  /*ac60*/  ISETP.GE.AND P1, PT, R32.reuse, UR9, PT ;  /* 0x0000000920007c0c */ /* 0x040fe4000bf26270 */
[----:B0-----:R-:W-:Y:S02]  /*ac70*/  LOP3.LUT R0, R5, R2, RZ, 0xfc, !PT ;  /* 0x0000000205007212 */ /* 0x001fe400078efcff */
[----:B------:R-:W-:-:S03]  /*ac80*/  LOP3.LUT R2, R32, 0x80, RZ, 0xfc, !PT ;  /* 0x0000008020027812 */ /* 0x000fc600078efcff */
[----:B------:R0:W-:Y:S02]  /*ac90*/  STL [R1], R0 ;  /* 0x0000000001007387 */ /* 0x0001e40000100800 */
[----:B0-----:R-:W-:-:S04]  /*aca0*/  SHF.R.U32.HI R0, RZ, 0x2, R7 ;  /* 0x00000002ff007819 */ /* 0x001fc80000011607 */
[----:B------:R-:W-:Y:S02]  /*acb0*/  LOP3.LUT R3, R0, 0x1f, RZ, 0xc0, !PT ;  /* 0x0000001f00037812 */ /* 0x000fe400078ec0ff */
[----:B------:R-:W-:Y:S02]  /*acc0*/  LOP3.LUT R0, R32, 0x40, RZ, 0xfc, !PT ;  /* 0x0000004020007812 */ /* 0x000fe400078efcff */
[----:B------:R-:W-:Y:S01]  /*acd0*/  LOP3.LUT R5, R3, 0x60, R4, 0xf8, !PT ;  /* 0x0000006003057812 */ /* 0x000fe200078ef804 */
[----:B------:R-:W-:Y:S01]  /*ace0*/  VIADD R4, R37, UR41 ;  /* 0x0000002925047c36 */ /* 0x000fe20008000000 */
[----:B------:R-:W-:Y:S02]  /*acf0*/  IADD3 R3, -R3, UR5, RZ ;  /* 0x0000000503037c10 */ /* 0x000fe4000fffe1ff */
[----:B------:R-:W-:Y:S02]  /*ad00*/  ISETP.GE.AND P0, PT, R0, UR9, PT ;  /* 0x0000000900007c0c */ /* 0x000fe4000bf06270 */
[C---:B------:R-:W-:Y:S01]  /*ad10*/  ISETP.LT.OR P4, PT, R3.reuse, 0x1, P1 ;  /* 0x000000010300780c */ /* 0x040fe20000f81670 */
[----:B------:R0:W-:Y:S01]  /*ad20*/  STL [R1+0x8], R3 ;  /* 0x0000080301007387 */ /* 0x0001e20000100800 */
[----:B------:R-:W-:-:S02]  /*ad30*/  ISETP.LT.OR P3, PT, R3, 0x21, P1 ;  /* 0x000000210300780c */ /* 0x000fc40000f61670 */
[----:B------:R-:W-:Y:S02]  /*ad40*/  ISETP.LT.OR P2, PT, R3, 0x41, P1 ;  /* 0x000000410300780c */ /* 0x000fe40000f41670 */
[C---:B------:R-:W-:Y:S01]  /*ad50*/  LOP3.LUT R33, R5.reuse, 0x80, RZ, 0xfc, !PT ;  /* 0x0000008005217812 */ /* 0x040fe200078efcff */
[----:B------:R-:W-:-:S04]  /*ad60*/  VIADD R5, R5, UR4 ;  /* 0x0000000405057c36 */ /* 0x000fc80008000000 */
[----:B------:R-:W-:Y:S01]  /*ad70*/  VIADD R4, R33, UR4 ;  /* 0x0000000421047c36 */ /* 0x000fe20008000000 */
[----:B------:R0:W-:Y:S01]  /*ad80*/  STL [R1+0xc], R5 ;  /* 0x00000c0501007387 */ /* 0x0001e20000100800 */
[----:B------:R-:W-:Y:S02]  /*ad90*/  @P4 LOP3.LUT R16, R16, 0x1000000, RZ, 0xfc, !PT ;  /* 0x0100000010104812 */ /* 0x000fe400078efcff */
[----:B------:R-:W-:Y:S01]  /*ada0*/  ISETP.LT.OR P4, PT, R3, 0x61, P1 ;  /* 0x000000610300780c */ /* 0x000fe20000f81670 */
[----:B------:R0:W-:Y:S01]  /*adb0*/  STL [R1+0x10], R4 ;  /* 0x0000100401007387 */ /* 0x0001e20000100800 */
[----:B------:R-:W-:-:S04]  /*adc0*/  LOP3.LUT R16, R16, 0xffdfffff, RZ, 0xc0, !PT ;  /* 0xffdfffff10107812 */ /* 0x000fc800078ec0ff */
[----:B------:R-:W-:Y:S02]  /*add0*/  @P3 LOP3.LUT R16, R16, 0x200000, RZ, 0xfc, !PT ;  /* 0x0020000010103812 */ /* 0x000fe400078efcff */
[C---:B------:R-:W-:Y:S02]  /*ade0*/  ISETP.LT.OR P3, PT, R3.reuse, 0x81, P1 ;  /* 0x000000810300780c */ /* 0x040fe40000f61670 */
[----:B------:R-:W-:Y:S02]  /*adf0*/  LOP3.LUT R16, R16, 0xfffbffff, RZ, 0xc0, !PT ;  /* 0xfffbffff10107812 */ /* 0x000fe400078ec0ff */
[C---:B------:R-:W-:Y:S02]  /*ae00*/  ISETP.LT.OR P1, PT, R3.reuse, 0x21, P0 ;  /* 0x000000210300780c */ /* 0x040fe40000721670 */
[----:B------:R-:W-:Y:S02]  /*ae10*/  @P2 LOP3.LUT R16, R16, 0x40000, RZ, 0xfc, !PT ;  /* 0x0004000010102812 */ /* 0x000fe400078efcff */
[----:B------:R-:W-:-:S02]  /*ae20*/  ISETP.LT.OR P2, PT, R3, 0x1, P0 ;  /* 0x000000010300780c */ /* 0x000fc40000741670 */
[----:B------:R-:W-:-:S04]  /*ae30*/  LOP3.LUT R16, R16, 0xffff7fff, RZ, 0xc0, !PT ;  /* 0xffff7fff10107812 */ /* 0x000fc800078ec0ff */
[----:B------:R-:W-:-:S04]  /*ae40*/  @P4 LOP3.LUT R16, R16, 0x8000, RZ, 0xfc, !PT ;  /* 0x0000800010104812 */ /* 0x000fc800078efcff */
[----:B------:R-:W-:-:S04]  /*ae50*/  LOP3.LUT R16, R16, 0xefffffff, RZ, 0xc0, !PT ;  /* 0xefffffff10107812 */ /* 0x000fc800078ec0ff */
[----:B------:R-:W-:Y:S02]  /*ae60*/  @P3 LOP3.LUT R16, R16, 0x10000000, RZ, 0xfc, !PT ;  /* 0x1000000010103812 */ /* 0x000fe400078efcff */
[----:B------:R-:W-:Y:S02]  /*ae70*/  ISETP.LT.OR P3, PT, R3, 0x41, P0 ;  /* 0x000000410300780c */ /* 0x000fe40000761670 */
[----:B------:R-:W-:-:S04]  /*ae80*/  LOP3.LUT R16, R16, 0xff7fffff, RZ, 0xc0, !PT ;  /* 0xff7fffff10107812 */ /* 0x000fc800078ec0ff */
[----:B------:R-:W-:Y:S02]  /*ae90*/  @P2 LOP3.LUT R16, R16, 0x800000, RZ, 0xfc, !PT ;  /* 0x0080000010102812 */ /* 0x000fe400078efcff */
[----:B------:R-:W-:Y:S02]  /*aea0*/  ISETP.LT.OR P2, PT, R3, 0x61, P0 ;  /* 0x000000610300780c */ /* 0x000fe40000741670 */
[----:B------:R-:W-:-:S04]  /*aeb0*/  LOP3.LUT R16, R16, 0xffefffff, RZ, 0xc0, !PT ;  /* 0xffefffff10107812 */ /* 0x000fc800078ec0ff */
[----:B------:R-:W-:Y:S02]  /*aec0*/  @P1 LOP3.LUT R16, R16, 0x100000, RZ, 0xfc, !PT ;  /* 0x0010000010101812 */ /* 0x000fe400078efcff */
[C---:B------:R-:W-:Y:S02]  /*aed0*/  ISETP.LT.OR P1, PT, R3.reuse, 0x81, P0 ;  /* 0x000000810300780c */ /* 0x040fe40000721670 */
[----:B------:R-:W-:Y:S02]  /*aee0*/  LOP3.LUT R16, R16, 0xfffdffff, RZ, 0xc0, !PT ;  /* 0xfffdffff10107812 */ /* 0x000fe400078ec0ff */
[----:B------:R-:W-:Y:S02]  /*aef0*/  ISETP.GE.AND P0, PT, R2, UR9, PT ;  /* 0x0000000902007c0c */ /* 0x000fe4000bf06270 */
[----:B------:R-:W-:Y:S02]  /*af00*/  @P3 LOP3.LUT R16, R16, 0x20000, RZ, 0xfc, !PT ;  /* 0x0002000010103812 */ /* 0x000fe400078efcff */
[----:B------:R-:W-:-:S02]  /*af10*/  ISETP.LT.OR P3, PT, R3, 0x41, P0 ;  /* 0x000000410300780c */ /* 0x000fc40000761670 */
        /* <DEDUP_REMOVED lines=12> */
[----:B------:R-:W-:Y:S02]  /*afe0*/  LOP3.LUT R16, R16, 0xfffeffff, RZ, 0xc0, !PT ;  /* 0xfffeffff10107812 */ /* 0x000fe400078ec0ff */
[----:B------:R-:W-:Y:S02]  /*aff0*/  ISETP.GE.AND P0, PT, R4, UR39, PT ;  /* 0x0000002704007c0c */ /* 0x000fe4000bf06270 */
[----:B------:R-:W-:Y:S02]  /*b000*/  @P3 LOP3.LUT R16, R16, 0x10000, RZ, 0xfc, !PT ;  /* 0x0001000010103812 */ /* 0x000fe400078efcff */
[----:B------:R-:W-:-:S02]  /*b010*/  ISETP.LT.U32.AND P0, PT, R33, 0xa0, !P0 ;  /* 0x000000a02100780c */ /* 0x000fc40004701070 */
[----:B------:R-:W-:-:S04]  /*b020*/  LOP3.LUT R16, R16, 0xffffdfff, RZ, 0xc0, !PT ;  /* 0xffffdfff10107812 */ /* 0x000fc800078ec0ff */
[----:B------:R-:W-:Y:S02]  /*b030*/  @P2 LOP3.LUT R16, R16, 0x2000, RZ, 0xfc, !PT ;  /* 0x0000200010102812 */ /* 0x000fe400078efcff */
[----:B------:R-:W-:Y:S02]  /*b040*/  ISETP.GE.AND P2, PT, R0, UR9, PT ;  /* 0x0000000900007c0c */ /* 0x000fe4000bf46270 */
        /* <DEDUP_REMOVED lines=8> */
[----:B------:R-:W-:Y:S02]  /*b0d0*/  ISETP.GE.AND P2, PT, R3, 0x21, PT ;  /* 0x000000210300780c */ /* 0x000fe40003f46270 */
[----:B------:R-:W-:-:S04]  /*b0e0*/  LOP3.LUT R16, R16, 0xfffffffe, RZ, 0xc0, !PT ;  /* 0xfffffffe10107812 */ /* 0x000fc800078ec0ff */
[----:B------:R-:W-:-:S04]  /*b0f0*/  LOP3.LUT R16, R16, 0xfffff7ff, RZ, 0xc0, !PT ;  /* 0xfffff7ff10107812 */ /* 0x000fc800078ec0ff */
[----:B------:R-:W-:Y:S02]  /*b100*/  @P1 LOP3.LUT R16, R16, 0x800, RZ, 0xfc, !PT ;  /* 0x0000080010101812 */ /* 0x000fe400078efcff */
[----:B------:R-:W-:Y:S02]  /*b110*/  ISETP.GE.AND P1, PT, R2, UR8, PT ;  /* 0x0000000802007c0c */ /* 0x000fe4000bf26270 */
[----:B------:R-:W-:Y:S02]  /*b120*/  @P0 LOP3.LUT R16, R16, 0x1, RZ, 0xfc, !PT ;  /* 0x0000000110100812 */ /* 0x000fe400078efcff */
[----:B------:R-:W-:Y:S02]  /*b130*/  ISETP.GE.AND P0, PT, R3, 0x1, PT ;  /* 0x000000010300780c */ /* 0x000fe40003f06270 */
[----:B------:R-:W-:-:S07]  /*b140*/  LOP3.LUT R16, R16, 0xfffffbff, RZ, 0xc0, !PT ;  /* 0xfffffbff10107812 */ /* 0x000fce00078ec0ff */
[----:B------:R-:W-:Y:S02]  /*b150*/  @P1 LOP3.LUT R16, R16, 0x400, RZ, 0xfc, !PT ;  /* 0x0000040010101812 */ /* 0x000fe400078efcff */
[----:B------:R-:W-:Y:S02]  /*b160*/  ISETP.GE.AND P1, PT, R3, 0x41, PT ;  /* 0x000000410300780c */ /* 0x000fe40003f26270 */
[----:B------:R-:W-:-:S04]  /*b170*/  LOP3.LUT R16, R16, 0xfffffeff, RZ, 0xc0, !PT ;  /* 0xfffffeff10107812 */ /* 0x000fc800078ec0ff */
[----:B------:R-:W-:Y:S02]  /*b180*/  @P0 LOP3.LUT R16, R16, 0x100, RZ, 0xfc, !PT ;  /* 0x0000010010100812 */ /* 0x000fe400078efcff */
[----:B------:R-:W-:Y:S02]  /*b190*/  ISETP.GE.AND P0, PT, R3, 0x61, PT ;  /* 0x000000610300780c */ /* 0x000fe40003f06270 */
[----:B------:R-:W-:-:S04]  /*b1a0*/  LOP3.LUT R16, R16, 0xffffff7f, RZ, 0xc0, !PT ;  /* 0xffffff7f10107812 */ /* 0x000fc800078ec0ff */
[----:B------:R-:W-:Y:S02]  /*b1b0*/  @P2 LOP3.LUT R16, R16, 0x80, RZ, 0xfc, !PT ;  /* 0x0000008010102812 */ /* 0x000fe400078efcff */
[----:B------:R-:W-:Y:S02]  /*b1c0*/  ISETP.GE.AND P2, PT, R3, 0x81, PT ;  /* 0x000000810300780c */ /* 0x000fe40003f46270 */
[----:B------:R-:W-:-:S04]  /*b1d0*/  LOP3.LUT R16, R16, 0xffffffbf, RZ, 0xc0, !PT ;  /* 0xffffffbf10107812 */ /* 0x000fc800078ec0ff */
[----:B------:R-:W-:Y:S02]  /*b1e0*/  @P1 LOP3.LUT R16, R16, 0x40, RZ, 0xfc, !PT ;  /* 0x0000004010101812 */ /* 0x000fe400078efcff */
[----:B------:R-:W-:Y:S02]  /*b1f0*/  ISETP.GE.AND P1, PT, R32, UR9, PT ;  /* 0x0000000920007c0c */ /* 0x000fe4000bf26270 */
[----:B------:R-:W-:-:S04]  /*b200*/  LOP3.LUT R16, R16, 0xffffffdf, RZ, 0xc0, !PT ;  /* 0xffffffdf10107812 */ /* 0x000fc800078ec0ff */
[----:B------:R-:W-:Y:S02]  /*b210*/  @P0 LOP3.LUT R16, R16, 0x20, RZ, 0xfc, !PT ;  /* 0x0000002010100812 */ /* 0x000fe400078efcff */
[----:B------:R-:W-:Y:S02]  /*b220*/  ISETP.GE.AND P0, PT, R32, UR8, PT ;  /* 0x0000000820007c0c */ /* 0x000fe4000bf06270 */
[----:B------:R-:W-:-:S04]  /*b230*/  LOP3.LUT R16, R16, 0xfdffffff, RZ, 0xc0, !PT ;  /* 0xfdffffff10107812 */ /* 0x000fc800078ec0ff */
[----:B------:R-:W-:-:S04]  /*b240*/  @P2 LOP3.LUT R16, R16, 0x2000000, RZ, 0xfc, !PT ;  /* 0x0200000010102812 */ /* 0x000fc800078efcff */
[----:B------:R-:W-:-:S04]  /*b250*/  LOP3.LUT R16, R16, 0xffffefff, RZ, 0xc0, !PT ;  /* 0xffffefff10107812 */ /* 0x000fc800078ec0ff */
[----:B------:R-:W-:-:S04]  /*b260*/  LOP3.LUT R16, R16, 0xfffffffb, RZ, 0xc0, !PT ;  /* 0xfffffffb10107812 */ /* 0x000fc800078ec0ff */
[----:B------:R-:W-:-:S04]  /*b270*/  @P1 LOP3.LUT R16, R16, 0x4, RZ, 0xfc, !PT ;  /* 0x0000000410101812 */ /* 0x000fc800078efcff */
[----:B0-----:R-:W-:-:S07]  /*b280*/  @P0 LOP3.LUT R16, R16, 0x1000, RZ, 0xfc, !PT ;  /* 0x0000100010100812 */ /* 0x001fce00078efcff */
.L_x_92:
[----:B------:R-:W-:Y:S01]  /*b290*/  ULDC UR4, c[0x0][0xc38] ;  /* 0x00030e0000047ab9 */ /* 0x000fe20000000800 */
[----:B------:R-:W-:Y:S01]  /*b2a0*/  ULDC.64 UR8, c[0x0][0xa28] ;  /* 0x00028a0000087ab9 */ /* 0x000fe20000000a00 */
[----:B------:R-:W-:Y:S01]  /*b2b0*/  UISETP.NE.AND UP0, UPT, UR4, 0x1, UPT ;  /* 0x000000010400788c */ /* 0x000fe2000bf05270 */
[----:B------:R-:W-:Y:S01]  /*b2c0*/  ISETP.NE.U32.AND P0, PT, RZ, UR8, PT ;  /* 0x00000008ff007c0c */ /* 0x000fe2000bf05070 */
[----:B------:R-:W-:Y:S01]  /*b2d0*/  UMOV UR43, UR38 ;  /* 0x00000026002b7c82 */ /* 0x000fe20008000000 */
[----:B------:R-:W-:Y:S01]  /*b2e0*/  ULDC UR4, c[0x0][0xc44] ;  /* 0x0003110000047ab9 */ /* 0x000fe20000000800 */
[----:B------:R-:W-:Y:S01]  /*b2f0*/  UIADD3 UR11, UR41, 0x24200, URZ ;  /* 0x00024200290b7890 */ /* 0x000fe2000fffe03f */
[----:B------:R-:W-:Y:S01]  /*b300*/  ISETP.NE.AND.EX P0, PT, RZ, UR9, PT, P0 ;  /* 0x00000009ff007c0c */ /* 0x000fe2000bf05300 */
[----:B------:R-:W-:Y:S01]  /*b310*/  UISETP.NE.AND UP1, UPT, UR4, 0x1, UPT ;  /* 0x000000010400788c */ /* 0x000fe2000bf25270 */
[----:B------:R-:W-:-:S04]  /*b320*/  IMAD.MOV.U32 R36, RZ, RZ, RZ ;  /* 0x000000ffff247224 */ /* 0x000fc800078e00ff */
[----:B------:R-:W-:Y:S01]  /*b330*/  @UP0 ULDC UR4, c[0x0][0xc3c] ;  /* 0x00030f0000040ab9 */ /* 0x000fe20000000800 */
[----:B------:R-:W-:Y:S01]  /*b340*/  @UP0 ULDC UR10, c[0x0][0xc40] ;  /* 0x00031000000a0ab9 */ /* 0x000fe20000000800 */
[----:B------:R-:W-:-:S04]  /*b350*/  UIMAD.WIDE.U32 UR4, UR38, UR4, URZ ;  /* 0x00000004260472a5 */ /* 0x000fc8000f8e003f */
[----:B------:R-:W-:Y:S01]  /*b360*/  @UP0 USHF.R.U32.HI UR43, URZ, UR10, UR5 ;  /* 0x0000000a3f2b0299 */ /* 0x000fe20008011605 */
[----:B------:R-:W-:Y:S01]  /*b370*/  @UP1 ULDC.64 UR6, c[0x0][0xc48] ;  /* 0x0003120000061ab9 */ /* 0x000fe20000000a00 */
[----:B------:R-:W-:Y:S02]  /*b380*/  ULOP3.LUT UP0, URZ, UR11, 0x1bf, URZ, 0xc0, !UPT ;  /* 0x000001bf0b3f7892 */ /* 0x000fe4000f80c03f */
[----:B------:R-:W-:-:S03]  /*b390*/  UIMAD.WIDE.U32 UR4, UR43, UR6, URZ ;  /* 0x000000062b0472a5 */ /* 0x000fc6000f8e003f */
[----:B------:R-:W-:Y:S01]  /*b3a0*/  UMOV UR44, UR43 ;  /* 0x0000002b002c7c82 */ /* 0x000fe20008000000 */
[----:B------:R-:W-:Y:S01]  /*b3b0*/  @UP1 USHF.R.U32.HI UR44, URZ, UR7, UR5 ;  /* 0x000000073f2c1299 */ /* 0x000fe20008011605 */
[----:B------:R-:W-:Y:S11]  /*b3c0*/  @!P0 BRA `(.L_x_41) ;  /* 0x0000000000148947 */ /* 0x000ff60003800000 */
[----:B------:R-:W-:Y:S02]  /*b3d0*/  ULDC.64 UR4, c[0x0][0xa28] ;  /* 0x00028a0000047ab9 */ /* 0x000fe40000000a00 */
[----:B------:R-:W-:-:S06]  /*b3e0*/  UIMAD.WIDE UR4, UR44, 0x4, UR4 ;  /* 0x000000042c0478a5 */ /* 0x000fcc000f8e0204 */
[----:B------:R-:W-:Y:S02]  /*b3f0*/  IMAD.U32 R2, RZ, RZ, UR4 ;  /* 0x00000004ff027e24 */ /* 0x000fe4000f8e00ff */
[----:B------:R-:W-:-:S05]  /*b400*/  IMAD.U32 R3, RZ, RZ, UR5 ;  /* 0x00000005ff037e24 */ /* 0x000fca000f8e00ff */
[----:B------:R0:W5:Y:S02]  /*b410*/  LDG.E R36, desc[UR50][R2.64] ;  /* 0x0000003202247981 */ /* 0x000164000c1e1900 */
.L_x_41:
[----:B------:R-:W-:-:S13]  /*b420*/  PLOP3.LUT P0, PT, PT, PT, UP0, 0x80, 0x0 ;  /* 0x000000000000781c */ /* 0x000fda0003f0f008 */
[----:B------:R-:W-:Y:S05]  /*b430*/  @!P0 BRA `(.L_x_42) ;  /* 0x0000000000408947 */ /* 0x000fea0003800000 */
[----:B0-----:R-:W-:Y:S01]  /*b440*/  MOV R2, 0x0 ;  /* 0x0000000000027802 */ /* 0x001fe20000000f00 */
[----:B------:R-:W-:Y:S01]  /*b450*/  ULDC.64 UR4, c[0x4][0xc0] ;  /* 0x0100300000047ab9 */ /* 0x000fe20000000a00 */
[----:B------:R-:W-:Y:S01]  /*b460*/  ULDC.64 UR6, c[0x4][0xc8] ;  /* 0x0100320000067ab9 */ /* 0x000fe20000000a00 */
[----:B------:R-:W-:Y:S02]  /*b470*/  IMAD.U32 R4, RZ, RZ, UR4 ;  /* 0x00000004ff047e24 */ /* 0x000fe4000f8e00ff */
[----:B------:R-:W-:Y:S01]  /*b480*/  IMAD.U32 R5, RZ, RZ, UR5 ;  /* 0x00000005ff057e24 */ /* 0x000fe2000f8e00ff */
[----:B------:R-:W0:Y:S01]  /*b490*/  LDC.64 R2, c[0x4][R2] ;  /* 0x0100000002027b82 */ /* 0x000e220000000a00 */
[----:B------:R-:W-:Y:S01]  /*b4a0*/  ULDC.64 UR4, c[0x4][0x8] ;  /* 0x0100020000047ab9 */ /* 0x000fe20000000a00 */
[----:B------:R-:W-:Y:S02]  /*b4b0*/  IMAD.U32 R6, RZ, RZ, UR6 ;  /* 0x00000006ff067e24 */ /* 0x000fe4000f8e00ff */
[----:B------:R-:W-:-:S02]  /*b4c0*/  IMAD.U32 R7, RZ, RZ, UR7 ;  /* 0x00000007ff077e24 */ /* 0x000fc4000f8e00ff */
[----:B------:R-:W-:Y:S02]  /*b4d0*/  IMAD.U32 R10, RZ, RZ, UR4 ;  /* 0x00000004ff0a7e24 */ /* 0x000fe4000f8e00ff */
[----:B------:R-:W-:Y:S02]  /*b4e0*/  IMAD.U32 R11, RZ, RZ, UR5 ;  /* 0x00000005ff0b7e24 */ /* 0x000fe4000f8e00ff */
[----:B------:R-:W-:Y:S02]  /*b4f0*/  IMAD.MOV.U32 R8, RZ, RZ, 0x70 ;  /* 0x00000070ff087424 */ /* 0x000fe400078e00ff */
[----:B------:R-:W-:Y:S02]  /*b500*/  IMAD.MOV.U32 R12, RZ, RZ, 0x1 ;  /* 0x00000001ff0c7424 */ /* 0x000fe400078e00ff */
[----:B------:R-:W-:-:S07]  /*b510*/  IMAD.MOV.U32 R13, RZ, RZ, RZ ;  /* 0x000000ffff0d7224 */ /* 0x000fce00078e00ff */
[----:B------:R-:W-:-:S07]  /*b520*/  LEPC R20, `(.L_x_42) ;  /* 0x000000001014794e */ /* 0x000fce0000000000 */
[----:B0----5:R-:W-:Y:S05]  /*b530*/  CALL.ABS.NOINC R2 ;  /* 0x0000000002007343 */ /* 0x021fea0003c00000 */
.L_x_42:
[----:B------:R-:W-:Y:S01]  /*b540*/  UIADD3 UR4, UR41, 0xf200, URZ ;  /* 0x0000f20029047890 */ /* 0x000fe2000fffe03f */
[----:B------:R-:W-:-:S05]  /*b550*/  LOP3.LUT R16, R16, 0xfffffff7, RZ, 0xc0, !PT ;  /* 0xfffffff710107812 */ /* 0x000fca00078ec0ff */
[----:B------:R-:W-:-:S05]  /*b560*/  IMAD.U32 R17, RZ, RZ, UR4 ;  /* 0x00000004ff117e24 */ /* 0x000fca000f8e00ff */
[----:B------:R-:W-:-:S13]  /*b570*/  LOP3.LUT P0, RZ, R17, 0x1bf, RZ, 0xc0, !PT ;  /* 0x000001bf11ff7812 */ /* 0x000fda000780c0ff */
[----:B------:R-:W-:Y:S01]  /*b580*/  @P0 LOP3.LUT R16, R16, 0x8, RZ, 0xfc, !PT ;  /* 0x0000000810100812 */ /* 0x000fe200078efcff */
[----:B------:R-:W-:Y:S06]  /*b590*/  @!P0 BRA `(.L_x_43) ;  /* 0x0000000000408947 */ /* 0x000fec0003800000 */
        /* <DEDUP_REMOVED lines=16> */
.L_x_43:
[----:B------:R-:W-:-:S04]  /*b6a0*/  UIADD3 UR4, UR41, 0x200, URZ ;  /* 0x0000020029047890 */ /* 0x000fc8000fffe03f */
[----:B------:R-:W-:-:S06]  /*b6b0*/  ULOP3.LUT UP0, URZ, UR4, 0x9f, URZ, 0xc0, !UPT ;  /* 0x0000009f043f7892 */ /* 0x000fcc000f80c03f */
        /* <DEDUP_REMOVED lines=18> */
.L_x_44:
[----:B------:R-:W-:-:S13]  /*b7e0*/  LOP3.LUT P6, RZ, R17, 0x1bf, RZ, 0xc0, !PT ;  /* 0x000001bf11ff7812 */ /* 0x000fda00078cc0ff */
        /* <DEDUP_REMOVED lines=17> */
.L_x_45:
[----:B------:R-:W-:Y:S01]  /*b900*/  ULDC.64 UR4, c[0x0][0x9f8] ;  /* 0x00027e0000047ab9 */ /* 0x000fe20000000a00 */
[----:B------:R-:W-:Y:S01]  /*b910*/  IMAD.U32 R29, RZ, RZ, UR44 ;  /* 0x0000002cff1d7e24 */ /* 0x000fe2000f8e00ff */
[----:B------:R-:W-:Y:S01]  /*b920*/  UISETP.NE.U32.AND UP0, UPT, UR4, URZ, UPT ;  /* 0x0000003f0400728c */ /* 0x000fe2000bf05070 */
[----:B------:R-:W1:Y:S03]  /*b930*/  LDC R17, c[0x0][0x430] ;  /* 0x00010c00ff117b82 */ /* 0x000e660000000800 */
[----:B------:R-:W-:-:S06]  /*b940*/  UISETP.NE.AND.EX UP0, UPT, UR5, URZ, UPT, UP0 ;  /* 0x0000003f0500728c */ /* 0x000fcc000bf05300 */
[----:B------:R-:W-:-:S05]  /*b950*/  PLOP3.LUT P0, PT, PT, PT, UP0, 0x80, 0x0 ;  /* 0x000000000000781c */ /* 0x000fca0003f0f008 */
[----:B------:R-:W-:Y:S02]  /*b960*/  @UP0 ULDC.64 UR4, c[0x0][0x9f8] ;  /* 0x00027e0000040ab9 */ /* 0x000fe40000000a00 */
[----:B------:R-:W-:-:S06]  /*b970*/  @UP0 UIMAD.WIDE UR4, UR44, 0x4, UR4 ;  /* 0x000000042c0408a5 */ /* 0x000fcc000f8e0204 */
[----:B0-----:R-:W-:Y:S02]  /*b980*/  IMAD.U32 R2, RZ, RZ, UR4 ;  /* 0x00000004ff027e24 */ /* 0x001fe4000f8e00ff */
[----:B------:R-:W-:-:S05]  /*b990*/  IMAD.U32 R3, RZ, RZ, UR5 ;  /* 0x00000005ff037e24 */ /* 0x000fca000f8e00ff */
[----:B------:R0:W5:Y:S01]  /*b9a0*/  @P0 LDG.E R29, desc[UR50][R2.64] ;  /* 0x00000032021d0981 */ /* 0x000162000c1e1900 */
[----:B------:R-:W-:-:S03]  /*b9b0*/  UMOV UR4, 0xffffffff ;  /* 0xffffffff00047882 */ /* 0x000fc60000000000 */
[----:B------:R-:W-:Y:S05]  /*b9c0*/  BRA.DIV UR4, `(.L_x_46) ;  /* 0x0000004204387947 */ /* 0x000fea000b800000 */
.L_x_109:
[----:B------:R-:W2:Y:S04]  /*b9d0*/  LDL R0, [R1+0xc] ;  /* 0x00000c0001007983 */ /* 0x000ea80000100800 */
[----:B------:R-:W3:Y:S01]  /*b9e0*/  LDL R8, [R1+0x10] ;  /* 0x0000100001087983 */ /* 0x000ee20000100800 */
[----:B-1----:R-:W-:Y:S02]  /*b9f0*/  ISETP.NE.AND P3, PT, R17, 0x1, PT ;  /* 0x000000011100780c */ /* 0x002fe40003f65270 */
[----:B-----5:R-:W-:Y:S02]  /*ba00*/  SHF.R.S32.HI R34, RZ, 0x1f, R29 ;  /* 0x0000001fff227819 */ /* 0x020fe4000001141d */
[C---:B------:R-:W-:Y:S02]  /*ba10*/  LOP3.LUT P2, RZ, R16.reuse, 0x200, RZ, 0xc0, !PT ;  /* 0x0000020010ff7812 */ /* 0x040fe4000784c0ff */
[----:B------:R-:W-:-:S07]  /*ba20*/  LOP3.LUT R16, R16, 0xffffffef, RZ, 0xc0, !PT ;  /* 0xffffffef10107812 */ /* 0x000fce00078ec0ff */
[----:B0-----:R-:W0:Y:S01]  /*ba30*/  @P3 LDC R3, c[0x0][0x434] ;  /* 0x00010d00ff033b82 */ /* 0x001e220000000800 */
[----:B------:R-:W-:-:S07]  /*ba40*/  @P3 LOP3.LUT R16, R16, 0x10, RZ, 0xfc, !PT ;  /* 0x0000001010103812 */ /* 0x000fce00078efcff */
[----:B------:R-:W1:Y:S01]  /*ba50*/  @P3 LDC R7, c[0x0][0x438] ;  /* 0x00010e00ff073b82 */ /* 0x000e620000000800 */
[----:B------:R-:W-:Y:S02]  /*ba60*/  LOP3.LUT R16, R16, 0xfffffff7, RZ, 0xc0, !PT ;  /* 0xfffffff710107812 */ /* 0x000fe400078ec0ff */
[C---:B--2---:R-:W-:Y:S01]  /*ba70*/  ISETP.GE.AND P0, PT, R0.reuse, UR39, PT ;  /* 0x0000002700007c0c */ /* 0x044fe2000bf06270 */
[--C-:B------:R-:W-:Y:S02]  /*ba80*/  IMAD.IADD R0, R0, 0x1, R36.reuse ;  /* 0x0000000100007824 */ /* 0x100fe400078e0224 */
[----:B---3--:R-:W-:Y:S02]  /*ba90*/  IMAD.IADD R11, R8, 0x1, R36 ;  /* 0x00000001080b7824 */ /* 0x008fe400078e0224 */
[----:B0-----:R-:W-:Y:S01]  /*baa0*/  @P3 IMAD.HI.U32 R2, R0, R3, RZ ;  /* 0x0000000300023227 */ /* 0x001fe200078e00ff */
[----:B------:R-:W0:Y:S03]  /*bab0*/  @P2 LDC.64 R8, c[0x0][0x418] ;  /* 0x00010600ff082b82 */ /* 0x000e260000000a00 */
[----:B------:R-:W-:Y:S01]  /*bac0*/  IMAD.MOV.U32 R10, RZ, RZ, R0 ;  /* 0x000000ffff0a7224 */ /* 0x000fe200078e0000 */
[----:B-1----:R-:W-:Y:S01]  /*bad0*/  @P3 SHF.R.U32.HI R10, RZ, R7, R2 ;  /* 0x00000007ff0a3219 */ /* 0x002fe20000011602 */
[----:B------:R-:W-:-:S03]  /*bae0*/  IMAD.MOV.U32 R13, RZ, RZ, R11 ;  /* 0x000000ffff0d7224 */ /* 0x000fc600078e000b */
[----:B------:R-:W1:Y:S01]  /*baf0*/  @!P0 LDC.64 R4, c[0x0][0x428] ;  /* 0x00010a00ff048b82 */ /* 0x000e620000000a00 */
[----:B------:R-:W-:-:S07]  /*bb00*/  @!P0 SHF.R.S32.HI R3, RZ, 0x1f, R10 ;  /* 0x0000001fff038819 */ /* 0x000fce000001140a */
[----:B------:R-:W2:Y:S01]  /*bb10*/  @!P0 LDC.64 R6, c[0x0][0x418] ;  /* 0x00010600ff068b82 */ /* 0x000ea20000000a00 */
[----:B-1----:R-:W-:-:S04]  /*bb20*/  @!P0 IMAD R2, R34, R4, RZ ;  /* 0x0000000422028224 */ /* 0x002fc800078e02ff */
[----:B------:R-:W-:Y:S02]  /*bb30*/  @!P0 IMAD R5, R29, R5, R2 ;  /* 0x000000051d058224 */ /* 0x000fe400078e0202 */
[----:B------:R-:W-:-:S04]  /*bb40*/  @!P0 IMAD.MOV.U32 R2, RZ, RZ, R10 ;  /* 0x000000ffff028224 */ /* 0x000fc800078e000a */
[----:B------:R-:W-:-:S04]  /*bb50*/  @!P0 IMAD.WIDE.U32 R2, R29, R4, R2 ;  /* 0x000000041d028225 */ /* 0x000fc800078e0002 */
[----:B------:R-:W-:Y:S01]  /*bb60*/  @!P0 IMAD.IADD R3, R3, 0x1, R5 ;  /* 0x0000000103038824 */ /* 0x000fe200078e0205 */
[C---:B--2---:R-:W-:Y:S01]  /*bb70*/  @!P0 LEA R6, P1, R2.reuse, R6, 0x2 ;  /* 0x0000000602068211 */ /* 0x044fe200078210ff */
[----:B------:R-:W1:Y:S03]  /*bb80*/  @P2 LDC.64 R4, c[0x0][0x428] ;  /* 0x00010a00ff042b82 */ /* 0x000e660000000a00 */
[----:B------:R-:W-:-:S05]  /*bb90*/  @!P0 LEA.HI.X R7, R2, R7, R3, 0x2, P1 ;  /* 0x0000000702078211 */ /* 0x000fca00008f1403 */
[----:B------:R-:W2:Y:S08]  /*bba0*/  @P3 LDC R2, c[0x0][0x434] ;  /* 0x00010d00ff023b82 */ /* 0x000eb00000000800 */
[----:B------:R-:W3:Y:S01]  /*bbb0*/  @P3 LDC R3, c[0x0][0x438] ;  /* 0x00010e00ff033b82 */ /* 0x000ee20000000800 */
[----:B--2---:R-:W-:-:S05]  /*bbc0*/  @P3 IMAD.HI.U32 R2, R11, R2, RZ ;  /* 0x000000020b023227 */ /* 0x004fca00078e00ff */
[----:B---3--:R-:W-:Y:S01]  /*bbd0*/  @P3 SHF.R.U32.HI R13, RZ, R3, R2 ;  /* 0x00000003ff0d3219 */ /* 0x008fe20000011602 */
[----:B-1----:R-:W-:-:S03]  /*bbe0*/  @P2 IMAD R2, R34, R4, RZ ;  /* 0x0000000422022224 */ /* 0x002fc600078e02ff */
[--C-:B------:R-:W-:Y:S01]  /*bbf0*/  @P2 SHF.R.S32.HI R3, RZ, 0x1f, R13.reuse ;  /* 0x0000001fff032819 */ /* 0x100fe2000001140d */
[----:B------:R-:W-:Y:S02]  /*bc00*/  @P2 IMAD R5, R29, R5, R2 ;  /* 0x000000051d052224 */ /* 0x000fe400078e0202 */
[----:B------:R-:W-:-:S04]  /*bc10*/  @P2 IMAD.MOV.U32 R2, RZ, RZ, R13 ;  /* 0x000000ffff022224 */ /* 0x000fc800078e000d */
[----:B------:R-:W-:Y:S02]  /*bc20*/  @P2 IMAD.WIDE.U32 R2, R29, R4, R2 ;  /* 0x000000041d022225 */ /* 0x000fe400078e0002 */
[----:B------:R-:W1:Y:S02]  /*bc30*/  LDC R4, c[0x0][0xc44] ;  /* 0x00031100ff047b82 */ /* 0x000e640000000800 */
[----:B------:R-:W-:Y:S01]  /*bc40*/  @P2 IMAD.IADD R3, R5, 0x1, R3 ;  /* 0x0000000105032824 */ /* 0x000fe200078e0203 */
[----:B0-----:R-:W-:Y:S01]  /*bc50*/  @P2 LEA R8, P1, R2, R8, 0x2 ;  /* 0x0000000802082211 */ /* 0x001fe200078210ff */
[----:B------:R-:W-:-:S03]  /*bc60*/  IMAD.MOV.U32 R5, RZ, RZ, RZ ;  /* 0x000000ffff057224 */ /* 0x000fc600078e00ff */
[----:B------:R-:W-:Y:S01]  /*bc70*/  @P2 LEA.HI.X R9, R2, R9, R3, 0x2, P1 ;  /* 0x0000000902092211 */ /* 0x000fe200008f1403 */
[----:B------:R-:W-:Y:S02]  /*bc80*/  IMAD.MOV R3, RZ, RZ, -R10 ;  /* 0x000000ffff037224 */ /* 0x000fe400078e0a0a */
[----:B------:R0:W5:Y:S01]  /*bc90*/  @!P0 LDG.E R5, desc[UR50][R6.64] ;  /* 0x0000003206058981 */ /* 0x000162000c1e1900 */
[----:B------:R-:W-:Y:S02]  /*bca0*/  IMAD.MOV R2, RZ, RZ, -R13 ;  /* 0x000000ffff027224 */ /* 0x000fe400078e0a0d */
[----:B0-----:R-:W-:Y:S02]  /*bcb0*/  IMAD R7, R17, R3, R0 ;  /* 0x0000000311077224 */ /* 0x001fe400078e0200 */
[----:B------:R-:W-:Y:S02]  /*bcc0*/  IMAD.U32 R0, RZ, RZ, UR46 ;  /* 0x0000002eff007e24 */ /* 0x000fe4000f8e00ff */
[----:B------:R-:W-:-:S03]  /*bcd0*/  IMAD.MOV.U32 R6, RZ, RZ, RZ ;  /* 0x000000ffff067224 */ /* 0x000fc600078e00ff */
[----:B------:R-:W-:-:S03]  /*bce0*/  ISETP.NE.AND P0, PT, R0, 0x3, PT ;  /* 0x000000030000780c */ /* 0x000fc60003f05270 */
[----:B------:R0:W5:Y:S02]  /*bcf0*/  @P2 LDG.E R6, desc[UR50][R8.64] ;  /* 0x0000003208062981 */ /* 0x000164000c1e1900 */
[----:B0-----:R-:W-:-:S08]  /*bd00*/  IMAD R8, R17, R2, R11 ;  /* 0x0000000211087224 */ /* 0x001fd000078e020b */
[----:B------:R-:W-:Y:S01]  /*bd10*/  @P0 LOP3.LUT R16, R16, 0x8, RZ, 0xfc, !PT ;  /* 0x0000000810100812 */ /* 0x000fe200078efcff */
[----:B------:R-:W-:-:S04]  /*bd20*/  IMAD R17, RZ, RZ, -UR44 ;  /* 0x8000002cff117e24 */ /* 0x000fc8000f8e02ff */
[----:B-1----:R-:W-:-:S05]  /*bd30*/  IMAD R17, R4, R17, UR43 ;  /* 0x0000002b04117e24 */ /* 0x002fca000f8e0211 */
[----:B------:R-:W-:Y:S01]  /*bd40*/  SHF.R.S32.HI R31, RZ, 0x1f, R17 ;  /* 0x0000001fff1f7819 */ /* 0x000fe20000011411 */
[----:B------:R-:W-:Y:S06]  /*bd50*/  @!P0 BRA `(.L_x_47) ;  /* 0x0000000000048947 */ /* 0x000fec0003800000 */
[----:B------:R-:W-:Y:S01]  /*bd60*/  BPT.TRAP 0x1 ;  /* 0x000000040000795c */ /* 0x000fe20000300000 */
.L_x_47:
[----:B------:R-:W-:Y:S01]  /*bd70*/  LEA R4, R27, UR41, 0x3 ;  /* 0x000000291b047c11 */ /* 0x000fe2000f8e18ff */
[----:B------:R-:W-:Y:S01]  /*bd80*/  BSSY B0, `(.L_x_48) ;  /* 0x0000005000007945 */ /* 0x000fe20003800000 */
[----:B------:R-:W-:Y:S02]  /*bd90*/  SHF.L.U32 R25, R30, 0x1f, RZ ;  /* 0x0000001f1e197819 */ /* 0x000fe400000006ff */
[----:B------:R-:W-:Y:S02]  /*bda0*/  SHF.R.S32.HI R20, RZ, 0x1f, R7 ;  /* 0x0000001fff147819 */ /* 0x000fe40000011407 */
[----:B------:R-:W0:Y:S02]  /*bdb0*/  SYNCS.PHASECHK.TRANS64.TRYWAIT P0, [R4+URZ+0x33480], R25 ;  /* 0x03348019040075a7 */ /* 0x000e24000800017f */
[----:B0-----:R-:W-:Y:S05]  /*bdc0*/  @!P0 BRA `(.L_x_49) ;  /* 0x0000003c00648947 */ /* 0x001fea0003800000 */
.L_x_110:
[----:B------:R-:W-:Y:S05]  /*bdd0*/  BSYNC B0 ;  /* 0x0000000000007941 */ /* 0x000fea0003800000 */
.L_x_48:
[----:B------:R-:W-:Y:S01]  /*bde0*/  ULDC.64 UR4, c[0x0][0x328] ;  /* 0x0000ca0000047ab9 */ /* 0x000fe20000000a00 */
[----:B-----5:R-:W-:Y:S01]  /*bdf0*/  SHF.R.S32.HI R23, RZ, 0x1f, R5 ;  /* 0x0000001fff177819 */ /* 0x020fe20000011405 */
[----:B------:R-:W-:Y:S01]  /*be00*/  IMAD R0, R20, UR4, RZ ;  /* 0x0000000414007c24 */ /* 0x000fe2000f8e02ff */
[----:B------:R-:W-:Y:S01]  /*be10*/  ULDC.64 UR6, c[0x0][0x338] ;  /* 0x0000ce0000067ab9 */ /* 0x000fe20000000a00 */
[C---:B------:R-:W-:Y:S01]  /*be20*/  IMAD.WIDE.U32 R2, R7.reuse, UR4, RZ ;  /* 0x0000000407027c25 */ /* 0x040fe2000f8e00ff */
[----:B------:R-:W-:Y:S01]  /*be30*/  ULDC.64 UR8, c[0x0][0x330] ;  /* 0x0000cc0000087ab9 */ /* 0x000fe20000000a00 */
[----:B------:R-:W-:Y:S01]  /*be40*/  ULDC.64 UR10, c[0x0][0x318] ;  /* 0x0000c600000a7ab9 */ /* 0x000fe20000000a00 */
[----:B------:R-:W-:Y:S01]  /*be50*/  SHF.R.S32.HI R21, RZ, 0x1f, R8 ;  /* 0x0000001fff157819 */ /* 0x000fe20000011408 */
[----:B------:R-:W-:Y:S01]  /*be60*/  IMAD R9, R7, UR5, R0 ;  /* 0x0000000507097c24 */ /* 0x000fe2000f8e0200 */
[----:B------:R-:W-:Y:S01]  /*be70*/  SHF.R.S32.HI R24, RZ, 0x1f, R6 ;  /* 0x0000001fff187819 */ /* 0x000fe20000011406 */
[----:B------:R-:W-:-:S02]  /*be80*/  IMAD R0, R23, UR6, RZ ;  /* 0x0000000617007c24 */ /* 0x000fc4000f8e02ff */
[----:B------:R-:W-:Y:S02]  /*be90*/  IMAD.IADD R3, R3, 0x1, R9 ;  /* 0x0000000103037824 */ /* 0x000fe400078e0209 */
[C---:B------:R-:W-:Y:S02]  /*bea0*/  IMAD R9, R5.reuse, UR7, R0 ;  /* 0x0000000705097c24 */ /* 0x040fe4000f8e0200 */
[----:B------:R-:W-:-:S04]  /*beb0*/  IMAD.WIDE.U32 R2, R5, UR6, R2 ;  /* 0x0000000605027c25 */ /* 0x000fc8000f8e0002 */
[----:B------:R-:W-:Y:S02]  /*bec0*/  IMAD.IADD R3, R3, 0x1, R9 ;  /* 0x0000000103037824 */ /* 0x000fe400078e0209 */
[----:B------:R-:W-:Y:S02]  /*bed0*/  IMAD R18, R31, UR8, RZ ;  /* 0x000000081f127c24 */ /* 0x000fe4000f8e02ff */
[----:B------:R-:W-:-:S04]  /*bee0*/  IMAD.WIDE.U32 R2, R17, UR8, R2 ;  /* 0x0000000811027c25 */ /* 0x000fc8000f8e0002 */
[----:B------:R-:W-:Y:S01]  /*bef0*/  IMAD R18, R17, UR9, R18 ;  /* 0x0000000911127c24 */ /* 0x000fe2000f8e0212 */
[----:B------:R-:W-:Y:S01]  /*bf00*/  IADD3 R10, P0, R2, UR10, RZ ;  /* 0x0000000a020a7c10 */ /* 0x000fe2000ff1e0ff */
[----:B------:R-:W-:Y:S02]  /*bf10*/  IMAD R0, R24, UR6, RZ ;  /* 0x0000000618007c24 */ /* 0x000fe4000f8e02ff */
[----:B------:R-:W-:Y:S01]  /*bf20*/  IMAD R22, R27, 0x7800, R37 ;  /* 0x000078001b167824 */ /* 0x000fe200078e0225 */
[----:B------:R-:W-:Y:S01]  /*bf30*/  IADD3.X R9, R3, UR11, R18, P0, !PT ;  /* 0x0000000b03097c10 */ /* 0x000fe200087fe412 */
[----:B------:R-:W-:Y:S02]  /*bf40*/  IMAD R3, R21, UR4, RZ ;  /* 0x0000000415037c24 */ /* 0x000fe4000f8e02ff */
[----:B------:R-:W-:Y:S02]  /*bf50*/  IMAD R0, R6, UR7, R0 ;  /* 0x0000000706007c24 */ /* 0x000fe4000f8e0200 */
[----:B------:R-:W-:-:S02]  /*bf60*/  IMAD R11, R8, UR5, R3 ;  /* 0x00000005080b7c24 */ /* 0x000fc4000f8e0203 */
[----:B------:R-:W-:Y:S01]  /*bf70*/  IMAD.WIDE.U32 R2, R8, UR4, RZ ;  /* 0x0000000408027c25 */ /* 0x000fe2000f8e00ff */
[----:B------:R-:W-:-:S03]  /*bf80*/  UMOV UR4, 0xffffffff ;  /* 0xffffffff00047882 */ /* 0x000fc60000000000 */
[----:B------:R-:W-:Y:S02]  /*bf90*/  IMAD.IADD R3, R3, 0x1, R11 ;  /* 0x0000000103037824 */ /* 0x000fe400078e020b */
[----:B------:R-:W-:-:S04]  /*bfa0*/  IMAD.WIDE.U32 R2, R6, UR6, R2 ;  /* 0x0000000606027c25 */ /* 0x000fc8000f8e0002 */
[----:B------:R-:W-:Y:S02]  /*bfb0*/  IMAD.IADD R3, R3, 0x1, R0 ;  /* 0x0000000103037824 */ /* 0x000fe400078e0200 */
[----:B------:R-:W-:-:S03]  /*bfc0*/  IMAD.WIDE.U32 R2, R17, UR8, R2 ;  /* 0x0000000811027c25 */ /* 0x000fc6000f8e0002 */
[----:B------:R-:W-:-:S04]  /*bfd0*/  IADD3 R19, P0, R2, UR10, RZ ;  /* 0x0000000a02137c10 */ /* 0x000fc8000ff1e0ff */
[----:B------:R-:W-:Y:S01]  /*bfe0*/  IADD3.X R18, R18, UR11, R3, P0, !PT ;  /* 0x0000000b12127c10 */ /* 0x000fe200087fe403 */
[----:B------:R-:W-:Y:S08]  /*bff0*/  BRA.DIV UR4, `(.L_x_50) ;  /* 0x0000003a04ec7947 */ /* 0x000ff0000b800000 */
[C---:B------:R-:W-:Y:S01]  /*c000*/  LOP3.LUT P6, RZ, R16.reuse, 0x40000, RZ, 0xc0, !PT ;  /* 0x0004000010ff7812 */ /* 0x040fe200078cc0ff */
[----:B------:R-:W1:Y:S01]  /*c010*/  SHFL.IDX PT, R2, R10, RZ, 0x1c1f ;  /* 0x001c1fff0a027589 */ /* 0x000e6200000e0000 */
[----:B------:R-:W-:Y:S02]  /*c020*/  LOP3.LUT R16, R16, 0xdfffffff, RZ, 0xc0, !PT ;  /* 0xdfffffff10107812 */ /* 0x000fe400078ec0ff */
[----:B------:R-:W-:Y:S01]  /*c030*/  LOP3.LUT R11, R11, 0xfffffffe, RZ, 0xc0, !PT ;  /* 0xfffffffe0b0b7812 */ /* 0x000fe200078ec0ff */
[----:B------:R-:W2:Y:S04]  /*c040*/  SHFL.IDX PT, R0, R9, RZ, 0x1c1f ;  /* 0x001c1fff09007589 */ /* 0x000ea800000e0000 */
[----:B------:R-:W-:Y:S04]  /*c050*/  SHFL.IDX PT, R18, R18, RZ, 0x1c1f ;  /* 0x001c1fff12127589 */ /* 0x000fe800000e0000 */
[----:B------:R-:W-:Y:S01]  /*c060*/  @P6 LOP3.LUT R16, R16, 0x20000000, RZ, 0xfc, !PT ;  /* 0x2000000010106812 */ /* 0x000fe200078efcff */
[----:B------:R-:W-:Y:S03]  /*c070*/  SHFL.IDX PT, R14, R19, RZ, 0x1c1f ;  /* 0x001c1fff130e7589 */ /* 0x000fe600000e0000 */
[----:B------:R-:W-:-:S02]  /*c080*/  LOP3.LUT P6, RZ, R16, 0x100000, RZ, 0xc0, !PT ;  /* 0x0010000010ff7812 */ /* 0x000fc400078cc0ff */
[----:B------:R-:W-:Y:S02]  /*c090*/  LOP3.LUT R16, R16, 0xbfffffff, RZ, 0xc0, !PT ;  /* 0xbfffffff10107812 */ /* 0x000fe400078ec0ff */
[----:B-1----:R-:W-:-:S09]  /*c0a0*/  IADD3 R2, P0, R32, R2, RZ ;  /* 0x0000000220027210 */ /* 0x002fd20007f1e0ff */
[----:B------:R-:W-:Y:S01]  /*c0b0*/  @P6 LOP3.LUT R16, R16, 0x40000000, RZ, 0xfc, !PT ;  /* 0x4000000010106812 */ /* 0x000fe200078efcff */
[----:B--2---:R-:W-:Y:S02]  /*c0c0*/  IMAD.X R3, RZ, RZ, R0, P0 ;  /* 0x000000ffff037224 */ /* 0x004fe400000e0600 */
[----:B------:R-:W-:Y:S01]  /*c0d0*/  VIADD R0, R22, UR41 ;  /* 0x0000002916007c36 */ /* 0x000fe20008000000 */
[C---:B------:R-:W-:Y:S01]  /*c0e0*/  LOP3.LUT P6, RZ, R16.reuse, 0x200000, RZ, 0xc0, !PT ;  /* 0x0020000010ff7812 */ /* 0x040fe200078cc0ff */
[----:B------:R-:W-:Y:S01]  /*c0f0*/  SHFL.IDX PT, R22, R9, 0x2, 0x1c1f ;  /* 0x005c1f0009167f89 */ /* 0x000fe200000e0000 */
[----:B------:R-:W-:-:S11]  /*c100*/  LOP3.LUT R16, R16, 0x7fffffff, RZ, 0xc0, !PT ;  /* 0x7fffffff10107812 */ /* 0x000fd600078ec0ff */
[----:B------:R-:W-:-:S04]  /*c110*/  @P6 LOP3.LUT R16, R16, 0x80000000, RZ, 0xfc, !PT ;  /* 0x8000000010106812 */ /* 0x000fc800078efcff */
[C---:B------:R-:W-:Y:S02]  /*c120*/  LOP3.LUT P6, RZ, R16.reuse, 0x800000, RZ, 0xc0, !PT ;  /* 0x0080000010ff7812 */ /* 0x040fe400078cc0ff */
[C---:B------:R-:W-:Y:S02]  /*c130*/  LOP3.LUT P0, RZ, R16.reuse, 0x400000, RZ, 0xc0, !PT ;  /* 0x0040000010ff7812 */ /* 0x040fe4000780c0ff */
[C---:B------:R-:W-:Y:S02]  /*c140*/  LOP3.LUT P5, RZ, R16.reuse, 0x20000, RZ, 0xc0, !PT ;  /* 0x0002000010ff7812 */ /* 0x040fe400078ac0ff */
[C---:B------:R-:W-:Y:S02]  /*c150*/  LOP3.LUT P4, RZ, R16.reuse, 0x10000, RZ, 0xc0, !PT ;  /* 0x0001000010ff7812 */ /* 0x040fe4000788c0ff */
[C---:B------:R-:W-:Y:S02]  /*c160*/  LOP3.LUT P3, RZ, R16.reuse, 0x8000, RZ, 0xc0, !PT ;  /* 0x0000800010ff7812 */ /* 0x040fe4000786c0ff */
[----:B------:R-:W-:-:S02]  /*c170*/  LOP3.LUT P2, RZ, R16, 0x4000, RZ, 0xc0, !PT ;  /* 0x0000400010ff7812 */ /* 0x000fc4000784c0ff */
[C---:B------:R-:W-:Y:S02]  /*c180*/  LOP3.LUT P1, RZ, R16.reuse, 0x2000, RZ, 0xc0, !PT ;  /* 0x0000200010ff7812 */ /* 0x040fe4000782c0ff */
[----:B------:R-:W-:Y:S02]  /*c190*/  @P6 LOP3.LUT R11, R11, 0x1, RZ, 0xfc, !PT ;  /* 0x000000010b0b6812 */ /* 0x000fe400078efcff */
[----:B------:R-:W-:-:S13]  /*c1a0*/  LOP3.LUT P6, RZ, R16, 0x1000000, RZ, 0xc0, !PT ;  /* 0x0100000010ff7812 */ /* 0x000fda00078cc0ff */
[----:B------:R-:W-:Y:S01]  /*c1b0*/  LDGSTS.E.BYPASS.LTC128B.128 [R0+0xf200], desc[UR50][R2.64], !P6 ;  /* 0x0f20000002007fae */ /* 0x000fe2000f101d72 */
[----:B------:R-:W-:-:S13]  /*c1c0*/  LOP3.LUT P6, RZ, R11, 0x1, RZ, 0xc0, !PT ;  /* 0x000000010bff7812 */ /* 0x000fda00078cc0ff */
[----:B------:R-:W-:Y:S01]  /*c1d0*/  LDGSTS.E.BYPASS.LTC128B.128 [R0+0x11a00], desc[UR50][R2.64+0x40], !P6 ;  /* 0x11a0004002007fae */ /* 0x000fe2000f101d72 */
[----:B------:R-:W-:-:S03]  /*c1e0*/  LOP3.LUT P6, RZ, R16, 0x80000000, RZ, 0xc0, !PT ;  /* 0x8000000010ff7812 */ /* 0x000fc600078cc0ff */
[----:B------:R1:W-:Y:S04]  /*c1f0*/  LDGSTS.E.BYPASS.LTC128B.128 [R0+0x14200], desc[UR50][R2.64+0x80], !P0 ;  /* 0x1420008002007fae */ /* 0x0003e8000c101d72 */
[----:B-1----:R-:W1:Y:S04]  /*c200*/  SHFL.IDX PT, R2, R10, 0x1, 0x1c1f ;  /* 0x003c1f000a027f89 */ /* 0x002e6800000e0000 */
[----:B------:R-:W2:Y:S01]  /*c210*/  SHFL.IDX PT, R3, R9, 0x1, 0x1c1f ;  /* 0x003c1f0009037f89 */ /* 0x000ea200000e0000 */
[----:B-1----:R-:W-:-:S05]  /*c220*/  IADD3 R2, P0, R32, R2, RZ ;  /* 0x0000000220027210 */ /* 0x002fca0007f1e0ff */
[----:B--2---:R-:W-:Y:S01]  /*c230*/  IMAD.X R3, RZ, RZ, R3, P0 ;  /* 0x000000ffff037224 */ /* 0x004fe200000e0603 */
[----:B------:R-:W-:-:S04]  /*c240*/  LOP3.LUT P0, RZ, R16, 0x80000, RZ, 0xc0, !PT ;  /* 0x0008000010ff7812 */ /* 0x000fc8000780c0ff */
[----:B------:R-:W-:Y:S01]  /*c250*/  LDGSTS.E.BYPASS.LTC128B.128 [R0+0xfa00], desc[UR50][R2.64], !P6 ;  /* 0x0fa0000002007fae */ /* 0x000fe2000f101d72 */
[----:B------:R-:W-:-:S13]  /*c260*/  LOP3.LUT P6, RZ, R16, 0x40000000, RZ, 0xc0, !PT ;  /* 0x4000000010ff7812 */ /* 0x000fda00078cc0ff */
[----:B------:R-:W-:Y:S01]  /*c270*/  LDGSTS.E.BYPASS.LTC128B.128 [R0+0x12200], desc[UR50][R2.64+0x40], !P6 ;  /* 0x1220004002007fae */ /* 0x000fe2000f101d72 */
[----:B------:R-:W-:-:S03]  /*c280*/  LOP3.LUT P6, RZ, R16, 0x20000000, RZ, 0xc0, !PT ;  /* 0x2000000010ff7812 */ /* 0x000fc600078cc0ff */
[----:B------:R1:W-:Y:S04]  /*c290*/  LDGSTS.E.BYPASS.LTC128B.128 [R0+0x14a00], desc[UR50][R2.64+0x80], !P0 ;  /* 0x14a0008002007fae */ /* 0x0003e8000c101d72 */
[----:B-1----:R-:W1:Y:S02]  /*c2a0*/  SHFL.IDX PT, R2, R10, 0x2, 0x1c1f ;  /* 0x005c1f000a027f89 */ /* 0x002e6400000e0000 */
[----:B-1----:R-:W-:-:S05]  /*c2b0*/  IADD3 R2, P0, R32, R2, RZ ;  /* 0x0000000220027210 */ /* 0x002fca0007f1e0ff */
[----:B------:R-:W-:Y:S02]  /*c2c0*/  IMAD.X R3, RZ, RZ, R22, P0 ;  /* 0x000000ffff037224 */ /* 0x000fe400000e0616 */
[----:B------:R-:W-:Y:S04]  /*c2d0*/  SHFL.IDX PT, R22, R9, 0x3, 0x1c1f ;  /* 0x007c1f0009167f89 */ /* 0x000fe800000e0000 */
[----:B------:R-:W-:Y:S04]  /*c2e0*/  LDGSTS.E.BYPASS.LTC128B.128 [R0+0x10200], desc[UR50][R2.64], !P6 ;  /* 0x1020000002007fae */ /* 0x000fe8000f101d72 */
[----:B------:R-:W-:Y:S04]  /*c2f0*/  LDGSTS.E.BYPASS.LTC128B.128 [R0+0x12a00], desc[UR50][R2.64+0x40], !P5 ;  /* 0x12a0004002007fae */ /* 0x000fe8000e901d72 */
[----:B------:R1:W-:Y:S04]  /*c300*/  LDGSTS.E.BYPASS.LTC128B.128 [R0+0x15200], desc[UR50][R2.64+0x80], !P4 ;  /* 0x1520008002007fae */ /* 0x0003e8000e101d72 */
[----:B-1----:R-:W1:Y:S02]  /*c310*/  SHFL.IDX PT, R2, R10, 0x3, 0x1c1f ;  /* 0x007c1f000a027f89 */ /* 0x002e6400000e0000 */
[----:B-1----:R-:W-:-:S05]  /*c320*/  IADD3 R2, P0, R32, R2, RZ ;  /* 0x0000000220027210 */ /* 0x002fca0007f1e0ff */
[----:B------:R-:W-:-:S05]  /*c330*/  IMAD.X R3, RZ, RZ, R22, P0 ;  /* 0x000000ffff037224 */ /* 0x000fca00000e0616 */
[----:B------:R1:W-:Y:S04]  /*c340*/  LDGSTS.E.BYPASS.LTC128B.128 [R0+0x10a00], desc[UR50][R2.64], !P3 ;  /* 0x10a0000002007fae */ /* 0x0003e8000d901d72 */
[----:B------:R1:W-:Y:S04]  /*c350*/  LDGSTS.E.BYPASS.LTC128B.128 [R0+0x13200], desc[UR50][R2.64+0x40], !P2 ;  /* 0x1320004002007fae */ /* 0x0003e8000d101d72 */
[----:B------:R1:W-:Y:S02]  /*c360*/  LDGSTS.E.BYPASS.LTC128B.128 [R0+0x15a00], desc[UR50][R2.64+0x80], !P1 ;  /* 0x15a0008002007fae */ /* 0x0003e4000c901d72 */
.L_x_122:
[C---:B------:R-:W-:Y:S02]  /*c370*/  LOP3.LUT P3, RZ, R16.reuse, 0x10000000, RZ, 0xc0, !PT ;  /* 0x1000000010ff7812 */ /* 0x040fe4000786c0ff */
[C---:B------:R-:W-:Y:S02]  /*c380*/  LOP3.LUT P2, RZ, R16.reuse, 0x8000000, RZ, 0xc0, !PT ;  /* 0x0800000010ff7812 */ /* 0x040fe4000784c0ff */
[----:B------:R-:W-:Y:S02]  /*c390*/  LOP3.LUT P1, RZ, R16, 0x4000000, RZ, 0xc0, !PT ;  /* 0x0400000010ff7812 */ /* 0x000fe4000782c0ff */
[----:B-1----:R-:W-:-:S05]  /*c3a0*/  IADD3 R2, P0, R32, R14, RZ ;  /* 0x0000000e20027210 */ /* 0x002fca0007f1e0ff */
[----:B------:R-:W-:Y:S01]  /*c3b0*/  IMAD.X R3, RZ, RZ, R18, P0 ;  /* 0x000000ffff037224 */ /* 0x000fe200000e0612 */
[----:B------:R-:W-:-:S04]  /*c3c0*/  PLOP3.LUT P0, PT, PT, PT, PT, 0x80, 0x0 ;  /* 0x000000000000781c */ /* 0x000fc80003f0f070 */
[----:B------:R-:W-:Y:S01]  /*c3d0*/  @!PT LDS RZ, [RZ] ;  /* 0x00000000fffff984 */ /* 0x000fe20000000800 */
[----:B------:R-:W-:Y:S01]  /*c3e0*/  @!PT LDS RZ, [RZ] ;  /* 0x00000000fffff984 */ /* 0x000fe20000000800 */
[----:B------:R-:W-:Y:S01]  /*c3f0*/  @!PT LDS RZ, [RZ] ;  /* 0x00000000fffff984 */ /* 0x000fe20000000800 */
[----:B------:R1:W-:Y:S04]  /*c400*/  LDGSTS.E.BYPASS.LTC128B.128 [R0+0x11200], desc[UR50][R2.64], !P3 ;  /* 0x1120000002007fae */ /* 0x0003e8000d901d72 */
[----:B------:R1:W-:Y:S04]  /*c410*/  LDGSTS.E.BYPASS.LTC128B.128 [R0+0x13a00], desc[UR50][R2.64+0x40], !P2 ;  /* 0x13a0004002007fae */ /* 0x0003e8000d101d72 */
[----:B------:R1:W-:Y:S01]  /*c420*/  LDGSTS.E.BYPASS.LTC128B.128 [R0+0x16200], desc[UR50][R2.64+0x80], !P1 ;  /* 0x1620008002007fae */ /* 0x0003e2000c901d72 */
[----:B------:R-:W-:Y:S01]  /*c430*/  NOP ;  /* 0x0000000000007918 */ /* 0x000fe20000000000 */
.L_x_51:
[----:B------:R-:W-:Y:S02]  /*c440*/  PLOP3.LUT P1, PT, P1, P0, PT, 0xa2, 0x0 ;  /* 0x000000000000781c */ /* 0x000fe40000f21472 */
[----:B------:R-:W-:-:S08]  /*c450*/  @P0 R2UR P1, UR4, R4 ;  /* 0x00000000040402ca */ /* 0x000fd00000020000 */
[----:B------:R-:W-:-:S05]  /*c460*/  @P0 PLOP3.LUT P0, PT, P1, PT, PT, 0x80, 0x0 ;  /* 0x000000000000081c */ /* 0x000fca0000f0f070 */
[----:B------:R-:W-:Y:S01]  /*c470*/  @!P1 SYNCS.ARRIVE.TRANS64.RED.A0T1 RZ, [UR4+0x33470], RZ ;  /* 0x033470ffffff99a7 */ /* 0x000fe20008200404 */
[----:B------:R-:W-:Y:S07]  /*c480*/  @!P1 ARRIVES.LDGSTSBAR.64.TRANSCNT [UR4+0x33470] ;  /* 0x03347000ff0099b0 */ /* 0x000fee0008000a84 */
[----:B------:R-:W-:Y:S05]  /*c490*/  @P0 BRA.U.ANY `(.L_x_51) ;  /* 0xfffffffd00e80947 */ /* 0x000fea000393ffff */
[----:B------:R-:W-:Y:S01]  /*c4a0*/  NOP ;  /* 0x0000000000007918 */ /* 0x000fe20000000000 */
[----:B-1----:R-:W-:-:S05]  /*c4b0*/  IMAD.U32 R2, RZ, RZ, UR46 ;  /* 0x0000002eff027e24 */ /* 0x002fca000f8e00ff */
[----:B------:R-:W-:-:S13]  /*c4c0*/  ISETP.NE.AND P2, PT, R2, 0x3, PT ;  /* 0x000000030200780c */ /* 0x000fda0003f45270 */
[----:B------:R-:W-:Y:S05]  /*c4d0*/  @!P2 BRA `(.L_x_52) ;  /* 0x000000000004a947 */ /* 0x000fea0003800000 */
[----:B------:R-:W-:Y:S01]  /*c4e0*/  BPT.TRAP 0x1 ;  /* 0x000000040000795c */ /* 0x000fe20000300000 */
.L_x_52:
[----:B------:R1:W-:Y:S01]  /*c4f0*/  SYNCS.ARRIVE.TRANS64.A1T0 RZ, [R4+URZ+0x33470], RZ ;  /* 0x033470ff04ff79a7 */ /* 0x0003e2000810003f */
[----:B------:R-:W-:Y:S05]  /*c500*/  @!P2 BRA `(.L_x_53) ;  /* 0x000000000004a947 */ /* 0x000fea0003800000 */
[----:B------:R-:W-:Y:S01]  /*c510*/  BPT.TRAP 0x1 ;  /* 0x000000040000795c */ /* 0x000fe20000300000 */
.L_x_53:
[----:B------:R-:W2:Y:S01]  /*c520*/  SYNCS.PHASECHK.TRANS64.TRYWAIT P0, [R4+URZ+0x33440], R25 ;  /* 0x03344019040075a7 */ /* 0x000ea2000800017f */
[----:B------:R-:W-:Y:S04]  /*c530*/  BSSY B0, `(.L_x_54) ;  /* 0x0000002000007945 */ /* 0x000fe80003800000 */
[----:B--2---:R-:W-:Y:S05]  /*c540*/  @!P0 BRA `(.L_x_55) ;  /* 0x0000003c00448947 */ /* 0x004fea0003800000 */
.L_x_123:
[----:B------:R-:W-:Y:S05]  /*c550*/  BSYNC B0 ;  /* 0x0000000000007941 */ /* 0x000fea0003800000 */
.L_x_54:
[----:B------:R3:W5:Y:S01]  /*c560*/  LDL R18, [R1+0x8] ;  /* 0x0000080001127983 */ /* 0x0007620000100800 */
[----:B------:R-:W-:Y:S01]  /*c570*/  ULDC.64 UR4, c[0x0][0x300] ;  /* 0x0000c00000047ab9 */ /* 0x000fe20000000a00 */
[----:B------:R-:W-:Y:S01]  /*c580*/  ULDC.64 UR6, c[0x0][0x310] ;  /* 0x0000c40000067ab9 */ /* 0x000fe20000000a00 */
[----:B------:R-:W-:Y:S01]  /*c590*/  IMAD R20, R20, UR4, RZ ;  /* 0x0000000414147c24 */ /* 0x000fe2000f8e02ff */
[----:B------:R-:W-:Y:S01]  /*c5a0*/  ULDC.64 UR8, c[0x0][0x308] ;  /* 0x0000c20000087ab9 */ /* 0x000fe20000000a00 */
[----:B------:R-:W-:Y:S01]  /*c5b0*/  IMAD.WIDE.U32 R2, R7, UR4, RZ ;  /* 0x0000000407027c25 */ /* 0x000fe2000f8e00ff */
[----:B------:R-:W-:-:S03]  /*c5c0*/  ULDC.64 UR10, c[0x0][0x2e8] ;  /* 0x0000ba00000a7ab9 */ /* 0x000fc60000000a00 */
[----:B------:R-:W-:Y:S02]  /*c5d0*/  IMAD R9, R7, UR5, R20 ;  /* 0x0000000507097c24 */ /* 0x000fe4000f8e0214 */
[----:B------:R-:W-:Y:S02]  /*c5e0*/  IMAD R10, R23, UR6, RZ ;  /* 0x00000006170a7c24 */ /* 0x000fe4000f8e02ff */
        /* <DEDUP_REMOVED lines=9> */
[----:B------:R-:W-:Y:S01]  /*c680*/  IMAD R11, R24, UR6, RZ ;  /* 0x00000006180b7c24 */ /* 0x000fe2000f8e02ff */
[----:B------:R-:W-:Y:S01]  /*c690*/  IADD3.X R7, R3, UR11, R9, P0, !PT ;  /* 0x0000000b03077c10 */ /* 0x000fe200087fe409 */
[C---:B------:R-:W-:Y:S02]  /*c6a0*/  IMAD R21, R8.reuse, UR5, R21 ;  /* 0x0000000508157c24 */ /* 0x040fe4000f8e0215 */
[----:B------:R-:W-:Y:S01]  /*c6b0*/  IMAD.WIDE.U32 R2, R8, UR4, RZ ;  /* 0x0000000408027c25 */ /* 0x000fe2000f8e00ff */
[----:B------:R-:W-:-:S03]  /*c6c0*/  UMOV UR4, 0xffffffff ;  /* 0xffffffff00047882 */ /* 0x000fc60000000000 */
[----:B------:R-:W-:Y:S02]  /*c6d0*/  IMAD.IADD R3, R3, 0x1, R21 ;  /* 0x0000000103037824 */ /* 0x000fe400078e0215 */
[C---:B------:R-:W-:Y:S02]  /*c6e0*/  IMAD R11, R6.reuse, UR7, R11 ;  /* 0x00000007060b7c24 */ /* 0x040fe4000f8e020b */
[----:B------:R-:W-:-:S04]  /*c6f0*/  IMAD.WIDE.U32 R2, R6, UR6, R2 ;  /* 0x0000000606027c25 */ /* 0x000fc8000f8e0002 */
[----:B------:R-:W-:Y:S02]  /*c700*/  IMAD.IADD R3, R3, 0x1, R11 ;  /* 0x0000000103037824 */ /* 0x000fe400078e020b */
[----:B------:R-:W-:-:S03]  /*c710*/  IMAD.WIDE.U32 R2, R17, UR8, R2 ;  /* 0x0000000811027c25 */ /* 0x000fc6000f8e0002 */
[----:B------:R-:W-:-:S04]  /*c720*/  IADD3 R6, P0, R2, UR10, RZ ;  /* 0x0000000a02067c10 */ /* 0x000fc8000ff1e0ff */
[----:B------:R-:W-:Y:S01]  /*c730*/  IADD3.X R9, R9, UR11, R3, P0, !PT ;  /* 0x0000000b09097c10 */ /* 0x000fe200087fe403 */
[----:B---3--:R-:W-:Y:S08]  /*c740*/  BRA.DIV UR4, `(.L_x_56) ;  /* 0x0000003a04d87947 */ /* 0x008ff0000b800000 */
[----:B------:R-:W3:Y:S01]  /*c750*/  SHFL.IDX PT, R14, R5, RZ, 0x1c1f ;  /* 0x001c1fff050e7589 */ /* 0x000ee200000e0000 */
[C---:B-----5:R-:W-:Y:S02]  /*c760*/  ISETP.GE.AND P2, PT, R18.reuse, 0x1, PT ;  /* 0x000000011200780c */ /* 0x060fe40003f46270 */
[C---:B------:R-:W-:Y:S01]  /*c770*/  ISETP.GE.AND P6, PT, R18.reuse, 0x21, PT ;  /* 0x000000211200780c */ /* 0x040fe20003fc6270 */
[----:B------:R-:W4:Y:S01]  /*c780*/  SHFL.IDX PT, R3, R7, RZ, 0x1c1f ;  /* 0x001c1fff07037589 */ /* 0x000f2200000e0000 */
[----:B------:R-:W-:Y:S02]  /*c790*/  ISETP.GE.AND P5, PT, R18, 0x41, PT ;  /* 0x000000411200780c */ /* 0x000fe40003fa6270 */
[C---:B------:R-:W-:Y:S01]  /*c7a0*/  LOP3.LUT P4, RZ, R16.reuse, 0x4, RZ, 0xc0, !PT ;  /* 0x0000000410ff7812 */ /* 0x040fe2000788c0ff */
[----:B------:R-:W-:Y:S01]  /*c7b0*/  SHFL.IDX PT, R8, R7, 0x1, 0x1c1f ;  /* 0x003c1f0007087f89 */ /* 0x000fe200000e0000 */
[C---:B------:R-:W-:Y:S02]  /*c7c0*/  LOP3.LUT P3, RZ, R16.reuse, 0x2, RZ, 0xc0, !PT ;  /* 0x0000000210ff7812 */ /* 0x040fe4000786c0ff */
[----:B------:R-:W-:Y:S01]  /*c7d0*/  LOP3.LUT P1, RZ, R16, 0x1, RZ, 0xc0, !PT ;  /* 0x0000000110ff7812 */ /* 0x000fe2000782c0ff */
[----:B------:R-:W-:Y:S02]  /*c7e0*/  SHFL.IDX PT, R9, R9, RZ, 0x1c1f ;  /* 0x001c1fff09097589 */ /* 0x000fe400000e0000 */
[----:B---3--:R-:W-:-:S02]  /*c7f0*/  @P2 IADD3 R2, P0, R32, R14, RZ ;  /* 0x0000000e20022210 */ /* 0x008fc40007f1e0ff */
[----:B------:R-:W3:Y:S03]  /*c800*/  SHFL.IDX PT, R14, R5, 0x1, 0x1c1f ;  /* 0x003c1f00050e7f89 */ /* 0x000ee600000e0000 */
[----:B----4-:R-:W-:Y:S01]  /*c810*/  @P2 IMAD.X R3, RZ, RZ, R3, P0 ;  /* 0x000000ffff032224 */ /* 0x010fe200000e0603 */
[----:B------:R-:W-:Y:S02]  /*c820*/  ISETP.GE.AND P2, PT, R18, 0x61, PT ;  /* 0x000000611200780c */ /* 0x000fe40003f46270 */
[----:B---3--:R-:W-:Y:S02]  /*c830*/  @P6 IADD3 R11, P0, R32, R14, RZ ;  /* 0x0000000e200b6210 */ /* 0x008fe40007f1e0ff */
[----:B------:R-:W3:Y:S03]  /*c840*/  SHFL.IDX PT, R14, R5, 0x2, 0x1c1f ;  /* 0x005c1f00050e7f89 */ /* 0x000ee600000e0000 */
[----:B------:R-:W-:-:S02]  /*c850*/  @P6 IMAD.X R12, RZ, RZ, R8, P0 ;  /* 0x000000ffff0c6224 */ /* 0x000fc400000e0608 */
[----:B------:R-:W4:Y:S04]  /*c860*/  SHFL.IDX PT, R8, R7, 0x2, 0x1c1f ;  /* 0x005c1f0007087f89 */ /* 0x000f2800000e0000 */
[----:B------:R-:W-:Y:S01]  /*c870*/  SHFL.IDX PT, R7, R7, 0x3, 0x1c1f ;  /* 0x007c1f0007077f89 */ /* 0x000fe200000e0000 */
[----:B---3--:R-:W-:-:S03]  /*c880*/  @P5 IADD3 R10, P0, R32, R14, RZ ;  /* 0x0000000e200a5210 */ /* 0x008fc60007f1e0ff */
[----:B------:R-:W3:Y:S02]  /*c890*/  SHFL.IDX PT, R14, R5, 0x3, 0x1c1f ;  /* 0x007c1f00050e7f89 */ /* 0x000ee400000e0000 */
[----:B----4-:R-:W-:Y:S01]  /*c8a0*/  @P5 IMAD.X R8, RZ, RZ, R8, P0 ;  /* 0x000000ffff085224 */ /* 0x010fe200000e0608 */
[----:B---3--:R-:W-:Y:S02]  /*c8b0*/  @P2 IADD3 R5, P0, R32, R14, RZ ;  /* 0x0000000e20052210 */ /* 0x008fe40007f1e0ff */
[----:B------:R3:W4:Y:S03]  /*c8c0*/  SHFL.IDX PT, R14, R6, RZ, 0x1c1f ;  /* 0x001c1fff060e7589 */ /* 0x00072600000e0000 */
[----:B------:R-:W-:Y:S01]  /*c8d0*/  @P2 IMAD.X R7, RZ, RZ, R7, P0 ;  /* 0x000000ffff072224 */ /* 0x000fe200000e0607 */
[----:B------:R-:W-:-:S13]  /*c8e0*/  ISETP.GE.AND P0, PT, R18, 0x1, PT ;  /* 0x000000011200780c */ /* 0x000fda0003f06270 */
[----:B------:R-:W-:Y:S04]  /*c8f0*/  @P0 LDGSTS.E.BYPASS.LTC128B.128 [R0+0x24200], desc[UR50][R2.64], !P4 ;  /* 0x2420000002000fae */ /* 0x000fe8000e101d72 */
[----:B------:R-:W-:Y:S04]  /*c900*/  @P0 LDGSTS.E.BYPASS.LTC128B.128 [R0+0x26a00], desc[UR50][R2.64+0x40], !P3 ;  /* 0x26a0004002000fae */ /* 0x000fe8000d901d72 */
[----:B------:R0:W-:Y:S02]  /*c910*/  @P0 LDGSTS.E.BYPASS.LTC128B.128 [R0+0x29200], desc[UR50][R2.64+0x80], !P1 ;  /* 0x2920008002000fae */ /* 0x0001e4000c901d72 */
[----:B0-----:R-:W-:-:S02]  /*c920*/  @P6 IMAD.MOV.U32 R2, RZ, RZ, R11 ;  /* 0x000000ffff026224 */ /* 0x001fc400078e000b */
[----:B------:R-:W-:-:S05]  /*c930*/  @P6 IMAD.MOV.U32 R3, RZ, RZ, R12 ;  /* 0x000000ffff036224 */ /* 0x000fca00078e000c */
        /* <DEDUP_REMOVED lines=10> */
[----:B------:R3:W-:Y:S04]  /*c9e0*/  @P2 LDGSTS.E.BYPASS.LTC128B.128 [R0+0x25a00], desc[UR50][R2.64], !P4 ;  /* 0x25a0000002002fae */ /* 0x0007e8000e101d72 */
[----:B------:R3:W-:Y:S04]  /*c9f0*/  @P2 LDGSTS.E.BYPASS.LTC128B.128 [R0+0x28200], desc[UR50][R2.64+0x40], !P3 ;  /* 0x2820004002002fae */ /* 0x0007e8000d901d72 */
[----:B----4-:R3:W-:Y:S02]  /*ca00*/  @P2 LDGSTS.E.BYPASS.LTC128B.128 [R0+0x2aa00], desc[UR50][R2.64+0x80], !P1 ;  /* 0x2aa0008002002fae */ /* 0x0107e4000c901d72 */
.L_x_135:
[----:B------:R-:W-:Y:S01]  /*ca10*/  ISETP.GE.AND P0, PT, R18, 0x81, PT ;  /* 0x000000811200780c */ /* 0x000fe20003f06270 */
[----:B------:R-:W-:-:S12]  /*ca20*/  BSSY B0, `(.L_x_57) ;  /* 0x000000d000007945 */ /* 0x000fd80003800000 */
[----:B------:R-:W-:Y:S05]  /*ca30*/  @!P0 BRA `(.L_x_58) ;  /* 0x00000000002c8947 */ /* 0x000fea0003800000 */
[C---:B------:R-:W-:Y:S02]  /*ca40*/  LOP3.LUT P3, RZ, R16.reuse, 0x4, RZ, 0xc0, !PT ;  /* 0x0000000410ff7812 */ /* 0x040fe4000786c0ff */
[C---:B------:R-:W-:Y:S02]  /*ca50*/  LOP3.LUT P2, RZ, R16.reuse, 0x2, RZ, 0xc0, !PT ;  /* 0x0000000210ff7812 */ /* 0x040fe4000784c0ff */
[----:B------:R-:W-:Y:S02]  /*ca60*/  LOP3.LUT P1, RZ, R16, 0x1, RZ, 0xc0, !PT ;  /* 0x0000000110ff7812 */ /* 0x000fe4000782c0ff */
[----:B---3--:R-:W-:-:S05]  /*ca70*/  IADD3 R2, P0, R32, R14, RZ ;  /* 0x0000000e20027210 */ /* 0x008fca0007f1e0ff */
[----:B------:R-:W-:-:S05]  /*ca80*/  IMAD.X R3, RZ, RZ, R9, P0 ;  /* 0x000000ffff037224 */ /* 0x000fca00000e0609 */
[----:B------:R-:W-:Y:S01]  /*ca90*/  @!PT LDS RZ, [RZ] ;  /* 0x00000000fffff984 */ /* 0x000fe20000000800 */
[----:B------:R-:W-:Y:S01]  /*caa0*/  @!PT LDS RZ, [RZ] ;  /* 0x00000000fffff984 */ /* 0x000fe20000000800 */
[----:B------:R-:W-:Y:S01]  /*cab0*/  @!PT LDS RZ, [RZ] ;  /* 0x00000000fffff984 */ /* 0x000fe20000000800 */
[----:B------:R0:W-:Y:S04]  /*cac0*/  LDGSTS.E.BYPASS.LTC128B.128 [R0+0x26200], desc[UR50][R2.64], !P3 ;  /* 0x2620000002007fae */ /* 0x0001e8000d901d72 */
[----:B------:R0:W-:Y:S04]  /*cad0*/  LDGSTS.E.BYPASS.LTC128B.128 [R0+0x28a00], desc[UR50][R2.64+0x40], !P2 ;  /* 0x28a0004002007fae */ /* 0x0001e8000d101d72 */
[----:B------:R0:W-:Y:S02]  /*cae0*/  LDGSTS.E.BYPASS.LTC128B.128 [R0+0x2b200], desc[UR50][R2.64+0x80], !P1 ;  /* 0x2b20008002007fae */ /* 0x0001e4000c901d72 */
.L_x_58:
[----:B------:R-:W-:Y:S05]  /*caf0*/  BSYNC B0 ;  /* 0x0000000000007941 */ /* 0x000fea0003800000 */
.L_x_57:
[----:B------:R-:W-:Y:S01]  /*cb00*/  NOP ;  /* 0x0000000000007918 */ /* 0x000fe20000000000 */
[----:B------:R-:W-:-:S13]  /*cb10*/  PLOP3.LUT P0, PT, PT, PT, PT, 0x80, 0x0 ;  /* 0x000000000000781c */ /* 0x000fda0003f0f070 */
.L_x_59:
[----:B------:R-:W-:Y:S02]  /*cb20*/  PLOP3.LUT P1, PT, P1, P0, PT, 0xa2, 0x0 ;  /* 0x000000000000781c */ /* 0x000fe40000f21472 */
[----:B------:R-:W-:-:S08]  /*cb30*/  @P0 R2UR P1, UR4, R4 ;  /* 0x00000000040402ca */ /* 0x000fd00000020000 */
[----:B------:R-:W-:-:S05]  /*cb40*/  @P0 PLOP3.LUT P0, PT, P1, PT, PT, 0x80, 0x0 ;  /* 0x000000000000081c */ /* 0x000fca0000f0f070 */
[----:B------:R-:W-:Y:S01]  /*cb50*/  @!P1 SYNCS.ARRIVE.TRANS64.RED.A0T1 RZ, [UR4+0x33430], RZ ;  /* 0x033430ffffff99a7 */ /* 0x000fe20008200404 */
[----:B------:R-:W-:Y:S07]  /*cb60*/  @!P1 ARRIVES.LDGSTSBAR.64.TRANSCNT [UR4+0x33430] ;  /* 0x03343000ff0099b0 */ /* 0x000fee0008000a84 */
[----:B------:R-:W-:Y:S05]  /*cb70*/  @P0 BRA.U.ANY `(.L_x_59) ;  /* 0xfffffffd00e80947 */ /* 0x000fea000393ffff */
[----:B------:R-:W-:Y:S01]  /*cb80*/  NOP ;  /* 0x0000000000007918 */ /* 0x000fe20000000000 */
[----:B0--3--:R-:W-:-:S05]  /*cb90*/  IMAD.U32 R0, RZ, RZ, UR46 ;  /* 0x0000002eff007e24 */ /* 0x009fca000f8e00ff */
[----:B------:R-:W-:-:S13]  /*cba0*/  ISETP.NE.AND P2, PT, R0, 0x3, PT ;  /* 0x000000030000780c */ /* 0x000fda0003f45270 */
[----:B------:R-:W-:Y:S05]  /*cbb0*/  @!P2 BRA `(.L_x_60) ;  /* 0x000000000004a947 */ /* 0x000fea0003800000 */
[----:B------:R-:W-:Y:S01]  /*cbc0*/  BPT.TRAP 0x1 ;  /* 0x000000040000795c */ /* 0x000fe20000300000 */
.L_x_60:
[----:B------:R0:W-:Y:S02]  /*cbd0*/  SYNCS.ARRIVE.TRANS64.A1T0 RZ, [R4+URZ+0x33430], RZ ;  /* 0x033430ff04ff79a7 */ /* 0x0001e4000810003f */
[----:B------:R-:W-:Y:S05]  /*cbe0*/  WARPSYNC.ALL ;  /* 0x0000000000007948 */ /* 0x000fea0003800000 */
[----:B------:R-:W-:-:S04]  /*cbf0*/  UIADD3 UR4, UR41, 0x1e200, URZ ;  /* 0x0001e20029047890 */ /* 0x000fc8000fffe03f */
[----:B------:R-:W-:Y:S01]  /*cc00*/  ULOP3.LUT UP0, URZ, UR4, 0x1bf, URZ, 0xc0, !UPT ;  /* 0x000001bf043f7892 */ /* 0x000fe2000f80c03f */
[----:B------:R-:W-:Y:S05]  /*cc10*/  BAR.SYNC.DEFER_BLOCKING 0x8, 0x180 ;  /* 0x0206000000007b1d */ /* 0x000fea0000010000 */
[----:B------:R-:W-:-:S13]  /*cc20*/  PLOP3.LUT P0, PT, PT, PT, UP0, 0x80, 0x0 ;  /* 0x000000000000781c */ /* 0x000fda0003f0f008 */
[----:B------:R-:W-:Y:S05]  /*cc30*/  @!P0 BRA `(.L_x_61) ;  /* 0x0000000000408947 */ /* 0x000fea0003800000 */
[----:B------:R-:W-:Y:S01]  /*cc40*/  MOV R2, 0x0 ;  /* 0x0000000000027802 */ /* 0x000fe20000000f00 */
[----:B------:R-:W-:Y:S01]  /*cc50*/  ULDC.64 UR6, c[0x4][0xc0] ;  /* 0x0100300000067ab9 */ /* 0x000fe20000000a00 */
[----:B------:R-:W-:Y:S01]  /*cc60*/  ULDC.64 UR8, c[0x4][0xc8] ;  /* 0x0100320000087ab9 */ /* 0x000fe20000000a00 */
[----:B------:R-:W-:Y:S01]  /*cc70*/  ULDC.64 UR4, c[0x4][0x28] ;  /* 0x01000a0000047ab9 */ /* 0x000fe20000000a00 */
[----:B012---:R-:W-:Y:S02]  /*cc80*/  IMAD.U32 R4, RZ, RZ, UR6 ;  /* 0x00000006ff047e24 */ /* 0x007fe4000f8e00ff */
[----:B------:R-:W0:Y:S01]  /*cc90*/  LDC.64 R2, c[0x4][R2] ;  /* 0x0100000002027b82 */ /* 0x000e220000000a00 */
[----:B------:R-:W-:Y:S02]  /*cca0*/  IMAD.U32 R5, RZ, RZ, UR7 ;  /* 0x00000007ff057e24 */ /* 0x000fe4000f8e00ff */
        /* <DEDUP_REMOVED lines=8> */
[----:B0-----:R-:W-:Y:S05]  /*cd30*/  CALL.ABS.NOINC R2 ;  /* 0x0000000002007343 */ /* 0x001fea0003c00000 */
.L_x_61:
[----:B------:R-:W3:Y:S01]  /*cd40*/  LDC R6, c[0x0][0x448] ;  /* 0x00011200ff067b82 */ /* 0x000ee20000000800 */
[----:B------:R-:W4:Y:S01]  /*cd50*/  S2R R18, SR_TID.X ;  /* 0x0000000000127919 */ /* 0x000f220000002100 */
[----:B------:R-:W-:Y:S01]  /*cd60*/  IMAD R5, RZ, RZ, -UR43 ;  /* 0x8000002bff057e24 */ /* 0x000fe2000f8e02ff */
[----:B------:R-:W-:Y:S01]  /*cd70*/  R2UR UR6, R31 ;  /* 0x000000001f0672ca */ /* 0x000fe200000e0000 */
[----:B------:R-:W-:Y:S01]  /*cd80*/  ULDC.64 UR8, c[0x0][0x2d8] ;  /* 0x0000b60000087ab9 */ /* 0x000fe20000000a00 */
[----:B------:R-:W-:Y:S01]  /*cd90*/  R2UR UR7, R17 ;  /* 0x00000000110772ca */ /* 0x000fe200000e0000 */
[----:B------:R-:W-:Y:S01]  /*cda0*/  VIADD R8, R37, UR41 ;  /* 0x0000002925087c36 */ /* 0x000fe20008000000 */
[----:B------:R-:W-:Y:S01]  /*cdb0*/  R2UR UR4, R17 ;  /* 0x00000000110472ca */ /* 0x000fe200000e0000 */
[----:B------:R-:W5:Y:S01]  /*cdc0*/  LDC R2, c[0x0][0xc38] ;  /* 0x00030e00ff027b82 */ /* 0x000f620000000800 */
[C---:B------:R-:W-:Y:S02]  /*cdd0*/  LOP3.LUT P3, RZ, R16.reuse, 0x1000, RZ, 0xc0, !PT ;  /* 0x0000100010ff7812 */ /* 0x040fe4000786c0ff */
[----:B------:R-:W-:-:S02]  /*cde0*/  LOP3.LUT P4, RZ, R16, 0x800, RZ, 0xc0, !PT ;  /* 0x0000080010ff7812 */ /* 0x000fc4000788c0ff */
[----:B------:R-:W-:-:S03]  /*cdf0*/  LOP3.LUT P5, RZ, R16, 0x400, RZ, 0xc0, !PT ;  /* 0x0000040010ff7812 */ /* 0x000fc600078ac0ff */
[----:B------:R-:W-:-:S04]  /*ce00*/  UIMAD UR6, UR6, UR8, URZ ;  /* 0x00000008060672a4 */ /* 0x000fc8000f8e023f */
[----:B------:R-:W-:Y:S02]  /*ce10*/  UIMAD UR7, UR7, UR9, UR6 ;  /* 0x00000009070772a4 */ /* 0x000fe4000f8e0206 */
[----:B------:R-:W-:Y:S01]  /*ce20*/  UIMAD.WIDE.U32 UR4, UR4, UR8, URZ ;  /* 0x00000008040472a5 */ /* 0x000fe2000f8e003f */
[----:B---3--:R-:W-:Y:S01]  /*ce30*/  ISETP.NE.AND P0, PT, R6, 0x1, PT ;  /* 0x000000010600780c */ /* 0x008fe20003f05270 */
[----:B------:R-:W-:Y:S01]  /*ce40*/  USHF.R.S32.HI UR6, URZ, 0x1f, UR44 ;  /* 0x0000001f3f067899 */ /* 0x000fe2000801142c */
[----:B------:R-:W-:Y:S01]  /*ce50*/  ULDC.64 UR8, c[0x0][0x2e0] ;  /* 0x0000b80000087ab9 */ /* 0x000fe20000000a00 */
[----:B------:R-:W-:Y:S02]  /*ce60*/  UIADD3 UR5, UR5, UR7, URZ ;  /* 0x0000000705057290 */ /* 0x000fe4000fffe03f */
[----:B------:R-:W-:Y:S01]  /*ce70*/  UIMAD UR6, UR6, UR8, URZ ;  /* 0x00000008060672a4 */ /* 0x000fe2000f8e023f */
[----:B-----5:R-:W-:Y:S01]  /*ce80*/  IMAD R5, R2, R5, UR38 ;  /* 0x0000002602057e24 */ /* 0x020fe2000f8e0205 */
[----:B----4-:R-:W-:Y:S01]  /*ce90*/  SHF.R.U32.HI R19, RZ, 0x2, R18 ;  /* 0x00000002ff137819 */ /* 0x010fe20000011612 */
[----:B------:R-:W-:Y:S01]  /*cea0*/  IMAD.SHL.U32 R18, R18, 0x20, RZ ;  /* 0x0000002012127824 */ /* 0x000fe200078e00ff */
[----:B------:R-:W-:Y:S01]  /*ceb0*/  UIMAD UR6, UR44, UR9, UR6 ;  /* 0x000000092c0672a4 */ /* 0x000fe2000f8e0206 */
[----:B------:R-:W-:-:S03]  /*cec0*/  IMAD.SHL.U32 R5, R5, 0x80, RZ ;  /* 0x0000008005057824 */ /* 0x000fc600078e00ff */
[----:B------:R-:W3:Y:S01]  /*ced0*/  @P0 LDC R0, c[0x0][0x44c] ;  /* 0x00011300ff000b82 */ /* 0x000ee20000000800 */
[----:B------:R-:W-:Y:S01]  /*cee0*/  LOP3.LUT R19, R19, 0x1f, RZ, 0xc0, !PT ;  /* 0x0000001f13137812 */ /* 0x000fe200078ec0ff */
[----:B------:R-:W-:-:S03]  /*cef0*/  UIMAD.WIDE.U32 UR4, UR44, UR8, UR4 ;  /* 0x000000082c0472a5 */ /* 0x000fc6000f8e0004 */
[----:B------:R-:W-:Y:S01]  /*cf00*/  LOP3.LUT R18, R19, 0x60, R18, 0xf8, !PT ;  /* 0x0000006013127812 */ /* 0x000fe200078ef812 */
[----:B------:R-:W-:Y:S01]  /*cf10*/  ULDC.64 UR8, c[0x0][0x2d0] ;  /* 0x0000b40000087ab9 */ /* 0x000fe20000000a00 */
[----:B------:R-:W-:Y:S01]  /*cf20*/  UIADD3 UR5, UR5, UR6, URZ ;  /* 0x0000000605057290 */ /* 0x000fe2000fffe03f */
[----:B------:R-:W4:Y:S01]  /*cf30*/  @P0 LDC R3, c[0x0][0x450] ;  /* 0x00011400ff030b82 */ /* 0x000f220000000800 */
[----:B012---:R-:W-:Y:S01]  /*cf40*/  LOP3.LUT R4, R18, R5, RZ, 0xfc, !PT ;  /* 0x0000000512047212 */ /* 0x007fe200078efcff */
[----:B------:R-:W-:Y:S01]  /*cf50*/  IMAD.U32 R11, RZ, RZ, UR8 ;  /* 0x00000008ff0b7e24 */ /* 0x000fe2000f8e00ff */
[----:B------:R-:W0:Y:S03]  /*cf60*/  S2R R18, SR_TID.X ;  /* 0x0000000000127919 */ /* 0x000e260000002100 */
[----:B------:R-:W-:Y:S02]  /*cf70*/  IMAD.MOV.U32 R2, RZ, RZ, R4 ;  /* 0x000000ffff027224 */ /* 0x000fe400078e0004 */
[----:B---3--:R-:W-:-:S05]  /*cf80*/  @P0 IMAD.HI.U32 R0, R4, R0, RZ ;  /* 0x0000000004000227 */ /* 0x008fca00078e00ff */
[----:B----4-:R-:W-:-:S04]  /*cf90*/  @P0 SHF.R.U32.HI R2, RZ, R3, R0 ;  /* 0x00000003ff020219 */ /* 0x010fc80000011600 */
[--C-:B------:R-:W-:Y:S01]  /*cfa0*/  SHF.R.S32.HI R0, RZ, 0x1f, R2.reuse ;  /* 0x0000001fff007819 */ /* 0x100fe20000011402 */
[----:B------:R-:W-:-:S04]  /*cfb0*/  IMAD.MOV R7, RZ, RZ, -R2 ;  /* 0x000000ffff077224 */ /* 0x000fc800078e0a02 */
[----:B------:R-:W-:Y:S02]  /*cfc0*/  IMAD R3, R0, UR8, RZ ;  /* 0x0000000800037c24 */ /* 0x000fe4000f8e02ff */
[----:B------:R-:W-:Y:S01]  /*cfd0*/  IMAD R7, R6, R7, R4 ;  /* 0x0000000706077224 */ /* 0x000fe200078e0204 */
[----:B0-----:R-:W-:Y:S01]  /*cfe0*/  SHF.R.U32.HI R10, RZ, 0x2, R18 ;  /* 0x00000002ff0a7819 */ /* 0x001fe20000011612 */
[C---:B------:R-:W-:Y:S02]  /*cff0*/  IMAD R9, R2.reuse, UR9, R3 ;  /* 0x0000000902097c24 */ /* 0x040fe4000f8e0203 */
[----:B------:R-:W-:Y:S01]  /*d000*/  IMAD.WIDE.U32 R2, R2, R11, UR4 ;  /* 0x0000000402027e25 */ /* 0x000fe2000f8e000b */
[----:B------:R-:W-:Y:S01]  /*d010*/  SHF.R.S32.HI R0, RZ, 0x1f, R7 ;  /* 0x0000001fff007819 */ /* 0x000fe20000011407 */
[----:B------:R-:W-:Y:S01]  /*d020*/  ULDC.64 UR4, c[0x0][0x2c8] ;  /* 0x0000b20000047ab9 */ /* 0x000fe20000000a00 */
[----:B------:R-:W-:Y:S01]  /*d030*/  LOP3.LUT R10, R10, 0x1f, RZ, 0xc0, !PT ;  /* 0x0000001f0a0a7812 */ /* 0x000fe200078ec0ff */
[----:B------:R-:W-:-:S02]  /*d040*/  IMAD.IADD R3, R3, 0x1, R9 ;  /* 0x0000000103037824 */ /* 0x000fc400078e0209 */
[----:B------:R-:W-:Y:S02]  /*d050*/  IMAD R0, R0, UR4, RZ ;  /* 0x0000000400007c24 */ /* 0x000fe4000f8e02ff */
[----:B------:R-:W-:-:S04]  /*d060*/  IMAD.WIDE.U32 R2, R7, UR4, R2 ;  /* 0x0000000407027c25 */ /* 0x000fc8000f8e0002 */
[----:B------:R-:W-:Y:S01]  /*d070*/  IMAD R7, R7, UR5, R0 ;  /* 0x0000000507077c24 */ /* 0x000fe2000f8e0200 */
[----:B------:R-:W-:Y:S02]  /*d080*/  ULDC.64 UR4, c[0x0][0x280] ;  /* 0x0000a00000047ab9 */ /* 0x000fe40000000a00 */
[----:B------:R-:W-:Y:S01]  /*d090*/  IADD3 R0, P0, R2, UR4, RZ ;  /* 0x0000000402007c10 */ /* 0x000fe2000ff1e0ff */
[----:B------:R-:W-:-:S03]  /*d0a0*/  UMOV UR4, 0xffffffff ;  /* 0xffffffff00047882 */ /* 0x000fc60000000000 */
[----:B------:R-:W-:Y:S01]  /*d0b0*/  IADD3.X R4, R3, UR5, R7, P0, !PT ;  /* 0x0000000503047c10 */ /* 0x000fe200087fe407 */
[----:B------:R-:W-:Y:S08]  /*d0c0*/  BRA.DIV UR4, `(.L_x_62) ;  /* 0x0000003a04247947 */ /* 0x000ff0000b800000 */
[----:B------:R-:W0:Y:S01]  /*d0d0*/  SHFL.IDX PT, R14, R0, RZ, 0x1c1f ;  /* 0x001c1fff000e7589 */ /* 0x000e2200000e0000 */
[----:B------:R-:W-:-:S03]  /*d0e0*/  IMAD.IADD R5, R10, 0x1, R5 ;  /* 0x000000010a057824 */ /* 0x000fc600078e0205 */
[----:B------:R-:W1:Y:S01]  /*d0f0*/  SHFL.IDX PT, R2, R4, RZ, 0x1c1f ;  /* 0x001c1fff04027589 */ /* 0x000e6200000e0000 */
[C---:B------:R-:W-:Y:S01]  /*d100*/  VIADD R7, R5.reuse, 0x20 ;  /* 0x0000002005077836 */ /* 0x040fe20000000000 */
[----:B------:R-:W-:Y:S02]  /*d110*/  ISETP.GE.AND P1, PT, R5, UR40, PT ;  /* 0x0000002805007c0c */ /* 0x000fe4000bf26270 */
[----:B------:R-:W-:Y:S11]  /*d120*/  SHFL.IDX PT, R6, R4, 0x1, 0x1c1f ;  /* 0x003c1f0004067f89 */ /* 0x000ff600000e0000 */
[----:B0-----:R-:W-:-:S05]  /*d130*/  @!P1 IADD3 R14, P0, R32, R14, RZ ;  /* 0x0000000e200e9210 */ /* 0x001fca0007f1e0ff */
[----:B-1----:R-:W-:Y:S02]  /*d140*/  @!P1 IMAD.X R3, RZ, RZ, R2, P0 ;  /* 0x000000ffff039224 */ /* 0x002fe400000e0602 */
[----:B------:R-:W-:Y:S02]  /*d150*/  @!P1 IMAD.MOV.U32 R2, RZ, RZ, R14 ;  /* 0x000000ffff029224 */ /* 0x000fe400078e000e */
[----:B------:R-:W0:Y:S04]  /*d160*/  SHFL.IDX PT, R14, R0, 0x1, 0x1c1f ;  /* 0x003c1f00000e7f89 */ /* 0x000e2800000e0000 */
[----:B------:R-:W-:Y:S04]  /*d170*/  @!P1 LDGSTS.E.BYPASS.LTC128B.128 [R8+0x1e200], desc[UR50][R2.64], !P3 ;  /* 0x1e20000002089fae */ /* 0x000fe8000d901d72 */
[----:B------:R-:W-:Y:S04]  /*d180*/  @!P1 LDGSTS.E.BYPASS.LTC128B.128 [R8+0x20200], desc[UR50][R2.64+0x40], !P4 ;  /* 0x2020004002089fae */ /* 0x000fe8000e101d72 */
[----:B------:R1:W-:Y:S01]  /*d190*/  @!P1 LDGSTS.E.BYPASS.LTC128B.128 [R8+0x22200], desc[UR50][R2.64+0x80], !P5 ;  /* 0x2220008002089fae */ /* 0x0003e2000e901d72 */
[----:B------:R-:W-:-:S13]  /*d1a0*/  ISETP.GE.AND P1, PT, R7, UR40, PT ;  /* 0x0000002807007c0c */ /* 0x000fda000bf26270 */
[----:B0-----:R-:W-:-:S05]  /*d1b0*/  @!P1 IADD3 R14, P0, R32, R14, RZ ;  /* 0x0000000e200e9210 */ /* 0x001fca0007f1e0ff */
[----:B------:R-:W-:Y:S02]  /*d1c0*/  @!P1 IMAD.X R7, RZ, RZ, R6, P0 ;  /* 0x000000ffff079224 */ /* 0x000fe400000e0606 */
[----:B-1----:R-:W-:Y:S01]  /*d1d0*/  @!P1 IMAD.MOV.U32 R2, RZ, RZ, R14 ;  /* 0x000000ffff029224 */ /* 0x002fe200078e000e */
[----:B------:R-:W-:Y:S01]  /*d1e0*/  SHFL.IDX PT, R6, R4, 0x2, 0x1c1f ;  /* 0x005c1f0004067f89 */ /* 0x000fe200000e0000 */
[----:B------:R-:W-:Y:S02]  /*d1f0*/  @!P1 IMAD.MOV.U32 R3, RZ, RZ, R7 ;  /* 0x000000ffff039224 */ /* 0x000fe400078e0007 */
[----:B------:R-:W-:Y:S01]  /*d200*/  VIADD R7, R5, 0x40 ;  /* 0x0000004005077836 */ /* 0x000fe20000000000 */
        /* <DEDUP_REMOVED lines=8> */
[----:B------:R0:W1:Y:S01]  /*d290*/  SHFL.IDX PT, R6, R4, 0x3, 0x1c1f ;  /* 0x007c1f0004067f89 */ /* 0x00006200000e0000 */
[----:B------:R-:W-:-:S03]  /*d2a0*/  @!P1 IMAD.MOV.U32 R3, RZ, RZ, R7 ;  /* 0x000000ffff039224 */ /* 0x000fc600078e0007 */
[----:B------:R0:W2:Y:S04]  /*d2b0*/  SHFL.IDX PT, R14, R0, 0x3, 0x1c1f ;  /* 0x007c1f00000e7f89 */ /* 0x0000a800000e0000 */
[----:B------:R0:W-:Y:S04]  /*d2c0*/  @!P1 LDGSTS.E.BYPASS.LTC128B.128 [R8+0x1f200], desc[UR50][R2.64], !P3 ;  /* 0x1f20000002089fae */ /* 0x0001e8000d901d72 */
[----:B------:R0:W-:Y:S04]  /*d2d0*/  @!P1 LDGSTS.E.BYPASS.LTC128B.128 [R8+0x21200], desc[UR50][R2.64+0x40], !P4 ;  /* 0x2120004002089fae */ /* 0x0001e8000e101d72 */
[----:B------:R0:W-:Y:S02]  /*d2e0*/  @!P1 LDGSTS.E.BYPASS.LTC128B.128 [R8+0x23200], desc[UR50][R2.64+0x80], !P5 ;  /* 0x2320008002089fae */ /* 0x0001e4000e901d72 */
.L_x_144:
[----:B------:R-:W-:-:S05]  /*d2f0*/  VIADD R5, R5, 0x60 ;  /* 0x0000006005057836 */ /* 0x000fca0000000000 */
[----:B------:R-:W-:-:S13]  /*d300*/  ISETP.GE.AND P0, PT, R5, UR40, PT ;  /* 0x0000002805007c0c */ /* 0x000fda000bf06270 */
[----:B0-2---:R-:W-:-:S05]  /*d310*/  @!P0 IADD3 R2, P1, R32, R14, RZ ;  /* 0x0000000e20028210 */ /* 0x005fca0007f3e0ff */
[----:B-1----:R-:W-:-:S05]  /*d320*/  @!P0 IMAD.X R3, RZ, RZ, R6, P1 ;  /* 0x000000ffff038224 */ /* 0x002fca00008e0606 */
[----:B------:R-:W-:Y:S01]  /*d330*/  @!PT LDS RZ, [RZ] ;  /* 0x00000000fffff984 */ /* 0x000fe20000000800 */
[----:B------:R-:W-:Y:S01]  /*d340*/  @!PT LDS RZ, [RZ] ;  /* 0x00000000fffff984 */ /* 0x000fe20000000800 */
[----:B------:R-:W-:Y:S01]  /*d350*/  @!PT LDS RZ, [RZ] ;  /* 0x00000000fffff984 */ /* 0x000fe20000000800 */
[----:B------:R-:W-:Y:S04]  /*d360*/  @!P0 LDGSTS.E.BYPASS.LTC128B.128 [R8+0x1fa00], desc[UR50][R2.64], !P3 ;  /* 0x1fa0000002088fae */ /* 0x000fe8000d901d72 */
[----:B------:R-:W-:Y:S04]  /*d370*/  @!P0 LDGSTS.E.BYPASS.LTC128B.128 [R8+0x21a00], desc[UR50][R2.64+0x40], !P4 ;  /* 0x21a0004002088fae */ /* 0x000fe8000e101d72 */
[----:B------:R0:W-:Y:S01]  /*d380*/  @!P0 LDGSTS.E.BYPASS.LTC128B.128 [R8+0x23a00], desc[UR50][R2.64+0x80], !P5 ;  /* 0x23a0008002088fae */ /* 0x0001e2000e901d72 */
[----:B------:R-:W-:Y:S01]  /*d390*/  NOP ;  /* 0x0000000000007918 */ /* 0x000fe20000000000 */
[----:B------:R-:W-:Y:S02]  /*d3a0*/  SYNCS.ARRIVE.TRANS64.RED.A0T1 RZ, [UR41+0x33400], RZ ;  /* 0x033400ffffff79a7 */ /* 0x000fe40008200429 */
[----:B------:R-:W-:Y:S01]  /*d3b0*/  ARRIVES.LDGSTSBAR.64.TRANSCNT [UR41+0x33400] ;  /* 0x03340000ff0079b0 */ /* 0x000fe20008000aa9 */
[----:B------:R-:W-:Y:S01]  /*d3c0*/  NOP ;  /* 0x0000000000007918 */ /* 0x000fe20000000000 */
[----:B------:R-:W-:Y:S01]  /*d3d0*/  ULOP3.LUT UR4, UR37, 0x1, URZ, 0xc, !UPT ;  /* 0x0000000125047892 */ /* 0x000fe2000f8e0c3f */
[----:B------:R-:W-:Y:S01]  /*d3e0*/  SYNCS.ARRIVE.TRANS64.A1T0 RZ, [UR41+0x33400], RZ ;  /* 0x033400ffffff79a7 */ /* 0x000fe20008100029 */
[----:B0-----:R-:W-:-:S04]  /*d3f0*/  IMAD.U32 R2, RZ, RZ, UR39 ;  /* 0x00000027ff027e24 */ /* 0x001fc8000f8e00ff */
[----:B------:R-:W-:-:S05]  /*d400*/  IMAD.U32 R0, RZ, RZ, UR4 ;  /* 0x00000004ff007e24 */ /* 0x000fca000f8e00ff */
[----:B------:R-:W-:-:S04]  /*d410*/  SHF.L.U32 R0, R0, 0x1f, RZ ;  /* 0x0000001f00007819 */ /* 0x000fc800000006ff */
[----:B------:R-:W0:Y:S02]  /*d420*/  SYNCS.PHASECHK.TRANS64.TRYWAIT P0, [UR41+0x33420], R0 ;  /* 0x03342000ff0075a7 */ /* 0x000e240008000169 */
[----:B0-----:R-:W-:Y:S05]  /*d430*/  @!P0 BRA `(.L_x_63) ;  /* 0x0000003800808947 */ /* 0x001fea0003800000 */
.L_x_145:
[----:B------:R-:W-:-:S13]  /*d440*/  ISETP.GE.AND P0, PT, R2, 0xa1, PT ;  /* 0x000000a10200780c */ /* 0x000fda0003f06270 */
[----:B------:R-:W-:Y:S05]  /*d450*/  @!P0 BRA `(.L_x_64) ;  /* 0x0000001800008947 */ /* 0x000fea0003800000 */
[----:B------:R-:W-:Y:S02]  /*d460*/  IMAD.MOV.U32 R20, RZ, RZ, R30 ;  /* 0x000000ffff147224 */ /* 0x000fe400078e001e */
[----:B------:R-:W-:Y:S02]  /*d470*/  IMAD.MOV.U32 R18, RZ, RZ, R27 ;  /* 0x000000ffff127224 */ /* 0x000fe400078e001b */
[----:B------:R-:W-:-:S07]  /*d480*/  IMAD.U32 R28, RZ, RZ, UR42 ;  /* 0x0000002aff1c7e24 */ /* 0x000fce000f8e00ff */
.L_x_84:
[----:B0-----:R-:W0:Y:S01]  /*d490*/  LDC R3, c[0x0][0x430] ;  /* 0x00010c00ff037b82 */ /* 0x001e220000000800 */
[----:B-1----:R-:W1:Y:S01]  /*d4a0*/  S2R R0, SR_TID.X ;  /* 0x0000000000007919 */ /* 0x002e620000002100 */
[----:B------:R-:W-:Y:S01]  /*d4b0*/  IMAD R10, R28, 0xa0, R36 ;  /* 0x000000a01c0a7824 */ /* 0x000fe200078e0224 */
[----:B------:R-:W-:Y:S01]  /*d4c0*/  ULDC.64 UR4, c[0x0][0x428] ;  /* 0x00010a0000047ab9 */ /* 0x000fe20000000a00 */
[----:B------:R-:W-:Y:S01]  /*d4d0*/  ULDC.64 UR6, c[0x0][0x418] ;  /* 0x0001060000067ab9 */ /* 0x000fe20000000a00 */
[----:B0-----:R-:W-:Y:S02]  /*d4e0*/  ISETP.NE.AND P1, PT, R3, 0x1, PT ;  /* 0x000000010300780c */ /* 0x001fe40003f25270 */
[----:B-1----:R-:W-:Y:S01]  /*d4f0*/  SHF.R.U32.HI R2, RZ, 0x2, R0 ;  /* 0x00000002ff027819 */ /* 0x002fe20000011600 */
[----:B------:R-:W-:-:S10]  /*d500*/  IMAD.SHL.U32 R0, R0, 0x20, RZ ;  /* 0x0000002000007824 */ /* 0x000fd400078e00ff */
[----:B------:R-:W0:Y:S01]  /*d510*/  @P1 LDC R3, c[0x0][0x434] ;  /* 0x00010d00ff031b82 */ /* 0x000e220000000800 */
[----:B------:R-:W-:-:S04]  /*d520*/  LOP3.LUT R2, R2, 0x1f, RZ, 0xc0, !PT ;  /* 0x0000001f02027812 */ /* 0x000fc800078ec0ff */
[----:B------:R-:W-:-:S03]  /*d530*/  LOP3.LUT R0, R2, 0x60, R0, 0xf8, !PT ;  /* 0x0000006002007812 */ /* 0x000fc600078ef800 */
[----:B------:R-:W1:Y:S02]  /*d540*/  @P1 LDC R5, c[0x0][0x438] ;  /* 0x00010e00ff051b82 */ /* 0x000e640000000800 */
[--C-:B------:R-:W-:Y:S02]  /*d550*/  IMAD.IADD R0, R0, 0x1, R10.reuse ;  /* 0x0000000100007824 */ /* 0x100fe400078e020a */
[----:B------:R-:W-:Y:S02]  /*d560*/  IMAD.IADD R10, R33, 0x1, R10 ;  /* 0x00000001210a7824 */ /* 0x000fe400078e020a */
[----:B------:R-:W-:Y:S02]  /*d570*/  IMAD.MOV.U32 R4, RZ, RZ, R0 ;  /* 0x000000ffff047224 */ /* 0x000fe400078e0000 */
[----:B------:R-:W2:Y:S01]  /*d580*/  @P1 LDC R7, c[0x0][0x438] ;  /* 0x00010e00ff071b82 */ /* 0x000ea20000000800 */
[----:B------:R-:W-:Y:S02]  /*d590*/  IMAD.MOV.U32 R11, RZ, RZ, R10 ;  /* 0x000000ffff0b7224 */ /* 0x000fe400078e000a */
[----:B0-----:R-:W-:-:S05]  /*d5a0*/  @P1 IMAD.HI.U32 R2, R0, R3, RZ ;  /* 0x0000000300021227 */ /* 0x001fca00078e00ff */
[----:B-1----:R-:W-:Y:S01]  /*d5b0*/  @P1 SHF.R.U32.HI R4, RZ, R5, R2 ;  /* 0x00000005ff041219 */ /* 0x002fe20000011602 */
[----:B------:R-:W-:-:S03]  /*d5c0*/  IMAD R2, R34, UR4, RZ ;  /* 0x0000000422027c24 */ /* 0x000fc6000f8e02ff */
[----:B------:R-:W-:Y:S01]  /*d5d0*/  SHF.R.S32.HI R3, RZ, 0x1f, R4 ;  /* 0x0000001fff037819 */ /* 0x000fe20000011404 */
[----:B------:R-:W-:Y:S02]  /*d5e0*/  IMAD R5, R29, UR5, R2 ;  /* 0x000000051d057c24 */ /* 0x000fe4000f8e0202 */
[----:B------:R-:W-:-:S04]  /*d5f0*/  IMAD.MOV.U32 R2, RZ, RZ, R4 ;  /* 0x000000ffff027224 */ /* 0x000fc800078e0004 */
[----:B------:R-:W-:-:S04]  /*d600*/  IMAD.WIDE.U32 R2, R29, UR4, R2 ;  /* 0x000000041d027c25 */ /* 0x000fc8000f8e0002 */
[----:B------:R-:W-:Y:S01]  /*d610*/  IMAD.IADD R3, R5, 0x1, R3 ;  /* 0x0000000105037824 */ /* 0x000fe200078e0203 */
[----:B------:R-:W-:-:S04]  /*d620*/  LEA R8, P0, R2, UR6, 0x2 ;  /* 0x0000000602087c11 */ /* 0x000fc8000f8010ff */
[----:B------:R-:W-:Y:S02]  /*d630*/  LEA.HI.X R9, R2, UR7, R3, 0x2, P0 ;  /* 0x0000000702097c11 */ /* 0x000fe400080f1403 */
[----:B------:R-:W0:Y:S01]  /*d640*/  @P1 LDC R3, c[0x0][0x434] ;  /* 0x00010d00ff031b82 */ /* 0x000e220000000800 */
[----:B------:R-:W-:Y:S01]  /*d650*/  ISETP.GT.U32.AND P0, PT, R33, 0x9f, PT ;  /* 0x0000009f2100780c */ /* 0x000fe20003f04070 */
[----:B0-----:R-:W-:-:S05]  /*d660*/  @P1 IMAD.HI.U32 R2, R10, R3, RZ ;  /* 0x000000030a021227 */ /* 0x001fca00078e00ff */
[----:B--2---:R-:W-:-:S07]  /*d670*/  @P1 SHF.R.U32.HI R11, RZ, R7, R2 ;  /* 0x00000007ff0b1219 */ /* 0x004fce0000011602 */
[--C-:B------:R-:W-:Y:S01]  /*d680*/  @!P0 SHF.R.S32.HI R3, RZ, 0x1f, R11.reuse ;  /* 0x0000001fff038819 */ /* 0x100fe2000001140b */
[----:B------:R-:W-:-:S04]  /*d690*/  @!P0 IMAD.MOV.U32 R2, RZ, RZ, R11 ;  /* 0x000000ffff028224 */ /* 0x000fc800078e000b */
[----:B------:R-:W-:Y:S01]  /*d6a0*/  @!P0 IMAD.WIDE.U32 R2, R29, UR4, R2 ;  /* 0x000000041d028c25 */ /* 0x000fe2000f8e0002 */
[----:B------:R-:W-:-:S03]  /*d6b0*/  ULDC UR4, c[0x0][0x430] ;  /* 0x00010c0000047ab9 */ /* 0x000fc60000000800 */
[----:B------:R-:W-:Y:S01]  /*d6c0*/  @!P0 IMAD.IADD R5, R5, 0x1, R3 ;  /* 0x0000000105058824 */ /* 0x000fe200078e0203 */
[----:B------:R-:W-:-:S04]  /*d6d0*/  @!P0 LEA R6, P1, R2, UR6, 0x2 ;  /* 0x0000000602068c11 */ /* 0x000fc8000f8210ff */
[----:B------:R-:W-:Y:S01]  /*d6e0*/  @!P0 LEA.HI.X R7, R2, UR7, R5, 0x2, P1 ;  /* 0x0000000702078c11 */ /* 0x000fe200088f1405 */
[----:B------:R-:W-:-:S06]  /*d6f0*/  IMAD.MOV.U32 R5, RZ, RZ, RZ ;  /* 0x000000ffff057224 */ /* 0x000fcc00078e00ff */
[----:B------:R0:W5:Y:S01]  /*d700*/  @!P0 LDG.E R5, desc[UR50][R6.64] ;  /* 0x0000003206058981 */ /* 0x000162000c1e1900 */
[----:B------:R-:W-:Y:S02]  /*d710*/  VIADD R27, R18, 0x1 ;  /* 0x00000001121b7836 */ /* 0x000fe40000000000 */
[----:B------:R-:W-:Y:S02]  /*d720*/  IMAD.U32 R12, RZ, RZ, UR46 ;  /* 0x0000002eff0c7e24 */ /* 0x000fe4000f8e00ff */
[----:B------:R-:W-:Y:S01]  /*d730*/  IMAD.MOV R13, RZ, RZ, -R4 ;  /* 0x000000ffff0d7224 */ /* 0x000fe200078e0a04 */
[----:B------:R-:W-:Y:S01]  /*d740*/  ISETP.NE.AND P0, PT, R27, 0x2, PT ;  /* 0x000000021b00780c */ /* 0x000fe20003f05270 */
[----:B------:R1:W2:Y:S01]  /*d750*/  LDG.E R7, desc[UR50][R8.64] ;  /* 0x0000003208077981 */ /* 0x0002a2000c1e1900 */
[----:B------:R-:W-:Y:S01]  /*d760*/  ISETP.NE.AND P3, PT, R12, 0x3, PT ;  /* 0x000000030c00780c */ /* 0x000fe20003f65270 */
[----:B------:R-:W-:Y:S01]  /*d770*/  IMAD.MOV R11, RZ, RZ, -R11 ;  /* 0x000000ffff0b7224 */ /* 0x000fe200078e0a0b */
[----:B------:R-:W-:-:S02]  /*d780*/  SEL R3, RZ, 0x1, P0 ;  /* 0x00000001ff037807 */ /* 0x000fc40000000000 */
[----:B------:R-:W-:Y:S01]  /*d790*/  SEL R27, R27, RZ, P0 ;  /* 0x000000ff1b1b7207 */ /* 0x000fe20000000000 */
[----:B0-----:R-:W-:Y:S02]  /*d7a0*/  IMAD R6, R11, UR4, R10 ;  /* 0x000000040b067c24 */ /* 0x001fe4000f8e020a */
[----:B-1----:R-:W-:Y:S02]  /*d7b0*/  IMAD R8, R13, UR4, R0 ;  /* 0x000000040d087c24 */ /* 0x002fe4000f8e0200 */
[----:B------:R-:W-:Y:S01]  /*d7c0*/  IMAD.MOV.U32 R0, RZ, RZ, R28 ;  /* 0x000000ffff007224 */ /* 0x000fe200078e001c */
[----:B------:R-:W-:Y:S01]  /*d7d0*/  LOP3.LUT R30, R20, R3, RZ, 0x3c, !PT ;  /* 0x00000003141e7212 */ /* 0x000fe200078e3cff */
[----:B------:R-:W-:-:S03]  /*d7e0*/  VIADD R28, R28, 0xffffffff ;  /* 0xffffffff1c1c7836 */ /* 0x000fc60000000000 */
[----:B------:R-:W-:Y:S02]  /*d7f0*/  ISETP.GT.AND P2, PT, R0, RZ, PT ;  /* 0x000000ff0000720c */ /* 0x000fe40003f44270 */
[----:B--2---:R-:W-:Y:S01]  /*d800*/  SHF.R.S32.HI R25, RZ, 0x1f, R7 ;  /* 0x0000001fff197819 */ /* 0x004fe20000011407 */
[----:B------:R-:W-:Y:S10]  /*d810*/  @!P3 BRA `(.L_x_65) ;  /* 0x000000000004b947 */ /* 0x000ff40003800000 */
[----:B------:R-:W-:Y:S01]  /*d820*/  BPT.TRAP 0x1 ;  /* 0x000000040000795c */ /* 0x000fe20000300000 */
.L_x_65:
[----:B------:R-:W-:Y:S01]  /*d830*/  LEA R4, R27, UR41, 0x3 ;  /* 0x000000291b047c11 */ /* 0x000fe2000f8e18ff */
[----:B------:R-:W-:Y:S01]  /*d840*/  BSSY B0, `(.L_x_66) ;  /* 0x0000005000007945 */ /* 0x000fe20003800000 */
[----:B------:R-:W-:Y:S02]  /*d850*/  SHF.L.U32 R26, R30, 0x1f, RZ ;  /* 0x0000001f1e1a7819 */ /* 0x000fe400000006ff */
[----:B------:R-:W-:Y:S02]  /*d860*/  SHF.R.S32.HI R19, RZ, 0x1f, R8 ;  /* 0x0000001fff137819 */ /* 0x000fe40000011408 */
[----:B------:R-:W0:Y:S02]  /*d870*/  SYNCS.PHASECHK.TRANS64.TRYWAIT P0, [R4+URZ+0x33480], R26 ;  /* 0x0334801a040075a7 */ /* 0x000e24000800017f */
[----:B0-----:R-:W-:Y:S05]  /*d880*/  @!P0 BRA `(.L_x_67) ;  /* 0x0000003400848947 */ /* 0x001fea0003800000 */
.L_x_146:
[----:B------:R-:W-:Y:S05]  /*d890*/  BSYNC B0 ;  /* 0x0000000000007941 */ /* 0x000fea0003800000 */
.L_x_66:
[----:B------:R-:W-:Y:S01]  /*d8a0*/  ULDC.64 UR4, c[0x0][0x328] ;  /* 0x0000ca0000047ab9 */ /* 0x000fe20000000a00 */
[----:B------:R-:W-:Y:S01]  /*d8b0*/  ULDC.64 UR6, c[0x0][0x338] ;  /* 0x0000ce0000067ab9 */ /* 0x000fe20000000a00 */
[----:B------:R-:W-:Y:S01]  /*d8c0*/  IMAD R3, R19, UR4, RZ ;  /* 0x0000000413037c24 */ /* 0x000fe2000f8e02ff */
[----:B------:R-:W-:Y:S01]  /*d8d0*/  ULDC.64 UR8, c[0x0][0x330] ;  /* 0x0000cc0000087ab9 */ /* 0x000fe20000000a00 */
[----:B------:R-:W-:Y:S01]  /*d8e0*/  IMAD R0, R25, UR6, RZ ;  /* 0x0000000619007c24 */ /* 0x000fe2000f8e02ff */
[----:B------:R-:W-:Y:S01]  /*d8f0*/  SHF.R.S32.HI R22, RZ, 0x1f, R6 ;  /* 0x0000001fff167819 */ /* 0x000fe20000011406 */
[C---:B------:R-:W-:Y:S01]  /*d900*/  IMAD R9, R8.reuse, UR5, R3 ;  /* 0x0000000508097c24 */ /* 0x040fe2000f8e0203 */
[----:B------:R-:W-:Y:S01]  /*d910*/  ULDC.64 UR10, c[0x0][0x318] ;  /* 0x0000c600000a7ab9 */ /* 0x000fe20000000a00 */
[----:B------:R-:W-:Y:S01]  /*d920*/  IMAD.WIDE.U32 R2, R8, UR4, RZ ;  /* 0x0000000408027c25 */ /* 0x000fe2000f8e00ff */
[----:B-----5:R-:W-:Y:S02]  /*d930*/  SHF.R.S32.HI R24, RZ, 0x1f, R5 ;  /* 0x0000001fff187819 */ /* 0x020fe40000011405 */
[C---:B------:R-:W-:Y:S01]  /*d940*/  LOP3.LUT P4, RZ, R16.reuse, 0x4, RZ, 0xc0, !PT ;  /* 0x0000000410ff7812 */ /* 0x040fe2000788c0ff */
[----:B------:R-:W-:Y:S01]  /*d950*/  IMAD.IADD R3, R3, 0x1, R9 ;  /* 0x0000000103037824 */ /* 0x000fe200078e0209 */
[C---:B------:R-:W-:Y:S01]  /*d960*/  LOP3.LUT P3, RZ, R16.reuse, 0x2, RZ, 0xc0, !PT ;  /* 0x0000000210ff7812 */ /* 0x040fe2000786c0ff */
[C---:B------:R-:W-:Y:S01]  /*d970*/  IMAD R0, R7.reuse, UR7, R0 ;  /* 0x0000000707007c24 */ /* 0x040fe2000f8e0200 */
[----:B------:R-:W-:Y:S01]  /*d980*/  LOP3.LUT P1, RZ, R16, 0x1, RZ, 0xc0, !PT ;  /* 0x0000000110ff7812 */ /* 0x000fe2000782c0ff */
        /* <DEDUP_REMOVED lines=9> */
[C---:B------:R-:W-:Y:S02]  /*da20*/  IMAD R0, R6.reuse, UR5, R0 ;  /* 0x0000000506007c24 */ /* 0x040fe4000f8e0200 */
[----:B------:R-:W-:Y:S01]  /*da30*/  IMAD.WIDE.U32 R2, R6, UR4, RZ ;  /* 0x0000000406027c25 */ /* 0x000fe2000f8e00ff */
[----:B------:R-:W-:-:S03]  /*da40*/  UMOV UR4, 0xffffffff ;  /* 0xffffffff00047882 */ /* 0x000fc60000000000 */
[----:B------:R-:W-:Y:S02]  /*da50*/  IMAD.IADD R3, R3, 0x1, R0 ;  /* 0x0000000103037824 */ /* 0x000fe400078e0200 */
[----:B------:R-:W-:Y:S02]  /*da60*/  IMAD R0, R24, UR6, RZ ;  /* 0x0000000618007c24 */ /* 0x000fe4000f8e02ff */
[----:B------:R-:W-:-:S04]  /*da70*/  IMAD.WIDE.U32 R2, R5, UR6, R2 ;  /* 0x0000000605027c25 */ /* 0x000fc8000f8e0002 */
[----:B------:R-:W-:-:S04]  /*da80*/  IMAD R0, R5, UR7, R0 ;  /* 0x0000000705007c24 */ /* 0x000fc8000f8e0200 */
[----:B------:R-:W-:Y:S02]  /*da90*/  IMAD.IADD R3, R3, 0x1, R0 ;  /* 0x0000000103037824 */ /* 0x000fe400078e0200 */
[----:B------:R-:W-:-:S03]  /*daa0*/  IMAD.WIDE.U32 R2, R17, UR8, R2 ;  /* 0x0000000811027c25 */ /* 0x000fc6000f8e0002 */
[----:B------:R-:W-:-:S04]  /*dab0*/  IADD3 R21, P0, R2, UR10, RZ ;  /* 0x0000000a02157c10 */ /* 0x000fc8000ff1e0ff */
[----:B------:R-:W-:Y:S01]  /*dac0*/  IADD3.X R23, R23, UR11, R3, P0, !PT ;  /* 0x0000000b17177c10 */ /* 0x000fe200087fe403 */
[----:B------:R-:W-:Y:S08]  /*dad0*/  BRA.DIV UR4, `(.L_x_68) ;  /* 0x0000003604047947 */ /* 0x000ff0000b800000 */
[----:B------:R-:W1:Y:S04]  /*dae0*/  SHFL.IDX PT, R2, R9, RZ, 0x1c1f ;  /* 0x001c1fff09027589 */ /* 0x000e6800000e0000 */
[----:B------:R-:W2:Y:S04]  /*daf0*/  SHFL.IDX PT, R0, R10, RZ, 0x1c1f ;  /* 0x001c1fff0a007589 */ /* 0x000ea800000e0000 */
[----:B------:R-:W-:Y:S01]  /*db00*/  SHFL.IDX PT, R23, R23, RZ, 0x1c1f ;  /* 0x001c1fff17177589 */ /* 0x000fe200000e0000 */
[----:B-1----:R-:W-:-:S05]  /*db10*/  IADD3 R2, P0, R32, R2, RZ ;  /* 0x0000000220027210 */ /* 0x002fca0007f1e0ff */
[----:B--2---:R-:W-:Y:S02]  /*db20*/  IMAD.X R3, RZ, RZ, R0, P0 ;  /* 0x000000ffff037224 */ /* 0x004fe400000e0600 */
[----:B------:R-:W-:Y:S02]  /*db30*/  VIADD R0, R35, UR41 ;  /* 0x0000002923007c36 */ /* 0x000fe40008000000 */
[----:B------:R-:W-:Y:S04]  /*db40*/  SHFL.IDX PT, R35, R10, 0x2, 0x1c1f ;  /* 0x005c1f000a237f89 */ /* 0x000fe800000e0000 */
[----:B------:R-:W-:Y:S04]  /*db50*/  LDGSTS.E.BYPASS.LTC128B.128 [R0+0xf200], desc[UR50][R2.64], !P4 ;  /* 0x0f20000002007fae */ /* 0x000fe8000e101d72 */
[----:B------:R-:W-:Y:S04]  /*db60*/  LDGSTS.E.BYPASS.LTC128B.128 [R0+0x11a00], desc[UR50][R2.64+0x40], !P3 ;  /* 0x11a0004002007fae */ /* 0x000fe8000d901d72 */
[----:B------:R1:W-:Y:S04]  /*db70*/  LDGSTS.E.BYPASS.LTC128B.128 [R0+0x14200], desc[UR50][R2.64+0x80], !P1 ;  /* 0x1420008002007fae */ /* 0x0003e8000c901d72 */
[----:B-1----:R-:W1:Y:S04]  /*db80*/  SHFL.IDX PT, R2, R9, 0x1, 0x1c1f ;  /* 0x003c1f0009027f89 */ /* 0x002e6800000e0000 */
[----:B------:R-:W2:Y:S01]  /*db90*/  SHFL.IDX PT, R3, R10, 0x1, 0x1c1f ;  /* 0x003c1f000a037f89 */ /* 0x000ea200000e0000 */
[----:B-1----:R-:W-:-:S05]  /*dba0*/  IADD3 R2, P0, R32, R2, RZ ;  /* 0x0000000220027210 */ /* 0x002fca0007f1e0ff */
[----:B--2---:R-:W-:-:S05]  /*dbb0*/  IMAD.X R3, RZ, RZ, R3, P0 ;  /* 0x000000ffff037224 */ /* 0x004fca00000e0603 */
[----:B------:R-:W-:Y:S04]  /*dbc0*/  LDGSTS.E.BYPASS.LTC128B.128 [R0+0xfa00], desc[UR50][R2.64], !P4 ;  /* 0x0fa0000002007fae */ /* 0x000fe8000e101d72 */
[----:B------:R-:W-:Y:S04]  /*dbd0*/  LDGSTS.E.BYPASS.LTC128B.128 [R0+0x12200], desc[UR50][R2.64+0x40], !P3 ;  /* 0x1220004002007fae */ /* 0x000fe8000d901d72 */
        /* <DEDUP_REMOVED lines=11> */
[----:B------:R-:W-:Y:S04]  /*dc90*/  LDGSTS.E.BYPASS.LTC128B.128 [R0+0x10a00], desc[UR50][R2.64], !P4 ;  /* 0x10a0000002007fae */ /* 0x000fe8000e101d72 */
[----:B------:R-:W-:Y:S04]  /*dca0*/  LDGSTS.E.BYPASS.LTC128B.128 [R0+0x13200], desc[UR50][R2.64+0x40], !P3 ;  /* 0x1320004002007fae */ /* 0x000fe8000d901d72 */
[----:B------:R1:W-:Y:S04]  /*dcb0*/  LDGSTS.E.BYPASS.LTC128B.128 [R0+0x15a00], desc[UR50][R2.64+0x80], !P1 ;  /* 0x15a0008002007fae */ /* 0x0003e8000c901d72 */
[----:B-1----:R1:W2:Y:S02]  /*dcc0*/  SHFL.IDX PT, R2, R21, RZ, 0x1c1f ;  /* 0x001c1fff15027589 */ /* 0x0022a400000e0000 */
.L_x_158:
[----:B--2---:R-:W-:-:S05]  /*dcd0*/  IADD3 R2, P0, R32, R2, RZ ;  /* 0x0000000220027210 */ /* 0x004fca0007f1e0ff */
        /* <DEDUP_REMOVED lines=9> */
.L_x_69:
[----:B------:R-:W-:Y:S02]  /*dd70*/  PLOP3.LUT P1, PT, P1, P0, PT, 0xa2, 0x0 ;  /* 0x000000000000781c */ /* 0x000fe40000f21472 */
[----:B------:R-:W-:-:S08]  /*dd80*/  @P0 R2UR P1, UR4, R4 ;  /* 0x00000000040402ca */ /* 0x000fd00000020000 */
[----:B------:R-:W-:-:S05]  /*dd90*/  @P0 PLOP3.LUT P0, PT, P1, PT, PT, 0x80, 0x0 ;  /* 0x000000000000081c */ /* 0x000fca0000f0f070 */
[----:B------:R-:W-:Y:S01]  /*dda0*/  @!P1 SYNCS.ARRIVE.TRANS64.RED.A0T1 RZ, [UR4+0x33470], RZ ;  /* 0x033470ffffff99a7 */ /* 0x000fe20008200404 */
[----:B------:R-:W-:Y:S07]  /*ddb0*/  @!P1 ARRIVES.LDGSTSBAR.64.TRANSCNT [UR4+0x33470] ;  /* 0x03347000ff0099b0 */ /* 0x000fee0008000a84 */
[----:B------:R-:W-:Y:S05]  /*ddc0*/  @P0 BRA.U.ANY `(.L_x_69) ;  /* 0xfffffffd00e80947 */ /* 0x000fea000393ffff */
[----:B------:R-:W-:Y:S01]  /*ddd0*/  NOP ;  /* 0x0000000000007918 */ /* 0x000fe20000000000 */
[----:B--2---:R-:W-:-:S05]  /*dde0*/  IMAD.U32 R2, RZ, RZ, UR46 ;  /* 0x0000002eff027e24 */ /* 0x004fca000f8e00ff */
[----:B------:R-:W-:-:S13]  /*ddf0*/  ISETP.NE.AND P3, PT, R2, 0x3, PT ;  /* 0x000000030200780c */ /* 0x000fda0003f65270 */
[----:B------:R-:W-:Y:S05]  /*de00*/  @!P3 BRA `(.L_x_70) ;  /* 0x000000000004b947 */ /* 0x000fea0003800000 */
[----:B------:R-:W-:Y:S01]  /*de10*/  BPT.TRAP 0x1 ;  /* 0x000000040000795c */ /* 0x000fe20000300000 */
.L_x_70:
[----:B------:R2:W-:Y:S01]  /*de20*/  SYNCS.ARRIVE.TRANS64.A1T0 RZ, [R4+URZ+0x33470], RZ ;  /* 0x033470ff04ff79a7 */ /* 0x0005e2000810003f */
[----:B------:R-:W-:Y:S05]  /*de30*/  @!P3 BRA `(.L_x_71) ;  /* 0x000000000004b947 */ /* 0x000fea0003800000 */
[----:B------:R-:W-:Y:S01]  /*de40*/  BPT.TRAP 0x1 ;  /* 0x000000040000795c */ /* 0x000fe20000300000 */
.L_x_71:
[----:B------:R-:W3:Y:S01]  /*de50*/  SYNCS.PHASECHK.TRANS64.TRYWAIT P0, [R4+URZ+0x33440], R26 ;  /* 0x0334401a040075a7 */ /* 0x000ee2000800017f */
[----:B------:R-:W-:Y:S04]  /*de60*/  BSSY B0, `(.L_x_72) ;  /* 0x0000002000007945 */ /* 0x000fe80003800000 */
[----:B---3--:R-:W-:Y:S05]  /*de70*/  @!P0 BRA `(.L_x_73) ;  /* 0x00000034009c8947 */ /* 0x008fea0003800000 */
.L_x_159:
[----:B------:R-:W-:Y:S05]  /*de80*/  BSYNC B0 ;  /* 0x0000000000007941 */ /* 0x000fea0003800000 */
.L_x_72:
[----:B------:R-:W-:Y:S01]  /*de90*/  ULDC.64 UR4, c[0x0][0x300] ;  /* 0x0000c00000047ab9 */ /* 0x000fe20000000a00 */
[----:B------:R-:W-:Y:S01]  /*dea0*/  ULDC.64 UR6, c[0x0][0x310] ;  /* 0x0000c40000067ab9 */ /* 0x000fe20000000a00 */
[----:B------:R-:W-:Y:S01]  /*deb0*/  IMAD R19, R19, UR4, RZ ;  /* 0x0000000413137c24 */ /* 0x000fe2000f8e02ff */
[----:B------:R-:W-:Y:S01]  /*dec0*/  ULDC.64 UR8, c[0x0][0x308] ;  /* 0x0000c20000087ab9 */ /* 0x000fe20000000a00 */
[----:B------:R-:W-:Y:S01]  /*ded0*/  IMAD.WIDE.U32 R2, R8, UR4, RZ ;  /* 0x0000000408027c25 */ /* 0x000fe2000f8e00ff */
[----:B------:R-:W-:Y:S01]  /*dee0*/  ULDC.64 UR10, c[0x0][0x2e8] ;  /* 0x0000ba00000a7ab9 */ /* 0x000fe20000000a00 */
[----:B------:R-:W-:Y:S02]  /*def0*/  LOP3.LUT P4, RZ, R16, 0x4, RZ, 0xc0, !PT ;  /* 0x0000000410ff7812 */ /* 0x000fe4000788c0ff */
[----:B------:R-:W-:Y:S01]  /*df00*/  IMAD R19, R8, UR5, R19 ;  /* 0x0000000508137c24 */ /* 0x000fe2000f8e0213 */
[C---:B------:R-:W-:Y:S01]  /*df10*/  LOP3.LUT P3, RZ, R16.reuse, 0x2, RZ, 0xc0, !PT ;  /* 0x0000000210ff7812 */ /* 0x040fe2000786c0ff */
[----:B------:R-:W-:Y:S01]  /*df20*/  IMAD R8, R25, UR6, RZ ;  /* 0x0000000619087c24 */ /* 0x000fe2000f8e02ff */
[----:B------:R-:W-:Y:S01]  /*df30*/  LOP3.LUT P1, RZ, R16, 0x1, RZ, 0xc0, !PT ;  /* 0x0000000110ff7812 */ /* 0x000fe2000782c0ff */
[----:B------:R-:W-:-:S02]  /*df40*/  IMAD.IADD R3, R3, 0x1, R19 ;  /* 0x0000000103037824 */ /* 0x000fc400078e0213 */
[C---:B------:R-:W-:Y:S02]  /*df50*/  IMAD R9, R7.reuse, UR7, R8 ;  /* 0x0000000707097c24 */ /* 0x040fe4000f8e0208 */
[----:B------:R-:W-:-:S04]  /*df60*/  IMAD.WIDE.U32 R2, R7, UR6, R2 ;  /* 0x0000000607027c25 */ /* 0x000fc8000f8e0002 */
[----:B------:R-:W-:Y:S02]  /*df70*/  IMAD.IADD R3, R3, 0x1, R9 ;  /* 0x0000000103037824 */ /* 0x000fe400078e0209 */
[----:B------:R-:W-:Y:S02]  /*df80*/  IMAD R8, R31, UR8, RZ ;  /* 0x000000081f087c24 */ /* 0x000fe4000f8e02ff */
[----:B------:R-:W-:-:S04]  /*df90*/  IMAD.WIDE.U32 R2, R17, UR8, R2 ;  /* 0x0000000811027c25 */ /* 0x000fc8000f8e0002 */
[----:B------:R-:W-:Y:S01]  /*dfa0*/  IMAD R7, R17, UR9, R8 ;  /* 0x0000000911077c24 */ /* 0x000fe2000f8e0208 */
[----:B------:R-:W-:Y:S01]  /*dfb0*/  IADD3 R19, P0, R2, UR10, RZ ;  /* 0x0000000a02137c10 */ /* 0x000fe2000ff1e0ff */
[----:B------:R-:W-:-:S03]  /*dfc0*/  IMAD R24, R24, UR6, RZ ;  /* 0x0000000618187c24 */ /* 0x000fc6000f8e02ff */
[----:B-1----:R-:W-:Y:S01]  /*dfd0*/  IADD3.X R21, R7, UR11, R3, P0, !PT ;  /* 0x0000000b07157c10 */ /* 0x002fe200087fe403 */
[----:B------:R-:W-:-:S04]  /*dfe0*/  IMAD R3, R22, UR4, RZ ;  /* 0x0000000416037c24 */ /* 0x000fc8000f8e02ff */
        /* <DEDUP_REMOVED lines=10> */
[----:B------:R-:W-:Y:S08]  /*e090*/  BRA.DIV UR4, `(.L_x_74) ;  /* 0x0000003604287947 */ /* 0x000ff0000b800000 */
[----:B------:R-:W1:Y:S04]  /*e0a0*/  SHFL.IDX PT, R14, R19, RZ, 0x1c1f ;  /* 0x001c1fff130e7589 */ /* 0x000e6800000e0000 */
[----:B------:R-:W4:Y:S04]  /*e0b0*/  SHFL.IDX PT, R3, R21, RZ, 0x1c1f ;  /* 0x001c1fff15037589 */ /* 0x000f2800000e0000 */
[----:B------:R-:W-:Y:S04]  /*e0c0*/  SHFL.IDX PT, R2, R19, 0x3, 0x1c1f ;  /* 0x007c1f0013027f89 */ /* 0x000fe800000e0000 */
[----:B------:R-:W-:Y:S01]  /*e0d0*/  SHFL.IDX PT, R22, R22, RZ, 0x1c1f ;  /* 0x001c1fff16167589 */ /* 0x000fe200000e0000 */
[----:B-1----:R-:W-:-:S03]  /*e0e0*/  IADD3 R10, P0, R32, R14, RZ ;  /* 0x0000000e200a7210 */ /* 0x002fc60007f1e0ff */
[----:B------:R-:W1:Y:S02]  /*e0f0*/  SHFL.IDX PT, R14, R19, 0x1, 0x1c1f ;  /* 0x003c1f00130e7f89 */ /* 0x000e6400000e0000 */
[----:B----4-:R-:W-:Y:S02]  /*e100*/  IMAD.X R11, RZ, RZ, R3, P0 ;  /* 0x000000ffff0b7224 */ /* 0x010fe400000e0603 */
[----:B------:R-:W4:Y:S04]  /*e110*/  SHFL.IDX PT, R3, R21, 0x1, 0x1c1f ;  /* 0x003c1f0015037f89 */ /* 0x000f2800000e0000 */
[----:B------:R0:W-:Y:S04]  /*e120*/  LDGSTS.E.BYPASS.LTC128B.128 [R0+0x24200], desc[UR50][R10.64], !P4 ;  /* 0x242000000a007fae */ /* 0x0001e8000e101d72 */
[----:B------:R0:W-:Y:S04]  /*e130*/  LDGSTS.E.BYPASS.LTC128B.128 [R0+0x26a00], desc[UR50][R10.64+0x40], !P3 ;  /* 0x26a000400a007fae */ /* 0x0001e8000d901d72 */
[----:B------:R0:W-:Y:S01]  /*e140*/  LDGSTS.E.BYPASS.LTC128B.128 [R0+0x29200], desc[UR50][R10.64+0x80], !P1 ;  /* 0x292000800a007fae */ /* 0x0001e2000c901d72 */
[----:B-1----:R-:W-:-:S03]  /*e150*/  IADD3 R8, P0, R32, R14, RZ ;  /* 0x0000000e20087210 */ /* 0x002fc60007f1e0ff */
[----:B------:R-:W1:Y:S02]  /*e160*/  SHFL.IDX PT, R14, R19, 0x2, 0x1c1f ;  /* 0x005c1f00130e7f89 */ /* 0x000e6400000e0000 */
[----:B----4-:R-:W-:Y:S02]  /*e170*/  IMAD.X R9, RZ, RZ, R3, P0 ;  /* 0x000000ffff097224 */ /* 0x010fe400000e0603 */
[----:B------:R-:W4:Y:S04]  /*e180*/  SHFL.IDX PT, R3, R21, 0x2, 0x1c1f ;  /* 0x005c1f0015037f89 */ /* 0x000f2800000e0000 */
[----:B------:R-:W5:Y:S04]  /*e190*/  SHFL.IDX PT, R21, R21, 0x3, 0x1c1f ;  /* 0x007c1f0015157f89 */ /* 0x000f6800000e0000 */
[----:B------:R0:W-:Y:S04]  /*e1a0*/  LDGSTS.E.BYPASS.LTC128B.128 [R0+0x24a00], desc[UR50][R8.64], !P4 ;  /* 0x24a0000008007fae */ /* 0x0001e8000e101d72 */
[----:B------:R0:W-:Y:S04]  /*e1b0*/  LDGSTS.E.BYPASS.LTC128B.128 [R0+0x27200], desc[UR50][R8.64+0x40], !P3 ;  /* 0x2720004008007fae */ /* 0x0001e8000d901d72 */
[----:B------:R0:W-:Y:S01]  /*e1c0*/  LDGSTS.E.BYPASS.LTC128B.128 [R0+0x29a00], desc[UR50][R8.64+0x80], !P1 ;  /* 0x29a0008008007fae */ /* 0x0001e2000c901d72 */
[----:B-1----:R-:W-:-:S03]  /*e1d0*/  IADD3 R6, P0, R32, R14, RZ ;  /* 0x0000000e20067210 */ /* 0x002fc60007f1e0ff */
[----:B------:R0:W1:Y:S02]  /*e1e0*/  SHFL.IDX PT, R14, R5, RZ, 0x1c1f ;  /* 0x001c1fff050e7589 */ /* 0x00006400000e0000 */
[----:B----4-:R-:W-:Y:S01]  /*e1f0*/  IMAD.X R7, RZ, RZ, R3, P0 ;  /* 0x000000ffff077224 */ /* 0x010fe200000e0603 */
[----:B------:R-:W-:-:S04]  /*e200*/  IADD3 R2, P0, R32, R2, RZ ;  /* 0x0000000220027210 */ /* 0x000fc80007f1e0ff */
[----:B------:R0:W-:Y:S01]  /*e210*/  LDGSTS.E.BYPASS.LTC128B.128 [R0+0x25200], desc[UR50][R6.64], !P4 ;  /* 0x2520000006007fae */ /* 0x0001e2000e101d72 */
[----:B-----5:R-:W-:-:S03]  /*e220*/  IMAD.X R3, RZ, RZ, R21, P0 ;  /* 0x000000ffff037224 */ /* 0x020fc600000e0615 */
[----:B------:R0:W-:Y:S04]  /*e230*/  LDGSTS.E.BYPASS.LTC128B.128 [R0+0x27a00], desc[UR50][R6.64+0x40], !P3 ;  /* 0x27a0004006007fae */ /* 0x0001e8000d901d72 */
[----:B------:R0:W-:Y:S04]  /*e240*/  LDGSTS.E.BYPASS.LTC128B.128 [R0+0x2a200], desc[UR50][R6.64+0x80], !P1 ;  /* 0x2a20008006007fae */ /* 0x0001e8000c901d72 */
[----:B------:R0:W-:Y:S04]  /*e250*/  LDGSTS.E.BYPASS.LTC128B.128 [R0+0x25a00], desc[UR50][R2.64], !P4 ;  /* 0x25a0000002007fae */ /* 0x0001e8000e101d72 */
[----:B------:R0:W-:Y:S04]  /*e260*/  LDGSTS.E.BYPASS.LTC128B.128 [R0+0x28200], desc[UR50][R2.64+0x40], !P3 ;  /* 0x2820004002007fae */ /* 0x0001e8000d901d72 */
[----:B-1----:R0:W-:Y:S02]  /*e270*/  LDGSTS.E.BYPASS.LTC128B.128 [R0+0x2aa00], desc[UR50][R2.64+0x80], !P1 ;  /* 0x2aa0008002007fae */ /* 0x0021e4000c901d72 */
.L_x_171:
[----:B0-----:R-:W-:-:S05]  /*e280*/  IADD3 R2, P0, R32, R14, RZ ;  /* 0x0000000e20027210 */ /* 0x001fca0007f1e0ff */
        /* <DEDUP_REMOVED lines=9> */
.L_x_75:
[----:B------:R-:W-:Y:S02]  /*e320*/  PLOP3.LUT P1, PT, P1, P0, PT, 0xa2, 0x0 ;  /* 0x000000000000781c */ /* 0x000fe40000f21472 */
[----:B------:R-:W-:-:S08]  /*e330*/  @P0 R2UR P1, UR4, R4 ;  /* 0x00000000040402ca */ /* 0x000fd00000020000 */
[----:B------:R-:W-:-:S05]  /*e340*/  @P0 PLOP3.LUT P0, PT, P1, PT, PT, 0x80, 0x0 ;  /* 0x000000000000081c */ /* 0x000fca0000f0f070 */
[----:B------:R-:W-:Y:S01]  /*e350*/  @!P1 SYNCS.ARRIVE.TRANS64.RED.A0T1 RZ, [UR4+0x33430], RZ ;  /* 0x033430ffffff99a7 */ /* 0x000fe20008200404 */
[----:B------:R-:W-:Y:S07]  /*e360*/  @!P1 ARRIVES.LDGSTSBAR.64.TRANSCNT [UR4+0x33430] ;  /* 0x03343000ff0099b0 */ /* 0x000fee0008000a84 */
[----:B------:R-:W-:Y:S05]  /*e370*/  @P0 BRA.U.ANY `(.L_x_75) ;  /* 0xfffffffd00e80947 */ /* 0x000fea000393ffff */
[----:B------:R-:W-:Y:S01]  /*e380*/  NOP ;  /* 0x0000000000007918 */ /* 0x000fe20000000000 */
[----:B0-----:R-:W-:-:S05]  /*e390*/  IMAD.U32 R0, RZ, RZ, UR46 ;  /* 0x0000002eff007e24 */ /* 0x001fca000f8e00ff */
[----:B------:R-:W-:-:S13]  /*e3a0*/  ISETP.NE.AND P3, PT, R0, 0x3, PT ;  /* 0x000000030000780c */ /* 0x000fda0003f65270 */
[----:B------:R-:W-:Y:S05]  /*e3b0*/  @!P3 BRA `(.L_x_76) ;  /* 0x000000000004b947 */ /* 0x000fea0003800000 */
[----:B------:R-:W-:Y:S01]  /*e3c0*/  BPT.TRAP 0x1 ;  /* 0x000000040000795c */ /* 0x000fe20000300000 */
.L_x_76:
[----:B------:R-:W-:Y:S01]  /*e3d0*/  IMAD.U32 R0, RZ, RZ, UR47 ;  /* 0x0000002fff007e24 */ /* 0x000fe2000f8e00ff */
[----:B------:R0:W-:Y:S04]  /*e3e0*/  SYNCS.ARRIVE.TRANS64.A1T0 RZ, [R4+URZ+0x33430], RZ ;  /* 0x033430ff04ff79a7 */ /* 0x0001e8000810003f */
[----:B------:R-:W-:-:S13]  /*e3f0*/  ISETP.NE.AND P0, PT, R0, 0x3, PT ;  /* 0x000000030000780c */ /* 0x000fda0003f05270 */
[----:B0-----:R-:W-:Y:S05]  /*e400*/  @!P0 BRA `(.L_x_77) ;  /* 0x0000000000048947 */ /* 0x001fea0003800000 */
[----:B------:R-:W-:Y:S01]  /*e410*/  BPT.TRAP 0x1 ;  /* 0x000000040000795c */ /* 0x000fe20000300000 */
.L_x_77:
[----:B------:R-:W-:Y:S01]  /*e420*/  LOP3.LUT R3, R20, 0x1, RZ, 0x3c, !PT ;  /* 0x0000000114037812 */ /* 0x000fe200078e3cff */
[----:B------:R-:W-:Y:S01]  /*e430*/  BSSY B0, `(.L_x_78) ;  /* 0x0000005000007945 */ /* 0x000fe20003800000 */
[----:B------:R-:W-:Y:S02]  /*e440*/  LEA R0, R18, UR41, 0x3 ;  /* 0x0000002912007c11 */ /* 0x000fe4000f8e18ff */
[----:B------:R-:W-:-:S04]  /*e450*/  SHF.L.U32 R3, R3, 0x1f, RZ ;  /* 0x0000001f03037819 */ /* 0x000fc800000006ff */
[----:B------:R-:W0:Y:S02]  /*e460*/  SYNCS.PHASECHK.TRANS64.TRYWAIT P1, [R0+URZ+0x33470], R3 ;  /* 0x03347003000075a7 */ /* 0x000e24000802017f */
[----:B0-----:R-:W-:Y:S05]  /*e470*/  @!P1 BRA `(.L_x_79) ;  /* 0x00000034009c9947 */ /* 0x001fea0003800000 */
.L_x_172:
[----:B------:R-:W-:Y:S05]  /*e480*/  BSYNC B0 ;  /* 0x0000000000007941 */ /* 0x000fea0003800000 */
.L_x_78:
[----:B------:R-:W-:-:S05]  /*e490*/  IMAD.U32 R2, RZ, RZ, UR46 ;  /* 0x0000002eff027e24 */ /* 0x000fca000f8e00ff */
[----:B------:R-:W-:-:S13]  /*e4a0*/  ISETP.NE.AND P1, PT, R2, 0x3, PT ;  /* 0x000000030200780c */ /* 0x000fda0003f25270 */
[----:B------:R-:W-:Y:S05]  /*e4b0*/  @!P1 BRA `(.L_x_80) ;  /* 0x0000000000049947 */ /* 0x000fea0003800000 */
[----:B------:R-:W-:Y:S01]  /*e4c0*/  BPT.TRAP 0x1 ;  /* 0x000000040000795c */ /* 0x000fe20000300000 */
.L_x_80:
[----:B0-----:R-:W-:Y:S01]  /*e4d0*/  SHF.L.U32 R3, R20, 0x1f, RZ ;  /* 0x0000001f14037819 */ /* 0x001fe200000006ff */
[----:B------:R-:W-:-:S03]  /*e4e0*/  IMAD R2, R18, 0x7800, RZ ;  /* 0x0000780012027824 */ /* 0x000fc600078e02ff */
[----:B------:R-:W0:Y:S02]  /*e4f0*/  SYNCS.PHASECHK.TRANS64.TRYWAIT P1, [R0+URZ+0x33460], R3 ;  /* 0x03346003000075a7 */ /* 0x000e24000802017f */
[----:B0-----:R-:W-:Y:S05]  /*e500*/  @!P1 BRA `(.L_x_81) ;  /* 0x00000034008c9947 */ /* 0x001fea0003800000 */
.L_x_173:
[----:B--23--:R-:W0:Y:S04]  /*e510*/  LDL R4, [R1+0x4] ;  /* 0x0000040001047983 */ /* 0x00ce280000100800 */
[----:B------:R-:W2:Y:S01]  /*e520*/  LDL R8, [R1] ;  /* 0x0000000001087983 */ /* 0x000ea20000100800 */
[----:B------:R-:W-:Y:S05]  /*e530*/  WARPSYNC.ALL ;  /* 0x0000000000007948 */ /* 0x000fea0003800000 */
[----:B------:R-:W-:-:S05]  /*e540*/  IMAD.U32 R18, RZ, RZ, UR46 ;  /* 0x0000002eff127e24 */ /* 0x000fca000f8e00ff */
[----:B------:R-:W-:Y:S02]  /*e550*/  ISETP.NE.AND P1, PT, R18, 0x3, PT ;  /* 0x000000031200780c */ /* 0x000fe40003f25270 */
[C---:B0-----:R-:W-:Y:S02]  /*e560*/  LOP3.LUT R3, R2.reuse, R4, RZ, 0xfc, !PT ;  /* 0x0000000402037212 */ /* 0x041fe400078efcff */
[----:B--2---:R-:W-:-:S03]  /*e570*/  LOP3.LUT R2, R2, R8, RZ, 0xfc, !PT ;  /* 0x0000000802027212 */ /* 0x004fc600078efcff */
[----:B------:R-:W0:Y:S02]  /*e580*/  LDSM.16.MT88.4 R4, [R3+UR41+0xf200] ;  /* 0x00f200290304783b */ /* 0x000e240008004200 */
[----:B------:R-:W-:Y:S01]  /*e590*/  VIADD R2, R2, UR41 ;  /* 0x0000002902027c36 */ /* 0x000fe20008000000 */
[C-C-:B0-----:R-:W-:Y:S02]  /*e5a0*/  PRMT R12, R4.reuse, 0x6420, R5.reuse ;  /* 0x00006420040c7816 */ /* 0x141fe40000000005 */
[----:B------:R-:W-:Y:S02]  /*e5b0*/  PRMT R13, R4, 0x7531, R5 ;  /* 0x00007531040d7816 */ /* 0x000fe40000000005 */
[C-C-:B------:R-:W-:Y:S02]  /*e5c0*/  PRMT R14, R6.reuse, 0x6420, R7.reuse ;  /* 0x00006420060e7816 */ /* 0x140fe40000000007 */
[----:B------:R-:W-:-:S05]  /*e5d0*/  PRMT R15, R6, 0x7531, R7 ;  /* 0x00007531060f7816 */ /* 0x000fca0000000007 */
[----:B------:R-:W-:Y:S04]  /*e5e0*/  STSM.16.M88.4 [R2+0x200], R12 ;  /* 0x0002000c02007844 */ /* 0x000fe80000000200 */
[----:B------:R-:W0:Y:S02]  /*e5f0*/  LDSM.16.MT88.4 R4, [R3+UR41+0x11a00] ;  /* 0x011a00290304783b */ /* 0x000e240008004200 */
[C-C-:B0-----:R-:W-:Y:S02]  /*e600*/  PRMT R8, R4.reuse, 0x6420, R5.reuse ;  /* 0x0000642004087816 */ /* 0x141fe40000000005 */
[----:B------:R-:W-:Y:S02]  /*e610*/  PRMT R9, R4, 0x7531, R5 ;  /* 0x0000753104097816 */ /* 0x000fe40000000005 */
[----:B------:R-:W-:-:S02]  /*e620*/  PRMT R10, R6, 0x6420, R7 ;  /* 0x00006420060a7816 */ /* 0x000fc40000000007 */
        /* <DEDUP_REMOVED lines=79> */
[----:B------:R0:W-:Y:S01]  /*eb20*/  STSM.16.M88.4 [R2+0x7200], R8 ;  /* 0x0072000802007844 */ /* 0x0001e20000000200 */
[----:B------:R-:W-:Y:S01]  /*eb30*/  @!PT LDS RZ, [RZ] ;  /* 0x00000000fffff984 */ /* 0x000fe20000000800 */
[----:B------:R-:W-:Y:S01]  /*eb40*/  @!PT LDS RZ, [RZ] ;  /* 0x00000000fffff984 */ /* 0x000fe20000000800 */
[----:B------:R-:W-:Y:S01]  /*eb50*/  @!PT LDS RZ, [RZ] ;  /* 0x00000000fffff984 */ /* 0x000fe20000000800 */
[----:B------:R-:W-:Y:S01]  /*eb60*/  @!PT LDS RZ, [RZ] ;  /* 0x00000000fffff984 */ /* 0x000fe20000000800 */
[----:B------:R1:W-:Y:S06]  /*eb70*/  MEMBAR.ALL.CTA ;  /* 0x0000000000007992 */ /* 0x0003ec0000008000 */
[----:B-1----:R-:W1:Y:S01]  /*eb80*/  FENCE.VIEW.ASYNC.S ;  /* 0x00000000000073c6 */ /* 0x002e620000000000 */
[----:B------:R-:W-:Y:S05]  /*eb90*/  @!P1 BRA `(.L_x_82) ;  /* 0x0000000000049947 */ /* 0x000fea0003800000 */
[----:B------:R-:W-:Y:S01]  /*eba0*/  BPT.TRAP 0x1 ;  /* 0x000000040000795c */ /* 0x000fe20000300000 */
.L_x_82:
[----:B-1----:R1:W-:Y:S01]  /*ebb0*/  SYNCS.ARRIVE.TRANS64.A1T0 RZ, [R0+URZ+0x33450], RZ ;  /* 0x033450ff00ff79a7 */ /* 0x0023e2000810003f */
[----:B------:R-:W-:Y:S06]  /*ebc0*/  BAR.SYNC.DEFER_BLOCKING 0x2, 0x80 ;  /* 0x0082000000007b1d */ /* 0x000fec0000010000 */
[----:B------:R-:W-:Y:S05]  /*ebd0*/  @!P0 BRA `(.L_x_83) ;  /* 0x0000000000048947 */ /* 0x000fea0003800000 */
[----:B------:R-:W-:Y:S01]  /*ebe0*/  BPT.TRAP 0x1 ;  /* 0x000000040000795c */ /* 0x000fe20000300000 */
.L_x_83:
[----:B-1----:R-:W-:Y:S02]  /*ebf0*/  VIADD R0, R0, 0x33480 ;  /* 0x0003348000007836 */ /* 0x002fe40000000000 */
[----:B------:R-:W-:Y:S02]  /*ec00*/  IMAD.U32 R3, RZ, RZ, UR45 ;  /* 0x0000002dff037e24 */ /* 0x000fe4000f8e00ff */
[----:B------:R-:W-:Y:S02]  /*ec10*/  IMAD.MOV.U32 R20, RZ, RZ, R30 ;  /* 0x000000ffff147224 */ /* 0x000fe400078e001e */
[----:B------:R-:W-:Y:S01]  /*ec20*/  IMAD.MOV.U32 R18, RZ, RZ, R27 ;  /* 0x000000ffff127224 */ /* 0x000fe200078e001b */
[----:B------:R-:W-:-:S04]  /*ec30*/  PRMT R0, R3, 0x654, R0 ;  /* 0x0000065403007816 */ /* 0x000fc80000000000 */
[----:B------:R1:W-:Y:S01]  /*ec40*/  SYNCS.ARRIVE.TRANS64.RED.A1T0 RZ, [R0+URZ], RZ ;  /* 0x000000ff00ff79a7 */ /* 0x0003e2000810043f */
[----:B------:R-:W-:Y:S05]  /*ec50*/  @P2 BRA `(.L_x_84) ;  /* 0xffffffe8000c2947 */ /* 0x000fea000383ffff */
.L_x_64:
[----:B01----:R-:W-:-:S05]  /*ec60*/  IMAD.U32 R0, RZ, RZ, UR47 ;  /* 0x0000002fff007e24 */ /* 0x003fca000f8e00ff */
[----:B------:R-:W-:-:S13]  /*ec70*/  ISETP.NE.AND P0, PT, R0, 0x3, PT ;  /* 0x000000030000780c */ /* 0x000fda0003f05270 */
[----:B------:R-:W-:Y:S05]  /*ec80*/  @!P0 BRA `(.L_x_85) ;  /* 0x0000000000048947 */ /* 0x000fea0003800000 */
[----:B------:R-:W-:Y:S01]  /*ec90*/  BPT.TRAP 0x1 ;  /* 0x000000040000795c */ /* 0x000fe20000300000 */
.L_x_85:
[----:B------:R-:W-:Y:S01]  /*eca0*/  LOP3.LUT R0, R30, 0x1, RZ, 0x3c, !PT ;  /* 0x000000011e007812 */ /* 0x000fe200078e3cff */
[----:B------:R-:W-:Y:S01]  /*ecb0*/  BSSY B0, `(.L_x_86) ;  /* 0x0000005000007945 */ /* 0x000fe20003800000 */
[----:B------:R-:W-:Y:S02]  /*ecc0*/  LEA R3, R27, UR41, 0x3 ;  /* 0x000000291b037c11 */ /* 0x000fe4000f8e18ff */
[----:B------:R-:W-:-:S04]  /*ecd0*/  SHF.L.U32 R0, R0, 0x1f, RZ ;  /* 0x0000001f00007819 */ /* 0x000fc800000006ff */
[----:B------:R-:W0:Y:S02]  /*ece0*/  SYNCS.PHASECHK.TRANS64.TRYWAIT P1, [R3+URZ+0x33470], R0 ;  /* 0x03347000030075a7 */ /* 0x000e24000802017f */
[----:B0-----:R-:W-:Y:S05]  /*ecf0*/  @!P1 BRA `(.L_x_87) ;  /* 0x0000002c00a49947 */ /* 0x001fea0003800000 */
.L_x_174:
[----:B------:R-:W-:Y:S05]  /*ed00*/  BSYNC B0 ;  /* 0x0000000000007941 */ /* 0x000fea0003800000 */
.L_x_86:
[----:B------:R-:W-:-:S05]  /*ed10*/  IMAD.U32 R2, RZ, RZ, UR46 ;  /* 0x0000002eff027e24 */ /* 0x000fca000f8e00ff */
[----:B------:R-:W-:-:S13]  /*ed20*/  ISETP.NE.AND P1, PT, R2, 0x3, PT ;  /* 0x000000030200780c */ /* 0x000fda0003f25270 */
[----:B------:R-:W-:Y:S05]  /*ed30*/  @!P1 BRA `(.L_x_88) ;  /* 0x0000000000049947 */ /* 0x000fea0003800000 */
[----:B------:R-:W-:Y:S01]  /*ed40*/  BPT.TRAP 0x1 ;  /* 0x000000040000795c */ /* 0x000fe20000300000 */
.L_x_88:
[----:B0-----:R-:W2:Y:S01]  /*ed50*/  LDL R0, [R1+0x4] ;  /* 0x0000040001007983 */ /* 0x001ea20000100800 */
[----:B------:R-:W-:Y:S01]  /*ed60*/  SHF.L.U32 R4, R30, 0x1f, RZ ;  /* 0x0000001f1e047819 */ /* 0x000fe200000006ff */
[----:B------:R-:W-:-:S03]  /*ed70*/  IMAD R2, R27, 0x7800, RZ ;  /* 0x000078001b027824 */ /* 0x000fc600078e02ff */
[----:B------:R-:W0:Y:S02]  /*ed80*/  SYNCS.PHASECHK.TRANS64.TRYWAIT P1, [R3+URZ+0x33460], R4 ;  /* 0x03346004030075a7 */ /* 0x000e24000802017f */
[----:B--2---:R-:W-:Y:S01]  /*ed90*/  LOP3.LUT R0, R2, R0, RZ, 0xfc, !PT ;  /* 0x0000000002007212 */ /* 0x004fe200078efcff */
[----:B0-----:R-:W-:Y:S06]  /*eda0*/  @!P1 BRA `(.L_x_89) ;  /* 0x0000002c008c9947 */ /* 0x001fec0003800000 */
.L_x_175:
[----:B------:R-:W2:Y:S01]  /*edb0*/  LDL R10, [R1] ;  /* 0x00000000010a7983 */ /* 0x000ea20000100800 */
[----:B------:R-:W-:Y:S05]  /*edc0*/  WARPSYNC.ALL ;  /* 0x0000000000007948 */ /* 0x000fea0003800000 */
[----:B0-----:R-:W0:Y:S01]  /*edd0*/  LDSM.16.MT88.4 R4, [R0+UR41+0xf200] ;  /* 0x00f200290004783b */ /* 0x001e220008004200 */
[----:B------:R-:W-:-:S05]  /*ede0*/  IMAD.U32 R12, RZ, RZ, UR46 ;  /* 0x0000002eff0c7e24 */ /* 0x000fca000f8e00ff */
[----:B------:R-:W-:Y:S02]  /*edf0*/  ISETP.NE.AND P1, PT, R12, 0x3, PT ;  /* 0x000000030c00780c */ /* 0x000fe40003f25270 */
[C-C-:B0-----:R-:W-:Y:S02]  /*ee00*/  PRMT R8, R4.reuse, 0x6420, R5.reuse ;  /* 0x0000642004087816 */ /* 0x141fe40000000005 */
[----:B------:R-:W-:Y:S02]  /*ee10*/  PRMT R9, R4, 0x7531, R5 ;  /* 0x0000753104097816 */ /* 0x000fe40000000005 */
[--C-:B------:R-:W-:Y:S02]  /*ee20*/  PRMT R11, R6, 0x7531, R7.reuse ;  /* 0x00007531060b7816 */ /* 0x100fe40000000007 */
[----:B--2---:R-:W-:Y:S02]  /*ee30*/  LOP3.LUT R2, R2, R10, RZ, 0xfc, !PT ;  /* 0x0000000a02027212 */ /* 0x004fe400078efcff */
[----:B------:R-:W-:-:S03]  /*ee40*/  PRMT R10, R6, 0x6420, R7 ;  /* 0x00006420060a7816 */ /* 0x000fc60000000007 */
[----:B------:R-:W-:-:S05]  /*ee50*/  VIADD R2, R2, UR41 ;  /* 0x0000002902027c36 */ /* 0x000fca0008000000 */
        /* <DEDUP_REMOVED lines=93> */
.L_x_90:
[----:B-1----:R1:W-:Y:S01]  /*f430*/  SYNCS.ARRIVE.TRANS64.A1T0 RZ, [R3+URZ+0x33450], RZ ;  /* 0x033450ff03ff79a7 */ /* 0x0023e2000810003f */
[----:B------:R-:W-:Y:S06]  /*f440*/  BAR.SYNC.DEFER_BLOCKING 0x2, 0x80 ;  /* 0x0082000000007b1d */ /* 0x000fec0000010000 */
[----:B------:R-:W-:Y:S05]  /*f450*/  @!P0 BRA `(.L_x_91) ;  /* 0x0000000000048947 */ /* 0x000fea0003800000 */
[----:B------:R-:W-:Y:S01]  /*f460*/  BPT.TRAP 0x1 ;  /* 0x000000040000795c */ /* 0x000fe20000300000 */
.L_x_91:
[----:B0-----:R-:W0:Y:S01]  /*f470*/  LDC R2, c[0x0][0xc34] ;  /* 0x00030d00ff027b82 */ /* 0x001e220000000800 */
[----:B------:R-:W-:Y:S01]  /*f480*/  VIADD R27, R27, 0x1 ;  /* 0x000000011b1b7836 */ /* 0x000fe20000000000 */
[----:B------:R-:W-:Y:S01]  /*f490*/  UIADD3 UR38, UR48, UR38, URZ ;  /* 0x0000002630267290 */ /* 0x000fe2000fffe03f */
[----:B-1----:R-:W-:Y:S01]  /*f4a0*/  VIADD R3, R3, 0x33480 ;  /* 0x0003348003037836 */ /* 0x002fe20000000000 */
[----:B------:R-:W-:Y:S01]  /*f4b0*/  UIADD3 UR37, UR37, 0x1, URZ ;  /* 0x0000000125257890 */ /* 0x000fe2000fffe03f */
[----:B------:R-:W-:Y:S01]  /*f4c0*/  IMAD.U32 R0, RZ, RZ, UR45 ;  /* 0x0000002dff007e24 */ /* 0x000fe2000f8e00ff */
[----:B------:R-:W-:-:S04]  /*f4d0*/  ISETP.NE.AND P0, PT, R27, 0x2, PT ;  /* 0x000000021b00780c */ /* 0x000fc80003f05270 */
[----:B------:R-:W-:Y:S02]  /*f4e0*/  SEL R27, R27, RZ, P0 ;  /* 0x000000ff1b1b7207 */ /* 0x000fe40000000000 */
[----:B------:R-:W-:Y:S02]  /*f4f0*/  SEL R5, RZ, 0x1, P0 ;  /* 0x00000001ff057807 */ /* 0x000fe40000000000 */
[----:B------:R-:W-:Y:S02]  /*f500*/  PRMT R3, R0, 0x654, R3 ;  /* 0x0000065400037816 */ /* 0x000fe40000000003 */
[----:B------:R-:W-:Y:S02]  /*f510*/  LOP3.LUT R30, R30, R5, RZ, 0x3c, !PT ;  /* 0x000000051e1e7212 */ /* 0x000fe400078e3cff */
[----:B------:R1:W-:Y:S01]  /*f520*/  SYNCS.ARRIVE.TRANS64.RED.A1T0 RZ, [R3+URZ], RZ ;  /* 0x000000ff03ff79a7 */ /* 0x0003e2000810043f */
[----:B0-----:R-:W-:-:S13]  /*f530*/  ISETP.LE.AND P0, PT, R2, UR38, PT ;  /* 0x0000002602007c0c */ /* 0x001fda000bf03270 */
[----:B-1----:R-:W-:Y:S05]  /*f540*/  @!P0 BRA `(.L_x_92) ;  /* 0xffffffbc00508947 */ /* 0x002fea000383ffff */
[----:B------:R-:W-:-:S12]  /*f550*/  ULOP3.LUT UR37, UR37, 0x1, URZ, 0xc, !UPT ;  /* 0x0000000125257892 */ /* 0x000fd8000f8e0c3f */
.L_x_40:
[----:B------:R-:W0:Y:S01]  /*f560*/  S2R R3, SR_CgaCtaId ;  /* 0x0000000000037919 */ /* 0x000e220000008800 */
[----:B------:R-:W-:Y:S01]  /*f570*/  MOV R0, 0x400 ;  /* 0x0000040000007802 */ /* 0x000fe20000000f00 */
[----:B------:R-:W-:-:S03]  /*f580*/  IMAD.U32 R2, RZ, RZ, UR37 ;  /* 0x00000025ff027e24 */ /* 0x000fc6000f8e00ff */
[----:B0-----:R-:W-:Y:S02]  /*f590*/  LEA R4, R3, R0, 0x18 ;  /* 0x0000000003047211 */ /* 0x001fe400078ec0ff */
[----:B------:R-:W-:-:S04]  /*f5a0*/  SHF.L.U32 R0, R2, 0x1f, RZ ;  /* 0x0000001f02007819 */ /* 0x000fc800000006ff */
[----:B------:R-:W0:Y:S02]  /*f5b0*/  SYNCS.PHASECHK.TRANS64.TRYWAIT P0, [R4+URZ+0x33420], R0 ;  /* 0x03342000040075a7 */ /* 0x000e24000800017f */
[----:B0-----:R-:W-:Y:S05]  /*f5c0*/  @!P0 BRA `(.L_x_93) ;  /* 0x0000002400988947 */ /* 0x001fea0003800000 */
.L_x_176:
[----:B------:R-:W1:Y:S02]  /*f5d0*/  S2R R2, SR_TID.X ;  /* 0x0000000000027919 */ /* 0x000e640000002100 */
[----:B-1----:R-:W-:-:S04]  /*f5e0*/  SHF.R.U32.HI R2, RZ, 0x5, R2 ;  /* 0x00000005ff027819 */ /* 0x002fc80000011602 */
[----:B------:R-:W-:-:S05]  /*f5f0*/  LOP3.LUT R2, R2, 0x3, RZ, 0xc0, !PT ;  /* 0x0000000302027812 */ /* 0x000fca00078ec0ff */
[----:B0-----:R-:W0:Y:S02]  /*f600*/  SHFL.IDX PT, R0, R2, RZ, 0x1f ;  /* 0x00001fff02007589 */ /* 0x001e2400000e0000 */
[----:B0-----:R-:W-:-:S13]  /*f610*/  ISETP.NE.AND P0, PT, R0, RZ, PT ;  /* 0x000000ff0000720c */ /* 0x001fda0003f05270 */
[----:B------:R-:W-:Y:S05]  /*f620*/  @P0 EXIT ;  /* 0x000000000000094d */ /* 0x000fea0003800000 */
[----:B------:R-:W-:Y:S01]  /*f630*/  ELECT P0, URZ, PT ;  /* 0x00000000003f782f */ /* 0x000fe20003800000 */
[----:B------:R-:W-:-:S12]  /*f640*/  BSSY B0, `(.L_x_94) ;  /* 0x0000028000007945 */ /* 0x000fd80003800000 */
[----:B------:R-:W-:Y:S05]  /*f650*/  @!P0 BRA `(.L_x_95) ;  /* 0x0000000000988947 */ /* 0x000fea0003800000 */
[----:B------:R-:W-:-:S06]  /*f660*/  ULOP3.LUT UR4, UR36, 0x2, URZ, 0xfc, !UPT ;  /* 0x0000000224047892 */ /* 0x000fcc000f8efc3f */
[----:B------:R-:W-:-:S05]  /*f670*/  IMAD.U32 R0, RZ, RZ, UR4 ;  /* 0x00000004ff007e24 */ /* 0x000fca000f8e00ff */
[----:B------:R-:W-:-:S13]  /*f680*/  ISETP.NE.AND P0, PT, R0, 0x3, PT ;  /* 0x000000030000780c */ /* 0x000fda0003f05270 */
[----:B------:R-:W-:Y:S05]  /*f690*/  @!P0 BRA `(.L_x_96) ;  /* 0x0000000000048947 */ /* 0x000fea0003800000 */
[----:B------:R-:W-:Y:S01]  /*f6a0*/  BPT.TRAP 0x1 ;  /* 0x000000040000795c */ /* 0x000fe20000300000 */
.L_x_96:
[C---:B------:R-:W-:Y:S01]  /*f6b0*/  IMAD R5, R27.reuse, 0x8, R4 ;  /* 0x000000081b057824 */ /* 0x040fe200078e0204 */
[----:B------:R-:W-:Y:S01]  /*f6c0*/  SHF.L.U32 R0, R30, 0x1f, RZ ;  /* 0x0000001f1e007819 */ /* 0x000fe200000006ff */
[----:B------:R-:W-:-:S03]  /*f6d0*/  VIADD R27, R27, 0x1 ;  /* 0x000000011b1b7836 */ /* 0x000fc60000000000 */
[----:B------:R-:W0:Y:S02]  /*f6e0*/  SYNCS.PHASECHK.TRANS64.TRYWAIT P1, [R5+URZ+0x33440], R0 ;  /* 0x03344000050075a7 */ /* 0x000e24000802017f */
[----:B------:R-:W-:-:S04]  /*f6f0*/  ISETP.NE.AND P2, PT, R27, 0x2, PT ;  /* 0x000000021b00780c */ /* 0x000fc80003f45270 */
[----:B------:R-:W-:Y:S01]  /*f700*/  SEL R3, RZ, 0x1, P2 ;  /* 0x00000001ff037807 */ /* 0x000fe20001000000 */
[----:B0-----:R-:W-:Y:S08]  /*f710*/  @!P1 BRA `(.L_x_97) ;  /* 0x0000002400589947 */ /* 0x001ff00003800000 */
.L_x_177:
[----:B------:R-:W-:Y:S02]  /*f720*/  SEL R27, R27, RZ, P2 ;  /* 0x000000ff1b1b7207 */ /* 0x000fe40001000000 */
[----:B------:R-:W-:Y:S01]  /*f730*/  LOP3.LUT R2, R30, R3, RZ, 0x3c, !PT ;  /* 0x000000031e027212 */ /* 0x000fe200078e3cff */
[----:B------:R-:W-:Y:S06]  /*f740*/  @!P0 BRA `(.L_x_98) ;  /* 0x0000000000048947 */ /* 0x000fec0003800000 */
[----:B------:R-:W-:Y:S01]  /*f750*/  BPT.TRAP 0x1 ;  /* 0x000000040000795c */ /* 0x000fe20000300000 */
.L_x_98:
[----:B------:R-:W-:Y:S01]  /*f760*/  IMAD R27, R27, 0x8, R4 ;  /* 0x000000081b1b7824 */ /* 0x000fe200078e0204 */
[----:B------:R-:W-:-:S04]  /*f770*/  SHF.L.U32 R2, R2, 0x1f, RZ ;  /* 0x0000001f02027819 */ /* 0x000fc800000006ff */
[----:B------:R-:W1:Y:S02]  /*f780*/  SYNCS.PHASECHK.TRANS64.TRYWAIT P1, [R27+URZ+0x33440], R2 ;  /* 0x033440021b0075a7 */ /* 0x000e64000802017f */
[----:B-1----:R-:W-:Y:S05]  /*f790*/  @!P1 BRA `(.L_x_99) ;  /* 0x00000024004c9947 */ /* 0x002fea0003800000 */
.L_x_178:
[----:B------:R-:W-:Y:S05]  /*f7a0*/  @!P0 BRA `(.L_x_100) ;  /* 0x0000000000048947 */ /* 0x000fea0003800000 */
[----:B------:R-:W-:Y:S01]  /*f7b0*/  BPT.TRAP 0x1 ;  /* 0x000000040000795c */ /* 0x000fe20000300000 */
.L_x_100:
[----:B------:R-:W2:Y:S02]  /*f7c0*/  SYNCS.PHASECHK.TRANS64.TRYWAIT P1, [R5+URZ+0x33460], R0 ;  /* 0x03346000050075a7 */ /* 0x000ea4000802017f */
[----:B--2---:R-:W-:Y:S05]  /*f7d0*/  @!P1 BRA `(.L_x_101) ;  /* 0x0000002400509947 */ /* 0x004fea0003800000 */
.L_x_179:
[----:B------:R-:W-:Y:S05]  /*f7e0*/  @!P0 BRA `(.L_x_102) ;  /* 0x0000000000048947 */ /* 0x000fea0003800000 */
[----:B------:R-:W-:Y:S01]  /*f7f0*/  BPT.TRAP 0x1 ;  /* 0x000000040000795c */ /* 0x000fe20000300000 */
.L_x_102:
[----:B------:R-:W3:Y:S02]  /*f800*/  SYNCS.PHASECHK.TRANS64.TRYWAIT P1, [R27+URZ+0x33460], R2 ;  /* 0x033460021b0075a7 */ /* 0x000ee4000802017f */
[----:B---3--:R-:W-:Y:S05]  /*f810*/  @!P1 BRA `(.L_x_103) ;  /* 0x0000002400549947 */ /* 0x008fea0003800000 */
.L_x_180:
[----:B------:R-:W-:Y:S05]  /*f820*/  @!P0 BRA `(.L_x_104) ;  /* 0x0000000000048947 */ /* 0x000fea0003800000 */
[----:B------:R-:W-:Y:S01]  /*f830*/  BPT.TRAP 0x1 ;  /* 0x000000040000795c */ /* 0x000fe20000300000 */
.L_x_104:
[----:B------:R-:W4:Y:S02]  /*f840*/  SYNCS.PHASECHK.TRANS64.TRYWAIT P1, [R5+URZ+0x33480], R0 ;  /* 0x03348000050075a7 */ /* 0x000f24000802017f */
[----:B----4-:R-:W-:Y:S05]  /*f850*/  @!P1 BRA `(.L_x_105) ;  /* 0x0000002400589947 */ /* 0x010fea0003800000 */
.L_x_181:
[----:B------:R-:W-:Y:S05]  /*f860*/  @!P0 BRA `(.L_x_106) ;  /* 0x0000000000048947 */ /* 0x000fea0003800000 */
[----:B------:R-:W-:Y:S01]  /*f870*/  BPT.TRAP 0x1 ;  /* 0x000000040000795c */ /* 0x000fe20000300000 */
.L_x_106:
[----:B------:R0:W0:Y:S02]  /*f880*/  SYNCS.PHASECHK.TRANS64.TRYWAIT P0, [R27+URZ+0x33480], R2 ;  /* 0x033480021b0075a7 */ /* 0x000024000800017f */
[----:B0-----:R-:W-:Y:S05]  /*f890*/  @!P0 NANOSLEEP.SYNCS 0x989680 ;  /* 0x009896800000895d */ /* 0x001fea0003900000 */
[----:B------:R-:W0:Y:S02]  /*f8a0*/  @!P0 SYNCS.PHASECHK.TRANS64 P0, [R27+URZ+0x33480], R2 ;  /* 0x033480021b0085a7 */ /* 0x000e24000800007f */
[----:B0-----:R-:W-:Y:S05]  /*f8b0*/  @!P0 BRA `(.L_x_106) ;  /* 0xfffffffc00f08947 */ /* 0x001fea000383ffff */
.L_x_95:
[----:B------:R-:W-:Y:S05]  /*f8c0*/  BSYNC B0 ;  /* 0x0000000000007941 */ /* 0x000fea0003800000 */
.L_x_94:
[----:B------:R-:W-:Y:S05]  /*f8d0*/  EXIT ;  /* 0x000000000000794d */ /* 0x000fea0003800000 */
.L_x_8:
[----:B0-----:R-:W-:-:S04]  /*f8e0*/  IMAD.U32 R3, RZ, RZ, UR39 ;  /* 0x00000027ff037e24 */ /* 0x001fc8000f8e00ff */
[----:B------:R0:W1:Y:S03]  /*f8f0*/  SYNCS.PHASECHK.TRANS64.TRYWAIT P1, [R3+URZ+0x33400], R0 ;  /* 0x03340000030075a7 */ /* 0x000066000802017f */
[----:B-1----:R-:W-:Y:S05]  /*f900*/  @!P1 NANOSLEEP.SYNCS 0x989680 ;  /* 0x009896800000995d */ /* 0x002fea0003900000 */
[----:B------:R-:W1:Y:S02]  /*f910*/  @!P1 SYNCS.PHASECHK.TRANS64 P1, [R3+URZ+0x33400], R0 ;  /* 0x03340000030095a7 */ /* 0x000e64000802007f */
[----:B-1----:R-:W-:Y:S05]  /*f920*/  @!P1 BRA `(.L_x_8) ;  /* 0xfffffffc00ec9947 */ /* 0x002fea000383ffff */
[----:B------:R-:W-:Y:S05]  /*f930*/  BRA `(.L_x_107) ;  /* 0xffffff1800b87947 */ /* 0x000fea000383ffff */
.L_x_12:
[----:B-1----:R1:W2:Y:S02]  /*f940*/  SYNCS.PHASECHK.TRANS64.TRYWAIT P1, [R3+URZ+0x33430], R0 ;  /* 0x03343000030075a7 */ /* 0x0022a4000802017f */
[----:B--2---:R-:W-:Y:S05]  /*f950*/  @!P1 NANOSLEEP.SYNCS 0x989680 ;  /* 0x009896800000995d */ /* 0x004fea0003900000 */
[----:B------:R-:W2:Y:S02]  /*f960*/  @!P1 SYNCS.PHASECHK.TRANS64 P1, [R3+URZ+0x33430], R0 ;  /* 0x03343000030095a7 */ /* 0x000ea4000802007f */
[----:B--2---:R-:W-:Y:S05]  /*f970*/  @!P1 BRA `(.L_x_12) ;  /* 0xfffffffc00f09947 */ /* 0x004fea000383ffff */
[----:B------:R-:W-:Y:S05]  /*f980*/  BRA `(.L_x_11) ;  /* 0xffffff1800d87947 */ /* 0x000fea000383ffff */
.L_x_18:
[----:B-1----:R-:W-:-:S04]  /*f990*/  IMAD.U32 R5, RZ, RZ, UR6 ;  /* 0x00000006ff057e24 */ /* 0x002fc8000f8e00ff */
[----:B------:R1:W2:Y:S03]  /*f9a0*/  SYNCS.PHASECHK.TRANS64.TRYWAIT P1, [R5+URZ+0x33430], R0 ;  /* 0x03343000050075a7 */ /* 0x0002a6000802017f */
[----:B--2---:R-:W-:Y:S05]  /*f9b0*/  @!P1 NANOSLEEP.SYNCS 0x989680 ;  /* 0x009896800000995d */ /* 0x004fea0003900000 */
[----:B------:R-:W2:Y:S02]  /*f9c0*/  @!P1 SYNCS.PHASECHK.TRANS64 P1, [R5+URZ+0x33430], R0 ;  /* 0x03343000050095a7 */ /* 0x000ea4000802007f */
[----:B--2---:R-:W-:Y:S05]  /*f9d0*/  @!P1 BRA `(.L_x_18) ;  /* 0xfffffffc00ec9947 */ /* 0x004fea000383ffff */
[----:B------:R-:W-:Y:S05]  /*f9e0*/  BRA `(.L_x_15) ;  /* 0xffffff5000987947 */ /* 0x000fea000383ffff */
.L_x_22:
[----:B-1----:R-:W-:-:S04]  /*f9f0*/  IMAD.U32 R5, RZ, RZ, UR6 ;  /* 0x00000006ff057e24 */ /* 0x002fc8000f8e00ff */
[----:B------:R1:W2:Y:S03]  /*fa00*/  SYNCS.PHASECHK.TRANS64.TRYWAIT P1, [R5+URZ+0x33450], R0 ;  /* 0x03345000050075a7 */ /* 0x0002a6000802017f */
[----:B--2---:R-:W-:Y:S05]  /*fa10*/  @!P1 NANOSLEEP.SYNCS 0x989680 ;  /* 0x009896800000995d */ /* 0x004fea0003900000 */
[----:B------:R-:W2:Y:S02]  /*fa20*/  @!P1 SYNCS.PHASECHK.TRANS64 P1, [R5+URZ+0x33450], R0 ;  /* 0x03345000050095a7 */ /* 0x000ea4000802007f */
[----:B--2---:R-:W-:Y:S05]  /*fa30*/  @!P1 BRA `(.L_x_22) ;  /* 0xfffffffc00ec9947 */ /* 0x004fea000383ffff */
[----:B------:R-:W-:Y:S05]  /*fa40*/  BRA `(.L_x_19) ;  /* 0xffffff5c00987947 */ /* 0x000fea000383ffff */
.L_x_29:
[----:B-1----:R-:W-:-:S04]  /*fa50*/  IMAD.U32 R7, RZ, RZ, UR4 ;  /* 0x00000004ff077e24 */ /* 0x002fc8000f8e00ff */
[----:B------:R1:W2:Y:S03]  /*fa60*/  SYNCS.PHASECHK.TRANS64.TRYWAIT P1, [R7+URZ+0x33450], R6 ;  /* 0x03345006070075a7 */ /* 0x0002a6000802017f */
[----:B--2---:R-:W-:Y:S05]  /*fa70*/  @!P1 NANOSLEEP.SYNCS 0x989680 ;  /* 0x009896800000995d */ /* 0x004fea0003900000 */
[----:B------:R-:W2:Y:S02]  /*fa80*/  @!P1 SYNCS.PHASECHK.TRANS64 P1, [R7+URZ+0x33450], R6 ;  /* 0x03345006070095a7 */ /* 0x000ea4000802007f */
[----:B--2---:R-:W-:Y:S05]  /*fa90*/  @!P1 BRA `(.L_x_29) ;  /* 0xfffffffc00ec9947 */ /* 0x004fea000383ffff */
[----:B------:R-:W-:Y:S05]  /*faa0*/  BRA `(.L_x_28) ;  /* 0xffffff7c00e87947 */ /* 0x000fea000383ffff */
.L_x_46:
[----:B------:R-:W2:Y:S01]  /*fab0*/  S2R R18, SR_TID.X ;  /* 0x0000000000127919 */ /* 0x000ea20000002100 */
[----:B------:R-:W-:Y:S02]  /*fac0*/  IMAD.MOV.U32 R12, RZ, RZ, RZ ;  /* 0x000000ffff0c7224 */ /* 0x000fe400078e00ff */
[----:B------:R-:W-:Y:S02]  /*fad0*/  IMAD.MOV.U32 R11, RZ, RZ, 0x1f ;  /* 0x0000001fff0b7424 */ /* 0x000fe400078e00ff */
[----:B------:R-:W-:Y:S01]  /*fae0*/  IMAD.MOV.U32 R15, RZ, RZ, -0x1 ;  /* 0xffffffffff0f7424 */ /* 0x000fe200078e00ff */
[----:B--2---:R-:W-:-:S04]  /*faf0*/  SHF.R.U32.HI R18, RZ, 0x5, R18 ;  /* 0x00000005ff127819 */ /* 0x004fc80000011612 */
[----:B------:R-:W-:-:S05]  /*fb00*/  LOP3.LUT R18, R18, 0x3, RZ, 0xc0, !PT ;  /* 0x0000000312127812 */ /* 0x000fca00078ec0ff */
[----:B------:R-:W-:-:S07]  /*fb10*/  IMAD.MOV.U32 R13, RZ, RZ, R18 ;  /* 0x000000ffff0d7224 */ /* 0x000fce00078e0012 */
[----:B01---5:R-:W-:Y:S05]  /*fb20*/  WARPSYNC.COLLECTIVE R15, `(.L_x_108) ;  /* 0x000000000f087348 */ /* 0x023fea0003c00000 */
[----:B------:R2:W3:Y:S02]  /*fb30*/  SHFL.IDX P6, R14, R13, R12, R11 ;  /* 0x0000000c0d0e7389 */ /* 0x0004e400000c000b */
[----:B0123-5:R-:W-:Y:S01]  /*fb40*/  ENDCOLLECTIVE ;  /* 0x000000000000791b */ /* 0x02ffe20003800000 */
.L_x_108:
[----:B------:R-:W-:Y:S05]  /*fb50*/  BRA `(.L_x_109) ;  /* 0xffffffbc009c7947 */ /* 0x000fea000383ffff */
.L_x_49:
[----:B0-----:R0:W1:Y:S02]  /*fb60*/  SYNCS.PHASECHK.TRANS64.TRYWAIT P0, [R4+URZ+0x33480], R25 ;  /* 0x03348019040075a7 */ /* 0x001064000800017f */
[----:B-1----:R-:W-:Y:S05]  /*fb70*/  @!P0 NANOSLEEP.SYNCS 0x989680 ;  /* 0x009896800000895d */ /* 0x002fea0003900000 */
[----:B------:R-:W1:Y:S02]  /*fb80*/  @!P0 SYNCS.PHASECHK.TRANS64 P0, [R4+URZ+0x33480], R25 ;  /* 0x03348019040085a7 */ /* 0x000e64000800007f */
[----:B-1----:R-:W-:Y:S05]  /*fb90*/  @!P0 BRA `(.L_x_49) ;  /* 0xfffffffc00f08947 */ /* 0x002fea000383ffff */
[----:B------:R-:W-:Y:S05]  /*fba0*/  BRA `(.L_x_110) ;  /* 0xffffffc000887947 */ /* 0x000fea000383ffff */
.L_x_50:
[----:B------:R-:W-:Y:S01]  /*fbb0*/  BSSY B0, `(.L_x_111) ;  /* 0x0000008000007945 */ /* 0x000fe20003800000 */
[----:B------:R-:W-:Y:S02]  /*fbc0*/  IMAD.MOV.U32 R13, RZ, RZ, R9 ;  /* 0x000000ffff0d7224 */ /* 0x000fe400078e0009 */
[----:B------:R-:W-:Y:S02]  /*fbd0*/  IMAD.MOV.U32 R12, RZ, RZ, RZ ;  /* 0x000000ffff0c7224 */ /* 0x000fe400078e00ff */
[----:B------:R-:W-:Y:S02]  /*fbe0*/  IMAD.MOV.U32 R11, RZ, RZ, 0x1c1f ;  /* 0x00001c1fff0b7424 */ /* 0x000fe400078e00ff */
[----:B------:R-:W-:-:S07]  /*fbf0*/  IMAD.MOV.U32 R15, RZ, RZ, -0x1 ;  /* 0xffffffffff0f7424 */ /* 0x000fce00078e00ff */
[----:B0-----:R-:W-:Y:S05]  /*fc00*/  WARPSYNC.COLLECTIVE R15, `(.L_x_112) ;  /* 0x000000000f087348 */ /* 0x001fea0003c00000 */
[----:B------:R1:W2:Y:S02]  /*fc10*/  SHFL.IDX P6, R14, R13, R12, R11 ;  /* 0x0000000c0d0e7389 */ /* 0x0002a400000c000b */
[----:B012---:R-:W-:Y:S01]  /*fc20*/  ENDCOLLECTIVE ;  /* 0x000000000000791b */ /* 0x007fe20003800000 */
.L_x_112:
[----:B------:R-:W-:Y:S05]  /*fc30*/  BSYNC B0 ;  /* 0x0000000000007941 */ /* 0x000fea0003800000 */
.L_x_111:
[----:B------:R-:W-:Y:S01]  /*fc40*/  IMAD.MOV.U32 R13, RZ, RZ, R10 ;  /* 0x000000ffff0d7224 */ /* 0x000fe200078e000a */
[C---:B------:R-:W-:Y:S01]  /*fc50*/  LOP3.LUT P1, RZ, R16.reuse, 0x1000000, RZ, 0xc0, !PT ;  /* 0x0100000010ff7812 */ /* 0x040fe2000782c0ff */
[----:B------:R-:W-:Y:S01]  /*fc60*/  IMAD.MOV.U32 R12, RZ, RZ, RZ ;  /* 0x000000ffff0c7224 */ /* 0x000fe200078e00ff */
[C---:B------:R-:W-:Y:S01]  /*fc70*/  LOP3.LUT P2, RZ, R16.reuse, 0x800000, RZ, 0xc0, !PT ;  /* 0x0080000010ff7812 */ /* 0x040fe2000784c0ff */
[----:B------:R-:W-:Y:S01]  /*fc80*/  IMAD.MOV.U32 R11, RZ, RZ, 0x1c1f ;  /* 0x00001c1fff0b7424 */ /* 0x000fe200078e00ff */
[C---:B------:R-:W-:Y:S01]  /*fc90*/  LOP3.LUT P4, RZ, R16.reuse, 0x400000, RZ, 0xc0, !PT ;  /* 0x0040000010ff7812 */ /* 0x040fe2000788c0ff */
[----:B------:R-:W-:Y:S01]  /*fca0*/  IMAD.MOV.U32 R15, RZ, RZ, -0x1 ;  /* 0xffffffffff0f7424 */ /* 0x000fe200078e00ff */
[C---:B------:R-:W-:Y:S01]  /*fcb0*/  LOP3.LUT P3, RZ, R16.reuse, 0x100000, RZ, 0xc0, !PT ;  /* 0x0010000010ff7812 */ /* 0x040fe2000786c0ff */
[----:B------:R-:W-:Y:S01]  /*fcc0*/  IMAD.MOV.U32 R0, RZ, RZ, R14 ;  /* 0x000000ffff007224 */ /* 0x000fe200078e000e */
[----:B------:R-:W-:-:S13]  /*fcd0*/  LOP3.LUT P5, RZ, R16, 0x20000, RZ, 0xc0, !PT ;  /* 0x0002000010ff7812 */ /* 0x000fda00078ac0ff */
[----:B------:R-:W-:Y:S05]  /*fce0*/  WARPSYNC.COLLECTIVE R15, `(.L_x_113) ;  /* 0x000000000f087348 */ /* 0x000fea0003c00000 */
[----:B------:R0:W1:Y:S02]  /*fcf0*/  SHFL.IDX P6, R14, R13, R12, R11 ;  /* 0x0000000c0d0e7389 */ /* 0x00006400000c000b */
[----:B01----:R-:W-:Y:S01]  /*fd00*/  ENDCOLLECTIVE ;  /* 0x000000000000791b */ /* 0x003fe20003800000 */
.L_x_113:
[----:B------:R-:W-:Y:S02]  /*fd10*/  IMAD.MOV.U32 R13, RZ, RZ, R9 ;  /* 0x000000ffff0d7224 */ /* 0x000fe400078e0009 */
[----:B------:R-:W-:Y:S02]  /*fd20*/  IMAD.MOV.U32 R12, RZ, RZ, 0x1 ;  /* 0x00000001ff0c7424 */ /* 0x000fe400078e00ff */
[----:B------:R-:W-:-:S07]  /*fd30*/  IMAD.MOV.U32 R2, RZ, RZ, R14 ;  /* 0x000000ffff027224 */ /* 0x000fce00078e000e */
[----:B------:R-:W-:Y:S05]  /*fd40*/  WARPSYNC.COLLECTIVE R15, `(.L_x_114) ;  /* 0x000000000f087348 */ /* 0x000fea0003c00000 */
[----:B------:R0:W1:Y:S02]  /*fd50*/  SHFL.IDX P6, R14, R13, R12, R11 ;  /* 0x0000000c0d0e7389 */ /* 0x00006400000c000b */
[----:B01----:R-:W-:Y:S01]  /*fd60*/  ENDCOLLECTIVE ;  /* 0x000000000000791b */ /* 0x003fe20003800000 */
.L_x_114:
[----:B------:R-:W-:-:S05]  /*fd70*/  IADD3 R2, P0, R32, R2, RZ ;  /* 0x0000000220027210 */ /* 0x000fca0007f1e0ff */
[----:B------:R-:W-:Y:S02]  /*fd80*/  IMAD.X R3, RZ, RZ, R0, P0 ;  /* 0x000000ffff037224 */ /* 0x000fe400000e0600 */
[----:B------:R-:W-:Y:S02]  /*fd90*/  VIADD R0, R22, UR41 ;  /* 0x0000002916007c36 */ /* 0x000fe40008000000 */
[----:B------:R-:W-:-:S03]  /*fda0*/  IMAD.MOV.U32 R13, RZ, RZ, R10 ;  /* 0x000000ffff0d7224 */ /* 0x000fc600078e000a */
[----:B------:R-:W-:Y:S01]  /*fdb0*/  @!PT LDS RZ, [RZ] ;  /* 0x00000000fffff984 */ /* 0x000fe20000000800 */
[----:B------:R-:W-:Y:S01]  /*fdc0*/  @!PT LDS RZ, [RZ] ;  /* 0x00000000fffff984 */ /* 0x000fe20000000800 */
[----:B------:R-:W-:Y:S01]  /*fdd0*/  @!PT LDS RZ, [RZ] ;  /* 0x00000000fffff984 */ /* 0x000fe20000000800 */
[----:B------:R-:W-:Y:S01]  /*fde0*/  LDGSTS.E.BYPASS.LTC128B.128 [R0+0xf200], desc[UR50][R2.64], !P1 ;  /* 0x0f20000002007fae */ /* 0x000fe2000c901d72 */
[----:B------:R-:W-:-:S03]  /*fdf0*/  LOP3.LUT P1, RZ, R16, 0x200000, RZ, 0xc0, !PT ;  /* 0x0020000010ff7812 */ /* 0x000fc6000782c0ff */
[----:B------:R-:W-:Y:S01]  /*fe00*/  LDGSTS.E.BYPASS.LTC128B.128 [R0+0x11a00], desc[UR50][R2.64+0x40], !P2 ;  /* 0x11a0004002007fae */ /* 0x000fe2000d101d72 */
[----:B------:R-:W-:-:S03]  /*fe10*/  LOP3.LUT P2, RZ, R16, 0x80000, RZ, 0xc0, !PT ;  /* 0x0008000010ff7812 */ /* 0x000fc6000784c0ff */
[----:B------:R0:W-:Y:S01]  /*fe20*/  LDGSTS.E.BYPASS.LTC128B.128 [R0+0x14200], desc[UR50][R2.64+0x80], !P4 ;  /* 0x1420008002007fae */ /* 0x0001e2000e101d72 */
[----:B------:R-:W-:Y:S01]  /*fe30*/  LOP3.LUT P4, RZ, R16, 0x10000, RZ, 0xc0, !PT ;  /* 0x0001000010ff7812 */ /* 0x000fe2000788c0ff */
[----:B0-----:R-:W-:-:S12]  /*fe40*/  IMAD.MOV.U32 R3, RZ, RZ, R14 ;  /* 0x000000ffff037224 */ /* 0x001fd800078e000e */
[----:B------:R-:W-:Y:S05]  /*fe50*/  WARPSYNC.COLLECTIVE R15, `(.L_x_115) ;  /* 0x000000000f087348 */ /* 0x000fea0003c00000 */
[----:B------:R0:W1:Y:S02]  /*fe60*/  SHFL.IDX P6, R14, R13, R12, R11 ;  /* 0x0000000c0d0e7389 */ /* 0x00006400000c000b */
[----:B01----:R-:W-:Y:S01]  /*fe70*/  ENDCOLLECTIVE ;  /* 0x000000000000791b */ /* 0x003fe20003800000 */
.L_x_115:
[----:B------:R-:W-:Y:S02]  /*fe80*/  IMAD.MOV.U32 R13, RZ, RZ, R9 ;  /* 0x000000ffff0d7224 */ /* 0x000fe400078e0009 */
[----:B------:R-:W-:Y:S02]  /*fe90*/  IMAD.MOV.U32 R12, RZ, RZ, 0x2 ;  /* 0x00000002ff0c7424 */ /* 0x000fe400078e00ff */
[----:B------:R-:W-:-:S07]  /*fea0*/  IMAD.MOV.U32 R2, RZ, RZ, R14 ;  /* 0x000000ffff027224 */ /* 0x000fce00078e000e */
[----:B------:R-:W-:Y:S05]  /*feb0*/  WARPSYNC.COLLECTIVE R15, `(.L_x_116) ;  /* 0x000000000f087348 */ /* 0x000fea0003c00000 */
[----:B------:R0:W1:Y:S02]  /*fec0*/  SHFL.IDX P6, R14, R13, R12, R11 ;  /* 0x0000000c0d0e7389 */ /* 0x00006400000c000b */
[----:B01----:R-:W-:Y:S01]  /*fed0*/  ENDCOLLECTIVE ;  /* 0x000000000000791b */ /* 0x003fe20003800000 */
.L_x_116:
[----:B------:R-:W-:-:S05]  /*fee0*/  IADD3 R2, P0, R32, R2, RZ ;  /* 0x0000000220027210 */ /* 0x000fca0007f1e0ff */
[----:B------:R-:W-:-:S05]  /*fef0*/  IMAD.X R3, RZ, RZ, R3, P0 ;  /* 0x000000ffff037224 */ /* 0x000fca00000e0603 */
[----:B------:R-:W-:Y:S01]  /*ff00*/  @!PT LDS RZ, [RZ] ;  /* 0x00000000fffff984 */ /* 0x000fe20000000800 */
[----:B------:R-:W-:Y:S01]  /*ff10*/  @!PT LDS RZ, [RZ] ;  /* 0x00000000fffff984 */ /* 0x000fe20000000800 */
[----:B------:R-:W-:Y:S01]  /*ff20*/  @!PT LDS RZ, [RZ] ;  /* 0x00000000fffff984 */ /* 0x000fe20000000800 */
[----:B------:R0:W-:Y:S01]  /*ff30*/  LDGSTS.E.BYPASS.LTC128B.128 [R0+0xfa00], desc[UR50][R2.64], !P1 ;  /* 0x0fa0000002007fae */ /* 0x0001e2000c901d72 */
[----:B------:R-:W-:Y:S01]  /*ff40*/  IMAD.MOV.U32 R13, RZ, RZ, R10 ;  /* 0x000000ffff0d7224 */ /* 0x000fe200078e000a */
[C---:B------:R-:W-:Y:S02]  /*ff50*/  LOP3.LUT P1, RZ, R16.reuse, 0x40000, RZ, 0xc0, !PT ;  /* 0x0004000010ff7812 */ /* 0x040fe4000782c0ff */
[----:B------:R0:W-:Y:S01]  /*ff60*/  LDGSTS.E.BYPASS.LTC128B.128 [R0+0x12200], desc[UR50][R2.64+0x40], !P3 ;  /* 0x1220004002007fae */ /* 0x0001e2000d901d72 */
[----:B------:R-:W-:-:S03]  /*ff70*/  LOP3.LUT P3, RZ, R16, 0x8000, RZ, 0xc0, !PT ;  /* 0x0000800010ff7812 */ /* 0x000fc6000786c0ff */
[----:B------:R0:W-:Y:S01]  /*ff80*/  LDGSTS.E.BYPASS.LTC128B.128 [R0+0x14a00], desc[UR50][R2.64+0x80], !P2 ;  /* 0x14a0008002007fae */ /* 0x0001e2000d101d72 */
[----:B------:R-:W-:Y:S01]  /*ff90*/  LOP3.LUT P2, RZ, R16, 0x4000, RZ, 0xc0, !PT ;  /* 0x0000400010ff7812 */ /* 0x000fe2000784c0ff */
[----:B------:R-:W-:-:S12]  /*ffa0*/  IMAD.MOV.U32 R22, RZ, RZ, R14 ;  /* 0x000000ffff167224 */ /* 0x000fd800078e000e */
[----:B0-----:R-:W-:Y:S05]  /*ffb0*/  WARPSYNC.COLLECTIVE R15, `(.L_x_117) ;  /* 0x000000000f087348 */ /* 0x001fea0003c00000 */
[----:B------:R1:W2:Y:S02]  /*ffc0*/  SHFL.IDX P6, R14, R13, R12, R11 ;  /* 0x0000000c0d0e7389 */ /* 0x0002a400000c000b */
[----:B012---:R-:W-:Y:S01]  /*ffd0*/  ENDCOLLECTIVE ;  /* 0x000000000000791b */ /* 0x007fe20003800000 */
.L_x_117:
[----:B------:R-:W-:Y:S02]  /*ffe0*/  IMAD.MOV.U32 R13, RZ, RZ, R9 ;  /* 0x000000ffff0d7224 */ /* 0x000fe400078e0009 */
[----:B------:R-:W-:Y:S02]  /*fff0*/  IMAD.MOV.U32 R12, RZ, RZ, 0x3 ;  /* 0x00000003ff0c7424 */ /* 0x000fe400078e00ff */
[----:B------:R-:W-:-:S07]  /*10000*/  IMAD.MOV.U32 R2, RZ, RZ, R14 ;  /* 0x000000ffff027224 */ /* 0x000fce00078e000e */
[----:B------:R-:W-:Y:S05]  /*10010*/  WARPSYNC.COLLECTIVE R15, `(.L_x_118) ;  /* 0x000000000f087348 */ /* 0x000fea0003c00000 */
[----:B------:R0:W1:Y:S02]  /*10020*/  SHFL.IDX P6, R14, R13, R12, R11 ;  /* 0x0000000c0d0e7389 */ /* 0x00006400000c000b */
[----:B01----:R-:W-:Y:S01]  /*10030*/  ENDCOLLECTIVE ;  /* 0x000000000000791b */ /* 0x003fe20003800000 */
.L_x_118:
[----:B------:R-:W-:-:S05]  /*10040*/  IADD3 R2, P0, R32, R2, RZ ;  /* 0x0000000220027210 */ /* 0x000fca0007f1e0ff */
[----:B------:R-:W-:-:S05]  /*10050*/  IMAD.X R3, RZ, RZ, R22, P0 ;  /* 0x000000ffff037224 */ /* 0x000fca00000e0616 */
[----:B------:R-:W-:Y:S01]  /*10060*/  @!PT LDS RZ, [RZ] ;  /* 0x00000000fffff984 */ /* 0x000fe20000000800 */
[----:B------:R-:W-:Y:S01]  /*10070*/  @!PT LDS RZ, [RZ] ;  /* 0x00000000fffff984 */ /* 0x000fe20000000800 */
[----:B------:R-:W-:Y:S01]  /*10080*/  @!PT LDS RZ, [RZ] ;  /* 0x00000000fffff984 */ /* 0x000fe20000000800 */
[----:B------:R0:W-:Y:S01]  /*10090*/  LDGSTS.E.BYPASS.LTC128B.128 [R0+0x10200], desc[UR50][R2.64], !P1 ;  /* 0x1020000002007fae */ /* 0x0001e2000c901d72 */
[----:B------:R-:W-:Y:S01]  /*100a0*/  IMAD.MOV.U32 R13, RZ, RZ, R10 ;  /* 0x000000ffff0d7224 */ /* 0x000fe200078e000a */
[----:B------:R-:W-:Y:S02]  /*100b0*/  LOP3.LUT P1, RZ, R16, 0x2000, RZ, 0xc0, !PT ;  /* 0x0000200010ff7812 */ /* 0x000fe4000782c0ff */
[----:B------:R0:W-:Y:S04]  /*100c0*/  LDGSTS.E.BYPASS.LTC128B.128 [R0+0x12a00], desc[UR50][R2.64+0x40], !P5 ;  /* 0x12a0004002007fae */ /* 0x0001e8000e901d72 */
[----:B------:R0:W-:Y:S01]  /*100d0*/  LDGSTS.E.BYPASS.LTC128B.128 [R0+0x15200], desc[UR50][R2.64+0x80], !P4 ;  /* 0x1520008002007fae */ /* 0x0001e2000e101d72 */
[----:B------:R-:W-:-:S07]  /*100e0*/  IMAD.MOV.U32 R22, RZ, RZ, R14 ;  /* 0x000000ffff167224 */ /* 0x000fce00078e000e */
[----:B0-----:R-:W-:Y:S05]  /*100f0*/  WARPSYNC.COLLECTIVE R15, `(.L_x_119) ;  /* 0x000000000f087348 */ /* 0x001fea0003c00000 */
[----:B------:R1:W2:Y:S02]  /*10100*/  SHFL.IDX P6, R14, R13, R12, R11 ;  /* 0x0000000c0d0e7389 */ /* 0x0002a400000c000b */
[----:B012---:R-:W-:Y:S01]  /*10110*/  ENDCOLLECTIVE ;  /* 0x000000000000791b */ /* 0x007fe20003800000 */
.L_x_119:
[----:B------:R-:W-:Y:S02]  /*10120*/  IMAD.MOV.U32 R13, RZ, RZ, R18 ;  /* 0x000000ffff0d7224 */ /* 0x000fe400078e0012 */
[----:B------:R-:W-:Y:S02]  /*10130*/  IMAD.MOV.U32 R12, RZ, RZ, RZ ;  /* 0x000000ffff0c7224 */ /* 0x000fe400078e00ff */
[----:B------:R-:W-:-:S07]  /*10140*/  IMAD.MOV.U32 R2, RZ, RZ, R14 ;  /* 0x000000ffff027224 */ /* 0x000fce00078e000e */
[----:B------:R-:W-:Y:S05]  /*10150*/  WARPSYNC.COLLECTIVE R15, `(.L_x_120) ;  /* 0x000000000f087348 */ /* 0x000fea0003c00000 */
[----:B------:R0:W1:Y:S02]  /*10160*/  SHFL.IDX P6, R14, R13, R12, R11 ;  /* 0x0000000c0d0e7389 */ /* 0x00006400000c000b */
[----:B01----:R-:W-:Y:S01]  /*10170*/  ENDCOLLECTIVE ;  /* 0x000000000000791b */ /* 0x003fe20003800000 */
.L_x_120:
[----:B------:R-:W-:-:S05]  /*10180*/  IADD3 R2, P0, R32, R2, RZ ;  /* 0x0000000220027210 */ /* 0x000fca0007f1e0ff */
[----:B------:R-:W-:-:S05]  /*10190*/  IMAD.X R3, RZ, RZ, R22, P0 ;  /* 0x000000ffff037224 */ /* 0x000fca00000e0616 */
[----:B------:R-:W-:Y:S01]  /*101a0*/  @!PT LDS RZ, [RZ] ;  /* 0x00000000fffff984 */ /* 0x000fe20000000800 */
[----:B------:R-:W-:Y:S01]  /*101b0*/  @!PT LDS RZ, [RZ] ;  /* 0x00000000fffff984 */ /* 0x000fe20000000800 */
[----:B------:R-:W-:Y:S01]  /*101c0*/  @!PT LDS RZ, [RZ] ;  /* 0x00000000fffff984 */ /* 0x000fe20000000800 */
[----:B------:R0:W-:Y:S01]  /*101d0*/  LDGSTS.E.BYPASS.LTC128B.128 [R0+0x10a00], desc[UR50][R2.64], !P3 ;  /* 0x10a0000002007fae */ /* 0x0001e2000d901d72 */
[----:B------:R-:W-:-:S03]  /*101e0*/  IMAD.MOV.U32 R13, RZ, RZ, R19 ;  /* 0x000000ffff0d7224 */ /* 0x000fc600078e0013 */
[----:B------:R0:W-:Y:S04]  /*101f0*/  LDGSTS.E.BYPASS.LTC128B.128 [R0+0x13200], desc[UR50][R2.64+0x40], !P2 ;  /* 0x1320004002007fae */ /* 0x0001e8000d101d72 */
[----:B------:R0:W-:Y:S01]  /*10200*/  LDGSTS.E.BYPASS.LTC128B.128 [R0+0x15a00], desc[UR50][R2.64+0x80], !P1 ;  /* 0x15a0008002007fae */ /* 0x0001e2000c901d72 */
[----:B------:R-:W-:-:S07]  /*10210*/  IMAD.MOV.U32 R18, RZ, RZ, R14 ;  /* 0x000000ffff127224 */ /* 0x000fce00078e000e */
[----:B0-----:R-:W-:Y:S05]  /*10220*/  WARPSYNC.COLLECTIVE R15, `(.L_x_121) ;  /* 0x000000000f087348 */ /* 0x001fea0003c00000 */
[----:B------:R1:W2:Y:S02]  /*10230*/  SHFL.IDX P6, R14, R13, R12, R11 ;  /* 0x0000000c0d0e7389 */ /* 0x0002a400000c000b */
[----:B012---:R-:W-:Y:S01]  /*10240*/  ENDCOLLECTIVE ;  /* 0x000000000000791b */ /* 0x007fe20003800000 */
.L_x_121:
[----:B------:R-:W-:Y:S05]  /*10250*/  BRA `(.L_x_122) ;  /* 0xffffffc000447947 */ /* 0x000fea000383ffff */
.L_x_55:
[----:B--2---:R2:W3:Y:S02]  /*10260*/  SYNCS.PHASECHK.TRANS64.TRYWAIT P0, [R4+URZ+0x33440], R25 ;  /* 0x03344019040075a7 */ /* 0x0044e4000800017f */
[----:B---3--:R-:W-:Y:S05]  /*10270*/  @!P0 NANOSLEEP.SYNCS 0x989680 ;  /* 0x009896800000895d */ /* 0x008fea0003900000 */
[----:B------:R-:W3:Y:S02]  /*10280*/  @!P0 SYNCS.PHASECHK.TRANS64 P0, [R4+URZ+0x33440], R25 ;  /* 0x03344019040085a7 */ /* 0x000ee4000800007f */
[----:B---3--:R-:W-:Y:S05]  /*10290*/  @!P0 BRA `(.L_x_55) ;  /* 0xfffffffc00f08947 */ /* 0x008fea000383ffff */
[----:B------:R-:W-:Y:S05]  /*102a0*/  BRA `(.L_x_123) ;  /* 0xffffffc000a87947 */ /* 0x000fea000383ffff */
.L_x_56:
[----:B------:R-:W-:Y:S01]  /*102b0*/  BSSY B0, `(.L_x_124) ;  /* 0x0000008000007945 */ /* 0x000fe20003800000 */
[----:B------:R-:W-:Y:S02]  /*102c0*/  IMAD.MOV.U32 R13, RZ, RZ, R7 ;  /* 0x000000ffff0d7224 */ /* 0x000fe400078e0007 */
[----:B------:R-:W-:Y:S02]  /*102d0*/  IMAD.MOV.U32 R12, RZ, RZ, RZ ;  /* 0x000000ffff0c7224 */ /* 0x000fe400078e00ff */
[----:B------:R-:W-:Y:S02]  /*102e0*/  IMAD.MOV.U32 R11, RZ, RZ, 0x1c1f ;  /* 0x00001c1fff0b7424 */ /* 0x000fe400078e00ff */
[----:B------:R-:W-:-:S07]  /*102f0*/  IMAD.MOV.U32 R15, RZ, RZ, -0x1 ;  /* 0xffffffffff0f7424 */ /* 0x000fce00078e00ff */
[----:B012--5:R-:W-:Y:S05]  /*10300*/  WARPSYNC.COLLECTIVE R15, `(.L_x_125) ;  /* 0x000000000f087348 */ /* 0x027fea0003c00000 */
[----:B------:R3:W4:Y:S02]  /*10310*/  SHFL.IDX P6, R14, R13, R12, R11 ;  /* 0x0000000c0d0e7389 */ /* 0x00072400000c000b */
[----:B012345:R-:W-:Y:S01]  /*10320*/  ENDCOLLECTIVE ;  /* 0x000000000000791b */ /* 0x03ffe20003800000 */
.L_x_125:
[----:B------:R-:W-:Y:S05]  /*10330*/  BSYNC B0 ;  /* 0x0000000000007941 */ /* 0x000fea0003800000 */
.L_x_124:
[----:B------:R-:W-:Y:S01]  /*10340*/  IMAD.MOV.U32 R13, RZ, RZ, R5 ;  /* 0x000000ffff0d7224 */ /* 0x000fe200078e0005 */
[----:B------:R-:W-:Y:S01]  /*10350*/  ISETP.GE.AND P2, PT, R18, 0x1, PT ;  /* 0x000000011200780c */ /* 0x000fe20003f46270 */
[----:B------:R-:W-:Y:S01]  /*10360*/  IMAD.MOV.U32 R12, RZ, RZ, RZ ;  /* 0x000000ffff0c7224 */ /* 0x000fe200078e00ff */
[C---:B------:R-:W-:Y:S01]  /*10370*/  LOP3.LUT P4, RZ, R16.reuse, 0x4, RZ, 0xc0, !PT ;  /* 0x0000000410ff7812 */ /* 0x040fe2000788c0ff */
[----:B------:R-:W-:Y:S01]  /*10380*/  IMAD.MOV.U32 R11, RZ, RZ, 0x1c1f ;  /* 0x00001c1fff0b7424 */ /* 0x000fe200078e00ff */
[C---:B------:R-:W-:Y:S01]  /*10390*/  LOP3.LUT P3, RZ, R16.reuse, 0x2, RZ, 0xc0, !PT ;  /* 0x0000000210ff7812 */ /* 0x040fe2000786c0ff */
[----:B------:R-:W-:Y:S01]  /*103a0*/  IMAD.MOV.U32 R15, RZ, RZ, -0x1 ;  /* 0xffffffffff0f7424 */ /* 0x000fe200078e00ff */
[----:B------:R-:W-:Y:S01]  /*103b0*/  LOP3.LUT P1, RZ, R16, 0x1, RZ, 0xc0, !PT ;  /* 0x0000000110ff7812 */ /* 0x000fe2000782c0ff */
[----:B------:R-:W-:-:S12]  /*103c0*/  IMAD.MOV.U32 R3, RZ, RZ, R14 ;  /* 0x000000ffff037224 */ /* 0x000fd800078e000e */
[----:B------:R-:W-:Y:S05]  /*103d0*/  WARPSYNC.COLLECTIVE R15, `(.L_x_126) ;  /* 0x000000000f087348 */ /* 0x000fea0003c00000 */
[----:B------:R0:W1:Y:S02]  /*103e0*/  SHFL.IDX P6, R14, R13, R12, R11 ;  /* 0x0000000c0d0e7389 */ /* 0x00006400000c000b */
[----:B01----:R-:W-:Y:S01]  /*103f0*/  ENDCOLLECTIVE ;  /* 0x000000000000791b */ /* 0x003fe20003800000 */
.L_x_126:
[----:B------:R-:W-:Y:S02]  /*10400*/  IMAD.MOV.U32 R13, RZ, RZ, R7 ;  /* 0x000000ffff0d7224 */ /* 0x000fe400078e0007 */
[----:B------:R-:W-:Y:S01]  /*10410*/  IMAD.MOV.U32 R12, RZ, RZ, 0x1 ;  /* 0x00000001ff0c7424 */ /* 0x000fe200078e00ff */
[----:B------:R-:W-:-:S13]  /*10420*/  @P2 IADD3 R2, P0, R32, R14, RZ ;  /* 0x0000000e20022210 */ /* 0x000fda0007f1e0ff */
[----:B------:R-:W-:Y:S05]  /*10430*/  WARPSYNC.COLLECTIVE R15, `(.L_x_127) ;  /* 0x000000000f087348 */ /* 0x000fea0003c00000 */
[----:B------:R0:W1:Y:S02]  /*10440*/  SHFL.IDX P6, R14, R13, R12, R11 ;  /* 0x0000000c0d0e7389 */ /* 0x00006400000c000b */
[----:B01----:R-:W-:Y:S01]  /*10450*/  ENDCOLLECTIVE ;  /* 0x000000000000791b */ /* 0x003fe20003800000 */
.L_x_127:
[----:B------:R-:W-:-:S05]  /*10460*/  @P2 IMAD.X R3, RZ, RZ, R3, P0 ;  /* 0x000000ffff032224 */ /* 0x000fca00000e0603 */
[----:B------:R-:W-:Y:S01]  /*10470*/  @!PT LDS RZ, [RZ] ;  /* 0x00000000fffff984 */ /* 0x000fe20000000800 */
[----:B------:R-:W-:Y:S01]  /*10480*/  @!PT LDS RZ, [RZ] ;  /* 0x00000000fffff984 */ /* 0x000fe20000000800 */
[----:B------:R-:W-:Y:S01]  /*10490*/  @!PT LDS RZ, [RZ] ;  /* 0x00000000fffff984 */ /* 0x000fe20000000800 */
[----:B------:R0:W-:Y:S04]  /*104a0*/  @P2 LDGSTS.E.BYPASS.LTC128B.128 [R0+0x24200], desc[UR50][R2.64], !P4 ;  /* 0x2420000002002fae */ /* 0x0001e8000e101d72 */
[----:B------:R0:W-:Y:S01]  /*104b0*/  @P2 LDGSTS.E.BYPASS.LTC128B.128 [R0+0x26a00], desc[UR50][R2.64+0x40], !P3 ;  /* 0x26a0004002002fae */ /* 0x0001e2000d901d72 */
[----:B------:R-:W-:-:S03]  /*104c0*/  IMAD.MOV.U32 R13, RZ, RZ, R5 ;  /* 0x000000ffff0d7224 */ /* 0x000fc600078e0005 */
[----:B------:R0:W-:Y:S01]  /*104d0*/  @P2 LDGSTS.E.BYPASS.LTC128B.128 [R0+0x29200], desc[UR50][R2.64+0x80], !P1 ;  /* 0x2920008002002fae */ /* 0x0001e2000c901d72 */
[----:B------:R-:W-:Y:S01]  /*104e0*/  ISETP.GE.AND P2, PT, R18, 0x21, PT ;  /* 0x000000211200780c */ /* 0x000fe20003f46270 */
[----:B------:R-:W-:-:S12]  /*104f0*/  IMAD.MOV.U32 R8, RZ, RZ, R14 ;  /* 0x000000ffff087224 */ /* 0x000fd800078e000e */
[----:B0-----:R-:W-:Y:S05]  /*10500*/  WARPSYNC.COLLECTIVE R15, `(.L_x_128) ;  /* 0x000000000f087348 */ /* 0x001fea0003c00000 */
[----:B------:R1:W2:Y:S02]  /*10510*/  SHFL.IDX P6, R14, R13, R12, R11 ;  /* 0x0000000c0d0e7389 */ /* 0x0002a400000c000b */
[----:B012---:R-:W-:Y:S01]  /*10520*/  ENDCOLLECTIVE ;  /* 0x000000000000791b */ /* 0x007fe20003800000 */
.L_x_128:
[----:B------:R-:W-:Y:S01]  /*10530*/  IMAD.MOV.U32 R13, RZ, RZ, R7 ;  /* 0x000000ffff0d7224 */ /* 0x000fe200078e0007 */
[----:B------:R-:W-:-:S05]  /*10540*/  @P2 IADD3 R11, P0, R32, R14, RZ ;  /* 0x0000000e200b2210 */ /* 0x000fca0007f1e0ff */
[----:B------:R-:W-:Y:S02]  /*10550*/  @P2 IMAD.X R12, RZ, RZ, R8, P0 ;  /* 0x000000ffff0c2224 */ /* 0x000fe400000e0608 */
[----:B------:R-:W-:Y:S02]  /*10560*/  @P2 IMAD.MOV.U32 R2, RZ, RZ, R11 ;  /* 0x000000ffff022224 */ /* 0x000fe400078e000b */
[----:B------:R-:W-:Y:S02]  /*10570*/  @P2 IMAD.MOV.U32 R3, RZ, RZ, R12 ;  /* 0x000000ffff032224 */ /* 0x000fe400078e000c */
[----:B------:R-:W-:Y:S02]  /*10580*/  IMAD.MOV.U32 R12, RZ, RZ, 0x2 ;  /* 0x00000002ff0c7424 */ /* 0x000fe400078e00ff */
[----:B------:R-:W-:Y:S01]  /*10590*/  IMAD.MOV.U32 R11, RZ, RZ, 0x1c1f ;  /* 0x00001c1fff0b7424 */ /* 0x000fe200078e00ff */
[----:B------:R-:W-:Y:S01]  /*105a0*/  @!PT LDS RZ, [RZ] ;  /* 0x00000000fffff984 */ /* 0x000fe20000000800 */
[----:B------:R-:W-:Y:S01]  /*105b0*/  @!PT LDS RZ, [RZ] ;  /* 0x00000000fffff984 */ /* 0x000fe20000000800 */
[----:B------:R-:W-:Y:S01]  /*105c0*/  @!PT LDS RZ, [RZ] ;  /* 0x00000000fffff984 */ /* 0x000fe20000000800 */
[----:B------:R0:W-:Y:S06]  /*105d0*/  @P2 LDGSTS.E.BYPASS.LTC128B.128 [R0+0x24a00], desc[UR50][R2.64], !P4 ;  /* 0x24a0000002002fae */ /* 0x0001ec000e101d72 */
[----:B0-----:R-:W-:Y:S05]  /*105e0*/  WARPSYNC.COLLECTIVE R15, `(.L_x_129) ;  /* 0x000000000f087348 */ /* 0x001fea0003c00000 */
[----:B------:R1:W2:Y:S02]  /*105f0*/  SHFL.IDX P6, R14, R13, R12, R11 ;  /* 0x0000000c0d0e7389 */ /* 0x0002a400000c000b */
[----:B012---:R-:W-:Y:S01]  /*10600*/  ENDCOLLECTIVE ;  /* 0x000000000000791b */ /* 0x007fe20003800000 */
.L_x_129:
[----:B------:R-:W-:Y:S01]  /*10610*/  @!PT LDS RZ, [RZ] ;  /* 0x00000000fffff984 */ /* 0x000fe20000000800 */
[----:B------:R-:W-:Y:S01]  /*10620*/  @!PT LDS RZ, [RZ] ;  /* 0x00000000fffff984 */ /* 0x000fe20000000800 */
[----:B------:R-:W-:Y:S01]  /*10630*/  @!PT LDS RZ, [RZ] ;  /* 0x00000000fffff984 */ /* 0x000fe20000000800 */
[----:B------:R0:W-:Y:S04]  /*10640*/  @P2 LDGSTS.E.BYPASS.LTC128B.128 [R0+0x27200], desc[UR50][R2.64+0x40], !P3 ;  /* 0x2720004002002fae */ /* 0x0001e8000d901d72 */
[----:B------:R0:W-:Y:S01]  /*10650*/  @P2 LDGSTS.E.BYPASS.LTC128B.128 [R0+0x29a00], desc[UR50][R2.64+0x80], !P1 ;  /* 0x29a0008002002fae */ /* 0x0001e2000c901d72 */
[----:B------:R-:W-:Y:S01]  /*10660*/  ISETP.GE.AND P2, PT, R18, 0x41, PT ;  /* 0x000000411200780c */ /* 0x000fe20003f46270 */
[----:B------:R-:W-:Y:S02]  /*10670*/  IMAD.MOV.U32 R13, RZ, RZ, R5 ;  /* 0x000000ffff0d7224 */ /* 0x000fe400078e0005 */
[----:B------:R-:W-:-:S10]  /*10680*/  IMAD.MOV.U32 R8, RZ, RZ, R14 ;  /* 0x000000ffff087224 */ /* 0x000fd400078e000e */
[----:B0-----:R-:W-:Y:S05]  /*10690*/  WARPSYNC.COLLECTIVE R15, `(.L_x_130) ;  /* 0x000000000f087348 */ /* 0x001fea0003c00000 */
[----:B------:R1:W2:Y:S02]  /*106a0*/  SHFL.IDX P6, R14, R13, R12, R11 ;  /* 0x0000000c0d0e7389 */ /* 0x0002a400000c000b */
[----:B012---:R-:W-:Y:S01]  /*106b0*/  ENDCOLLECTIVE ;  /* 0x000000000000791b */ /* 0x007fe20003800000 */
.L_x_130:
[----:B------:R-:W-:Y:S02]  /*106c0*/  IMAD.MOV.U32 R13, RZ, RZ, R7 ;  /* 0x000000ffff0d7224 */ /* 0x000fe400078e0007 */
[----:B------:R-:W-:Y:S01]  /*106d0*/  IMAD.MOV.U32 R12, RZ, RZ, 0x3 ;  /* 0x00000003ff0c7424 */ /* 0x000fe200078e00ff */
[----:B------:R-:W-:-:S13]  /*106e0*/  @P2 IADD3 R10, P0, R32, R14, RZ ;  /* 0x0000000e200a2210 */ /* 0x000fda0007f1e0ff */
[----:B------:R-:W-:Y:S05]  /*106f0*/  WARPSYNC.COLLECTIVE R15, `(.L_x_131) ;  /* 0x000000000f087348 */ /* 0x000fea0003c00000 */
[----:B------:R0:W1:Y:S02]  /*10700*/  SHFL.IDX P6, R14, R13, R12, R11 ;  /* 0x0000000c0d0e7389 */ /* 0x00006400000c000b */
[----:B01----:R-:W-:Y:S01]  /*10710*/  ENDCOLLECTIVE ;  /* 0x000000000000791b */ /* 0x003fe20003800000 */
.L_x_131:
[----:B------:R-:W-:Y:S02]  /*10720*/  @P2 IMAD.X R8, RZ, RZ, R8, P0 ;  /* 0x000000ffff082224 */ /* 0x000fe400000e0608 */
[----:B------:R-:W-:Y:S02]  /*10730*/  @P2 IMAD.MOV.U32 R2, RZ, RZ, R10 ;  /* 0x000000ffff022224 */ /* 0x000fe400078e000a */
[----:B------:R-:W-:-:S05]  /*10740*/  @P2 IMAD.MOV.U32 R3, RZ, RZ, R8 ;  /* 0x000000ffff032224 */ /* 0x000fca00078e0008 */
[----:B------:R-:W-:Y:S01]  /*10750*/  @!PT LDS RZ, [RZ] ;  /* 0x00000000fffff984 */ /* 0x000fe20000000800 */
[----:B------:R-:W-:Y:S01]  /*10760*/  @!PT LDS RZ, [RZ] ;  /* 0x00000000fffff984 */ /* 0x000fe20000000800 */
[----:B------:R-:W-:Y:S01]  /*10770*/  @!PT LDS RZ, [RZ] ;  /* 0x00000000fffff984 */ /* 0x000fe20000000800 */
[----:B------:R0:W-:Y:S01]  /*10780*/  @P2 LDGSTS.E.BYPASS.LTC128B.128 [R0+0x25200], desc[UR50][R2.64], !P4 ;  /* 0x2520000002002fae */ /* 0x0001e2000e101d72 */
[----:B------:R-:W-:-:S03]  /*10790*/  IMAD.MOV.U32 R13, RZ, RZ, R5 ;  /* 0x000000ffff0d7224 */ /* 0x000fc600078e0005 */
[----:B------:R0:W-:Y:S04]  /*107a0*/  @P2 LDGSTS.E.BYPASS.LTC128B.128 [R0+0x27a00], desc[UR50][R2.64+0x40], !P3 ;  /* 0x27a0004002002fae */ /* 0x0001e8000d901d72 */
[----:B------:R0:W-:Y:S01]  /*107b0*/  @P2 LDGSTS.E.BYPASS.LTC128B.128 [R0+0x2a200], desc[UR50][R2.64+0x80], !P1 ;  /* 0x2a20008002002fae */ /* 0x0001e2000c901d72 */
[----:B------:R-:W-:Y:S01]  /*107c0*/  ISETP.GE.AND P2, PT, R18, 0x61, PT ;  /* 0x000000611200780c */ /* 0x000fe20003f46270 */
[----:B------:R-:W-:-:S12]  /*107d0*/  IMAD.MOV.U32 R7, RZ, RZ, R14 ;  /* 0x000000ffff077224 */ /* 0x000fd800078e000e */
[----:B0-----:R-:W-:Y:S05]  /*107e0*/  WARPSYNC.COLLECTIVE R15, `(.L_x_132) ;  /* 0x000000000f087348 */ /* 0x001fea0003c00000 */
[----:B------:R1:W2:Y:S02]  /*107f0*/  SHFL.IDX P6, R14, R13, R12, R11 ;  /* 0x0000000c0d0e7389 */ /* 0x0002a400000c000b */
[----:B012---:R-:W-:Y:S01]  /*10800*/  ENDCOLLECTIVE ;  /* 0x000000000000791b */ /* 0x007fe20003800000 */
.L_x_132:
[----:B------:R-:W-:Y:S02]  /*10810*/  IMAD.MOV.U32 R13, RZ, RZ, R9 ;  /* 0x000000ffff0d7224 */ /* 0x000fe400078e0009 */
[----:B------:R-:W-:Y:S01]  /*10820*/  IMAD.MOV.U32 R12, RZ, RZ, RZ ;  /* 0x000000ffff0c7224 */ /* 0x000fe200078e00ff */
[----:B------:R-:W-:-:S13]  /*10830*/  @P2 IADD3 R5, P0, R32, R14, RZ ;  /* 0x0000000e20052210 */ /* 0x000fda0007f1e0ff */
[----:B------:R-:W-:Y:S05]  /*10840*/  WARPSYNC.COLLECTIVE R15, `(.L_x_133) ;  /* 0x000000000f087348 */ /* 0x000fea0003c00000 */
[----:B------:R0:W1:Y:S02]  /*10850*/  SHFL.IDX P6, R14, R13, R12, R11 ;  /* 0x0000000c0d0e7389 */ /* 0x00006400000c000b */
[----:B01----:R-:W-:Y:S01]  /*10860*/  ENDCOLLECTIVE ;  /* 0x000000000000791b */ /* 0x003fe20003800000 */
.L_x_133:
        /* <DEDUP_REMOVED lines=10> */
[----:B------:R-:W-:-:S07]  /*10910*/  IMAD.MOV.U32 R9, RZ, RZ, R14 ;  /* 0x000000ffff097224 */ /* 0x000fce00078e000e */
[----:B0-----:R-:W-:Y:S05]  /*10920*/  WARPSYNC.COLLECTIVE R15, `(.L_x_134) ;  /* 0x000000000f087348 */ /* 0x001fea0003c00000 */
[----:B------:R1:W2:Y:S02]  /*10930*/  SHFL.IDX P6, R14, R13, R12, R11 ;  /* 0x0000000c0d0e7389 */ /* 0x0002a400000c000b */
[----:B012---:R-:W-:Y:S01]  /*10940*/  ENDCOLLECTIVE ;  /* 0x000000000000791b */ /* 0x007fe20003800000 */
.L_x_134:
[----:B------:R-:W-:Y:S05]  /*10950*/  BRA `(.L_x_135) ;  /* 0xffffffc0002c7947 */ /* 0x000fea000383ffff */
.L_x_62:
[----:B------:R-:W-:Y:S02]  /*10960*/  IMAD.MOV.U32 R13, RZ, RZ, R4 ;  /* 0x000000ffff0d7224 */ /* 0x000fe400078e0004 */
[----:B------:R-:W-:Y:S02]  /*10970*/  IMAD.MOV.U32 R12, RZ, RZ, RZ ;  /* 0x000000ffff0c7224 */ /* 0x000fe400078e00ff */
[----:B------:R-:W-:Y:S02]  /*10980*/  IMAD.MOV.U32 R11, RZ, RZ, 0x1c1f ;  /* 0x00001c1fff0b7424 */ /* 0x000fe400078e00ff */
[----:B------:R-:W-:Y:S02]  /*10990*/  IMAD.MOV.U32 R15, RZ, RZ, -0x1 ;  /* 0xffffffffff0f7424 */ /* 0x000fe400078e00ff */
[----:B------:R-:W-:-:S07]  /*109a0*/  IMAD.IADD R5, R10, 0x1, R5 ;  /* 0x000000010a057824 */ /* 0x000fce00078e0205 */
[----:B------:R-:W-:Y:S05]  /*109b0*/  WARPSYNC.COLLECTIVE R15, `(.L_x_136) ;  /* 0x000000000f087348 */ /* 0x000fea0003c00000 */
[----:B------:R0:W1:Y:S02]  /*109c0*/  SHFL.IDX P6, R14, R13, R12, R11 ;  /* 0x0000000c0d0e7389 */ /* 0x00006400000c000b */
[----:B01----:R-:W-:Y:S01]  /*109d0*/  ENDCOLLECTIVE ;  /* 0x000000000000791b */ /* 0x003fe20003800000 */
.L_x_136:
[C---:B------:R-:W-:Y:S01]  /*109e0*/  VIADD R6, R5.reuse, 0x20 ;  /* 0x0000002005067836 */ /* 0x040fe20000000000 */
[----:B------:R-:W-:Y:S01]  /*109f0*/  ISETP.GE.AND P1, PT, R5, UR40, PT ;  /* 0x0000002805007c0c */ /* 0x000fe2000bf26270 */
[----:B------:R-:W-:Y:S02]  /*10a00*/  IMAD.MOV.U32 R13, RZ, RZ, R0 ;  /* 0x000000ffff0d7224 */ /* 0x000fe400078e0000 */
[----:B------:R-:W-:-:S10]  /*10a10*/  IMAD.MOV.U32 R2, RZ, RZ, R14 ;  /* 0x000000ffff027224 */ /* 0x000fd400078e000e */
[----:B------:R-:W-:Y:S05]  /*10a20*/  WARPSYNC.COLLECTIVE R15, `(.L_x_137) ;  /* 0x000000000f087348 */ /* 0x000fea0003c00000 */
[----:B------:R0:W1:Y:S02]  /*10a30*/  SHFL.IDX P6, R14, R13, R12, R11 ;  /* 0x0000000c0d0e7389 */ /* 0x00006400000c000b */
[----:B01----:R-:W-:Y:S01]  /*10a40*/  ENDCOLLECTIVE ;  /* 0x000000000000791b */ /* 0x003fe20003800000 */
.L_x_137:
[----:B------:R-:W-:Y:S02]  /*10a50*/  IMAD.MOV.U32 R13, RZ, RZ, R4 ;  /* 0x000000ffff0d7224 */ /* 0x000fe400078e0004 */
[----:B------:R-:W-:Y:S01]  /*10a60*/  IMAD.MOV.U32 R12, RZ, RZ, 0x1 ;  /* 0x00000001ff0c7424 */ /* 0x000fe200078e00ff */
[----:B------:R-:W-:-:S05]  /*10a70*/  @!P1 IADD3 R14, P0, R32, R14, RZ ;  /* 0x0000000e200e9210 */ /* 0x000fca0007f1e0ff */
[----:B------:R-:W-:Y:S02]  /*10a80*/  @!P1 IMAD.X R3, RZ, RZ, R2, P0 ;  /* 0x000000ffff039224 */ /* 0x000fe400000e0602 */
[----:B------:R-:W-:-:S07]  /*10a90*/  @!P1 IMAD.MOV.U32 R2, RZ, RZ, R14 ;  /* 0x000000ffff029224 */ /* 0x000fce00078e000e */
[----:B------:R-:W-:Y:S05]  /*10aa0*/  WARPSYNC.COLLECTIVE R15, `(.L_x_138) ;  /* 0x000000000f087348 */ /* 0x000fea0003c00000 */
[----:B------:R0:W1:Y:S02]  /*10ab0*/  SHFL.IDX P6, R14, R13, R12, R11 ;  /* 0x0000000c0d0e7389 */ /* 0x00006400000c000b */
[----:B01----:R-:W-:Y:S01]  /*10ac0*/  ENDCOLLECTIVE ;  /* 0x000000000000791b */ /* 0x003fe20003800000 */
.L_x_138:
[----:B------:R-:W-:Y:S01]  /*10ad0*/  @!PT LDS RZ, [RZ] ;  /* 0x00000000fffff984 */ /* 0x000fe20000000800 */
[----:B------:R-:W-:Y:S01]  /*10ae0*/  @!PT LDS RZ, [RZ] ;  /* 0x00000000fffff984 */ /* 0x000fe20000000800 */
[----:B------:R-:W-:Y:S01]  /*10af0*/  @!PT LDS RZ, [RZ] ;  /* 0x00000000fffff984 */ /* 0x000fe20000000800 */
[----:B------:R0:W-:Y:S04]  /*10b00*/  @!P1 LDGSTS.E.BYPASS.LTC128B.128 [R8+0x1e200], desc[UR50][R2.64], !P3 ;  /* 0x1e20000002089fae */ /* 0x0001e8000d901d72 */
[----:B------:R0:W-:Y:S04]  /*10b10*/  @!P1 LDGSTS.E.BYPASS.LTC128B.128 [R8+0x20200], desc[UR50][R2.64+0x40], !P4 ;  /* 0x2020004002089fae */ /* 0x0001e8000e101d72 */
[----:B------:R0:W-:Y:S01]  /*10b20*/  @!P1 LDGSTS.E.BYPASS.LTC128B.128 [R8+0x22200], desc[UR50][R2.64+0x80], !P5 ;  /* 0x2220008002089fae */ /* 0x0001e2000e901d72 */
[----:B------:R-:W-:Y:S01]  /*10b30*/  ISETP.GE.AND P1, PT, R6, UR40, PT ;  /* 0x0000002806007c0c */ /* 0x000fe2000bf26270 */
[----:B------:R-:W-:-:S02]  /*10b40*/  IMAD.MOV.U32 R13, RZ, RZ, R0 ;  /* 0x000000ffff0d7224 */ /* 0x000fc400078e0000 */
[----:B------:R-:W-:-:S10]  /*10b50*/  IMAD.MOV.U32 R6, RZ, RZ, R14 ;  /* 0x000000ffff067224 */ /* 0x000fd400078e000e */
[----:B0-----:R-:W-:Y:S05]  /*10b60*/  WARPSYNC.COLLECTIVE R15, `(.L_x_139) ;  /* 0x000000000f087348 */ /* 0x001fea0003c00000 */
[----:B------:R1:W2:Y:S02]  /*10b70*/  SHFL.IDX P6, R14, R13, R12, R11 ;  /* 0x0000000c0d0e7389 */ /* 0x0002a400000c000b */
[----:B012---:R-:W-:Y:S01]  /*10b80*/  ENDCOLLECTIVE ;  /* 0x000000000000791b */ /* 0x007fe20003800000 */
.L_x_139:
[----:B------:R-:W-:Y:S02]  /*10b90*/  IMAD.MOV.U32 R13, RZ, RZ, R4 ;  /* 0x000000ffff0d7224 */ /* 0x000fe400078e0004 */
[----:B------:R-:W-:Y:S01]  /*10ba0*/  IMAD.MOV.U32 R12, RZ, RZ, 0x2 ;  /* 0x00000002ff0c7424 */ /* 0x000fe200078e00ff */
[----:B------:R-:W-:-:S05]  /*10bb0*/  @!P1 IADD3 R14, P0, R32, R14, RZ ;  /* 0x0000000e200e9210 */ /* 0x000fca0007f1e0ff */
[----:B------:R-:W-:-:S08]  /*10bc0*/  @!P1 IMAD.MOV.U32 R2, RZ, RZ, R14 ;  /* 0x000000ffff029224 */ /* 0x000fd000078e000e */
[----:B------:R-:W-:Y:S05]  /*10bd0*/  WARPSYNC.COLLECTIVE R15, `(.L_x_140) ;  /* 0x000000000f087348 */ /* 0x000fea0003c00000 */
[----:B------:R0:W1:Y:S02]  /*10be0*/  SHFL.IDX P6, R14, R13, R12, R11 ;  /* 0x0000000c0d0e7389 */ /* 0x00006400000c000b */
[----:B01----:R-:W-:Y:S01]  /*10bf0*/  ENDCOLLECTIVE ;  /* 0x000000000000791b */ /* 0x003fe20003800000 */
.L_x_140:
[----:B------:R-:W-:Y:S02]  /*10c00*/  @!P1 IMAD.X R7, RZ, RZ, R6, P0 ;  /* 0x000000ffff079224 */ /* 0x000fe400000e0606 */
[----:B------:R-:W-:Y:S02]  /*10c10*/  VIADD R6, R5, 0x40 ;  /* 0x0000004005067836 */ /* 0x000fe40000000000 */
[----:B------:R-:W-:-:S05]  /*10c20*/  @!P1 IMAD.MOV.U32 R3, RZ, RZ, R7 ;  /* 0x000000ffff039224 */ /* 0x000fca00078e0007 */
[----:B------:R-:W-:Y:S01]  /*10c30*/  @!PT LDS RZ, [RZ] ;  /* 0x00000000fffff984 */ /* 0x000fe20000000800 */
[----:B------:R-:W-:Y:S01]  /*10c40*/  @!PT LDS RZ, [RZ] ;  /* 0x00000000fffff984 */ /* 0x000fe20000000800 */
[----:B------:R-:W-:Y:S01]  /*10c50*/  @!PT LDS RZ, [RZ] ;  /* 0x00000000fffff984 */ /* 0x000fe20000000800 */
[----:B------:R0:W-:Y:S01]  /*10c60*/  @!P1 LDGSTS.E.BYPASS.LTC128B.128 [R8+0x1ea00], desc[UR50][R2.64], !P3 ;  /* 0x1ea0000002089fae */ /* 0x0001e2000d901d72 */
[----:B------:R-:W-:-:S03]  /*10c70*/  IMAD.MOV.U32 R13, RZ, RZ, R0 ;  /* 0x000000ffff0d7224 */ /* 0x000fc600078e0000 */
[----:B------:R0:W-:Y:S04]  /*10c80*/  @!P1 LDGSTS.E.BYPASS.LTC128B.128 [R8+0x20a00], desc[UR50][R2.64+0x40], !P4 ;  /* 0x20a0004002089fae */ /* 0x0001e8000e101d72 */
[----:B------:R0:W-:Y:S01]  /*10c90*/  @!P1 LDGSTS.E.BYPASS.LTC128B.128 [R8+0x22a00], desc[UR50][R2.64+0x80], !P5 ;  /* 0x22a0008002089fae */ /* 0x0001e2000e901d72 */
[----:B------:R-:W-:Y:S01]  /*10ca0*/  ISETP.GE.AND P1, PT, R6, UR40, PT ;  /* 0x0000002806007c0c */ /* 0x000fe2000bf26270 */
[----:B------:R-:W-:-:S12]  /*10cb0*/  IMAD.MOV.U32 R6, RZ, RZ, R14 ;  /* 0x000000ffff067224 */ /* 0x000fd800078e000e */
[----:B0-----:R-:W-:Y:S05]  /*10cc0*/  WARPSYNC.COLLECTIVE R15, `(.L_x_141) ;  /* 0x000000000f087348 */ /* 0x001fea0003c00000 */
[----:B------:R1:W2:Y:S02]  /*10cd0*/  SHFL.IDX P6, R14, R13, R12, R11 ;  /* 0x0000000c0d0e7389 */ /* 0x0002a400000c000b */
[----:B012---:R-:W-:Y:S01]  /*10ce0*/  ENDCOLLECTIVE ;  /* 0x000000000000791b */ /* 0x007fe20003800000 */
.L_x_141:
[----:B------:R-:W-:Y:S02]  /*10cf0*/  IMAD.MOV.U32 R13, RZ, RZ, R4 ;  /* 0x000000ffff0d7224 */ /* 0x000fe400078e0004 */
[----:B------:R-:W-:Y:S01]  /*10d00*/  IMAD.MOV.U32 R12, RZ, RZ, 0x3 ;  /* 0x00000003ff0c7424 */ /* 0x000fe200078e00ff */
[----:B------:R-:W-:-:S05]  /*10d10*/  @!P1 IADD3 R14, P0, R32, R14, RZ ;  /* 0x0000000e200e9210 */ /* 0x000fca0007f1e0ff */
[----:B------:R-:W-:-:S08]  /*10d20*/  @!P1 IMAD.MOV.U32 R2, RZ, RZ, R14 ;  /* 0x000000ffff029224 */ /* 0x000fd000078e000e */
[----:B------:R-:W-:Y:S05]  /*10d30*/  WARPSYNC.COLLECTIVE R15, `(.L_x_142) ;  /* 0x000000000f087348 */ /* 0x000fea0003c00000 */
[----:B------:R0:W1:Y:S02]  /*10d40*/  SHFL.IDX P6, R14, R13, R12, R11 ;  /* 0x0000000c0d0e7389 */ /* 0x00006400000c000b */
[----:B01----:R-:W-:Y:S01]  /*10d50*/  ENDCOLLECTIVE ;  /* 0x000000000000791b */ /* 0x003fe20003800000 */
.L_x_142:
[----:B------:R-:W-:-:S04]  /*10d60*/  @!P1 IMAD.X R7, RZ, RZ, R6, P0 ;  /* 0x000000ffff079224 */ /* 0x000fc800000e0606 */
        /* <DEDUP_REMOVED lines=8> */
[----:B------:R-:W-:-:S07]  /*10df0*/  IMAD.MOV.U32 R6, RZ, RZ, R14 ;  /* 0x000000ffff067224 */ /* 0x000fce00078e000e */
[----:B0-----:R-:W-:Y:S05]  /*10e00*/  WARPSYNC.COLLECTIVE R15, `(.L_x_143) ;  /* 0x000000000f087348 */ /* 0x001fea0003c00000 */
[----:B------:R1:W2:Y:S02]  /*10e10*/  SHFL.IDX P6, R14, R13, R12, R11 ;  /* 0x0000000c0d0e7389 */ /* 0x0002a400000c000b */
[----:B012---:R-:W-:Y:S01]  /*10e20*/  ENDCOLLECTIVE ;  /* 0x000000000000791b */ /* 0x007fe20003800000 */
.L_x_143:
[----:B------:R-:W-:Y:S05]  /*10e30*/  BRA `(.L_x_144) ;  /* 0xffffffc4002c7947 */ /* 0x000fea000383ffff */
.L_x_63:
[----:B0-----:R-:W-:-:S04]  /*10e40*/  IMAD.U32 R3, RZ, RZ, UR41 ;  /* 0x00000029ff037e24 */ /* 0x001fc8000f8e00ff */
[----:B------:R0:W1:Y:S03]  /*10e50*/  SYNCS.PHASECHK.TRANS64.TRYWAIT P0, [R3+URZ+0x33420], R0 ;  /* 0x03342000030075a7 */ /* 0x000066000800017f */
[----:B-1----:R-:W-:Y:S05]  /*10e60*/  @!P0 NANOSLEEP.SYNCS 0x989680 ;  /* 0x009896800000895d */ /* 0x002fea0003900000 */
[----:B------:R-:W1:Y:S02]  /*10e70*/  @!P0 SYNCS.PHASECHK.TRANS64 P0, [R3+URZ+0x33420], R0 ;  /* 0x03342000030085a7 */ /* 0x000e64000800007f */
[----:B-1----:R-:W-:Y:S05]  /*10e80*/  @!P0 BRA `(.L_x_63) ;  /* 0xfffffffc00ec8947 */ /* 0x002fea000383ffff */
[----:B------:R-:W-:Y:S05]  /*10e90*/  BRA `(.L_x_145) ;  /* 0xffffffc400687947 */ /* 0x000fea000383ffff */
.L_x_67:
[----:B0-----:R0:W1:Y:S02]  /*10ea0*/  SYNCS.PHASECHK.TRANS64.TRYWAIT P0, [R4+URZ+0x33480], R26 ;  /* 0x0334801a040075a7 */ /* 0x001064000800017f */
[----:B-1----:R-:W-:Y:S05]  /*10eb0*/  @!P0 NANOSLEEP.SYNCS 0x989680 ;  /* 0x009896800000895d */ /* 0x002fea0003900000 */
[----:B------:R-:W1:Y:S02]  /*10ec0*/  @!P0 SYNCS.PHASECHK.TRANS64 P0, [R4+URZ+0x33480], R26 ;  /* 0x0334801a040085a7 */ /* 0x000e64000800007f */
[----:B-1----:R-:W-:Y:S05]  /*10ed0*/  @!P0 BRA `(.L_x_67) ;  /* 0xfffffffc00f08947 */ /* 0x002fea000383ffff */
[----:B------:R-:W-:Y:S05]  /*10ee0*/  BRA `(.L_x_146) ;  /* 0xffffffc800687947 */ /* 0x000fea000383ffff */
.L_x_68:
        /* <DEDUP_REMOVED lines=8> */
.L_x_148:
[----:B------:R-:W-:Y:S05]  /*10f70*/  BSYNC B0 ;  /* 0x0000000000007941 */ /* 0x000fea0003800000 */
.L_x_147:
[----:B------:R-:W-:Y:S02]  /*10f80*/  IMAD.MOV.U32 R13, RZ, RZ, R9 ;  /* 0x000000ffff0d7224 */ /* 0x000fe400078e0009 */
[----:B------:R-:W-:Y:S02]  /*10f90*/  IMAD.MOV.U32 R12, RZ, RZ, RZ ;  /* 0x000000ffff0c7224 */ /* 0x000fe400078e00ff */
[----:B------:R-:W-:Y:S02]  /*10fa0*/  IMAD.MOV.U32 R11, RZ, RZ, 0x1c1f ;  /* 0x00001c1fff0b7424 */ /* 0x000fe400078e00ff */
[----:B------:R-:W-:Y:S02]  /*10fb0*/  IMAD.MOV.U32 R15, RZ, RZ, -0x1 ;  /* 0xffffffffff0f7424 */ /* 0x000fe400078e00ff */
[----:B------:R-:W-:-:S07]  /*10fc0*/  IMAD.MOV.U32 R0, RZ, RZ, R14 ;  /* 0x000000ffff007224 */ /* 0x000fce00078e000e */
[----:B------:R-:W-:Y:S05]  /*10fd0*/  WARPSYNC.COLLECTIVE R15, `(.L_x_149) ;  /* 0x000000000f087348 */ /* 0x000fea0003c00000 */
[----:B------:R0:W1:Y:S02]  /*10fe0*/  SHFL.IDX P6, R14, R13, R12, R11 ;  /* 0x0000000c0d0e7389 */ /* 0x00006400000c000b */
[----:B01----:R-:W-:Y:S01]  /*10ff0*/  ENDCOLLECTIVE ;  /* 0x000000000000791b */ /* 0x003fe20003800000 */
.L_x_149:
[----:B------:R-:W-:Y:S02]  /*11000*/  IMAD.MOV.U32 R13, RZ, RZ, R10 ;  /* 0x000000ffff0d7224 */ /* 0x000fe400078e000a */
[----:B------:R-:W-:Y:S02]  /*11010*/  IMAD.MOV.U32 R12, RZ, RZ, 0x1 ;  /* 0x00000001ff0c7424 */ /* 0x000fe400078e00ff */
[----:B------:R-:W-:-:S07]  /*11020*/  IMAD.MOV.U32 R2, RZ, RZ, R14 ;  /* 0x000000ffff027224 */ /* 0x000fce00078e000e */
[----:B------:R-:W-:Y:S05]  /*11030*/  WARPSYNC.COLLECTIVE R15, `(.L_x_150) ;  /* 0x000000000f087348 */ /* 0x000fea0003c00000 */
[----:B------:R0:W1:Y:S02]  /*11040*/  SHFL.IDX P6, R14, R13, R12, R11 ;  /* 0x0000000c0d0e7389 */ /* 0x00006400000c000b */
[----:B01----:R-:W-:Y:S01]  /*11050*/  ENDCOLLECTIVE ;  /* 0x000000000000791b */ /* 0x003fe20003800000 */
.L_x_150:
[----:B------:R-:W-:-:S05]  /*11060*/  IADD3 R2, P0, R32, R2, RZ ;  /* 0x0000000220027210 */ /* 0x000fca0007f1e0ff */
[----:B------:R-:W-:Y:S02]  /*11070*/  IMAD.X R3, RZ, RZ, R0, P0 ;  /* 0x000000ffff037224 */ /* 0x000fe400000e0600 */
[----:B------:R-:W-:Y:S02]  /*11080*/  VIADD R0, R35, UR41 ;  /* 0x0000002923007c36 */ /* 0x000fe40008000000 */
[----:B------:R-:W-:-:S03]  /*11090*/  IMAD.MOV.U32 R13, RZ, RZ, R9 ;  /* 0x000000ffff0d7224 */ /* 0x000fc600078e0009 */
[----:B------:R-:W-:Y:S01]  /*110a0*/  @!PT LDS RZ, [RZ] ;  /* 0x00000000fffff984 */ /* 0x000fe20000000800 */
[----:B------:R-:W-:Y:S01]  /*110b0*/  @!PT LDS RZ, [RZ] ;  /* 0x00000000fffff984 */ /* 0x000fe20000000800 */
[----:B------:R-:W-:Y:S01]  /*110c0*/  @!PT LDS RZ, [RZ] ;  /* 0x00000000fffff984 */ /* 0x000fe20000000800 */
[----:B------:R-:W-:Y:S04]  /*110d0*/  LDGSTS.E.BYPASS.LTC128B.128 [R0+0xf200], desc[UR50][R2.64], !P4 ;  /* 0x0f20000002007fae */ /* 0x000fe8000e101d72 */
[----:B------:R-:W-:Y:S04]  /*110e0*/  LDGSTS.E.BYPASS.LTC128B.128 [R0+0x11a00], desc[UR50][R2.64+0x40], !P3 ;  /* 0x11a0004002007fae */ /* 0x000fe8000d901d72 */
[----:B------:R0:W-:Y:S02]  /*110f0*/  LDGSTS.E.BYPASS.LTC128B.128 [R0+0x14200], desc[UR50][R2.64+0x80], !P1 ;  /* 0x1420008002007fae */ /* 0x0001e4000c901d72 */
[----:B0-----:R-:W-:-:S07]  /*11100*/  IMAD.MOV.U32 R3, RZ, RZ, R14 ;  /* 0x000000ffff037224 */ /* 0x001fce00078e000e */
[----:B------:R-:W-:Y:S05]  /*11110*/  WARPSYNC.COLLECTIVE R15, `(.L_x_151) ;  /* 0x000000000f087348 */ /* 0x000fea0003c00000 */
[----:B------:R0:W1:Y:S02]  /*11120*/  SHFL.IDX P6, R14, R13, R12, R11 ;  /* 0x0000000c0d0e7389 */ /* 0x00006400000c000b */
[----:B01----:R-:W-:Y:S01]  /*11130*/  ENDCOLLECTIVE ;  /* 0x000000000000791b */ /* 0x003fe20003800000 */
.L_x_151:
[----:B------:R-:W-:Y:S02]  /*11140*/  IMAD.MOV.U32 R13, RZ, RZ, R10 ;  /* 0x000000ffff0d7224 */ /* 0x000fe400078e000a */
[----:B------:R-:W-:Y:S02]  /*11150*/  IMAD.MOV.U32 R12, RZ, RZ, 0x2 ;  /* 0x00000002ff0c7424 */ /* 0x000fe400078e00ff */
[----:B------:R-:W-:-:S07]  /*11160*/  IMAD.MOV.U32 R2, RZ, RZ, R14 ;  /* 0x000000ffff027224 */ /* 0x000fce00078e000e */
[----:B------:R-:W-:Y:S05]  /*11170*/  WARPSYNC.COLLECTIVE R15, `(.L_x_152) ;  /* 0x000000000f087348 */ /* 0x000fea0003c00000 */
[----:B------:R0:W1:Y:S02]  /*11180*/  SHFL.IDX P6, R14, R13, R12, R11 ;  /* 0x0000000c0d0e7389 */ /* 0x00006400000c000b */
[----:B01----:R-:W-:Y:S01]  /*11190*/  ENDCOLLECTIVE ;  /* 0x000000000000791b */ /* 0x003fe20003800000 */
.L_x_152:
        /* <DEDUP_REMOVED lines=13> */
.L_x_153:
[----:B------:R-:W-:Y:S02]  /*11270*/  IMAD.MOV.U32 R13, RZ, RZ, R10 ;  /* 0x000000ffff0d7224 */ /* 0x000fe400078e000a */
[----:B------:R-:W-:Y:S02]  /*11280*/  IMAD.MOV.U32 R12, RZ, RZ, 0x3 ;  /* 0x00000003ff0c7424 */ /* 0x000fe400078e00ff */
[----:B------:R-:W-:-:S07]  /*11290*/  IMAD.MOV.U32 R2, RZ, RZ, R14 ;  /* 0x000000ffff027224 */ /* 0x000fce00078e000e */
[----:B------:R-:W-:Y:S05]  /*112a0*/  WARPSYNC.COLLECTIVE R15, `(.L_x_154) ;  /* 0x000000000f087348 */ /* 0x000fea0003c00000 */
[----:B------:R0:W1:Y:S02]  /*112b0*/  SHFL.IDX P6, R14, R13, R12, R11 ;  /* 0x0000000c0d0e7389 */ /* 0x00006400000c000b */
[----:B01----:R-:W-:Y:S01]  /*112c0*/  ENDCOLLECTIVE ;  /* 0x000000000000791b */ /* 0x003fe20003800000 */
.L_x_154:
        /* <DEDUP_REMOVED lines=13> */
.L_x_155:
[----:B------:R-:W-:Y:S02]  /*113a0*/  IMAD.MOV.U32 R13, RZ, RZ, R23 ;  /* 0x000000ffff0d7224 */ /* 0x000fe400078e0017 */
[----:B------:R-:W-:Y:S02]  /*113b0*/  IMAD.MOV.U32 R12, RZ, RZ, RZ ;  /* 0x000000ffff0c7224 */ /* 0x000fe400078e00ff */
[----:B------:R-:W-:-:S07]  /*113c0*/  IMAD.MOV.U32 R2, RZ, RZ, R14 ;  /* 0x000000ffff027224 */ /* 0x000fce00078e000e */
[----:B------:R-:W-:Y:S05]  /*113d0*/  WARPSYNC.COLLECTIVE R15, `(.L_x_156) ;  /* 0x000000000f087348 */ /* 0x000fea0003c00000 */
[----:B------:R0:W1:Y:S02]  /*113e0*/  SHFL.IDX P6, R14, R13, R12, R11 ;  /* 0x0000000c0d0e7389 */ /* 0x00006400000c000b */
[----:B01----:R-:W-:Y:S01]  /*113f0*/  ENDCOLLECTIVE ;  /* 0x000000000000791b */ /* 0x003fe20003800000 */
.L_x_156:
        /* <DEDUP_REMOVED lines=13> */
.L_x_157:
[----:B------:R-:W-:Y:S01]  /*114d0*/  IMAD.MOV.U32 R2, RZ, RZ, R14 ;  /* 0x000000ffff027224 */ /* 0x000fe200078e000e */
[----:B------:R-:W-:Y:S06]  /*114e0*/  BRA `(.L_x_158) ;  /* 0xffffffc400f87947 */ /* 0x000fec000383ffff */
.L_x_73:
[----:B---3--:R3:W4:Y:S02]  /*114f0*/  SYNCS.PHASECHK.TRANS64.TRYWAIT P0, [R4+URZ+0x33440], R26 ;  /* 0x0334401a040075a7 */ /* 0x008724000800017f */
[----:B----4-:R-:W-:Y:S05]  /*11500*/  @!P0 NANOSLEEP.SYNCS 0x989680 ;  /* 0x009896800000895d */ /* 0x010fea0003900000 */
[----:B------:R-:W4:Y:S02]  /*11510*/  @!P0 SYNCS.PHASECHK.TRANS64 P0, [R4+URZ+0x33440], R26 ;  /* 0x0334401a040085a7 */ /* 0x000f24000800007f */
[----:B----4-:R-:W-:Y:S05]  /*11520*/  @!P0 BRA `(.L_x_73) ;  /* 0xfffffffc00f08947 */ /* 0x010fea000383ffff */
[----:B------:R-:W-:Y:S05]  /*11530*/  BRA `(.L_x_159) ;  /* 0xffffffc800507947 */ /* 0x000fea000383ffff */
.L_x_74:
[----:B------:R-:W-:Y:S01]  /*11540*/  BSSY B0, `(.L_x_160) ;  /* 0x0000008000007945 */ /* 0x000fe20003800000 */
[----:B------:R-:W-:Y:S02]  /*11550*/  IMAD.MOV.U32 R13, RZ, RZ, R21 ;  /* 0x000000ffff0d7224 */ /* 0x000fe400078e0015 */
[----:B------:R-:W-:Y:S02]  /*11560*/  IMAD.MOV.U32 R12, RZ, RZ, RZ ;  /* 0x000000ffff0c7224 */ /* 0x000fe400078e00ff */
[----:B------:R-:W-:Y:S02]  /*11570*/  IMAD.MOV.U32 R11, RZ, RZ, 0x1c1f ;  /* 0x00001c1fff0b7424 */ /* 0x000fe400078e00ff */
[----:B------:R-:W-:-:S07]  /*11580*/  IMAD.MOV.U32 R15, RZ, RZ, -0x1 ;  /* 0xffffffffff0f7424 */ /* 0x000fce00078e00ff */
[----:B0-23--:R-:W-:Y:S05]  /*11590*/  WARPSYNC.COLLECTIVE R15, `(.L_x_161) ;  /* 0x000000000f087348 */ /* 0x00dfea0003c00000 */
[----:B------:R1:W4:Y:S02]  /*115a0*/  SHFL.IDX P6, R14, R13, R12, R11 ;  /* 0x0000000c0d0e7389 */ /* 0x00032400000c000b */
[----:B01234-:R-:W-:Y:S01]  /*115b0*/  ENDCOLLECTIVE ;  /* 0x000000000000791b */ /* 0x01ffe20003800000 */
.L_x_161:
[----:B------:R-:W-:Y:S05]  /*115c0*/  BSYNC B0 ;  /* 0x0000000000007941 */ /* 0x000fea0003800000 */
.L_x_160:
        /* <DEDUP_REMOVED lines=8> */
.L_x_162:
[----:B------:R-:W-:Y:S02]  /*11650*/  IMAD.MOV.U32 R13, RZ, RZ, R21 ;  /* 0x000000ffff0d7224 */ /* 0x000fe400078e0015 */
[----:B------:R-:W-:Y:S01]  /*11660*/  IMAD.MOV.U32 R12, RZ, RZ, 0x1 ;  /* 0x00000001ff0c7424 */ /* 0x000fe200078e00ff */
[----:B------:R-:W-:-:S13]  /*11670*/  IADD3 R2, P0, R32, R14, RZ ;  /* 0x0000000e20027210 */ /* 0x000fda0007f1e0ff */
[----:B------:R-:W-:Y:S05]  /*11680*/  WARPSYNC.COLLECTIVE R15, `(.L_x_163) ;  /* 0x000000000f087348 */ /* 0x000fea0003c00000 */
[----:B------:R0:W1:Y:S02]  /*11690*/  SHFL.IDX P6, R14, R13, R12, R11 ;  /* 0x0000000c0d0e7389 */ /* 0x00006400000c000b */
[----:B01----:R-:W-:Y:S01]  /*116a0*/  ENDCOLLECTIVE ;  /* 0x000000000000791b */ /* 0x003fe20003800000 */
.L_x_163:
[----:B------:R-:W-:-:S05]  /*116b0*/  IMAD.X R3, RZ, RZ, R3, P0 ;  /* 0x000000ffff037224 */ /* 0x000fca00000e0603 */
[----:B------:R-:W-:Y:S01]  /*116c0*/  @!PT LDS RZ, [RZ] ;  /* 0x00000000fffff984 */ /* 0x000fe20000000800 */
[----:B------:R-:W-:Y:S01]  /*116d0*/  @!PT LDS RZ, [RZ] ;  /* 0x00000000fffff984 */ /* 0x000fe20000000800 */
[----:B------:R-:W-:Y:S01]  /*116e0*/  @!PT LDS RZ, [RZ] ;  /* 0x00000000fffff984 */ /* 0x000fe20000000800 */
[----:B------:R-:W-:Y:S04]  /*116f0*/  LDGSTS.E.BYPASS.LTC128B.128 [R0+0x24200], desc[UR50][R2.64], !P4 ;  /* 0x2420000002007fae */ /* 0x000fe8000e101d72 */
[----:B------:R-:W-:Y:S01]  /*11700*/  LDGSTS.E.BYPASS.LTC128B.128 [R0+0x26a00], desc[UR50][R2.64+0x40], !P3 ;  /* 0x26a0004002007fae */ /* 0x000fe2000d901d72 */
[----:B------:R-:W-:-:S03]  /*11710*/  IMAD.MOV.U32 R13, RZ, RZ, R19 ;  /* 0x000000ffff0d7224 */ /* 0x000fc600078e0013 */
[----:B------:R0:W-:Y:S02]  /*11720*/  LDGSTS.E.BYPASS.LTC128B.128 [R0+0x29200], desc[UR50][R2.64+0x80], !P1 ;  /* 0x2920008002007fae */ /* 0x0001e4000c901d72 */
[----:B0-----:R-:W-:-:S07]  /*11730*/  IMAD.MOV.U32 R3, RZ, RZ, R14 ;  /* 0x000000ffff037224 */ /* 0x001fce00078e000e */
[----:B------:R-:W-:Y:S05]  /*11740*/  WARPSYNC.COLLECTIVE R15, `(.L_x_164) ;  /* 0x000000000f087348 */ /* 0x000fea0003c00000 */
[----:B------:R0:W1:Y:S02]  /*11750*/  SHFL.IDX P6, R14, R13, R12, R11 ;  /* 0x0000000c0d0e7389 */ /* 0x00006400000c000b */
[----:B01----:R-:W-:Y:S01]  /*11760*/  ENDCOLLECTIVE ;  /* 0x000000000000791b */ /* 0x003fe20003800000 */
.L_x_164:
[----:B------:R-:W-:Y:S02]  /*11770*/  IMAD.MOV.U32 R13, RZ, RZ, R21 ;  /* 0x000000ffff0d7224 */ /* 0x000fe400078e0015 */
[----:B------:R-:W-:Y:S01]  /*11780*/  IMAD.MOV.U32 R12, RZ, RZ, 0x2 ;  /* 0x00000002ff0c7424 */ /* 0x000fe200078e00ff */
[----:B------:R-:W-:-:S13]  /*11790*/  IADD3 R2, P0, R32, R14, RZ ;  /* 0x0000000e20027210 */ /* 0x000fda0007f1e0ff */
[----:B------:R-:W-:Y:S05]  /*117a0*/  WARPSYNC.COLLECTIVE R15, `(.L_x_165) ;  /* 0x000000000f087348 */ /* 0x000fea0003c00000 */
[----:B------:R0:W1:Y:S02]  /*117b0*/  SHFL.IDX P6, R14, R13, R12, R11 ;  /* 0x0000000c0d0e7389 */ /* 0x00006400000c000b */
[----:B01----:R-:W-:Y:S01]  /*117c0*/  ENDCOLLECTIVE ;  /* 0x000000000000791b */ /* 0x003fe20003800000 */
.L_x_165:
        /* <DEDUP_REMOVED lines=12> */
.L_x_166:
[----:B------:R-:W-:Y:S02]  /*11890*/  IMAD.MOV.U32 R13, RZ, RZ, R21 ;  /* 0x000000ffff0d7224 */ /* 0x000fe400078e0015 */
[----:B------:R-:W-:Y:S01]  /*118a0*/  IMAD.MOV.U32 R12, RZ, RZ, 0x3 ;  /* 0x00000003ff0c7424 */ /* 0x000fe200078e00ff */
[----:B------:R-:W-:-:S13]  /*118b0*/  IADD3 R2, P0, R32, R14, RZ ;  /* 0x0000000e20027210 */ /* 0x000fda0007f1e0ff */
[----:B------:R-:W-:Y:S05]  /*118c0*/  WARPSYNC.COLLECTIVE R15, `(.L_x_167) ;  /* 0x000000000f087348 */ /* 0x000fea0003c00000 */
[----:B------:R0:W1:Y:S02]  /*118d0*/  SHFL.IDX P6, R14, R13, R12, R11 ;  /* 0x0000000c0d0e7389 */ /* 0x00006400000c000b */
[----:B01----:R-:W-:Y:S01]  /*118e0*/  ENDCOLLECTIVE ;  /* 0x000000000000791b */ /* 0x003fe20003800000 */
.L_x_167:
[----:B------:R-:W-:-:S05]  /*118f0*/  IMAD.X R3, RZ, RZ, R3, P0 ;  /* 0x000000ffff037224 */ /* 0x000fca00000e0603 */
[----:B------:R-:W-:Y:S01]  /*11900*/  @!PT LDS RZ, [RZ] ;  /* 0x00000000fffff984 */ /* 0x000fe20000000800 */
[----:B------:R-:W-:Y:S01]  /*11910*/  @!PT LDS RZ, [RZ] ;  /* 0x00000000fffff984 */ /* 0x000fe20000000800 */
[----:B------:R-:W-:Y:S01]  /*11920*/  @!PT LDS RZ, [RZ] ;  /* 0x00000000fffff984 */ /* 0x000fe20000000800 */
[----:B------:R0:W-:Y:S04]  /*11930*/  LDGSTS.E.BYPASS.LTC128B.128 [R0+0x25200], desc[UR50][R2.64], !P4 ;  /* 0x2520000002007fae */ /* 0x0001e8000e101d72 */
[----:B------:R0:W-:Y:S01]  /*11940*/  LDGSTS.E.BYPASS.LTC128B.128 [R0+0x27a00], desc[UR50][R2.64+0x40], !P3 ;  /* 0x27a0004002007fae */ /* 0x0001e2000d901d72 */
[----:B------:R-:W-:-:S03]  /*11950*/  IMAD.MOV.U32 R13, RZ, RZ, R19 ;  /* 0x000000ffff0d7224 */ /* 0x000fc600078e0013 */
[----:B------:R0:W-:Y:S01]  /*11960*/  LDGSTS.E.BYPASS.LTC128B.128 [R0+0x2a200], desc[UR50][R2.64+0x80], !P1 ;  /* 0x2a20008002007fae */ /* 0x0001e2000c901d72 */
[----:B------:R-:W-:-:S07]  /*11970*/  IMAD.MOV.U32 R21, RZ, RZ, R14 ;  /* 0x000000ffff157224 */ /* 0x000fce00078e000e */
[----:B0-----:R-:W-:Y:S05]  /*11980*/  WARPSYNC.COLLECTIVE R15, `(.L_x_168) ;  /* 0x000000000f087348 */ /* 0x001fea0003c00000 */
[----:B------:R1:W2:Y:S02]  /*11990*/  SHFL.IDX P6, R14, R13, R12, R11 ;  /* 0x0000000c0d0e7389 */ /* 0x0002a400000c000b */
[----:B012---:R-:W-:Y:S01]  /*119a0*/  ENDCOLLECTIVE ;  /* 0x000000000000791b */ /* 0x007fe20003800000 */
.L_x_168:
[----:B------:R-:W-:Y:S02]  /*119b0*/  IMAD.MOV.U32 R13, RZ, RZ, R22 ;  /* 0x000000ffff0d7224 */ /* 0x000fe400078e0016 */
[----:B------:R-:W-:Y:S02]  /*119c0*/  IMAD.MOV.U32 R12, RZ, RZ, RZ ;  /* 0x000000ffff0c7224 */ /* 0x000fe400078e00ff */
[----:B------:R-:W-:-:S07]  /*119d0*/  IMAD.MOV.U32 R2, RZ, RZ, R14 ;  /* 0x000000ffff027224 */ /* 0x000fce00078e000e */
[----:B------:R-:W-:Y:S05]  /*119e0*/  WARPSYNC.COLLECTIVE R15, `(.L_x_169) ;  /* 0x000000000f087348 */ /* 0x000fea0003c00000 */
[----:B------:R0:W1:Y:S02]  /*119f0*/  SHFL.IDX P6, R14, R13, R12, R11 ;  /* 0x0000000c0d0e7389 */ /* 0x00006400000c000b */
[----:B01----:R-:W-:Y:S01]  /*11a00*/  ENDCOLLECTIVE ;  /* 0x000000000000791b */ /* 0x003fe20003800000 */
.L_x_169:
        /* <DEDUP_REMOVED lines=13> */
.L_x_170:
[----:B------:R-:W-:Y:S05]  /*11ae0*/  BRA `(.L_x_171) ;  /* 0xffffffc400e47947 */ /* 0x000fea000383ffff */
.L_x_79:
[----:B0-----:R0:W1:Y:S02]  /*11af0*/  SYNCS.PHASECHK.TRANS64.TRYWAIT P1, [R0+URZ+0x33470], R3 ;  /* 0x03347003000075a7 */ /* 0x001064000802017f */
[----:B-1----:R-:W-:Y:S05]  /*11b00*/  @!P1 NANOSLEEP.SYNCS 0x989680 ;  /* 0x009896800000995d */ /* 0x002fea0003900000 */
[----:B------:R-:W1:Y:S02]  /*11b10*/  @!P1 SYNCS.PHASECHK.TRANS64 P1, [R0+URZ+0x33470], R3 ;  /* 0x03347003000095a7 */ /* 0x000e64000802007f */
[----:B-1----:R-:W-:Y:S05]  /*11b20*/  @!P1 BRA `(.L_x_79) ;  /* 0xfffffffc00f09947 */ /* 0x002fea000383ffff */
[----:B------:R-:W-:Y:S05]  /*11b30*/  BRA `(.L_x_172) ;  /* 0xffffffc800507947 */ /* 0x000fea000383ffff */
.L_x_81:
[----:B0-----:R0:W1:Y:S02]  /*11b40*/  SYNCS.PHASECHK.TRANS64.TRYWAIT P1, [R0+URZ+0x33460], R3 ;  /* 0x03346003000075a7 */ /* 0x001064000802017f */
[----:B-1----:R-:W-:Y:S05]  /*11b50*/  @!P1 NANOSLEEP.SYNCS 0x989680 ;  /* 0x009896800000995d */ /* 0x002fea0003900000 */
[----:B------:R-:W1:Y:S02]  /*11b60*/  @!P1 SYNCS.PHASECHK.TRANS64 P1, [R0+URZ+0x33460], R3 ;  /* 0x03346003000095a7 */ /* 0x000e64000802007f */
[----:B-1----:R-:W-:Y:S05]  /*11b70*/  @!P1 BRA `(.L_x_81) ;  /* 0xfffffffc00f09947 */ /* 0x002fea000383ffff */
[----:B------:R-:W-:Y:S05]  /*11b80*/  BRA `(.L_x_173) ;  /* 0xffffffc800607947 */ /* 0x000fea000383ffff */
.L_x_87:
[----:B0-----:R0:W1:Y:S02]  /*11b90*/  SYNCS.PHASECHK.TRANS64.TRYWAIT P1, [R3+URZ+0x33470], R0 ;  /* 0x03347000030075a7 */ /* 0x001064000802017f */
[----:B-1----:R-:W-:Y:S05]  /*11ba0*/  @!P1 NANOSLEEP.SYNCS 0x989680 ;  /* 0x009896800000995d */ /* 0x002fea0003900000 */
[----:B------:R-:W1:Y:S02]  /*11bb0*/  @!P1 SYNCS.PHASECHK.TRANS64 P1, [R3+URZ+0x33470], R0 ;  /* 0x03347000030095a7 */ /* 0x000e64000802007f */
[----:B-1----:R-:W-:Y:S05]  /*11bc0*/  @!P1 BRA `(.L_x_87) ;  /* 0xfffffffc00f09947 */ /* 0x002fea000383ffff */
[----:B------:R-:W-:Y:S05]  /*11bd0*/  BRA `(.L_x_174) ;  /* 0xffffffd000487947 */ /* 0x000fea000383ffff */
.L_x_89:
[----:B0-----:R0:W1:Y:S02]  /*11be0*/  SYNCS.PHASECHK.TRANS64.TRYWAIT P1, [R3+URZ+0x33460], R4 ;  /* 0x03346004030075a7 */ /* 0x001064000802017f */
[----:B-1----:R-:W-:Y:S05]  /*11bf0*/  @!P1 NANOSLEEP.SYNCS 0x989680 ;  /* 0x009896800000995d */ /* 0x002fea0003900000 */
[----:B------:R-:W1:Y:S02]  /*11c00*/  @!P1 SYNCS.PHASECHK.TRANS64 P1, [R3+URZ+0x33460], R4 ;  /* 0x03346004030095a7 */ /* 0x000e64000802007f */
[----:B-1----:R-:W-:Y:S05]  /*11c10*/  @!P1 BRA `(.L_x_89) ;  /* 0xfffffffc00f09947 */ /* 0x002fea000383ffff */
[----:B------:R-:W-:Y:S05]  /*11c20*/  BRA `(.L_x_175) ;  /* 0xffffffd000607947 */ /* 0x000fea000383ffff */
.L_x_93:
[----:B0-----:R0:W1:Y:S02]  /*11c30*/  SYNCS.PHASECHK.TRANS64.TRYWAIT P0, [R4+URZ+0x33420], R0 ;  /* 0x03342000040075a7 */ /* 0x001064000800017f */
[----:B-1----:R-:W-:Y:S05]  /*11c40*/  @!P0 NANOSLEEP.SYNCS 0x989680 ;  /* 0x009896800000895d */ /* 0x002fea0003900000 */
[----:B------:R-:W1:Y:S02]  /*11c50*/  @!P0 SYNCS.PHASECHK.TRANS64 P0, [R4+URZ+0x33420], R0 ;  /* 0x03342000040085a7 */ /* 0x000e64000800007f */
[----:B-1----:R-:W-:Y:S05]  /*11c60*/  @!P0 BRA `(.L_x_93) ;  /* 0xfffffffc00f08947 */ /* 0x002fea000383ffff */
[----:B------:R-:W-:Y:S05]  /*11c70*/  BRA `(.L_x_176) ;  /* 0xffffffd800547947 */ /* 0x000fea000383ffff */
.L_x_97:
[----:B0-----:R0:W1:Y:S02]  /*11c80*/  SYNCS.PHASECHK.TRANS64.TRYWAIT P1, [R5+URZ+0x33440], R0 ;  /* 0x03344000050075a7 */ /* 0x001064000802017f */
[----:B-1----:R-:W-:Y:S05]  /*11c90*/  @!P1 NANOSLEEP.SYNCS 0x989680 ;  /* 0x009896800000995d */ /* 0x002fea0003900000 */
[----:B------:R-:W1:Y:S02]  /*11ca0*/  @!P1 SYNCS.PHASECHK.TRANS64 P1, [R5+URZ+0x33440], R0 ;  /* 0x03344000050095a7 */ /* 0x000e64000802007f */
[----:B-1----:R-:W-:Y:S05]  /*11cb0*/  @!P1 BRA `(.L_x_97) ;  /* 0xfffffffc00f09947 */ /* 0x002fea000383ffff */
[----:B------:R-:W-:Y:S05]  /*11cc0*/  BRA `(.L_x_177) ;  /* 0xffffffd800947947 */ /* 0x000fea000383ffff */
.L_x_99:
[----:B-1----:R1:W2:Y:S02]  /*11cd0*/  SYNCS.PHASECHK.TRANS64.TRYWAIT P1, [R27+URZ+0x33440], R2 ;  /* 0x033440021b0075a7 */ /* 0x0022a4000802017f */
[----:B--2---:R-:W-:Y:S05]  /*11ce0*/  @!P1 NANOSLEEP.SYNCS 0x989680 ;  /* 0x009896800000995d */ /* 0x004fea0003900000 */
[----:B------:R-:W2:Y:S02]  /*11cf0*/  @!P1 SYNCS.PHASECHK.TRANS64 P1, [R27+URZ+0x33440], R2 ;  /* 0x033440021b0095a7 */ /* 0x000ea4000802007f */
[----:B--2---:R-:W-:Y:S05]  /*11d00*/  @!P1 BRA `(.L_x_99) ;  /* 0xfffffffc00f09947 */ /* 0x004fea000383ffff */
[----:B------:R-:W-:Y:S05]  /*11d10*/  BRA `(.L_x_178) ;  /* 0xffffffd800a07947 */ /* 0x000fea000383ffff */
.L_x_101:
[----:B--2---:R2:W3:Y:S02]  /*11d20*/  SYNCS.PHASECHK.TRANS64.TRYWAIT P1, [R5+URZ+0x33460], R0 ;  /* 0x03346000050075a7 */ /* 0x0044e4000802017f */
[----:B---3--:R-:W-:Y:S05]  /*11d30*/  @!P1 NANOSLEEP.SYNCS 0x989680 ;  /* 0x009896800000995d */ /* 0x008fea0003900000 */
[----:B------:R-:W3:Y:S02]  /*11d40*/  @!P1 SYNCS.PHASECHK.TRANS64 P1, [R5+URZ+0x33460], R0 ;  /* 0x03346000050095a7 */ /* 0x000ee4000802007f */
[----:B---3--:R-:W-:Y:S05]  /*11d50*/  @!P1 BRA `(.L_x_101) ;  /* 0xfffffffc00f09947 */ /* 0x008fea000383ffff */
[----:B------:R-:W-:Y:S05]  /*11d60*/  BRA `(.L_x_179) ;  /* 0xffffffd8009c7947 */ /* 0x000fea000383ffff */
.L_x_103:
[----:B---3--:R3:W4:Y:S02]  /*11d70*/  SYNCS.PHASECHK.TRANS64.TRYWAIT P1, [R27+URZ+0x33460], R2 ;  /* 0x033460021b0075a7 */ /* 0x008724000802017f */
[----:B----4-:R-:W-:Y:S05]  /*11d80*/  @!P1 NANOSLEEP.SYNCS 0x989680 ;  /* 0x009896800000995d */ /* 0x010fea0003900000 */
[----:B------:R-:W4:Y:S02]  /*11d90*/  @!P1 SYNCS.PHASECHK.TRANS64 P1, [R27+URZ+0x33460], R2 ;  /* 0x033460021b0095a7 */ /* 0x000f24000802007f */
[----:B----4-:R-:W-:Y:S05]  /*11da0*/  @!P1 BRA `(.L_x_103) ;  /* 0xfffffffc00f09947 */ /* 0x010fea000383ffff */
[----:B------:R-:W-:Y:S05]  /*11db0*/  BRA `(.L_x_180) ;  /* 0xffffffd800987947 */ /* 0x000fea000383ffff */
.L_x_105:
[----:B----4-:R4:W0:Y:S02]  /*11dc0*/  SYNCS.PHASECHK.TRANS64.TRYWAIT P1, [R5+URZ+0x33480], R0 ;  /* 0x03348000050075a7 */ /* 0x010824000802017f */
[----:B0-----:R-:W-:Y:S05]  /*11dd0*/  @!P1 NANOSLEEP.SYNCS 0x989680 ;  /* 0x009896800000995d */ /* 0x001fea0003900000 */
[----:B------:R-:W0:Y:S02]  /*11de0*/  @!P1 SYNCS.PHASECHK.TRANS64 P1, [R5+URZ+0x33480], R0 ;  /* 0x03348000050095a7 */ /* 0x000e24000802007f */
[----:B0-----:R-:W-:Y:S05]  /*11df0*/  @!P1 BRA `(.L_x_105) ;  /* 0xfffffffc00f09947 */ /* 0x001fea000383ffff */
[----:B------:R-:W-:Y:S05]  /*11e00*/  BRA `(.L_x_181) ;  /* 0xffffffd800947947 */ /* 0x000fea000383ffff */
.L_x_182:
[----:B------:R-:W-:-:S00]  /*11e10*/  BRA `(.L_x_182) ;  /* 0xfffffffc00fc7947 */ /* 0x000fc0000383ffff */
[----:B------:R-:W-:-:S00]  /*11e20*/  NOP ;  /* 0x0000000000007918 */ /* 0x000fc00000000000 */
        /* <DEDUP_REMOVED lines=13> */
.L_x_3246:


//--------------------- .text._ZN7cutlass13device_kernelIN5flash11enable_sm90INS1_16FlashAttnFwdSm90INS1_25CollectiveMainloopFwdSm90ILi2EN4cute5tupleIJNS5_1CILi1EEES8_S8_EEENS6_IJNS7_ILi128EEENS7_ILi160EEENS7_ILi192EEEEEELi192ENS_12float_e4m3_tEfNS_4arch4Sm90ELb0ELb0ELb0ELb1ELb1ELb0ELb0ELb1ELb1ELb1ELb0ELb0EEENS1_21CollectiveEpilogueFwdINS6_IJSA_SC_SB_EEES9_NS_10bfloat16_tESG_Li256ELb1ELb1ELb0ELb1EEENS1_36VarlenDynamicPersistentTileSchedulerILi128ELi160ELi256ELi128ELb0ELb1ELb1ELb0ELb1ELb1EEEEEEEEEvNT_6ParamsE --------------------------
	.section	.text._ZN7cutlass13device_kernelIN5flash11enable_sm90INS1_16FlashAttnFwdSm90INS1_25CollectiveMainloopFwdSm90ILi2EN4cute5tupleIJNS5_1CILi1EEES8_S8_EEENS6_IJNS7_ILi128EEENS7_ILi160EEENS7_ILi192EEEEEELi192ENS_12float_e4m3_tEfNS_4arch4Sm90ELb0ELb0ELb0ELb1ELb1ELb0ELb0ELb1ELb1ELb1ELb0ELb0EEENS1_21CollectiveEpilogueFwdINS6_IJSA_SC_SB_EEES9_NS_10bfloat16_tESG_Li256ELb1ELb1ELb0ELb1EEENS1_36VarlenDynamicPersistentTileSchedulerILi128ELi160ELi256ELi128ELb0ELb1ELb1ELb0ELb1ELb1EEEEEEEEEvNT_6ParamsE,"ax",@progbits
	.align	128
.text._ZN7cutlass13device_kernelIN5flash11enable_sm90INS1_16FlashAttnFwdSm90INS1_25CollectiveMainloopFwdSm90ILi2EN4cute5tupleIJNS5_1CILi1EEES8_S8_EEENS6_IJNS7_ILi128EEENS7_ILi160EEENS7_ILi192EEEEEELi192ENS_12float_e4m3_tEfNS_4arch4Sm90ELb0ELb0ELb0ELb1ELb1ELb0ELb0ELb1ELb1ELb1ELb0ELb0EEENS1_21CollectiveEpilogueFwdINS6_IJSA_SC_SB_EEES9_NS_10bfloat16_tESG_Li256ELb1ELb1ELb0ELb1EEENS1_36VarlenDynamicPersistentTileSchedulerILi128ELi160ELi256ELi128ELb0ELb1ELb1ELb0ELb1ELb1EEEEEEEEEvNT_6ParamsE:
        .type           _ZN7cutlass13device_kernelIN5flash11enable_sm90INS1_16FlashAttnFwdSm90INS1_25CollectiveMainloopFwdSm90ILi2EN4cute5tupleIJNS5_1CILi1EEES8_S8_EEENS6_IJNS7_ILi128EEENS7_ILi160EEENS7_ILi192EEEEEELi192ENS_12float_e4m3_tEfNS_4arch4Sm90ELb0ELb0ELb0ELb1ELb1ELb0ELb0ELb1ELb1ELb1ELb0ELb0EEENS1_21CollectiveEpilogueFwdINS6_IJSA_SC_SB_EEES9_NS_10bfloat16_tESG_Li256ELb1ELb1ELb0ELb1EEENS1_36VarlenDynamicPersistentTileSchedulerILi128ELi160ELi256ELi128ELb0ELb1ELb1ELb0ELb1ELb1EEEEEEEEEvNT_6ParamsE,@function
        .size           _ZN7cutlass13device_kernelIN5flash11enable_sm90INS1_16FlashAttnFwdSm90INS1_25CollectiveMainloopFwdSm90ILi2EN4cute5tupleIJNS5_1CILi1EEES8_S8_EEENS6_IJNS7_ILi128EEENS7_ILi160EEENS7_ILi192EEEEEELi192ENS_12float_e4m3_tEfNS_4arch4Sm90ELb0ELb0ELb0ELb1ELb1ELb0ELb0ELb1ELb1ELb1ELb0ELb0EEENS1_21CollectiveEpilogueFwdINS6_IJSA_SC_SB_EEES9_NS_10bfloat16_tESG_Li256ELb1ELb1ELb0ELb1EEENS1_36VarlenDynamicPersistentTileSchedulerILi128ELi160ELi256ELi128ELb0ELb1ELb1ELb0ELb1ELb1EEEEEEEEEvNT_6ParamsE,(.L_x_3247 - _ZN7cutlass13device_kernelIN5flash11enable_sm90INS1_16FlashAttnFwdSm90INS1_25CollectiveMainloopFwdSm90ILi2EN4cute5tupleIJNS5_1CILi1EEES8_S8_EEENS6_IJNS7_ILi128EEENS7_ILi160EEENS7_ILi192EEEEEELi192ENS_12float_e4m3_tEfNS_4arch4Sm90ELb0ELb0ELb0ELb1ELb1ELb0ELb0ELb1ELb1ELb1ELb0ELb0EEENS1_21CollectiveEpilogueFwdINS6_IJSA_SC_SB_EEES9_NS_10bfloat16_tESG_Li256ELb1ELb1ELb0ELb1EEENS1_36VarlenDynamicPersistentTileSchedulerILi128ELi160ELi256ELi128ELb0ELb1ELb1ELb0ELb1ELb1EEEEEEEEEvNT_6ParamsE)
        .other          _ZN7cutlass13device_kernelIN5flash11enable_sm90INS1_16FlashAttnFwdSm90INS1_25CollectiveMainloopFwdSm90ILi2EN4cute5tupleIJNS5_1CILi1EEES8_S8_EEENS6_IJNS7_ILi128EEENS7_ILi160EEENS7_ILi192EEEEEELi192ENS_12float_e4m3_tEfNS_4arch4Sm90ELb0ELb0ELb0ELb1ELb1ELb0ELb0ELb1ELb1ELb1ELb0ELb0EEENS1_21CollectiveEpilogueFwdINS6_IJSA_SC_SB_EEES9_NS_10bfloat16_tESG_Li256ELb1ELb1ELb0ELb1EEENS1_36VarlenDynamicPersistentTileSchedulerILi128ELi160ELi256ELi128ELb0ELb1ELb1ELb0ELb1ELb1EEEEEEEEEvNT_6ParamsE,@"STO_CUDA_ENTRY STV_DEFAULT"
_ZN7cutlass13device_kernelIN5flash11enable_sm90INS1_16FlashAttnFwdSm90INS1_25CollectiveMainloopFwdSm90ILi2EN4cute5tupleIJNS5_1CILi1EEES8_S8_EEENS6_IJNS7_ILi128EEENS7_ILi160EEENS7_ILi192EEEEEELi192ENS_12float_e4m3_tEfNS_4arch4Sm90ELb0ELb0ELb0ELb1ELb1ELb0ELb0ELb1ELb1ELb1ELb0ELb0EEENS1_21CollectiveEpilogueFwdINS6_IJSA_SC_SB_EEES9_NS_10bfloat16_tESG_Li256ELb1ELb1ELb0ELb1EEENS1_36VarlenDynamicPersistentTileSchedulerILi128ELi160ELi256ELi128ELb0ELb1ELb1ELb0ELb1ELb1EEEEEEEEEvNT_6ParamsE:
        /* <DEDUP_REMOVED lines=45> */
.L_x_183:
        /* <DEDUP_REMOVED lines=22> */
.L_x_184:
        /* <DEDUP_REMOVED lines=18> */
.L_x_185:
        /* <DEDUP_REMOVED lines=22> */
.L_x_186:
[----:B------:R-:W5:Y:S01]  /*06b0*/  SHFL.IDX PT, R3, R0, RZ, 0x1f ;  /* 0x00001fff00037589 */ /* 0x000f6200000e0000 */
[----:B------:R-:W-:Y:S01]  /*06c0*/  R2UR UR9, R4 ;  /* 0x00000000040972ca */ /* 0x000fe200000e0000 */
[----:B------:R-:W-:Y:S01]  /*06d0*/  NOP ;  /* 0x0000000000007918 */ /* 0x000fe20000000000 */
[----:B------:R-:W0:Y:S01]  /*06e0*/  S2R R2, SR_CgaCtaId ;  /* 0x0000000000027919 */ /* 0x000e220000008800 */
        /* <DEDUP_REMOVED lines=20> */
.L_x_187:
        /* <DEDUP_REMOVED lines=8> */
.L_x_189:
[----:B------:R-:W-:-:S08]  /*08b0*/  NOP ;  /* 0x0000000000007918 */ /* 0x000fd00000000000 */
[----:B------:R-:W0:Y:S02]  /*08c0*/  USETMAXREG.TRY_ALLOC.CTAPOOL UP0, 0xe8 ;  /* 0x000000e8000079c8 */ /* 0x000e240008000600 */
[----:B0-----:R-:W-:-:S13]  /*08d0*/  PLOP3.LUT P0, PT, PT, PT, UP0, 0x80, 0x0 ;  /* 0x000000000000781c */ /* 0x001fda0003f0f008 */
[----:B------:R-:W-:Y:S05]  /*08e0*/  @!P0 BRA `(.L_x_189) ;  /* 0xfffffffc00f08947 */ /* 0x000fea000383ffff */
[----:B------:R-:W0:Y:S01]  /*08f0*/  S2R R2, SR_TID.X ;  /* 0x0000000000027919 */ /* 0x000e220000002100 */
[----:B------:R-:W1:Y:S01]  /*0900*/  S2UR UR5, SR_CgaCtaId ;  /* 0x00000000000579c3 */ /* 0x000e620000008800 */
[----:B------:R-:W-:-:S07]  /*0910*/  UMOV UR4, 0x400 ;  /* 0x0000040000047882 */ /* 0x000fce0000000000 */
[----:B------:R-:W-:Y:S06]  /*0920*/  BAR.ARV 0x8, 0x180 ;  /* 0x0206000000007b1d */ /* 0x000fec0000002000 */
[----:B-1----:R-:W-:Y:S01]  /*0930*/  ULEA UR4, UR5, UR4, 0x18 ;  /* 0x0000000405047291 */ /* 0x002fe2000f8ec03f */
[----:B0-----:R-:W-:-:S04]  /*0940*/  LOP3.LUT R0, R2, 0xffffff80, RZ, 0xc0, !PT ;  /* 0xffffff8002007812 */ /* 0x001fc800078ec0ff */
[----:B------:R-:W-:-:S13]  /*0950*/  ISETP.NE.AND P0, PT, R0, 0x80, PT ;  /* 0x000000800000780c */ /* 0x000fda0003f05270 */
[----:B------:R-:W-:Y:S08]  /*0960*/  @!P0 BAR.ARV 0x9, 0x100 ;  /* 0x0244000000008b1d */ /* 0x000ff00000002000 */
[----:B------:R-:W-:Y:S06]  /*0970*/  BAR.SYNC.DEFER_BLOCKING 0x5, 0x180 ;  /* 0x0146000000007b1d */ /* 0x000fec0000010000 */
[----:B------:R-:W0:Y:S01]  /*0980*/  LDS.128 R60, [UR4+0x334d0] ;  /* 0x0334d004ff3c7984 */ /* 0x000e220008000c00 */
[----:B------:R-:W-:Y:S01]  /*0990*/  ULDC UR4, c[0x0][0xc3c] ;  /* 0x00030f0000047ab9 */ /* 0x000fe20000000800 */
[----:B------:R-:W-:Y:S06]  /*09a0*/  BAR.ARV 0x4, 0x180 ;  /* 0x0106000000007b1d */ /* 0x000fec0000002000 */
[----:B0-----:R-:W-:-:S13]  /*09b0*/  ISETP.GE.AND P0, PT, R63, UR4, PT ;  /* 0x000000043f007c0c */ /* 0x001fda000bf06270 */
[----:B------:R-:W-:Y:S05]  /*09c0*/  @P0 EXIT ;  /* 0x000000000000094d */ /* 0x000fea0003800000 */
[----:B------:R-:W-:Y:S01]  /*09d0*/  VIADD R228, R2, 0xffffff80 ;  /* 0xffffff8002e47836 */ /* 0x000fe20000000000 */
[----:B------:R-:W-:Y:S01]  /*09e0*/  R2UR UR5, R61 ;  /* 0x000000003d0572ca */ /* 0x000fe200000e0000 */
[----:B------:R-:W-:Y:S01]  /*09f0*/  IMAD.MOV.U32 R222, RZ, RZ, -0x2 ;  /* 0xfffffffeffde7424 */ /* 0x000fe200078e00ff */
[----:B------:R-:W-:Y:S01]  /*0a00*/  R2UR UR47, R62 ;  /* 0x000000003e2f72ca */ /* 0x000fe200000e0000 */
[----:B------:R-:W-:Y:S01]  /*0a10*/  ULOP3.LUT UR46, UR36, 0x1, URZ, 0xfc, !UPT ;  /* 0x00000001242e7892 */ /* 0x000fe2000f8efc3f */
[----:B------:R-:W-:Y:S01]  /*0a20*/  SHF.R.S32.HI R3, RZ, 0x1f, R228 ;  /* 0x0000001fff037819 */ /* 0x000fe200000114e4 */
[----:B------:R-:W-:Y:S01]  /*0a30*/  UMOV UR45, URZ ;  /* 0x0000003f002d7c82 */ /* 0x000fe20008000000 */
[----:B------:R-:W-:Y:S01]  /*0a40*/  UMOV UR44, URZ ;  /* 0x0000003f002c7c82 */ /* 0x000fe20008000000 */
[----:B------:R-:W-:Y:S01]  /*0a50*/  UMOV UR43, URZ ;  /* 0x0000003f002b7c82 */ /* 0x000fe20008000000 */
[CC--:B------:R-:W-:Y:S02]  /*0a60*/  LEA.HI R5, R3.reuse, R228.reuse, RZ, 0x7 ;  /* 0x000000e403057211 */ /* 0x0c0fe400078f38ff */
[----:B------:R-:W-:-:S02]  /*0a70*/  LEA.HI R0, R3, R228, RZ, 0x4 ;  /* 0x000000e403007211 */ /* 0x000fc400078f20ff */
[----:B------:R-:W-:Y:S02]  /*0a80*/  LOP3.LUT R7, R5, 0xffffff80, RZ, 0xc0, !PT ;  /* 0xffffff8005077812 */ /* 0x000fe400078ec0ff */
[----:B------:R-:W-:Y:S02]  /*0a90*/  LEA.HI R2, R3, R228, RZ, 0x5 ;  /* 0x000000e403027211 */ /* 0x000fe400078f28ff */
[----:B------:R-:W-:Y:S01]  /*0aa0*/  SHF.R.S32.HI R9, RZ, 0x4, R0 ;  /* 0x00000004ff097819 */ /* 0x000fe20000011400 */
[----:B------:R-:W-:Y:S01]  /*0ab0*/  IMAD.IADD R22, R228, 0x1, -R7 ;  /* 0x00000001e4167824 */ /* 0x000fe200078e0a07 */
[----:B------:R-:W-:Y:S01]  /*0ac0*/  LOP3.LUT R7, R0, 0x3fffff0, RZ, 0xc0, !PT ;  /* 0x03fffff000077812 */ /* 0x000fe200078ec0ff */
[----:B------:R-:W-:Y:S01]  /*0ad0*/  IMAD.SHL.U32 R2, R2, 0x20, RZ ;  /* 0x0000002002027824 */ /* 0x000fe200078e00ff */
[----:B------:R-:W-:Y:S02]  /*0ae0*/  LEA.HI R0, R0, R9, RZ, 0x1 ;  /* 0x0000000900007211 */ /* 0x000fe400078f08ff */
[----:B------:R-:W-:Y:S01]  /*0af0*/  SHF.R.S32.HI R11, RZ, 0x1f, R22 ;  /* 0x0000001fff0b7819 */ /* 0x000fe20000011416 */
[----:B------:R-:W-:Y:S01]  /*0b00*/  IMAD.IADD R7, R228, 0x1, -R7 ;  /* 0x00000001e4077824 */ /* 0x000fe200078e0a07 */
[----:B------:R-:W-:-:S02]  /*0b10*/  LOP3.LUT R2, R2, 0xfffffc00, RZ, 0xc0, !PT ;  /* 0xfffffc0002027812 */ /* 0x000fc400078ec0ff */
[----:B------:R-:W-:Y:S02]  /*0b20*/  LOP3.LUT R0, R0, 0x1ffffffe, RZ, 0xc0, !PT ;  /* 0x1ffffffe00007812 */ /* 0x000fe400078ec0ff */
[----:B------:R-:W-:Y:S01]  /*0b30*/  LEA.HI R4, R11, R22, RZ, 0x2 ;  /* 0x000000160b047211 */ /* 0x000fe200078f10ff */
[----:B------:R-:W-:Y:S01]  /*0b40*/  IMAD R7, R7, 0x40, R2 ;  /* 0x0000004007077824 */ /* 0x000fe200078e0202 */
[----:B------:R-:W-:Y:S01]  /*0b50*/  LEA.HI R2, R3, R228, RZ, 0x2 ;  /* 0x000000e403027211 */ /* 0x000fe200078f10ff */
[----:B------:R-:W-:Y:S01]  /*0b60*/  IMAD.IADD R0, R9, 0x1, -R0 ;  /* 0x0000000109007824 */ /* 0x000fe200078e0a00 */
[--C-:B------:R-:W-:Y:S02]  /*0b70*/  SHF.R.S32.HI R6, RZ, 0x2, R4.reuse ;  /* 0x00000002ff067819 */ /* 0x100fe40000011404 */
[----:B------:R-:W-:Y:S01]  /*0b80*/  SHF.R.S32.HI R13, RZ, 0x1f, R4 ;  /* 0x0000001fff0d7819 */ /* 0x000fe20000011404 */
[----:B------:R-:W-:Y:S01]  /*0b90*/  IMAD R224, R0, 0x8, R7 ;  /* 0x0000000800e07824 */ /* 0x000fe200078e0207 */
[----:B------:R-:W-:-:S02]  /*0ba0*/  LOP3.LUT R7, R2, 0xfffffffc, RZ, 0xc0, !PT ;  /* 0xfffffffc02077812 */ /* 0x000fc400078ec0ff */
[----:B------:R-:W-:Y:S02]  /*0bb0*/  LEA.HI R3, R3, R228, RZ, 0x3 ;  /* 0x000000e403037211 */ /* 0x000fe400078f18ff */
[----:B------:R-:W-:Y:S01]  /*0bc0*/  LEA.HI R13, R13, R6, RZ, 0x3 ;  /* 0x000000060d0d7211 */ /* 0x000fe200078f18ff */
[C---:B------:R-:W-:Y:S01]  /*0bd0*/  IMAD.IADD R0, R228.reuse, 0x1, -R7 ;  /* 0x00000001e4007824 */ /* 0x040fe200078e0a07 */
[----:B------:R-:W-:Y:S02]  /*0be0*/  SHF.R.S32.HI R220, RZ, 0x7, R5 ;  /* 0x00000007ffdc7819 */ /* 0x000fe40000011405 */
[----:B------:R-:W-:Y:S02]  /*0bf0*/  LOP3.LUT R7, R3, 0xfffffff8, RZ, 0xc0, !PT ;  /* 0xfffffff803077812 */ /* 0x000fe400078ec0ff */
[----:B------:R-:W-:Y:S02]  /*0c00*/  LOP3.LUT R13, R13, 0xfffffff8, RZ, 0xc0, !PT ;  /* 0xfffffff80d0d7812 */ /* 0x000fe400078ec0ff */
[----:B------:R-:W-:Y:S01]  /*0c10*/  LEA.HI R11, R11, R22, RZ, 0x5 ;  /* 0x000000160b0b7211 */ /* 0x000fe200078f28ff */
[----:B------:R-:W-:Y:S01]  /*0c20*/  IMAD.IADD R18, R228, 0x1, -R7 ;  /* 0x00000001e4127824 */ /* 0x000fe200078e0a07 */
[----:B------:R-:W-:Y:S01]  /*0c30*/  LEA.HI R5, R5, R220, RZ, 0x1 ;  /* 0x000000dc05057211 */ /* 0x000fe200078f08ff */
[----:B------:R-:W-:Y:S01]  /*0c40*/  IMAD.IADD R6, R6, 0x1, -R13 ;  /* 0x0000000106067824 */ /* 0x000fe200078e0a0d */
[----:B------:R-:W-:-:S02]  /*0c50*/  LEA.HI R2, R0, R0, RZ, 0x1 ;  /* 0x0000000000027211 */ /* 0x000fc400078f08ff */
[----:B------:R-:W-:Y:S02]  /*0c60*/  SHF.R.S32.HI R11, RZ, 0x5, R11 ;  /* 0x00000005ff0b7819 */ /* 0x000fe4000001140b */
[----:B------:R-:W-:Y:S02]  /*0c70*/  LOP3.LUT R5, R5, 0x3fffffe, RZ, 0xc0, !PT ;  /* 0x03fffffe05057812 */ /* 0x000fe400078ec0ff */
[----:B------:R-:W-:Y:S01]  /*0c80*/  LOP3.LUT R9, R2, 0x1ffffffe, RZ, 0xc0, !PT ;  /* 0x1ffffffe02097812 */ /* 0x000fe200078ec0ff */
[----:B------:R-:W-:Y:S01]  /*0c90*/  IMAD.SHL.U32 R2, R18, 0x8, RZ ;  /* 0x0000000812027824 */ /* 0x000fe200078e00ff */
[----:B------:R-:W-:Y:S01]  /*0ca0*/  LOP3.LUT R13, R4, 0x7ffffffc, RZ, 0xc0, !PT ;  /* 0x7ffffffc040d7812 */ /* 0x000fe200078ec0ff */
[----:B------:R-:W-:Y:S01]  /*0cb0*/  IMAD R6, R11, 0x10, R6 ;  /* 0x000000100b067824 */ /* 0x000fe200078e0206 */
[----:B------:R-:W-:Y:S01]  /*0cc0*/  SHF.R.S32.HI R19, RZ, 0x3, R3 ;  /* 0x00000003ff137819 */ /* 0x000fe20000011403 */
[----:B------:R-:W-:Y:S01]  /*0cd0*/  IMAD.IADD R5, R220, 0x1, -R5 ;  /* 0x00000001dc057824 */ /* 0x000fe200078e0a05 */
[----:B------:R-:W-:Y:S01]  /*0ce0*/  SHF.R.S32.HI R227, RZ, 0x1f, R2 ;  /* 0x0000001fffe37819 */ /* 0x000fe20000011402 */
[----:B------:R-:W-:-:S02]  /*0cf0*/  VIADD R16, R2, 0x40 ;  /* 0x0000004002107836 */ /* 0x000fc40000000000 */
[----:B------:R-:W-:Y:S02]  /*0d00*/  VIADD R17, R2, 0x80 ;  /* 0x0000008002117836 */ /* 0x000fe40000000000 */
[----:B------:R-:W-:Y:S01]  /*0d10*/  IMAD.IADD R13, R22, 0x1, -R13 ;  /* 0x00000001160d7824 */ /* 0x000fe200078e0a0d */
[----:B------:R-:W-:Y:S01]  /*0d20*/  SHF.R.S32.HI R226, RZ, 0x1f, R16 ;  /* 0x0000001fffe27819 */ /* 0x000fe20000011410 */
[----:B------:R-:W-:Y:S01]  /*0d30*/  IMAD.IADD R0, R0, 0x1, -R9 ;  /* 0x0000000100007824 */ /* 0x000fe200078e0a09 */
[----:B------:R-:W-:Y:S01]  /*0d40*/  SHF.R.S32.HI R225, RZ, 0x1f, R17 ;  /* 0x0000001fffe17819 */ /* 0x000fe20000011411 */
[----:B------:R-:W-:Y:S02]  /*0d50*/  IMAD R221, R5, 0x40, R6 ;  /* 0x0000004005dd7824 */ /* 0x000fe400078e0206 */
[----:B------:R-:W-:Y:S02]  /*0d60*/  IMAD R222, R13, R222, 0xa0 ;  /* 0x000000a00dde7424 */ /* 0x000fe400078e02de */
[----:B------:R-:W-:-:S07]  /*0d70*/  IMAD R223, R0, 0x8, R221 ;  /* 0x0000000800df7824 */ /* 0x000fce00078e02dd */
.L_x_235:
[----:B0-2---:R-:W0:Y:S01]  /*0d80*/  LDC.64 R4, c[0x0][0xc88] ;  /* 0x00032200ff047b82 */ /* 0x005e220000000a00 */
[----:B------:R-:W-:Y:S01]  /*0d90*/  ULDC.64 UR6, c[0x0][0x990] ;  /* 0x0002640000067ab9 */ /* 0x000fe20000000a00 */
[----:B------:R-:W-:Y:S01]  /*0da0*/  ULDC.64 UR8, c[0x0][0x998] ;  /* 0x0002660000087ab9 */ /* 0x000fe20000000a00 */
[----:B0-----:R-:W-:-:S06]  /*0db0*/  IMAD.WIDE R4, R63, 0x4, R4 ;  /* 0x000000043f047825 */ /* 0x001fcc00078e0204 */
[----:B------:R-:W2:Y:S01]  /*0dc0*/  LDG.E R4, desc[UR50][R4.64] ;  /* 0x0000003204047981 */ /* 0x000ea2000c1e1900 */
[----:B------:R-:W-:Y:S01]  /*0dd0*/  UISETP.NE.U32.AND UP0, UPT, UR6, URZ, UPT ;  /* 0x0000003f0600728c */ /* 0x000fe2000bf05070 */
[----:B------:R-:W-:Y:S01]  /*0de0*/  IMAD.MOV.U32 R3, RZ, RZ, 0x3f800000 ;  /* 0x3f800000ff037424 */ /* 0x000fe200078e00ff */
[----:B------:R-:W-:Y:S01]  /*0df0*/  UISETP.NE.U32.AND UP3, UPT, UR8, URZ, UPT ;  /* 0x0000003f0800728c */ /* 0x000fe2000bf65070 */
[----:B------:R-:W-:Y:S01]  /*0e00*/  IMAD.MOV.U32 R0, RZ, RZ, 0x3f800000 ;  /* 0x3f800000ff007424 */ /* 0x000fe200078e00ff */
[----:B------:R-:W-:Y:S02]  /*0e10*/  UISETP.NE.AND.EX UP0, UPT, UR7, URZ, UPT, UP0 ;  /* 0x0000003f0700728c */ /* 0x000fe4000bf05300 */
[----:B------:R-:W-:-:S04]  /*0e20*/  UISETP.NE.AND.EX UP3, UPT, UR9, URZ, UPT, UP3 ;  /* 0x0000003f0900728c */ /* 0x000fc8000bf65330 */
[----:B------:R-:W-:Y:S02]  /*0e30*/  PLOP3.LUT P2, PT, PT, PT, UP0, 0x80, 0x0 ;  /* 0x000000000000781c */ /* 0x000fe40003f4f008 */
[----:B------:R-:W-:-:S03]  /*0e40*/  PLOP3.LUT P3, PT, PT, PT, UP3, 0x80, 0x0 ;  /* 0x000000000000781c */ /* 0x000fc60003f6f038 */
[----:B------:R-:W-:Y:S01]  /*0e50*/  @UP0 ULDC.64 UR12, c[0x0][0x9a8] ;  /* 0x00026a00000c0ab9 */ /* 0x000fe20000000a00 */
[----:B------:R-:W-:Y:S01]  /*0e60*/  @UP0 ULDC.64 UR14, c[0x0][0x9b0] ;  /* 0x00026c00000e0ab9 */ /* 0x000fe20000000a00 */
[----:B------:R-:W-:Y:S01]  /*0e70*/  @UP3 ULDC.64 UR18, c[0x0][0x9b8] ;  /* 0x00026e0000123ab9 */ /* 0x000fe20000000a00 */
[----:B------:R-:W-:Y:S01]  /*0e80*/  @UP3 ULDC.64 UR20, c[0x0][0x9c0] ;  /* 0x0002700000143ab9 */ /* 0x000fe20000000a00 */
[----:B--2---:R-:W-:-:S13]  /*0e90*/  R2UR UR37, R4 ;  /* 0x00000000042572ca */ /* 0x004fda00000e0000 */
[----:B------:R-:W-:Y:S02]  /*0ea0*/  USHF.R.S32.HI UR38, URZ, 0x1f, UR37 ;  /* 0x0000001f3f267899 */ /* 0x000fe40008011425 */
[----:B------:R-:W-:Y:S02]  /*0eb0*/  @UP0 UIMAD.WIDE.U32 UR10, UR37, UR12, URZ ;  /* 0x0000000c250a02a5 */ /* 0x000fe4000f8e003f */
[----:B------:R-:W-:Y:S02]  /*0ec0*/  @UP0 UIMAD UR4, UR38, UR12, URZ ;  /* 0x0000000c260402a4 */ /* 0x000fe4000f8e023f */
[----:B------:R-:W-:Y:S02]  /*0ed0*/  @UP3 UIMAD.WIDE.U32 UR16, UR37, UR18, URZ ;  /* 0x00000012251032a5 */ /* 0x000fe4000f8e003f */
[----:B------:R-:W-:Y:S02]  /*0ee0*/  @UP0 UIMAD UR12, UR37, UR13, UR4 ;  /* 0x0000000d250c02a4 */ /* 0x000fe4000f8e0204 */
[----:B------:R-:W-:-:S02]  /*0ef0*/  @UP0 USHF.R.S32.HI UR4, URZ, 0x1f, UR47 ;  /* 0x0000001f3f040899 */ /* 0x000fc4000801142f */
[----:B------:R-:W-:Y:S02]  /*0f00*/  @UP3 UIMAD UR13, UR38, UR18, URZ ;  /* 0x00000012260d32a4 */ /* 0x000fe4000f8e023f */
[----:B------:R-:W-:Y:S02]  /*0f10*/  @UP0 UIADD3 UR11, UR11, UR12, URZ ;  /* 0x0000000c0b0b0290 */ /* 0x000fe4000fffe03f */
[----:B------:R-:W-:Y:S02]  /*0f20*/  @UP0 UIMAD UR4, UR4, UR14, URZ ;  /* 0x0000000e040402a4 */ /* 0x000fe4000f8e023f */
[----:B------:R-:W-:Y:S02]  /*0f30*/  @UP3 UIMAD UR18, UR37, UR19, UR13 ;  /* 0x00000013251232a4 */ /* 0x000fe4000f8e020d */
[----:B------:R-:W-:Y:S02]  /*0f40*/  @UP3 USHF.R.S32.HI UR19, URZ, 0x1f, UR47 ;  /* 0x0000001f3f133899 */ /* 0x000fe4000801142f */
[----:B------:R-:W-:-:S02]  /*0f50*/  @UP0 UIMAD UR4, UR47, UR15, UR4 ;  /* 0x0000000f2f0402a4 */ /* 0x000fc4000f8e0204 */
[----:B------:R-:W-:Y:S02]  /*0f60*/  @UP0 UIMAD.WIDE.U32 UR14, UR47, UR14, UR10 ;  /* 0x0000000e2f0e02a5 */ /* 0x000fe4000f8e000a */
[----:B------:R-:W-:Y:S01]  /*0f70*/  @UP3 UIADD3 UR17, UR17, UR18, URZ ;  /* 0x0000001211113290 */ /* 0x000fe2000fffe03f */
[----:B------:R-:W-:Y:S01]  /*0f80*/  ULDC.64 UR10, c[0x0][0xa28] ;  /* 0x00028a00000a7ab9 */ /* 0x000fe20000000a00 */
[----:B------:R-:W-:Y:S01]  /*0f90*/  ULDC.64 UR12, c[0x0][0xa20] ;  /* 0x00028800000c7ab9 */ /* 0x000fe20000000a00 */
[----:B------:R-:W-:Y:S02]  /*0fa0*/  @UP3 UIMAD UR18, UR19, UR20, URZ ;  /* 0x00000014131232a4 */ /* 0x000fe4000f8e023f */
[----:B------:R-:W-:Y:S02]  /*0fb0*/  UISETP.NE.U32.AND UP1, UPT, UR10, URZ, UPT ;  /* 0x0000003f0a00728c */ /* 0x000fe4000bf25070 */
[----:B------:R-:W-:Y:S02]  /*0fc0*/  UISETP.NE.U32.AND UP2, UPT, UR12, URZ, UPT ;  /* 0x0000003f0c00728c */ /* 0x000fe4000bf45070 */
[----:B------:R-:W-:-:S02]  /*0fd0*/  @UP3 UIMAD UR18, UR47, UR21, UR18 ;  /* 0x000000152f1232a4 */ /* 0x000fc4000f8e0212 */
[----:B------:R-:W-:Y:S02]  /*0fe0*/  @UP3 UIMAD.WIDE.U32 UR16, UR47, UR20, UR16 ;  /* 0x000000142f1032a5 */ /* 0x000fe4000f8e0010 */
[----:B------:R-:W-:Y:S02]  /*0ff0*/  UISETP.NE.AND.EX UP1, UPT, UR11, URZ, UPT, UP1 ;  /* 0x0000003f0b00728c */ /* 0x000fe4000bf25310 */
[----:B------:R-:W-:Y:S02]  /*1000*/  UISETP.NE.AND.EX UP2, UPT, UR13, URZ, UPT, UP2 ;  /* 0x0000003f0d00728c */ /* 0x000fe4000bf45320 */
[----:B------:R-:W-:Y:S02]  /*1010*/  @UP0 UIADD3 UR15, UR15, UR4, URZ ;  /* 0x000000040f0f0290 */ /* 0x000fe4000fffe03f */
[----:B------:R-:W-:Y:S01]  /*1020*/  @UP0 ULEA UR6, UP4, UR14, UR6, 0x2 ;  /* 0x000000060e060291 */ /* 0x000fe2000f88103f */
[----:B------:R-:W-:Y:S01]  /*1030*/  PLOP3.LUT P0, PT, PT, PT, UP1, 0x80, 0x0 ;  /* 0x000000000000781c */ /* 0x000fe20003f0f018 */
[----:B------:R-:W-:Y:S01]  /*1040*/  @UP3 UIADD3 UR4, UR17, UR18, URZ ;  /* 0x0000001211043290 */ /* 0x000fe2000fffe03f */
[----:B------:R-:W-:Y:S01]  /*1050*/  PLOP3.LUT P1, PT, PT, PT, UP2, 0x80, 0x0 ;  /* 0x000000000000781c */ /* 0x000fe20003f2f028 */
[----:B------:R-:W-:-:S02]  /*1060*/  @UP3 ULEA UR8, UP5, UR16, UR8, 0x2 ;  /* 0x0000000810083291 */ /* 0x000fc4000f8a103f */
[----:B------:R-:W-:Y:S01]  /*1070*/  @UP0 ULEA.HI.X UR7, UR14, UR7, UR15, 0x2, UP4 ;  /* 0x000000070e070291 */ /* 0x000fe2000a0f140f */
[----:B------:R-:W-:Y:S01]  /*1080*/  IMAD.U32 R8, RZ, RZ, UR6 ;  /* 0x00000006ff087e24 */ /* 0x000fe2000f8e00ff */
[----:B------:R-:W-:Y:S02]  /*1090*/  @UP3 ULEA.HI.X UR9, UR16, UR9, UR4, 0x2, UP5 ;  /* 0x0000000910093291 */ /* 0x000fe4000a8f1404 */
[----:B------:R-:W-:Y:S01]  /*10a0*/  @UP1 ULEA UR10, UP0, UR37, UR10, 0x2 ;  /* 0x0000000a250a1291 */ /* 0x000fe2000f80103f */
[----:B------:R-:W-:Y:S01]  /*10b0*/  IMAD.U32 R10, RZ, RZ, UR8 ;  /* 0x00000008ff0a7e24 */ /* 0x000fe2000f8e00ff */
[----:B------:R-:W-:Y:S01]  /*10c0*/  @UP2 ULEA UR12, UP3, UR37, UR12, 0x2 ;  /* 0x0000000c250c2291 */ /* 0x000fe2000f86103f */
[----:B------:R-:W-:Y:S01]  /*10d0*/  IMAD.U32 R9, RZ, RZ, UR7 ;  /* 0x00000007ff097e24 */ /* 0x000fe2000f8e00ff */
[----:B------:R-:W-:Y:S01]  /*10e0*/  @UP1 ULEA.HI.X UR11, UR37, UR11, UR38, 0x2, UP0 ;  /* 0x0000000b250b1291 */ /* 0x000fe200080f1426 */
[----:B------:R-:W-:Y:S01]  /*10f0*/  IMAD.U32 R11, RZ, RZ, UR9 ;  /* 0x00000009ff0b7e24 */ /* 0x000fe2000f8e00ff */
[----:B------:R-:W-:-:S02]  /*1100*/  @UP2 ULEA.HI.X UR13, UR37, UR13, UR38, 0x2, UP3 ;  /* 0x0000000d250d2291 */ /* 0x000fc400098f1426 */
[----:B------:R-:W2:Y:S01]  /*1110*/  @P2 LDG.E R3, desc[UR50][R8.64] ;  /* 0x0000003208032981 */ /* 0x000ea2000c1e1900 */
[----:B------:R-:W-:Y:S01]  /*1120*/  IMAD.U32 R4, RZ, RZ, UR10 ;  /* 0x0000000aff047e24 */ /* 0x000fe2000f8e00ff */
[----:B------:R-:W-:Y:S01]  /*1130*/  ULDC.64 UR6, c[0x0][0x418] ;  /* 0x0001060000067ab9 */ /* 0x000fe20000000a00 */
[----:B------:R-:W-:Y:S01]  /*1140*/  ULDC UR4, c[0x0][0x424] ;  /* 0x0001090000047ab9 */ /* 0x000fe20000000800 */
[----:B------:R0:W2:Y:S01]  /*1150*/  @P3 LDG.E R0, desc[UR50][R10.64] ;  /* 0x000000320a003981 */ /* 0x0000a2000c1e1900 */
[----:B------:R-:W-:Y:S02]  /*1160*/  IMAD.U32 R6, RZ, RZ, UR12 ;  /* 0x0000000cff067e24 */ /* 0x000fe4000f8e00ff */
[----:B------:R-:W-:Y:S02]  /*1170*/  IMAD.U32 R5, RZ, RZ, UR11 ;  /* 0x0000000bff057e24 */ /* 0x000fe4000f8e00ff */
[----:B------:R-:W-:-:S03]  /*1180*/  IMAD.U32 R7, RZ, RZ, UR13 ;  /* 0x0000000dff077e24 */ /* 0x000fc6000f8e00ff */
[----:B---3--:R-:W3:Y:S04]  /*1190*/  @P0 LDG.E R4, desc[UR50][R4.64] ;  /* 0x0000003204040981 */ /* 0x008ee8000c1e1900 */
[----:B----4-:R-:W4:Y:S01]  /*11a0*/  @P1 LDG.E R6, desc[UR50][R6.64] ;  /* 0x0000003206061981 */ /* 0x010f22000c1e1900 */
[----:B------:R-:W-:Y:S01]  /*11b0*/  UISETP.NE.U32.AND UP0, UPT, UR6, URZ, UPT ;  /* 0x0000003f0600728c */ /* 0x000fe2000bf05070 */
[----:B------:R-:W-:Y:S01]  /*11c0*/  IMAD.MOV.U32 R119, RZ, RZ, RZ ;  /* 0x000000ffff777224 */ /* 0x000fe200078e00ff */
[----:B------:R-:W-:Y:S01]  /*11d0*/  UMOV UR53, URZ ;  /* 0x0000003f00357c82 */ /* 0x000fe20008000000 */
[----:B------:R-:W-:Y:S01]  /*11e0*/  ULDC UR6, c[0x0][0x2f0] ;  /* 0x0000bc0000067ab9 */ /* 0x000fe20000000800 */
[----:B------:R-:W-:Y:S01]  /*11f0*/  UISETP.NE.AND.EX UP0, UPT, UR7, URZ, UPT, UP0 ;  /* 0x0000003f0700728c */ /* 0x000fe2000bf05300 */
[----:B0-----:R-:W-:Y:S01]  /*1200*/  CS2R R10, SRZ ;  /* 0x00000000000a7805 */ /* 0x001fe2000001ff00 */
[----:B------:R-:W-:Y:S01]  /*1210*/  UMOV UR40, UR5 ;  /* 0x0000000500287c82 */ /* 0x000fe20008000000 */
[----:B------:R-:W-:Y:S01]  /*1220*/  ULDC UR7, c[0x0][0x988] ;  /* 0x0002620000077ab9 */ /* 0x000fe20000000800 */
[----:B------:R-:W-:Y:S01]  /*1230*/  USEL UR4, UR4, 0x1, UP0 ;  /* 0x0000000104047887 */ /* 0x000fe20008000000 */
[----:B------:R-:W-:-:S02]  /*1240*/  CS2R R12, SRZ ;  /* 0x00000000000c7805 */ /* 0x000fc4000001ff00 */
[----:B------:R-:W-:Y:S02]  /*1250*/  CS2R R8, SRZ ;  /* 0x0000000000087805 */ /* 0x000fe4000001ff00 */
[----:B------:R-:W-:Y:S01]  /*1260*/  CS2R R14, SRZ ;  /* 0x00000000000e7805 */ /* 0x000fe2000001ff00 */
[----:B------:R-:W-:Y:S01]  /*1270*/  UIMAD UR4, UR4, UR6, URZ ;  /* 0x00000006040472a4 */ /* 0x000fe2000f8e023f */
        /* <DEDUP_REMOVED lines=19> */
[----:B-1----:R-:W-:Y:S02]  /*13b0*/  CS2R R64, SRZ ;  /* 0x0000000000407805 */ /* 0x002fe4000001ff00 */
        /* <DEDUP_REMOVED lines=14> */
[----:B------:R-:W-:-:S02]  /*14a0*/  IMAD.MOV.U32 R92, RZ, RZ, RZ ;  /* 0x000000ffff5c7224 */ /* 0x000fc400078e00ff */
[----:B--2---:R-:W-:Y:S01]  /*14b0*/  FMUL.FTZ R0, R3, R0 ;  /* 0x0000000003007220 */ /* 0x004fe20000410000 */
[----:B------:R-:W-:-:S03]  /*14c0*/  IMAD.MOV.U32 R3, RZ, RZ, RZ ;  /* 0x000000ffff037224 */ /* 0x000fc600078e00ff */
[----:B------:R-:W-:Y:S01]  /*14d0*/  FMUL.FTZ R0, R0, UR7 ;  /* 0x0000000700007c20 */ /* 0x000fe20008410000 */
[----:B---3--:R-:W-:Y:S02]  /*14e0*/  @P0 R2UR UR53, R4 ;  /* 0x00000000043502ca */ /* 0x008fe400000e0000 */
[----:B------:R-:W-:Y:S02]  /*14f0*/  CS2R R4, SRZ ;  /* 0x0000000000047805 */ /* 0x000fe4000001ff00 */
[----:B------:R-:W-:Y:S02]  /*1500*/  R2UR UR39, R0 ;  /* 0x00000000002772ca */ /* 0x000fe400000e0000 */
[----:B----4-:R-:W-:Y:S02]  /*1510*/  @P1 R2UR UR4, R6 ;  /* 0x00000000060412ca */ /* 0x010fe400000e0000 */
[----:B------:R-:W-:Y:S01]  /*1520*/  PLOP3.LUT P0, PT, PT, PT, PT, 0x80, 0x0 ;  /* 0x000000000000781c */ /* 0x000fe20003f0f070 */
[----:B------:R-:W-:-:S12]  /*1530*/  @P1 BRA `(.L_x_190) ;  /* 0x0000000000341947 */ /* 0x000fd80003800000 */
[----:B------:R-:W-:Y:S02]  /*1540*/  ULDC.64 UR6, c[0x0][0xa08] ;  /* 0x0002820000067ab9 */ /* 0x000fe40000000a00 */
[----:B------:R-:W-:-:S04]  /*1550*/  ISETP.NE.U32.AND P1, PT, RZ, UR6, PT ;  /* 0x00000006ff007c0c */ /* 0x000fc8000bf25070 */
[----:B------:R-:W-:-:S13]  /*1560*/  ISETP.NE.AND.EX P1, PT, RZ, UR7, PT, P1 ;  /* 0x00000007ff007c0c */ /* 0x000fda000bf25310 */
[----:B------:R-:W-:Y:S05]  /*1570*/  @!P1 BRA `(.L_x_190) ;  /* 0x0000000000249947 */ /* 0x000fea0003800000 */
[----:B------:R-:W-:Y:S02]  /*1580*/  ULDC.64 UR4, c[0x0][0xa08] ;  /* 0x0002820000047ab9 */ /* 0x000fe40000000a00 */
[----:B------:R-:W-:-:S06]  /*1590*/  UIMAD.WIDE UR4, UR37, 0x4, UR4 ;  /* 0x00000004250478a5 */ /* 0x000fcc000f8e0204 */
[----:B------:R-:W-:Y:S02]  /*15a0*/  IMAD.U32 R6, RZ, RZ, UR4 ;  /* 0x00000004ff067e24 */ /* 0x000fe4000f8e00ff */
[----:B------:R-:W-:-:S05]  /*15b0*/  IMAD.U32 R7, RZ, RZ, UR5 ;  /* 0x00000005ff077e24 */ /* 0x000fca000f8e00ff */
[----:B------:R-:W2:Y:S04]  /*15c0*/  LDG.E R60, desc[UR50][R6.64] ;  /* 0x00000032063c7981 */ /* 0x000ea8000c1e1900 */
[----:B------:R-:W3:Y:S01]  /*15d0*/  LDG.E R0, desc[UR50][R6.64+0x4] ;  /* 0x0000043206007981 */ /* 0x000ee2000c1e1900 */
[----:B--2---:R-:W-:Y:S02]  /*15e0*/  R2UR UR4, R60 ;  /* 0x000000003c0472ca */ /* 0x004fe400000e0000 */
[----:B---3--:R-:W-:-:S13]  /*15f0*/  R2UR UR5, R0 ;  /* 0x00000000000572ca */ /* 0x008fda00000e0000 */
[----:B------:R-:W-:-:S12]  /*1600*/  UIADD3 UR4, -UR4, UR5, URZ ;  /* 0x0000000504047290 */ /* 0x000fd8000fffe13f */
.L_x_190:
[----:B------:R-:W-:Y:S01]  /*1610*/  UIADD3 UR53, -UR53, UR4, URZ ;  /* 0x0000000435357290 */ /* 0x000fe2000fffe13f */
[----:B------:R-:W-:Y:S01]  /*1620*/  CS2R R134, SRZ ;  /* 0x0000000000867805 */ /* 0x000fe2000001ff00 */
[----:B------:R-:W-:Y:S01]  /*1630*/  UMOV UR41, UR47 ;  /* 0x0000002f00297c82 */ /* 0x000fe20008000000 */
[----:B------:R-:W-:Y:S01]  /*1640*/  IMAD.MOV.U32 R93, RZ, RZ, RZ ;  /* 0x000000ffff5d7224 */ /* 0x000fe200078e00ff */
[----:B------:R-:W-:Y:S01]  /*1650*/  UISETP.GE.AND UP0, UPT, UR53, 0x1, UPT ;  /* 0x000000013500788c */ /* 0x000fe2000bf06270 */
[----:B------:R-:W-:Y:S01]  /*1660*/  CS2R R96, SRZ ;  /* 0x0000000000607805 */ /* 0x000fe2000001ff00 */
[----:B------:R-:W-:Y:S01]  /*1670*/  UIADD3 UR4, UR53, 0x9f, URZ ;  /* 0x0000009f35047890 */ /* 0x000fe2000fffe03f */
[----:B------:R-:W-:Y:S02]  /*1680*/  CS2R R136, SRZ ;  /* 0x0000000000887805 */ /* 0x000fe4000001ff00 */
[----:B------:R-:W-:Y:S02]  /*1690*/  CS2R R100, SRZ ;  /* 0x0000000000647805 */ /* 0x000fe4000001ff00 */
[----:B------:R-:W-:-:S02]  /*16a0*/  CS2R R138, SRZ ;  /* 0x00000000008a7805 */ /* 0x000fc4000001ff00 */
[----:B------:R-:W-:Y:S01]  /*16b0*/  PLOP3.LUT P1, PT, PT, PT, UP0, 0x80, 0x0 ;  /* 0x000000000000781c */ /* 0x000fe20003f2f008 */
[----:B------:R-:W-:Y:S01]  /*16c0*/  UIMAD.WIDE UR4, UR4, 0x66666667, URZ ;  /* 0x66666667040478a5 */ /* 0x000fe2000f8e023f */
[----:B------:R-:W-:Y:S02]  /*16d0*/  CS2R R104, SRZ ;  /* 0x0000000000687805 */ /* 0x000fe4000001ff00 */
[----:B------:R-:W-:Y:S01]  /*16e0*/  CS2R R140, SRZ ;  /* 0x00000000008c7805 */ /* 0x000fe2000001ff00 */
[----:B------:R-:W-:Y:S01]  /*16f0*/  IMAD.MOV.U32 R108, RZ, RZ, RZ ;  /* 0x000000ffff6c7224 */ /* 0x000fe200078e00ff */
[----:B------:R-:W-:Y:S01]  /*1700*/  USHF.R.U32.HI UR52, URZ, 0x1f, UR5 ;  /* 0x0000001f3f347899 */ /* 0x000fe20008011605 */
[----:B------:R-:W-:-:S03]  /*1710*/  IMAD.MOV.U32 R142, RZ, RZ, RZ ;  /* 0x000000ffff8e7224 */ /* 0x000fc600078e00ff */
[----:B------:R-:W-:-:S03]  /*1720*/  ULEA.HI.SX32 UR52, UR5, UR52, 0x1a ;  /* 0x0000003405347291 */ /* 0x000fc6000f8fd23f */
[----:B------:R-:W-:Y:S09]  /*1730*/  @!P1 BRA `(.L_x_191) ;  /* 0x0000007400689947 */ /* 0x000ff20003800000 */
[----:B------:R-:W0:Y:S01]  /*1740*/  SHFL.IDX PT, R0, R220, RZ, 0x1f ;  /* 0x00001fffdc007589 */ /* 0x000e2200000e0000 */
[----:B------:R-:W1:Y:S01]  /*1750*/  S2UR UR49, SR_CgaCtaId ;  /* 0x00000000003179c3 */ /* 0x000e620000008800 */
[----:B------:R-:W-:Y:S01]  /*1760*/  UMOV UR48, 0x400 ;  /* 0x0000040000307882 */ /* 0x000fe20000000000 */
[----:B0-----:R-:W-:Y:S01]  /*1770*/  R2UR UR42, R0 ;  /* 0x00000000002a72ca */ /* 0x001fe200000e0000 */
[----:B-1----:R-:W-:-:S04]  /*1780*/  ULEA UR48, UR49, UR48, 0x18 ;  /* 0x0000003031307291 */ /* 0x002fc8000f8ec03f */
[----:B------:R-:W-:-:S04]  /*1790*/  UIADD3 UR5, UR48, 0x1e200, URZ ;  /* 0x0001e20030057890 */ /* 0x000fc8000fffe03f */
[----:B------:R-:W-:-:S04]  /*17a0*/  ULOP3.LUT UP0, URZ, UR5, 0x9f, URZ, 0xc0, !UPT ;  /* 0x0000009f053f7892 */ /* 0x000fc8000f80c03f */
[----:B------:R-:W-:Y:S02]  /*17b0*/  ULEA.HI UR4, UR42, UR42, URZ, 0x1 ;  /* 0x0000002a2a047291 */ /* 0x000fe4000f8f083f */
[----:B------:R-:W-:Y:S02]  /*17c0*/  PLOP3.LUT P0, PT, PT, PT, UP0, 0x80, 0x0 ;  /* 0x000000000000781c */ /* 0x000fe40003f0f008 */
[----:B------:R-:W-:-:S04]  /*17d0*/  ULOP3.LUT UR4, UR4, 0x3e, URZ, 0xc0, !UPT ;  /* 0x0000003e04047892 */ /* 0x000fc8000f8ec03f */
[----:B------:R-:W-:-:S04]  /*17e0*/  UIADD3 UR4, UR42, -UR4, URZ ;  /* 0x800000042a047290 */ /* 0x000fc8000fffe03f */
[----:B------:R-:W-:-:S04]  /*17f0*/  ULEA UR4, UR4, UR5, 0xc ;  /* 0x0000000504047291 */ /* 0x000fc8000f8e603f */
[----:B------:R-:W-:-:S04]  /*1800*/  USHF.R.U32.HI UR4, URZ, 0x4, UR4 ;  /* 0x000000043f047899 */ /* 0x000fc80008011604 */
[----:B------:R-:W-:Y:S01]  /*1810*/  ULOP3.LUT UR54, UR4, 0x3fff, URZ, 0xc0, !UPT ;  /* 0x00003fff04367892 */ /* 0x000fe2000f8ec03f */
[----:B------:R-:W-:Y:S11]  /*1820*/  @!P0 BRA `(.L_x_192) ;  /* 0x0000000000408947 */ /* 0x000ff60003800000 */
        /* <DEDUP_REMOVED lines=16> */
.L_x_192:
[----:B------:R-:W-:Y:S01]  /*1930*/  ULEA.HI UR4, UR45, UR45, URZ, 0x1 ;  /* 0x0000002d2d047291 */ /* 0x000fe2000f8f083f */
[----:B------:R-:W-:-:S03]  /*1940*/  IMAD.U32 R3, RZ, RZ, UR46 ;  /* 0x0000002eff037e24 */ /* 0x000fc6000f8e00ff */
[----:B------:R-:W-:Y:S02]  /*1950*/  ULOP3.LUT UR4, UR4, 0xfffffffe, URZ, 0xc0, !UPT ;  /* 0xfffffffe04047892 */ /* 0x000fe4000f8ec03f */
[----:B------:R-:W-:Y:S02]  /*1960*/  ISETP.NE.AND P0, PT, R3, 0x3, PT ;  /* 0x000000030300780c */ /* 0x000fe40003f05270 */
[----:B------:R-:W-:-:S06]  /*1970*/  UIADD3 UR4, UR45, -UR4, URZ ;  /* 0x800000042d047290 */ /* 0x000fcc000fffe03f */
[----:B------:R-:W-:-:S05]  /*1980*/  IMAD.U32 R0, RZ, RZ, UR4 ;  /* 0x00000004ff007e24 */ /* 0x000fca000f8e00ff */
[----:B------:R-:W-:-:S04]  /*1990*/  SHF.L.U32 R0, R0, 0x1f, RZ ;  /* 0x0000001f00007819 */ /* 0x000fc800000006ff */
[----:B------:R-:W0:Y:S02]  /*19a0*/  SYNCS.PHASECHK.TRANS64.TRYWAIT P1, [UR48+0x33400], R0 ;  /* 0x03340000ff0075a7 */ /* 0x000e240008020170 */
[----:B0-----:R-:W-:Y:S05]  /*19b0*/  @!P1 BRA `(.L_x_193) ;  /* 0x0000010c00389947 */ /* 0x001fea0003800000 */
.L_x_339:
[----:B------:R-:W-:Y:S05]  /*19c0*/  @!P0 BRA `(.L_x_194) ;  /* 0x0000000000048947 */ /* 0x000fea0003800000 */
[----:B------:R-:W-:Y:S01]  /*19d0*/  BPT.TRAP 0x1 ;  /* 0x000000040000795c */ /* 0x000fe20000300000 */
.L_x_194:
[----:B0-----:R-:W-:Y:S02]  /*19e0*/  IMAD.U32 R3, RZ, RZ, UR43 ;  /* 0x0000002bff037e24 */ /* 0x001fe4000f8e00ff */
[----:B------:R-:W-:-:S03]  /*19f0*/  IMAD.U32 R0, RZ, RZ, UR44 ;  /* 0x0000002cff007e24 */ /* 0x000fc6000f8e00ff */
[----:B------:R-:W-:Y:S02]  /*1a00*/  LEA R3, R3, UR48, 0x3 ;  /* 0x0000003003037c11 */ /* 0x000fe4000f8e18ff */
[----:B------:R-:W-:-:S04]  /*1a10*/  SHF.L.U32 R0, R0, 0x1f, RZ ;  /* 0x0000001f00007819 */ /* 0x000fc800000006ff */
[----:B------:R0:W1:Y:S01]  /*1a20*/  SYNCS.PHASECHK.TRANS64.TRYWAIT P1, [R3+URZ+0x33430], R0 ;  /* 0x03343000030075a7 */ /* 0x000062000802017f */
[----:B------:R-:W-:Y:S05]  /*1a30*/  @!P0 BRA `(.L_x_195) ;  /* 0x0000000000048947 */ /* 0x000fea0003800000 */
[----:B------:R-:W-:Y:S01]  /*1a40*/  BPT.TRAP 0x1 ;  /* 0x000000040000795c */ /* 0x000fe20000300000 */
.L_x_195:
[----:B------:R-:W-:Y:S01]  /*1a50*/  IMAD.MOV.U32 R119, RZ, RZ, RZ ;  /* 0x000000ffff777224 */ /* 0x000fe200078e00ff */
[----:B-1----:R-:W-:Y:S06]  /*1a60*/  @P1 BRA `(.L_x_196) ;  /* 0x0000000000081947 */ /* 0x002fec0003800000 */
[----:B------:R-:W1:Y:S02]  /*1a70*/  SYNCS.PHASECHK.TRANS64.TRYWAIT P1, [R3+URZ+0x33430], R0 ;  /* 0x03343000030075a7 */ /* 0x000e64000802017f */
[----:B-1----:R-:W-:Y:S05]  /*1a80*/  @!P1 BRA `(.L_x_197) ;  /* 0x0000010c001c9947 */ /* 0x002fea0003800000 */
.L_x_196:
        /* <DEDUP_REMOVED lines=11> */
[----:B------:R-:W-:Y:S01]  /*1b40*/  UMOV UR4, UR24 ;  /* 0x0000001800047c82 */ /* 0x000fe20008000000 */
[----:B------:R-:W-:Y:S02]  /*1b50*/  UMOV UR7, 0x80000020 ;  /* 0x8000002000077882 */ /* 0x000fe40000000000 */
        /* <DEDUP_REMOVED lines=191> */
.L_x_198:
[----:B01----:R-:W-:Y:S01]  /*2750*/  VIADD R0, R222, UR53 ;  /* 0x00000035de007c36 */ /* 0x003fe20008000000 */
[----:B------:R-:W-:Y:S01]  /*2760*/  P2R R104, PR, RZ, 0x1 ;  /* 0x00000001ff687803 */ /* 0x000fe20000000000 */
[----:B------:R-:W-:Y:S01]  /*2770*/  IMAD.U32 R5, RZ, RZ, UR52 ;  /* 0x00000034ff057e24 */ /* 0x000fe2000f8e00ff */
[----:B------:R-:W-:Y:S01]  /*2780*/  R2UR UR6, R3 ;  /* 0x00000000030672ca */ /* 0x000fe200000e0000 */
[----:B------:R-:W-:Y:S01]  /*2790*/  IMAD.U32 R111, RZ, RZ, UR39 ;  /* 0x00000027ff6f7e24 */ /* 0x000fe2000f8e00ff */
[----:B------:R-:W-:Y:S01]  /*27a0*/  UISETP.GE.AND UP0, UPT, UR53, 0xa1, UPT ;  /* 0x000000a13500788c */ /* 0x000fe2000bf06270 */
        /* <DEDUP_REMOVED lines=19> */
[C---:B------:R-:W-:Y:S01]  /*28e0*/  ISETP.GT.AND P1, PT, R4.reuse, 0x10, PT ;  /* 0x000000100400780c */ /* 0x040fe20003f24270 */
[--C-:B------:R-:W-:Y:S01]  /*28f0*/  IMAD.MOV.U32 R108, RZ, RZ, R119.reuse ;  /* 0x000000ffff6c7224 */ /* 0x100fe200078e0077 */
[----:B------:R-:W-:Y:S01]  /*2900*/  FSEL R93, R93, -INF , P3 ;  /* 0xff8000005d5d7808 */ /* 0x000fe20001800000 */
[----:B------:R-:W-:Y:S01]  /*2910*/  SYNCS.ARRIVE.TRANS64.RED.A1T0 RZ, [UR6], RZ ;  /* 0x000000ffffff79a7 */ /* 0x000fe20008100406 */
[----:B------:R-:W-:Y:S01]  /*2920*/  FMNMX.FTZ R0, R11, R0, !PT ;  /* 0x000000000b007209 */ /* 0x000fe20007810000 */
[--C-:B------:R-:W-:Y:S01]  /*2930*/  IMAD.MOV.U32 R106, RZ, RZ, R119.reuse ;  /* 0x000000ffff6a7224 */ /* 0x100fe200078e0077 */
[----:B------:R-:W-:Y:S01]  /*2940*/  ISETP.GT.AND P2, PT, R4, 0x11, PT ;  /* 0x000000110400780c */ /* 0x000fe20003f44270 */
[--C-:B------:R-:W-:Y:S01]  /*2950*/  IMAD.MOV.U32 R92, RZ, RZ, R119.reuse ;  /* 0x000000ffff5c7224 */ /* 0x100fe200078e0077 */
[----:B------:R-:W-:Y:S01]  /*2960*/  FSEL R13, R96, -INF , P1 ;  /* 0xff800000600d7808 */ /* 0x000fe20000800000 */
[----:B------:R-:W-:Y:S01]  /*2970*/  IMAD.MOV.U32 R96, RZ, RZ, R119 ;  /* 0x000000ffff607224 */ /* 0x000fe200078e0077 */
[----:B------:R-:W-:-:S02]  /*2980*/  FMNMX.FTZ R0, R93, R0, !PT ;  /* 0x000000005d007209 */ /* 0x000fc40007810000 */
[----:B------:R-:W-:Y:S02]  /*2990*/  FSEL R90, R90, -INF , P6 ;  /* 0xff8000005a5a7808 */ /* 0x000fe40003000000 */
[C---:B------:R-:W-:Y:S02]  /*29a0*/  ISETP.GT.AND P6, PT, R4.reuse, 0x18, PT ;  /* 0x000000180400780c */ /* 0x040fe40003fc4270 */
[----:B------:R-:W-:Y:S02]  /*29b0*/  FSEL R97, R97, -INF , P2 ;  /* 0xff80000061617808 */ /* 0x000fe40001000000 */
[----:B------:R-:W-:Y:S02]  /*29c0*/  FMNMX.FTZ R0, R13, R0, !PT ;  /* 0x000000000d007209 */ /* 0x000fe40007810000 */
[----:B------:R-:W-:Y:S02]  /*29d0*/  FSEL R91, R91, -INF , P5 ;  /* 0xff8000005b5b7808 */ /* 0x000fe40002800000 */
[----:B------:R-:W-:-:S02]  /*29e0*/  ISETP.GT.AND P5, PT, R4, 0x19, PT ;  /* 0x000000190400780c */ /* 0x000fc40003fa4270 */
[----:B------:R-:W-:Y:S01]  /*29f0*/  FSEL R15, R100, -INF , P6 ;  /* 0xff800000640f7808 */ /* 0x000fe20003000000 */
[----:B------:R-:W-:Y:S01]  /*2a00*/  IMAD.MOV.U32 R100, RZ, RZ, R119 ;  /* 0x000000ffff647224 */ /* 0x000fe200078e0077 */
[----:B------:R-:W-:Y:S02]  /*2a10*/  FMNMX.FTZ R0, R97, R0, !PT ;  /* 0x0000000061007209 */ /* 0x000fe40007810000 */
[----:B------:R-:W-:Y:S02]  /*2a20*/  FSEL R94, R94, -INF , P4 ;  /* 0xff8000005e5e7808 */ /* 0x000fe40002000000 */
[----:B------:R-:W-:Y:S02]  /*2a30*/  ISETP.GT.AND P4, PT, R4, 0x20, PT ;  /* 0x000000200400780c */ /* 0x000fe40003f84270 */
[----:B------:R-:W-:Y:S02]  /*2a40*/  FSEL R101, R101, -INF , P5 ;  /* 0xff80000065657808 */ /* 0x000fe40002800000 */
[----:B------:R-:W-:-:S02]  /*2a50*/  FMNMX.FTZ R0, R15, R0, !PT ;  /* 0x000000000f007209 */ /* 0x000fc40007810000 */
[----:B------:R-:W-:Y:S02]  /*2a60*/  FSEL R95, R95, -INF , P3 ;  /* 0xff8000005f5f7808 */ /* 0x000fe40001800000 */
[----:B------:R-:W-:Y:S02]  /*2a70*/  ISETP.GT.AND P3, PT, R4, 0x21, PT ;  /* 0x000000210400780c */ /* 0x000fe40003f64270 */
[----:B------:R-:W-:Y:S02]  /*2a80*/  FSEL R21, R72, -INF , P4 ;  /* 0xff80000048157808 */ /* 0x000fe40002000000 */
[----:B------:R-:W-:Y:S02]  /*2a90*/  FMNMX.FTZ R0, R101, R0, !PT ;  /* 0x0000000065007209 */ /* 0x000fe40007810000 */
[----:B------:R-:W-:Y:S02]  /*2aa0*/  FSEL R98, R98, -INF , P1 ;  /* 0xff80000062627808 */ /* 0x000fe40000800000 */
[----:B------:R-:W-:-:S02]  /*2ab0*/  ISETP.GT.AND P1, PT, R4, 0x28, PT ;  /* 0x000000280400780c */ /* 0x000fc40003f24270 */
[----:B------:R-:W-:Y:S02]  /*2ac0*/  FSEL R105, R73, -INF , P3 ;  /* 0xff80000049697808 */ /* 0x000fe40001800000 */
[----:B------:R-:W-:Y:S02]  /*2ad0*/  FMNMX.FTZ R0, R21, R0, !PT ;  /* 0x0000000015007209 */ /* 0x000fe40007810000 */
[----:B------:R-:W-:Y:S02]  /*2ae0*/  FSEL R99, R99, -INF , P2 ;  /* 0xff80000063637808 */ /* 0x000fe40001000000 */
[----:B------:R-:W-:Y:S02]  /*2af0*/  ISETP.GT.AND P2, PT, R4, 0x29, PT ;  /* 0x000000290400780c */ /* 0x000fe40003f44270 */
[----:B------:R-:W-:Y:S02]  /*2b00*/  FSEL R107, R76, -INF , P1 ;  /* 0xff8000004c6b7808 */ /* 0x000fe40000800000 */
[----:B------:R-:W-:-:S02]  /*2b10*/  FMNMX.FTZ R0, R105, R0, !PT ;  /* 0x0000000069007209 */ /* 0x000fc40007810000 */
[----:B------:R-:W-:Y:S02]  /*2b20*/  FSEL R102, R102, -INF , P6 ;  /* 0xff80000066667808 */ /* 0x000fe40003000000 */
[C---:B------:R-:W-:Y:S02]  /*2b30*/  ISETP.GT.AND P6, PT, R4.reuse, 0x30, PT ;  /* 0x000000300400780c */ /* 0x040fe40003fc4270 */
        /* <DEDUP_REMOVED lines=74> */
[----:B------:R-:W-:Y:S02]  /*2fe0*/  ISETP.GT.AND P0, PT, R4, 0x79, PT ;  /* 0x000000790400780c */ /* 0x000fe40003f04270 */
[----:B------:R-:W-:-:S02]  /*2ff0*/  FSEL R52, R52, -INF , P6 ;  /* 0xff80000034347808 */ /* 0x000fc40003000000 */
[----:B------:R-:W-:Y:S02]  /*3000*/  FMNMX.FTZ R57, R49, R0, !PT ;  /* 0x0000000031397209 */ /* 0x000fe40007810000 */
[----:B------:R-:W-:Y:S02]  /*3010*/  FSEL R43, R43, -INF , P5 ;  /* 0xff8000002b2b7808 */ /* 0x000fe40002800000 */
[----:B------:R-:W-:Y:S02]  /*3020*/  ISETP.GT.AND P5, PT, R4, 0x80, PT ;  /* 0x000000800400780c */ /* 0x000fe40003fa4270 */
[----:B------:R-:W-:Y:S02]  /*3030*/  FSEL R53, R53, -INF , P0 ;  /* 0xff80000035357808 */ /* 0x000fe40000000000 */
[----:B------:R-:W-:Y:S02]  /*3040*/  FMNMX.FTZ R0, R52, R57, !PT ;  /* 0x0000003934007209 */ /* 0x000fe40007810000 */
        /* <DEDUP_REMOVED lines=12> */
[----:B------:R-:W-:-:S02]  /*3110*/  FSEL R29, R29, -INF , P2 ;  /* 0xff8000001d1d7808 */ /* 0x000fc40001000000 */
[----:B------:R-:W-:Y:S02]  /*3120*/  FMNMX.FTZ R0, R28, R57, !PT ;  /* 0x000000391c007209 */ /* 0x000fe40007810000 */
[----:B------:R-:W-:Y:S02]  /*3130*/  ISETP.GT.AND P3, PT, R4, 0x90, PT ;  /* 0x000000900400780c */ /* 0x000fe40003f64270 */
[----:B------:R-:W-:Y:S02]  /*3140*/  FSEL R46, R46, -INF , P4 ;  /* 0xff8000002e2e7808 */ /* 0x000fe40002000000 */
[----:B------:R-:W-:Y:S02]  /*3150*/  FSEL R32, R32, -INF , P3 ;  /* 0xff80000020207808 */ /* 0x000fe40001800000 */
[----:B------:R-:W-:Y:S02]  /*3160*/  FMNMX.FTZ R57, R29, R0, !PT ;  /* 0x000000001d397209 */ /* 0x000fe40007810000 */
[----:B------:R-:W-:-:S02]  /*3170*/  ISETP.GT.AND P4, PT, R4, 0x91, PT ;  /* 0x000000910400780c */ /* 0x000fc40003f84270 */
[----:B------:R-:W-:Y:S02]  /*3180*/  FMNMX.FTZ R0, R32, R57, !PT ;  /* 0x0000003920007209 */ /* 0x000fe40007810000 */
[----:B------:R-:W-:Y:S02]  /*3190*/  FSEL R33, R33, -INF , P4 ;  /* 0xff80000021217808 */ /* 0x000fe40002000000 */
[----:B------:R-:W-:Y:S02]  /*31a0*/  ISETP.GT.AND P5, PT, R4, 0x98, PT ;  /* 0x000000980400780c */ /* 0x000fe40003fa4270 */
[----:B------:R-:W-:Y:S02]  /*31b0*/  FMNMX.FTZ R57, R33, R0, !PT ;  /* 0x0000000021397209 */ /* 0x000fe40007810000 */
[----:B------:R-:W-:Y:S02]  /*31c0*/  FSEL R36, R36, -INF , P5 ;  /* 0xff80000024247808 */ /* 0x000fe40002800000 */
[----:B------:R-:W-:-:S02]  /*31d0*/  ISETP.GT.AND P6, PT, R4, 0x99, PT ;  /* 0x000000990400780c */ /* 0x000fc40003fc4270 */
[----:B------:R-:W-:Y:S02]  /*31e0*/  FMNMX.FTZ R0, R36, R57, !PT ;  /* 0x0000003924007209 */ /* 0x000fe40007810000 */
[----:B------:R-:W-:Y:S02]  /*31f0*/  FSEL R37, R37, -INF , P6 ;  /* 0xff80000025257808 */ /* 0x000fe40003000000 */
[----:B------:R-:W-:Y:S02]  /*3200*/  P2R R8, PR, RZ, 0x8 ;  /* 0x00000008ff087803 */ /* 0x000fe40000000000 */
[----:B------:R-:W-:Y:S02]  /*3210*/  FMNMX.FTZ R6, R37, R0, !PT ;  /* 0x0000000025067209 */ /* 0x000fe40007810000 */
[----:B------:R-:W-:Y:S02]  /*3220*/  P2R R14, PR, RZ, 0x2 ;  /* 0x00000002ff0e7803 */ /* 0x000fe40000000000 */
[----:B------:R-:W-:Y:S01]  /*3230*/  ISETP.GT.AND P1, PT, R4, 0x79, PT ;  /* 0x000000790400780c */ /* 0x000fe20003f24270 */
[----:B------:R-:W0:Y:S01]  /*3240*/  SHFL.BFLY PT, R57, R6, 0x2, 0x1f ;  /* 0x0c401f0006397f89 */ /* 0x000e2200000e0000 */
[----:B------:R-:W-:-:S02]  /*3250*/  P2R R12, PR, RZ, 0x4 ;  /* 0x00000004ff0c7803 */ /* 0x000fc40000000000 */
[----:B------:R-:W-:Y:S02]  /*3260*/  ISETP.GT.AND P2, PT, R4, 0x78, PT ;  /* 0x000000780400780c */ /* 0x000fe40003f44270 */
[----:B------:R-:W-:Y:S02]  /*3270*/  FSEL R55, R55, -INF , P1 ;  /* 0xff80000037377808 */ /* 0x000fe40000800000 */
[----:B------:R-:W-:Y:S02]  /*3280*/  ISETP.NE.AND P1, PT, R14, RZ, PT ;  /* 0x000000ff0e00720c */ /* 0x000fe40003f25270 */
[----:B------:R-:W-:Y:S02]  /*3290*/  P2R R20, PR, RZ, 0x1 ;  /* 0x00000001ff147803 */ /* 0x000fe40000000000 */
[----:B------:R-:W-:Y:S02]  /*32a0*/  FSEL R54, R54, -INF , P2 ;  /* 0xff80000036367808 */ /* 0x000fe40001000000 */
[----:B------:R-:W-:-:S02]  /*32b0*/  ISETP.GT.AND P0, PT, R4, 0x80, PT ;  /* 0x000000800400780c */ /* 0x000fc40003f04270 */
[----:B------:R-:W-:Y:S02]  /*32c0*/  ISETP.NE.AND P2, PT, R12, RZ, PT ;  /* 0x000000ff0c00720c */ /* 0x000fe40003f45270 */
[----:B------:R-:W-:Y:S02]  /*32d0*/  FSEL R26, R26, -INF , P0 ;  /* 0xff8000001a1a7808 */ /* 0x000fe40000000000 */
[----:B------:R-:W-:Y:S02]  /*32e0*/  ISETP.NE.AND P0, PT, R20, RZ, PT ;  /* 0x000000ff1400720c */ /* 0x000fe40003f05270 */
[----:B------:R-:W-:Y:S02]  /*32f0*/  FSEL R84, R35, -INF , P4 ;  /* 0xff80000023547808 */ /* 0x000fe40002000000 */
[----:B------:R-:W-:Y:S02]  /*3300*/  FSEL R27, R27, -INF , P0 ;  /* 0xff8000001b1b7808 */ /* 0x000fe40000000000 */
[----:B0-----:R-:W-:-:S02]  /*3310*/  FMNMX.FTZ R57, R6, R57, !PT ;  /* 0x0000003906397209 */ /* 0x001fc40007810000 */
[----:B------:R-:W-:Y:S02]  /*3320*/  FSEL R88, R39, -INF , P6 ;  /* 0xff80000027587808 */ /* 0x000fe40003000000 */
[----:B------:R-:W-:Y:S01]  /*3330*/  ISETP.NE.AND P0, PT, R104, RZ, PT ;  /* 0x000000ff6800720c */ /* 0x000fe20003f05270 */
[----:B------:R-:W0:Y:S01]  /*3340*/  SHFL.BFLY PT, R0, R57, 0x1, 0x1f ;  /* 0x0c201f0039007f89 */ /* 0x000e2200000e0000 */
[----:B------:R-:W-:Y:S01]  /*3350*/  IMAD.MOV.U32 R104, RZ, RZ, R119 ;  /* 0x000000ffff687224 */ /* 0x000fe200078e0077 */
[----:B0-----:R-:W-:-:S04]  /*3360*/  FMNMX.FTZ R0, R57, R0, !PT ;  /* 0x0000000039007209 */ /* 0x001fc80007810000 */
[C---:B------:R-:W-:Y:S01]  /*3370*/  FSETP.NEU.FTZ.AND P3, PT, R0.reuse, -INF , PT ;  /* 0xff8000000000780b */ /* 0x040fe20003f7d000 */
[----:B------:R-:W-:-:S01]  /*3380*/  FFMA.FTZ R10, R0, R111, -8 ;  /* 0xc1000000000a7423 */ /* 0x000fc2000001006f */
[----:B------:R-:W-:-:S04]  /*3390*/  IMAD.MOV.U32 R111, RZ, RZ, R119 ;  /* 0x000000ffff6f7224 */ /* 0x000fc800078e0077 */
        /* <DEDUP_REMOVED lines=38> */
[----:B------:R-:W-:Y:S01]  /*3600*/  FFMA.FTZ R37, R37, UR39, -R10 ;  /* 0x0000002725257c23 */ /* 0x000fe2000801080a */
[----:B------:R-:W-:Y:S01]  /*3610*/  FMNMX.FTZ R56, R78, R21, !PT ;  /* 0x000000154e387209 */ /* 0x000fe20007810000 */
[----:B------:R-:W-:Y:S01]  /*3620*/  MUFU.EX2 R4, R4 ;  /* 0x0000000400047308 */ /* 0x000fe20000000800 */
[----:B------:R-:W-:-:S02]  /*3630*/  IMAD.MOV.U32 R107, RZ, RZ, R119 ;  /* 0x000000ffff6b7224 */ /* 0x000fc400078e0077 */
[----:B------:R-:W-:Y:S01]  /*3640*/  FMNMX.FTZ R57, R79, R56, !PT ;  /* 0x000000384f397209 */ /* 0x000fe20007810000 */
[----:B------:R-:W-:-:S01]  /*3650*/  FFMA.FTZ R56, R89, UR39, -R10 ;  /* 0x0000002759387c23 */ /* 0x000fc2000801080a */
[--C-:B------:R-:W-:Y:S02]  /*3660*/  IMAD.MOV.U32 R97, RZ, RZ, R119.reuse ;  /* 0x000000ffff617224 */ /* 0x100fe400078e0077 */
[----:B------:R-:W-:Y:S01]  /*3670*/  FMNMX.FTZ R72, R82, R57, !PT ;  /* 0x0000003952487209 */ /* 0x000fe20007810000 */
[----:B------:R-:W-:Y:S01]  /*3680*/  MUFU.EX2 R7, R7 ;  /* 0x0000000700077308 */ /* 0x000fe20000000800 */
[----:B------:R-:W-:Y:S02]  /*3690*/  IMAD.MOV.U32 R93, RZ, RZ, R119 ;  /* 0x000000ffff5d7224 */ /* 0x000fe400078e0077 */
[----:B------:R-:W-:-:S04]  /*36a0*/  FMNMX.FTZ R57, R83, R72, !PT ;  /* 0x0000004853397209 */ /* 0x000fc80007810000 */
[----:B------:R-:W-:Y:S01]  /*36b0*/  FMNMX.FTZ R72, R86, R57, !PT ;  /* 0x0000003956487209 */ /* 0x000fe20007810000 */
[----:B------:R-:W-:Y:S03]  /*36c0*/  MUFU.EX2 R6, R6 ;  /* 0x0000000600067308 */ /* 0x000fe60000000800 */
[----:B------:R-:W-:Y:S01]  /*36d0*/  FMNMX.FTZ R81, R87, R72, !PT ;  /* 0x0000004857517209 */ /* 0x000fe20007810000 */
[----:B------:R-:W-:-:S03]  /*36e0*/  FFMA.FTZ R72, R77, UR39, -R10 ;  /* 0x000000274d487c23 */ /* 0x000fc6000801080a */
[----:B------:R-:W-:Y:S01]  /*36f0*/  FMNMX.FTZ R76, R58, R81, !PT ;  /* 0x000000513a4c7209 */ /* 0x000fe20007810000 */
[----:B------:R0:W-:Y:S03]  /*3700*/  MUFU.EX2 R57, R80 ;  /* 0x0000005000397308 */ /* 0x0001e60000000800 */
[----:B------:R-:W-:-:S04]  /*3710*/  FMNMX.FTZ R77, R59, R76, !PT ;  /* 0x0000004c3b4d7209 */ /* 0x000fc80007810000 */
[----:B------:R-:W-:Y:S01]  /*3720*/  FMNMX.FTZ R76, R62, R77, !PT ;  /* 0x0000004d3e4c7209 */ /* 0x000fe20007810000 */
[----:B------:R-:W1:Y:S03]  /*3730*/  MUFU.EX2 R9, R9 ;  /* 0x0000000900097308 */ /* 0x000e660000000800 */
[----:B------:R-:W-:-:S04]  /*3740*/  FMNMX.FTZ R81, R63, R76, !PT ;  /* 0x0000004c3f517209 */ /* 0x000fc80007810000 */
[----:B------:R-:W-:Y:S01]  /*3750*/  FMNMX.FTZ R76, R66, R81, !PT ;  /* 0x00000051424c7209 */ /* 0x000fe20007810000 */
[----:B------:R2:W-:Y:S03]  /*3760*/  MUFU.EX2 R77, R85 ;  /* 0x00000055004d7308 */ /* 0x0005e60000000800 */
[----:B------:R-:W-:Y:S01]  /*3770*/  FMNMX.FTZ R81, R67, R76, !PT ;  /* 0x0000004c43517209 */ /* 0x000fe20007810000 */
[----:B------:R-:W-:-:S03]  /*3780*/  FFMA.FTZ R76, R5, UR39, -R10 ;  /* 0x00000027054c7c23 */ /* 0x000fc6000801080a */
[----:B0-----:R-:W-:Y:S01]  /*3790*/  FMNMX.FTZ R80, R70, R81, !PT ;  /* 0x0000005146507209 */ /* 0x001fe20007810000 */
[----:B------:R-:W-:-:S01]  /*37a0*/  FFMA.FTZ R81, R61, UR39, -R10 ;  /* 0x000000273d517c23 */ /* 0x000fc2000801080a */
[--C-:B------:R-:W-:Y:S01]  /*37b0*/  FFMA.FTZ R61, R64, UR39, -R10.reuse ;  /* 0x00000027403d7c23 */ /* 0x100fe2000801080a */
[----:B--2---:R-:W-:-:S01]  /*37c0*/  FFMA.FTZ R85, R68, UR39, -R10 ;  /* 0x0000002744557c23 */ /* 0x004fc2000801080a */
[----:B------:R-:W-:Y:S01]  /*37d0*/  FMNMX.FTZ R5, R71, R80, !PT ;  /* 0x0000005047057209 */ /* 0x000fe20007810000 */
[----:B------:R-:W-:Y:S01]  /*37e0*/  MUFU.EX2 R8, R8 ;  /* 0x0000000800087308 */ /* 0x000fe20000000800 */
[----:B------:R-:W-:Y:S02]  /*37f0*/  FSEL R68, R30, -INF , P1 ;  /* 0xff8000001e447808 */ /* 0x000fe40000800000 */
[----:B------:R-:W-:Y:S02]  /*3800*/  FMNMX.FTZ R80, R42, R5, !PT ;  /* 0x000000052a507209 */ /* 0x000fe40007810000 */
[----:B-1----:R-:W-:-:S02]  /*3810*/  F2FP.SATFINITE.E4M3.F32.PACK_AB_MERGE_C R200, R9, R6, RZ ;  /* 0x0000000609c8723e */ /* 0x002fc400048070ff */
[----:B------:R-:W-:Y:S01]  /*3820*/  FMNMX.FTZ R5, R43, R80, !PT ;  /* 0x000000502b057209 */ /* 0x000fe20007810000 */
[----:B------:R0:W-:Y:S01]  /*3830*/  MUFU.EX2 R30, R85 ;  /* 0x00000055001e7308 */ /* 0x0001e20000000800 */
[----:B------:R-:W-:Y:S02]  /*3840*/  F2FP.SATFINITE.E4M3.F32.PACK_AB_MERGE_C R200, R7, R4, R200 ;  /* 0x0000000407c8723e */ /* 0x000fe400048070c8 */
[----:B------:R-:W-:-:S04]  /*3850*/  FMNMX.FTZ R80, R46, R5, !PT ;  /* 0x000000052e507209 */ /* 0x000fc80007810000 */
[----:B------:R-:W-:Y:S01]  /*3860*/  FMNMX.FTZ R5, R47, R80, !PT ;  /* 0x000000502f057209 */ /* 0x000fe20007810000 */
[----:B------:R-:W-:Y:S01]  /*3870*/  MUFU.EX2 R11, R11 ;  /* 0x0000000b000b7308 */ /* 0x000fe20000000800 */
[----:B0-----:R-:W-:Y:S01]  /*3880*/  FSEL R85, R38, -INF , P5 ;  /* 0xff80000026557808 */ /* 0x001fe20002800000 */
[----:B------:R-:W-:Y:S01]  /*3890*/  FFMA.FTZ R38, R48, UR39, -R10 ;  /* 0x0000002730267c23 */ /* 0x000fe2000801080a */
[----:B------:R-:W-:-:S04]  /*38a0*/  FMNMX.FTZ R64, R50, R5, !PT ;  /* 0x0000000532407209 */ /* 0x000fc80007810000 */
[----:B------:R-:W-:Y:S01]  /*38b0*/  FMNMX.FTZ R5, R51, R64, !PT ;  /* 0x0000004033057209 */ /* 0x000fe20007810000 */
[----:B------:R-:W-:-:S01]  /*38c0*/  FFMA.FTZ R64, R65, UR39, -R10 ;  /* 0x0000002741407c23 */ /* 0x000fc2000801080a */
[----:B------:R-:W-:Y:S01]  /*38d0*/  FFMA.FTZ R65, R69, UR39, -R10 ;  /* 0x0000002745417c23 */ /* 0x000fe2000801080a */
[----:B------:R-:W-:Y:S01]  /*38e0*/  FSEL R69, R34, -INF , P3 ;  /* 0xff80000022457808 */ /* 0x000fe20001800000 */
[----:B------:R-:W-:Y:S01]  /*38f0*/  MUFU.EX2 R12, R12 ;  /* 0x0000000c000c7308 */ /* 0x000fe20000000800 */
[----:B------:R-:W-:-:S04]  /*3900*/  FMNMX.FTZ R80, R54, R5, !PT ;  /* 0x0000000536507209 */ /* 0x000fc80007810000 */
[----:B------:R-:W-:-:S03]  /*3910*/  FMNMX.FTZ R5, R55, R80, !PT ;  /* 0x0000005037057209 */ /* 0x000fc60007810000 */
[----:B------:R0:W1:Y:S01]  /*3920*/  MUFU.EX2 R13, R101 ;  /* 0x00000065000d7308 */ /* 0x0000620000000800 */
[----:B------:R-:W-:-:S04]  /*3930*/  FMNMX.FTZ R80, R26, R5, !PT ;  /* 0x000000051a507209 */ /* 0x000fc80007810000 */
[----:B------:R-:W-:Y:S02]  /*3940*/  FMNMX.FTZ R5, R27, R80, !PT ;  /* 0x000000501b057209 */ /* 0x000fe40007810000 */
[----:B------:R-:W-:Y:S01]  /*3950*/  FSEL R80, R31, -INF , P2 ;  /* 0xff8000001f507808 */ /* 0x000fe20001000000 */
[--C-:B------:R-:W-:Y:S01]  /*3960*/  FFMA.FTZ R31, R40, UR39, -R10.reuse ;  /* 0x00000027281f7c23 */ /* 0x100fe2000801080a */
[----:B------:R-:W-:Y:S01]  /*3970*/  FMNMX.FTZ R5, R68, R5, !PT ;  /* 0x0000000544057209 */ /* 0x000fe20007810000 */
[----:B------:R-:W-:Y:S01]  /*3980*/  FFMA.FTZ R40, R45, UR39, -R10 ;  /* 0x000000272d287c23 */ /* 0x000fe2000801080a */
[----:B------:R-:W-:Y:S01]  /*3990*/  MUFU.EX2 R14, R14 ;  /* 0x0000000e000e7308 */ /* 0x000fe20000000800 */
[----:B0-----:R-:W-:Y:S01]  /*39a0*/  IMAD.MOV.U32 R101, RZ, RZ, R119 ;  /* 0x000000ffff657224 */ /* 0x001fe200078e0077 */
[----:B------:R-:W-:-:S04]  /*39b0*/  FMNMX.FTZ R34, R80, R5, !PT ;  /* 0x0000000550227209 */ /* 0x000fc80007810000 */
[----:B------:R-:W-:Y:S02]  /*39c0*/  FMNMX.FTZ R5, R69, R34, !PT ;  /* 0x0000002245057209 */ /* 0x000fe40007810000 */
[----:B------:R0:W-:Y:S01]  /*39d0*/  MUFU.EX2 R15, R105 ;  /* 0x00000069000f7308 */ /* 0x0001e20000000800 */
[----:B-1----:R-:W-:Y:S02]  /*39e0*/  F2FP.SATFINITE.E4M3.F32.PACK_AB_MERGE_C R202, R13, R12, RZ ;  /* 0x0000000c0dca723e */ /* 0x002fe400048070ff */
[----:B------:R-:W-:Y:S02]  /*39f0*/  FMNMX.FTZ R34, R84, R5, !PT ;  /* 0x0000000554227209 */ /* 0x000fe40007810000 */
[----:B------:R-:W-:Y:S02]  /*3a00*/  F2FP.SATFINITE.E4M3.F32.PACK_AB_MERGE_C R202, R11, R8, R202 ;  /* 0x000000080bca723e */ /* 0x000fe400048070ca */
[----:B------:R-:W-:Y:S01]  /*3a10*/  FMNMX.FTZ R5, R85, R34, !PT ;  /* 0x0000002255057209 */ /* 0x000fe20007810000 */
[----:B------:R-:W-:Y:S01]  /*3a20*/  MUFU.EX2 R20, R20 ;  /* 0x0000001400147308 */ /* 0x000fe20000000800 */
[----:B0-----:R-:W-:-:S02]  /*3a30*/  IMAD.MOV.U32 R105, RZ, RZ, R119 ;  /* 0x000000ffff697224 */ /* 0x001fc400078e0077 */
[----:B------:R-:W-:-:S05]  /*3a40*/  FMNMX.FTZ R5, R88, R5, !PT ;  /* 0x0000000558057209 */ /* 0x000fca0007810000 */
[----:B------:R-:W0:Y:S01]  /*3a50*/  SHFL.BFLY PT, R44, R5, 0x2, 0x1f ;  /* 0x0c401f00052c7f89 */ /* 0x000e2200000e0000 */
[----:B------:R1:W-:Y:S08]  /*3a60*/  MUFU.EX2 R34, R41 ;  /* 0x0000002900227308 */ /* 0x0003f00000000800 */
[----:B------:R2:W3:Y:S01]  /*3a70*/  MUFU.EX2 R21, R109 ;  /* 0x0000006d00157308 */ /* 0x0004e20000000800 */
[----:B-1----:R-:W-:-:S07]  /*3a80*/  FFMA.FTZ R41, R52, UR39, -R10 ;  /* 0x0000002734297c23 */ /* 0x002fce000801080a */
[----:B------:R-:W-:Y:S01]  /*3a90*/  MUFU.EX2 R56, R56 ;  /* 0x0000003800387308 */ /* 0x000fe20000000800 */
[----:B--2---:R-:W-:Y:S01]  /*3aa0*/  IMAD.MOV.U32 R109, RZ, RZ, R119 ;  /* 0x000000ffff6d7224 */ /* 0x004fe200078e0077 */
[----:B0-----:R-:W-:-:S06]  /*3ab0*/  FMNMX.FTZ R45, R5, R44, !PT ;  /* 0x0000002c052d7209 */ /* 0x001fcc0007810000 */
[----:B------:R-:W0:Y:S01]  /*3ac0*/  MUFU.EX2 R72, R72 ;  /* 0x0000004800487308 */ /* 0x000e220000000800 */
[----:B---3--:R-:W-:Y:S01]  /*3ad0*/  F2FP.SATFINITE.E4M3.F32.PACK_AB_MERGE_C R204, R21, R20, RZ ;  /* 0x0000001415cc723e */ /* 0x008fe200048070ff */
[----:B------:R-:W1:Y:S03]  /*3ae0*/  SHFL.BFLY PT, R48, R45, 0x1, 0x1f ;  /* 0x0c201f002d307f89 */ /* 0x000e6600000e0000 */
[----:B------:R-:W-:-:S03]  /*3af0*/  F2FP.SATFINITE.E4M3.F32.PACK_AB_MERGE_C R204, R15, R14, R204 ;  /* 0x0000000e0fcc723e */ /* 0x000fc600048070cc */
[----:B------:R2:W-:Y:S08]  /*3b00*/  MUFU.EX2 R44, R53 ;  /* 0x00000035002c7308 */ /* 0x0005f00000000800 */
[----:B------:R-:W-:Y:S01]  /*3b10*/  MUFU.EX2 R73, R73 ;  /* 0x0000004900497308 */ /* 0x000fe20000000800 */
[----:B0-----:R-:W-:-:S04]  /*3b20*/  F2FP.SATFINITE.E4M3.F32.PACK_AB_MERGE_C R206, R77, R72, RZ ;  /* 0x000000484dce723e */ /* 0x001fc800048070ff */
[----:B------:R-:W-:-:S03]  /*3b30*/  F2FP.SATFINITE.E4M3.F32.PACK_AB_MERGE_C R206, R57, R56, R206 ;  /* 0x0000003839ce723e */ /* 0x000fc600048070ce */
[----:B------:R-:W-:Y:S01]  /*3b40*/  MUFU.EX2 R76, R76 ;  /* 0x0000004c004c7308 */ /* 0x000fe20000000800 */
[----:B-1----:R-:W-:Y:S01]  /*3b50*/  FMNMX.FTZ R5, R45, R48, !PT ;  /* 0x000000302d057209 */ /* 0x002fe20007810000 */
[----:B------:R-:W-:-:S03]  /*3b60*/  IMAD.U32 R48, RZ, RZ, UR39 ;  /* 0x00000027ff307e24 */ /* 0x000fc6000f8e00ff */
[C---:B------:R-:W-:Y:S01]  /*3b70*/  FSETP.NEU.FTZ.AND P1, PT, R5.reuse, -INF , PT ;  /* 0xff8000000500780b */ /* 0x040fe20003f3d000 */
[----:B------:R-:W-:-:S02]  /*3b80*/  FFMA.FTZ R45, R5, R48, -8 ;  /* 0xc1000000052d7423 */ /* 0x000fc40000010030 */
[----:B------:R-:W-:Y:S03]  /*3b90*/  MUFU.EX2 R60, R60 ;  /* 0x0000003c003c7308 */ /* 0x000fe60000000800 */
        /* <DEDUP_REMOVED lines=9> */
[----:B--2---:R-:W-:-:S01]  /*3c30*/  FFMA.FTZ R53, R75, UR39, -R89 ;  /* 0x000000274b357c23 */ /* 0x004fc20008010859 */
        /* <DEDUP_REMOVED lines=28> */
[--C-:B------:R-:W-:Y:S01]  /*3e00*/  FFMA.FTZ R43, R43, UR39, -R89.reuse ;  /* 0x000000272b2b7c23 */ /* 0x100fe20008010859 */
        /* <DEDUP_REMOVED lines=21> */
[----:B------:R-:W-:Y:S01]  /*3f60*/  F2FP.SATFINITE.E4M3.F32.PACK_AB_MERGE_C R94, R95, R94, RZ ;  /* 0x0000005e5f5e723e */ /* 0x000fe200048070ff */
[--C-:B------:R-:W-:Y:S01]  /*3f70*/  IMAD.MOV.U32 R99, RZ, RZ, R119.reuse ;  /* 0x000000ffff637224 */ /* 0x100fe200078e0077 */
[----:B------:R-:W-:Y:S01]  /*3f80*/  F2FP.SATFINITE.E4M3.F32.PACK_AB_MERGE_C R208, R81, R60, RZ ;  /* 0x0000003c51d0723e */ /* 0x000fe200048070ff */
[--C-:B------:R-:W-:Y:S01]  /*3f90*/  IMAD.MOV.U32 R98, RZ, RZ, R119.reuse ;  /* 0x000000ffff627224 */ /* 0x100fe200078e0077 */
[----:B------:R-:W-:Y:S01]  /*3fa0*/  F2FP.SATFINITE.E4M3.F32.PACK_AB_MERGE_C R201, R45, R10, R94 ;  /* 0x0000000a2dc9723e */ /* 0x000fe2000480705e */
[----:B------:R-:W-:Y:S01]  /*3fb0*/  IMAD.MOV.U32 R95, RZ, RZ, R119 ;  /* 0x000000ffff5f7224 */ /* 0x000fe200078e0077 */
        /* <DEDUP_REMOVED lines=9> */
[----:B------:R-:W-:-:S03]  /*4050*/  IMAD.MOV.U32 R45, RZ, RZ, R119 ;  /* 0x000000ffff2d7224 */ /* 0x000fc600078e0077 */
[----:B------:R-:W-:Y:S02]  /*4060*/  FADD.FTZ R66, R14, R3 ;  /* 0x000000030e427221 */ /* 0x000fe40000010000 */
[----:B------:R-:W2:Y:S01]  /*4070*/  MUFU.EX2 R53, R53 ;  /* 0x0000003500357308 */ /* 0x000ea20000000800 */
[----:B0-----:R-:W-:-:S01]  /*4080*/  FADD.FTZ R67, R103, R90 ;  /* 0x0000005a67437221 */ /* 0x001fc20000010000 */
        /* <DEDUP_REMOVED lines=8> */
[----:B------:R-:W-:-:S02]  /*4110*/  IMAD.MOV.U32 R102, RZ, RZ, R119 ;  /* 0x000000ffff667224 */ /* 0x000fc400078e0077 */
[----:B------:R-:W-:Y:S02]  /*4120*/  IMAD.MOV.U32 R49, RZ, RZ, R119 ;  /* 0x000000ffff317224 */ /* 0x000fe400078e0077 */
        /* <DEDUP_REMOVED lines=48> */
[----:B------:R-:W-:Y:S01]  /*4430*/  FADD.FTZ R6, R81, R6 ;  /* 0x0000000651067221 */ /* 0x000fe20000010000 */
[----:B------:R-:W-:Y:S01]  /*4440*/  IMAD.MOV.U32 R81, RZ, RZ, R119 ;  /* 0x000000ffff517224 */ /* 0x000fe200078e0077 */
[----:B------:R-:W1:Y:S01]  /*4450*/  MUFU.EX2 R61, R61 ;  /* 0x0000003d003d7308 */ /* 0x000e620000000800 */
[----:B--2---:R-:W-:-:S07]  /*4460*/  FADD.FTZ R12, R82, R3 ;  /* 0x00000003520c7221 */ /* 0x004fce0000010000 */
        /* <DEDUP_REMOVED lines=11> */
[----:B--2---:R-:W-:-:S07]  /*4520*/  FADD.FTZ R6, R62, R3 ;  /* 0x000000033e067221 */ /* 0x004fce0000010000 */
[----:B------:R-:W2:Y:S01]  /*4530*/  MUFU.EX2 R70, R70 ;  /* 0x0000004600467308 */ /* 0x000ea20000000800 */
[----:B0-----:R-:W-:-:S07]  /*4540*/  FADD.FTZ R9, R64, R9 ;  /* 0x0000000940097221 */ /* 0x001fce0000010000 */
[----:B------:R-:W0:Y:S01]  /*4550*/  MUFU.EX2 R65, R65 ;  /* 0x0000004100417308 */ /* 0x000e220000000800 */
[----:B-1----:R-:W-:-:S01]  /*4560*/  FADD.FTZ R3, R63, R6 ;  /* 0x000000063f037221 */ /* 0x002fc20000010000 */
[----:B------:R-:W-:-:S06]  /*4570*/  FADD.FTZ R6, R30, R9 ;  /* 0x000000091e067221 */ /* 0x000fcc0000010000 */
        /* <DEDUP_REMOVED lines=17> */
[----:B------:R-:W-:Y:S02]  /*4690*/  IMAD.MOV.U32 R62, RZ, RZ, R119 ;  /* 0x000000ffff3e7224 */ /* 0x000fe400078e0077 */
[----:B------:R-:W-:Y:S01]  /*46a0*/  FADD.FTZ R6, R34, R3 ;  /* 0x0000000322067221 */ /* 0x000fe20000010000 */
[----:B------:R-:W-:Y:S01]  /*46b0*/  IMAD.MOV.U32 R30, RZ, RZ, R119 ;  /* 0x000000ffff1e7224 */ /* 0x000fe200078e0077 */
        /* <DEDUP_REMOVED lines=8> */
[----:B0-----:R-:W-:-:S07]  /*4740*/  FADD.FTZ R4, R46, R7 ;  /* 0x000000072e047221 */ /* 0x001fce0000010000 */
[----:B------:R-:W0:Y:S01]  /*4750*/  MUFU.EX2 R38, R38 ;  /* 0x0000002600267308 */ /* 0x000e220000000800 */
[----:B-1----:R-:W-:-:S01]  /*4760*/  FADD.FTZ R9, R40, R9 ;  /* 0x0000000928097221 */ /* 0x002fc20000010000 */
[----:B------:R-:W-:Y:S01]  /*4770*/  F2FP.SATFINITE.E4M3.F32.PACK_AB_MERGE_C R35, R40, R35, RZ ;  /* 0x000000232823723e */ /* 0x000fe200048070ff */
[----:B------:R-:W-:-:S03]  /*4780*/  IMAD.MOV.U32 R40, RZ, RZ, R119 ;  /* 0x000000ffff287224 */ /* 0x000fc600078e0077 */
[----:B------:R-:W-:Y:S01]  /*4790*/  F2FP.SATFINITE.E4M3.F32.PACK_AB_MERGE_C R212, R34, R31, R35 ;  /* 0x0000001f22d4723e */ /* 0x000fe20004807023 */
[--C-:B------:R-:W-:Y:S01]  /*47a0*/  IMAD.MOV.U32 R35, RZ, RZ, R119.reuse ;  /* 0x000000ffff237224 */ /* 0x100fe200078e0077 */
[----:B------:R-:W1:Y:S01]  /*47b0*/  MUFU.EX2 R50, R50 ;  /* 0x0000003200327308 */ /* 0x000e620000000800 */
[C---:B--2---:R-:W-:Y:S01]  /*47c0*/  F2FP.SATFINITE.E4M3.F32.PACK_AB_MERGE_C R46, R47.reuse, R46, RZ ;  /* 0x0000002e2f2e723e */ /* 0x044fe200048070ff */
[----:B------:R-:W-:Y:S01]  /*47d0*/  FADD.FTZ R47, R47, R4 ;  /* 0x000000042f2f7221 */ /* 0x000fe20000010000 */
[--C-:B------:R-:W-:Y:S02]  /*47e0*/  IMAD.MOV.U32 R34, RZ, RZ, R119.reuse ;  /* 0x000000ffff227224 */ /* 0x100fe400078e0077 */
[----:B------:R-:W-:Y:S01]  /*47f0*/  F2FP.SATFINITE.E4M3.F32.PACK_AB_MERGE_C R213, R43, R42, R46 ;  /* 0x0000002a2bd5723e */ /* 0x000fe2000480702e */
[----:B------:R-:W-:Y:S02]  /*4800*/  IMAD.MOV.U32 R46, RZ, RZ, R119 ;  /* 0x000000ffff2e7224 */ /* 0x000fe400078e0077 */
[----:B------:R-:W2:Y:S01]  /*4810*/  MUFU.EX2 R39, R39 ;  /* 0x0000002700277308 */ /* 0x000ea20000000800 */
[----:B0-----:R-:W-:-:S01]  /*4820*/  FADD.FTZ R4, R38, R9 ;  /* 0x0000000926047221 */ /* 0x001fc20000010000 */
[----:B------:R-:W-:-:S02]  /*4830*/  IMAD.MOV.U32 R43, RZ, RZ, R119 ;  /* 0x000000ffff2b7224 */ /* 0x000fc400078e0077 */
[--C-:B------:R-:W-:Y:S02]  /*4840*/  IMAD.MOV.U32 R42, RZ, RZ, R119.reuse ;  /* 0x000000ffff2a7224 */ /* 0x100fe400078e0077 */
[----:B------:R-:W-:Y:S02]  /*4850*/  IMAD.MOV.U32 R31, RZ, RZ, R119 ;  /* 0x000000ffff1f7224 */ /* 0x000fe400078e0077 */
[----:B------:R-:W0:Y:S01]  /*4860*/  MUFU.EX2 R51, R51 ;  /* 0x0000003300337308 */ /* 0x000e220000000800 */
[----:B-1----:R-:W-:-:S01]  /*4870*/  FADD.FTZ R6, R50, R47 ;  /* 0x0000002f32067221 */ /* 0x002fc20000010000 */
[----:B------:R-:W-:-:S06]  /*4880*/  IMAD.MOV.U32 R47, RZ, RZ, R119 ;  /* 0x000000ffff2f7224 */ /* 0x000fcc00078e0077 */
[----:B------:R-:W1:Y:S01]  /*4890*/  MUFU.EX2 R41, R41 ;  /* 0x0000002900297308 */ /* 0x000e620000000800 */
[----:B--2---:R-:W-:-:S07]  /*48a0*/  FADD.FTZ R4, R39, R4 ;  /* 0x0000000427047221 */ /* 0x004fce0000010000 */
[----:B------:R-:W2:Y:S01]  /*48b0*/  MUFU.EX2 R54, R54 ;  /* 0x0000003600367308 */ /* 0x000ea20000000800 */
[----:B0-----:R-:W-:-:S07]  /*48c0*/  FADD.FTZ R7, R51, R6 ;  /* 0x0000000633077221 */ /* 0x001fce0000010000 */
[----:B------:R-:W0:Y:S01]  /*48d0*/  MUFU.EX2 R55, R55 ;  /* 0x0000003700377308 */ /* 0x000e220000000800 */
[----:B-1----:R-:W-:Y:S01]  /*48e0*/  F2FP.SATFINITE.E4M3.F32.PACK_AB_MERGE_C R8, R44, R41, RZ ;  /* 0x000000292c08723e */ /* 0x002fe200048070ff */
[----:B------:R-:W-:-:S03]  /*48f0*/  FADD.FTZ R41, R41, R4 ;  /* 0x0000000429297221 */ /* 0x000fc60000010000 */
[----:B------:R-:W-:Y:S01]  /*4900*/  F2FP.SATFINITE.E4M3.F32.PACK_AB_MERGE_C R214, R39, R38, R8 ;  /* 0x0000002627d6723e */ /* 0x000fe20004807008 */
[----:B------:R-:W-:-:S01]  /*4910*/  FADD.FTZ R41, R44, R41 ;  /* 0x000000292c297221 */ /* 0x000fc20000010000 */
[----:B------:R-:W-:Y:S01]  /*4920*/  IMAD.MOV.U32 R44, RZ, RZ, R119 ;  /* 0x000000ffff2c7224 */ /* 0x000fe200078e0077 */
[----:B------:R-:W-:Y:S01]  /*4930*/  MUFU.EX2 R28, R28 ;  /* 0x0000001c001c7308 */ /* 0x000fe20000000800 */
[----:B--2---:R-:W-:-:S01]  /*4940*/  FADD.FTZ R4, R54, R7 ;  /* 0x0000000736047221 */ /* 0x004fc20000010000 */
[--C-:B------:R-:W-:Y:S02]  /*4950*/  IMAD.MOV.U32 R39, RZ, RZ, R119.reuse ;  /* 0x000000ffff277224 */ /* 0x100fe400078e0077 */
[----:B------:R-:W-:-:S04]  /*4960*/  IMAD.MOV.U32 R38, RZ, RZ, R119 ;  /* 0x000000ffff267224 */ /* 0x000fc800078e0077 */
[----:B------:R-:W1:Y:S01]  /*4970*/  MUFU.EX2 R29, R29 ;  /* 0x0000001d001d7308 */ /* 0x000e620000000800 */
[C---:B0-----:R-:W-:Y:S01]  /*4980*/  F2FP.SATFINITE.E4M3.F32.PACK_AB_MERGE_C R54, R55.reuse, R54, RZ ;  /* 0x000000363736723e */ /* 0x041fe200048070ff */
[----:B------:R-:W-:-:S03]  /*4990*/  FADD.FTZ R55, R55, R4 ;  /* 0x0000000437377221 */ /* 0x000fc60000010000 */
[----:B------:R-:W-:Y:S01]  /*49a0*/  F2FP.SATFINITE.E4M3.F32.PACK_AB_MERGE_C R215, R51, R50, R54 ;  /* 0x0000003233d7723e */ /* 0x000fe20004807036 */
[--C-:B------:R-:W-:Y:S02]  /*49b0*/  IMAD.MOV.U32 R54, RZ, RZ, R119.reuse ;  /* 0x000000ffff367224 */ /* 0x100fe400078e0077 */
[----:B------:R-:W0:Y:S01]  /*49c0*/  MUFU.EX2 R24, R24 ;  /* 0x0000001800187308 */ /* 0x000e220000000800 */
[--C-:B------:R-:W-:Y:S02]  /*49d0*/  IMAD.MOV.U32 R51, RZ, RZ, R119.reuse ;  /* 0x000000ffff337224 */ /* 0x100fe400078e0077 */
[----:B------:R-:W-:-:S05]  /*49e0*/  IMAD.MOV.U32 R50, RZ, RZ, R119 ;  /* 0x000000ffff327224 */ /* 0x000fca00078e0077 */
[----:B------:R-:W2:Y:S01]  /*49f0*/  MUFU.EX2 R26, R26 ;  /* 0x0000001a001a7308 */ /* 0x000ea20000000800 */
[----:B-1----:R-:W-:-:S07]  /*4a00*/  F2FP.SATFINITE.E4M3.F32.PACK_AB_MERGE_C R7, R29, R28, RZ ;  /* 0x0000001c1d07723e */ /* 0x002fce00048070ff */
[----:B------:R-:W1:Y:S01]  /*4a10*/  MUFU.EX2 R25, R25 ;  /* 0x0000001900197308 */ /* 0x000e620000000800 */
[----:B0-----:R-:W-:-:S01]  /*4a20*/  FADD.FTZ R4, R24, R41 ;  /* 0x0000002918047221 */ /* 0x001fc20000010000 */
[----:B------:R-:W-:-:S06]  /*4a30*/  IMAD.MOV.U32 R41, RZ, RZ, R119 ;  /* 0x000000ffff297224 */ /* 0x000fcc00078e0077 */
[----:B------:R-:W0:Y:S01]  /*4a40*/  MUFU.EX2 R27, R27 ;  /* 0x0000001b001b7308 */ /* 0x000e220000000800 */
[----:B--2---:R-:W-:-:S01]  /*4a50*/  FADD.FTZ R6, R26, R55 ;  /* 0x000000371a067221 */ /* 0x004fc20000010000 */
[----:B------:R-:W-:-:S06]  /*4a60*/  IMAD.MOV.U32 R55, RZ, RZ, R119 ;  /* 0x000000ffff377224 */ /* 0x000fcc00078e0077 */
[----:B------:R-:W2:Y:S01]  /*4a70*/  MUFU.EX2 R68, R68 ;  /* 0x0000004400447308 */ /* 0x000ea20000000800 */
[C---:B-1----:R-:W-:Y:S01]  /*4a80*/  F2FP.SATFINITE.E4M3.F32.PACK_AB_MERGE_C R216, R25.reuse, R24, R7 ;  /* 0x0000001819d8723e */ /* 0x042fe20004807007 */
[----:B------:R-:W-:Y:S01]  /*4a90*/  FADD.FTZ R25, R25, R4 ;  /* 0x0000000419197221 */ /* 0x000fe20000010000 */
[----:B------:R-:W-:-:S03]  /*4aa0*/  IMAD.MOV.U32 R24, RZ, RZ, R119 ;  /* 0x000000ffff187224 */ /* 0x000fc600078e0077 */
[----:B------:R-:W-:Y:S01]  /*4ab0*/  FADD.FTZ R28, R28, R25 ;  /* 0x000000191c1c7221 */ /* 0x000fe20000010000 */
[----:B------:R-:W-:Y:S01]  /*4ac0*/  IMAD.MOV.U32 R25, RZ, RZ, R119 ;  /* 0x000000ffff197224 */ /* 0x000fe200078e0077 */
[----:B------:R1:W3:Y:S01]  /*4ad0*/  MUFU.EX2 R3, R80 ;  /* 0x0000005000037308 */ /* 0x0002e20000000800 */
[----:B0-----:R-:W-:-:S01]  /*4ae0*/  FADD.FTZ R7, R27, R6 ;  /* 0x000000061b077221 */ /* 0x001fc20000010000 */
[----:B------:R-:W-:Y:S01]  /*4af0*/  FADD.FTZ R29, R29, R28 ;  /* 0x0000001c1d1d7221 */ /* 0x000fe20000010000 */
[----:B------:R-:W-:-:S05]  /*4b00*/  IMAD.MOV.U32 R28, RZ, RZ, R119 ;  /* 0x000000ffff1c7224 */ /* 0x000fca00078e0077 */
[----:B------:R-:W-:Y:S01]  /*4b10*/  MUFU.EX2 R36, R36 ;  /* 0x0000002400247308 */ /* 0x000fe20000000800 */
[----:B--2---:R-:W-:-:S01]  /*4b20*/  FADD.FTZ R4, R68, R7 ;  /* 0x0000000744047221 */ /* 0x004fc20000010000 */
[----:B-1----:R-:W-:-:S06]  /*4b30*/  IMAD.MOV.U32 R80, RZ, RZ, R119 ;  /* 0x000000ffff507224 */ /* 0x002fcc00078e0077 */
        /* <DEDUP_REMOVED lines=86> */
[----:B------:R-:W-:Y:S01]  /*50a0*/  UMOV UR53, UR44 ;  /* 0x0000002c00357c82 */ /* 0x000fe20008000000 */
[----:B------:R-:W-:-:S10]  /*50b0*/  UMOV UR49, UR43 ;  /* 0x0000002b00317c82 */ /* 0x000fd40008000000 */
.L_x_210:
[----:B------:R-:W-:Y:S01]  /*50c0*/  ISETP.NE.AND P2, PT, RZ, UR42, PT ;  /* 0x0000002aff007c0c */ /* 0x000fe2000bf45270 */
[----:B------:R-:W-:-:S04]  /*50d0*/  UISETP.NE.AND UP0, UPT, UR49, 0x1, UPT ;  /* 0x000000013100788c */ /* 0x000fc8000bf05270 */
[----:B------:R-:W-:-:S04]  /*50e0*/  USEL UR44, URZ, 0x1, UP0 ;  /* 0x000000013f2c7887 */ /* 0x000fc80008000000 */
[----:B------:R-:W-:-:S04]  /*50f0*/  ULOP3.LUT UR44, UR53, UR44, URZ, 0x3c, !UPT ;  /* 0x0000002c352c7292 */ /* 0x000fc8000f8e3c3f */
[----:B------:R-:W-:Y:S08]  /*5100*/  @P2 BRA `(.L_x_200) ;  /* 0x0000000000442947 */ /* 0x000ff00003800000 */
[----:B------:R-:W-:Y:S05]  /*5110*/  @!P0 BRA `(.L_x_201) ;  /* 0x0000000000048947 */ /* 0x000fea0003800000 */
[----:B------:R-:W-:Y:S01]  /*5120*/  BPT.TRAP 0x1 ;  /* 0x000000040000795c */ /* 0x000fe20000300000 */
.L_x_201:
[----:B------:R-:W0:Y:S01]  /*5130*/  S2UR UR10, SR_CgaCtaId ;  /* 0x00000000000a79c3 */ /* 0x000e220000008800 */
[----:B------:R-:W-:Y:S01]  /*5140*/  UIADD3 UR6, UR49, 0x1, URZ ;  /* 0x0000000131067890 */ /* 0x000fe2000fffe03f */
[----:B------:R-:W-:Y:S01]  /*5150*/  IMAD.U32 R0, RZ, RZ, UR44 ;  /* 0x0000002cff007e24 */ /* 0x000fe2000f8e00ff */
[----:B------:R-:W-:Y:S02]  /*5160*/  UMOV UR7, 0x400 ;  /* 0x0000040000077882 */ /* 0x000fe40000000000 */
[----:B------:R-:W-:Y:S02]  /*5170*/  UISETP.NE.AND UP0, UPT, UR6, 0x2, UPT ;  /* 0x000000020600788c */ /* 0x000fe4000bf05270 */
[----:B------:R-:W-:Y:S02]  /*5180*/  SHF.L.U32 R0, R0, 0x1f, RZ ;  /* 0x0000001f00007819 */ /* 0x000fe400000006ff */
[----:B------:R-:W-:Y:S02]  /*5190*/  USEL UR6, UR6, URZ, UP0 ;  /* 0x0000003f06067287 */ /* 0x000fe40008000000 */
[----:B0-----:R-:W-:-:S04]  /*51a0*/  ULEA UR7, UR10, UR7, 0x18 ;  /* 0x000000070a077291 */ /* 0x001fc8000f8ec03f */
[----:B------:R-:W-:-:S09]  /*51b0*/  ULEA UR6, UR6, UR7, 0x3 ;  /* 0x0000000706067291 */ /* 0x000fd2000f8e183f */
[----:B------:R0:W1:Y:S01]  /*51c0*/  SYNCS.PHASECHK.TRANS64.TRYWAIT P1, [UR6+0x33430], R0 ;  /* 0x03343000ff0075a7 */ /* 0x0000620008020146 */
[----:B------:R-:W-:Y:S05]  /*51d0*/  @!P0 BRA `(.L_x_202) ;  /* 0x0000000000048947 */ /* 0x000fea0003800000 */
[----:B------:R-:W-:Y:S01]  /*51e0*/  BPT.TRAP 0x1 ;  /* 0x000000040000795c */ /* 0x000fe20000300000 */
.L_x_202:
[----:B-1----:R-:W-:Y:S05]  /*51f0*/  @P1 BRA `(.L_x_200) ;  /* 0x0000000000081947 */ /* 0x002fea0003800000 */
[----:B------:R-:W1:Y:S02]  /*5200*/  SYNCS.PHASECHK.TRANS64.TRYWAIT P1, [UR6+0x33430], R0 ;  /* 0x03343000ff0075a7 */ /* 0x000e640008020146 */
[----:B-1----:R-:W-:Y:S05]  /*5210*/  @!P1 BRA `(.L_x_203) ;  /* 0x000000d4004c9947 */ /* 0x002fea0003800000 */
.L_x_200:
        /* <DEDUP_REMOVED lines=189> */
.L_x_205:
[----:B------:R-:W0:Y:S01]  /*5df0*/  S2UR UR7, SR_CgaCtaId ;  /* 0x00000000000779c3 */ /* 0x000e220000008800 */
[----:B------:R-:W-:Y:S01]  /*5e00*/  UMOV UR6, 0x400 ;  /* 0x0000040000067882 */ /* 0x000fe20000000000 */
[----:B------:R-:W-:-:S05]  /*5e10*/  IMAD.U32 R0, RZ, RZ, UR53 ;  /* 0x00000035ff007e24 */ /* 0x000fca000f8e00ff */
[----:B------:R-:W-:Y:S01]  /*5e20*/  SHF.L.U32 R0, R0, 0x1f, RZ ;  /* 0x0000001f00007819 */ /* 0x000fe200000006ff */
[----:B0-----:R-:W-:-:S04]  /*5e30*/  ULEA UR6, UR7, UR6, 0x18 ;  /* 0x0000000607067291 */ /* 0x001fc8000f8ec03f */
[----:B------:R-:W-:-:S09]  /*5e40*/  ULEA UR6, UR49, UR6, 0x3 ;  /* 0x0000000631067291 */ /* 0x000fd2000f8e183f */
[----:B------:R0:W1:Y:S01]  /*5e50*/  SYNCS.PHASECHK.TRANS64.TRYWAIT P1, [UR6+0x33450], R0 ;  /* 0x03345000ff0075a7 */ /* 0x0000620008020146 */
[----:B------:R-:W-:Y:S05]  /*5e60*/  @!P0 BRA `(.L_x_206) ;  /* 0x0000000000048947 */ /* 0x000fea0003800000 */
[----:B------:R-:W-:Y:S01]  /*5e70*/  BPT.TRAP 0x1 ;  /* 0x000000040000795c */ /* 0x000fe20000300000 */
.L_x_206:
[----:B-1----:R-:W-:Y:S05]  /*5e80*/  @P1 BRA `(.L_x_204) ;  /* 0x0000000000081947 */ /* 0x002fea0003800000 */
[----:B------:R-:W1:Y:S02]  /*5e90*/  SYNCS.PHASECHK.TRANS64.TRYWAIT P1, [UR6+0x33450], R0 ;  /* 0x03345000ff0075a7 */ /* 0x000e640008020146 */
[----:B-1----:R-:W-:Y:S05]  /*5ea0*/  @!P1 BRA `(.L_x_207) ;  /* 0x000000c800409947 */ /* 0x002fea0003800000 */
.L_x_204:
[----:B------:R-:W2:Y:S01]  /*5eb0*/  S2UR UR11, SR_CgaCtaId ;  /* 0x00000000000b79c3 */ /* 0x000ea20000008800 */
[----:B------:R-:W-:Y:S01]  /*5ec0*/  UMOV UR6, 0x400 ;  /* 0x0000040000067882 */ /* 0x000fe20000000000 */
[----:B------:R-:W-:Y:S01]  /*5ed0*/  WARPGROUP.ARRIVE ;  /* 0x00000000000079c5 */ /* 0x000fe20000000000 */
[----:B------:R-:W-:Y:S01]  /*5ee0*/  UMOV UR7, 0xc0000010 ;  /* 0xc000001000077882 */ /* 0x000fe20000000000 */
[----:B01----:R-:W-:Y:S01]  /*5ef0*/  IADD3 R0, -R23, 0xb, RZ ;  /* 0x0000000b17007810 */ /* 0x003fe20007ffe1ff */
[----:B--2---:R-:W-:-:S04]  /*5f00*/  ULEA UR14, UR11, UR6, 0x18 ;  /* 0x000000060b0e7291 */ /* 0x004fc8000f8ec03f */
[----:B------:R-:W-:-:S04]  /*5f10*/  UIADD3 UR6, UR14, 0x200, URZ ;  /* 0x000002000e067890 */ /* 0x000fc8000fffe03f */
        /* <DEDUP_REMOVED lines=30> */
.L_x_208:
        /* <DEDUP_REMOVED lines=344> */
.L_x_209:
        /* <DEDUP_REMOVED lines=148> */
.L_x_199:
[----:B------:R-:W-:Y:S06]  /*7fc0*/  BAR.ARV 0x8, 0x180 ;  /* 0x0206000000007b1d */ /* 0x000fec0000002000 */
[----:B------:R-:W-:Y:S05]  /*7fd0*/  @!P0 BRA `(.L_x_211) ;  /* 0x0000000000048947 */ /* 0x000fea0003800000 */
[----:B------:R-:W-:Y:S01]  /*7fe0*/  BPT.TRAP 0x1 ;  /* 0x000000040000795c */ /* 0x000fe20000300000 */
.L_x_211:
        /* <DEDUP_REMOVED lines=9> */
.L_x_212:
[----:B-1----:R-:W-:Y:S05]  /*8080*/  @P1 BRA `(.L_x_213) ;  /* 0x0000000000081947 */ /* 0x002fea0003800000 */
[----:B------:R-:W1:Y:S02]  /*8090*/  SYNCS.PHASECHK.TRANS64.TRYWAIT P1, [UR9+0x33450], R6 ;  /* 0x03345006ff0075a7 */ /* 0x000e640008020149 */
[----:B-1----:R-:W-:Y:S05]  /*80a0*/  @!P1 BRA `(.L_x_214) ;  /* 0x000000a400d89947 */ /* 0x002fea0003800000 */
.L_x_213:
[----:B------:R-:W-:Y:S01]  /*80b0*/  UIADD3 UR4, UR4, 0x200, URZ ;  /* 0x0000020004047890 */ /* 0x000fe2000fffe03f */
[----:B------:R-:W-:Y:S01]  /*80c0*/  WARPGROUP.ARRIVE ;  /* 0x00000000000079c5 */ /* 0x000fe20000000000 */
[----:B------:R-:W-:Y:S01]  /*80d0*/  UMOV UR7, 0xc0000010 ;  /* 0xc000001000077882 */ /* 0x000fe20000000000 */
[----:B------:R-:W-:Y:S01]  /*80e0*/  ULDC.64 UR10, c[0x0][0x9a0] ;  /* 0x00026800000a7ab9 */ /* 0x000fe20000000a00 */
[----:B------:R-:W-:Y:S01]  /*80f0*/  USHF.R.U32.HI UR4, URZ, 0x4, UR4 ;  /* 0x000000043f047899 */ /* 0x000fe20008011604 */
[----:B------:R-:W-:Y:S01]  /*8100*/  IMAD.MOV.U32 R8, RZ, RZ, 0x3f800000 ;  /* 0x3f800000ff087424 */ /* 0x000fe200078e00ff */
[----:B------:R-:W-:Y:S02]  /*8110*/  UISETP.NE.U32.AND UP0, UPT, UR10, URZ, UPT ;  /* 0x0000003f0a00728c */ /* 0x000fe4000bf05070 */
[----:B------:R-:W-:Y:S02]  /*8120*/  ULOP3.LUT UR4, UR4, 0x3fff, URZ, 0xc0, !UPT ;  /* 0x00003fff04047892 */ /* 0x000fe4000f8ec03f */
[----:B------:R-:W-:-:S02]  /*8130*/  UISETP.NE.AND.EX UP0, UPT, UR11, URZ, UPT, UP0 ;  /* 0x0000003f0b00728c */ /* 0x000fc4000bf05300 */
[----:B------:R-:W-:-:S04]  /*8140*/  ULOP3.LUT UR4, UR4, 0x10000, URZ, 0xfc, !UPT ;  /* 0x0001000004047892 */ /* 0x000fc8000f8efc3f */
[----:B------:R-:W-:Y:S01]  /*8150*/  UIMAD UR8, UR43, 0x780, UR4 ;  /* 0x000007802b0878a4 */ /* 0x000fe2000f8e0204 */
[----:B------:R-:W-:-:S03]  /*8160*/  PLOP3.LUT P1, PT, PT, PT, UP0, 0x80, 0x0 ;  /* 0x000000000000781c */ /* 0x000fc60003f2f008 */
[----:B------:R-:W-:Y:S01]  /*8170*/  UIADD3 UR4, UR8, 0x180, URZ ;  /* 0x0000018008047890 */ /* 0x000fe2000fffe03f */
[----:B------:R-:W-:Y:S02]  /*8180*/  @UP0 ULDC.64 UR12, c[0x0][0x9c8] ;  /* 0x00027200000c0ab9 */ /* 0x000fe40000000a00 */
[----:B------:R-:W-:-:S06]  /*8190*/  UMOV UR6, UR8 ;  /* 0x0000000800067c82 */ /* 0x000fcc0008000000 */
[----:B------:R-:W-:Y:S01]  /*81a0*/  QGMMA.64x192x32.F32.E4M3.E4M3 R24, R200, gdesc[UR4], R24, gsb0 ;  /* 0x02e00004c8187df3 */ /* 0x000fe20008000818 */
[----:B------:R-:W-:Y:S01]  /*81b0*/  UMOV UR7, 0xc0000010 ;  /* 0xc000001000077882 */ /* 0x000fe20000000000 */
[----:B------:R-:W-:Y:S01]  /*81c0*/  UMOV UR6, UR4 ;  /* 0x0000000400067c82 */ /* 0x000fe20008000000 */
[----:B------:R-:W-:Y:S01]  /*81d0*/  UIADD3 UR4, UR8, 0x300, URZ ;  /* 0x0000030008047890 */ /* 0x000fe2000fffe03f */
[----:B------:R-:W-:Y:S02]  /*81e0*/  WARPGROUP.DEPBAR.LE gsb0, 0x0 ;  /* 0x00008000000079c5 */ /* 0x000fe40000010000 */
[----:B------:R-:W-:-:S14]  /*81f0*/  WARPGROUP.ARRIVE ;  /* 0x00000000000079c5 */ /* 0x000fdc0000000000 */
[----:B------:R-:W-:Y:S01]  /*8200*/  QGMMA.64x192x32.F32.E4M3.E4M3 R24, R204, gdesc[UR4], R24, gsb0 ;  /* 0x02e00004cc187df3 */ /* 0x000fe20008000818 */
[----:B------:R-:W-:Y:S01]  /*8210*/  UMOV UR6, UR4 ;  /* 0x0000000400067c82 */ /* 0x000fe20008000000 */
[----:B------:R-:W-:Y:S01]  /*8220*/  UMOV UR7, 0xc0000010 ;  /* 0xc000001000077882 */ /* 0x000fe20000000000 */
[----:B------:R-:W-:Y:S01]  /*8230*/  @UP0 UIMAD.WIDE.U32 UR4, UR37, UR12, URZ ;  /* 0x0000000c250402a5 */ /* 0x000fe2000f8e003f */
[----:B------:R-:W-:Y:S02]  /*8240*/  WARPGROUP.DEPBAR.LE gsb0, 0x0 ;  /* 0x00008000000079c5 */ /* 0x000fe40000010000 */
[----:B------:R-:W-:-:S14]  /*8250*/  WARPGROUP.ARRIVE ;  /* 0x00000000000079c5 */ /* 0x000fdc0000000000 */
[----:B------:R-:W-:Y:S01]  /*8260*/  QGMMA.64x192x32.F32.E4M3.E4M3 R24, R208, gdesc[UR4], R24, gsb0 ;  /* 0x02e00004d0187df3 */ /* 0x000fe20008000818 */
[----:B------:R-:W-:Y:S02]  /*8270*/  @UP0 UIMAD UR6, UR38, UR12, URZ ;  /* 0x0000000c260602a4 */ /* 0x000fe4000f8e023f */
[----:B------:R-:W-:Y:S02]  /*8280*/  @UP0 USHF.R.S32.HI UR7, URZ, 0x1f, UR47 ;  /* 0x0000001f3f070899 */ /* 0x000fe4000801142f */
[----:B------:R-:W-:-:S03]  /*8290*/  @UP0 UIMAD UR6, UR37, UR13, UR6 ;  /* 0x0000000d250602a4 */ /* 0x000fc6000f8e0206 */
[----:B------:R-:W-:Y:S01]  /*82a0*/  @UP0 ULDC.64 UR12, c[0x0][0x9d0] ;  /* 0x00027400000c0ab9 */ /* 0x000fe20000000a00 */
[----:B------:R-:W-:Y:S02]  /*82b0*/  @UP0 UIADD3 UR5, UR5, UR6, URZ ;  /* 0x0000000605050290 */ /* 0x000fe4000fffe03f */
[----:B------:R-:W-:Y:S02]  /*82c0*/  @UP0 UIMAD UR6, UR7, UR12, URZ ;  /* 0x0000000c070602a4 */ /* 0x000fe4000f8e023f */
[----:B------:R-:W-:Y:S02]  /*82d0*/  @UP0 UIMAD.WIDE.U32 UR4, UR47, UR12, UR4 ;  /* 0x0000000c2f0402a5 */ /* 0x000fe4000f8e0004 */
[----:B------:R-:W-:-:S04]  /*82e0*/  @UP0 UIMAD UR6, UR47, UR13, UR6 ;  /* 0x0000000d2f0602a4 */ /* 0x000fc8000f8e0206 */
[----:B------:R-:W-:Y:S02]  /*82f0*/  @UP0 UIADD3 UR5, UR5, UR6, URZ ;  /* 0x0000000605050290 */ /* 0x000fe4000fffe03f */
[----:B------:R-:W-:-:S04]  /*8300*/  @UP0 ULEA UR6, UP1, UR4, UR10, 0x2 ;  /* 0x0000000a04060291 */ /* 0x000fc8000f82103f */
[----:B------:R-:W-:Y:S02]  /*8310*/  @UP0 ULEA.HI.X UR7, UR4, UR11, UR5, 0x2, UP1 ;  /* 0x0000000b04070291 */ /* 0x000fe400088f1405 */
[----:B01----:R-:W-:-:S04]  /*8320*/  IMAD.U32 R6, RZ, RZ, UR6 ;  /* 0x00000006ff067e24 */ /* 0x003fc8000f8e00ff */
[----:B------:R-:W-:-:S05]  /*8330*/  IMAD.U32 R7, RZ, RZ, UR7 ;  /* 0x00000007ff077e24 */ /* 0x000fca000f8e00ff */
[----:B------:R0:W2:Y:S01]  /*8340*/  @P1 LDG.E R8, desc[UR50][R6.64] ;  /* 0x0000003206081981 */ /* 0x0000a2000c1e1900 */
[----:B------:R-:W-:Y:S01]  /*8350*/  UIADD3 UR4, UR8, 0x480, URZ ;  /* 0x0000048008047890 */ /* 0x000fe2000fffe03f */
[----:B------:R-:W-:-:S06]  /*8360*/  UMOV UR7, 0xc0000010 ;  /* 0xc000001000077882 */ /* 0x000fcc0000000000 */
[----:B------:R-:W-:Y:S01]  /*8370*/  UMOV UR6, UR4 ;  /* 0x0000000400067c82 */ /* 0x000fe20008000000 */
[----:B------:R-:W-:Y:S01]  /*8380*/  UIADD3 UR8, UR8, 0x600, URZ ;  /* 0x0000060008087890 */ /* 0x000fe2000fffe03f */
[----:B------:R-:W-:Y:S02]  /*8390*/  WARPGROUP.DEPBAR.LE gsb0, 0x0 ;  /* 0x00008000000079c5 */ /* 0x000fe40000010000 */
[----:B------:R-:W-:-:S06]  /*83a0*/  WARPGROUP.ARRIVE ;  /* 0x00000000000079c5 */ /* 0x000fcc0000000000 */
[----:B------:R-:W-:Y:S01]  /*83b0*/  QGMMA.64x192x32.F32.E4M3.E4M3 R24, R212, gdesc[UR4], R24, gsb0 ;  /* 0x02e00004d4187df3 */ /* 0x000fe20008000818 */
[----:B------:R-:W-:Y:S01]  /*83c0*/  UMOV UR6, UR8 ;  /* 0x0000000800067c82 */ /* 0x000fe20008000000 */
        /* <DEDUP_REMOVED lines=39> */
.L_x_215:
[----:B------:R-:W-:Y:S01]  /*8640*/  UIADD3 UR4, UR9, 0x33460, URZ ;  /* 0x0003346009047890 */ /* 0x000fe2000fffe03f */
[-C--:B------:R-:W-:Y:S01]  /*8650*/  FMUL.FTZ R140, R25, R7.reuse ;  /* 0x00000007198c7220 */ /* 0x080fe20000410000 */
[----:B------:R-:W-:Y:S01]  /*8660*/  UIADD3 UR43, UR43, 0x1, URZ ;  /* 0x000000012b2b7890 */ /* 0x000fe2000fffe03f */
[-C--:B------:R-:W-:Y:S01]  /*8670*/  FMUL.FTZ R141, R28, R7.reuse ;  /* 0x000000071c8d7220 */ /* 0x080fe20000410000 */
[----:B------:R-:W-:Y:S01]  /*8680*/  UPRMT UR4, UR14, 0x654, UR4 ;  /* 0x000006540e047896 */ /* 0x000fe20008000004 */
[-C--:B------:R-:W-:Y:S01]  /*8690*/  FMUL.FTZ R139, R29, R7.reuse ;  /* 0x000000071d8b7220 */ /* 0x080fe20000410000 */
[----:B------:R-:W-:Y:S01]  /*86a0*/  UISETP.NE.AND UP0, UPT, UR43, 0x2, UPT ;  /* 0x000000022b00788c */ /* 0x000fe2000bf05270 */
        /* <DEDUP_REMOVED lines=36> */
[----:B------:R-:W-:Y:S01]  /*88f0*/  SYNCS.ARRIVE.TRANS64.RED.A1T0 RZ, [UR4], RZ ;  /* 0x000000ffffff79a7 */ /* 0x000fe20008100404 */
        /* <DEDUP_REMOVED lines=22> */
[----:B------:R-:W-:Y:S01]  /*8a60*/  USEL UR4, URZ, 0x1, UP0 ;  /* 0x000000013f047887 */ /* 0x000fe20008000000 */
        /* <DEDUP_REMOVED lines=30> */
[----:B------:R-:W-:Y:S01]  /*8c50*/  PLOP3.LUT P0, PT, PT, PT, PT, 0x8, 0x0 ;  /* 0x000000000000781c */ /* 0x000fe20003f0e170 */
[-C--:B------:R-:W-:Y:S01]  /*8c60*/  FMUL.FTZ R13, R111, R0.reuse ;  /* 0x000000006f0d7220 */ /* 0x080fe20000410000 */
[-C--:B------:R-:W-:Y:S01]  /*8c70*/  FMUL.FTZ R14, R114, R0.reuse ;  /* 0x00000000720e7220 */ /* 0x080fe20000410000 */
[-C--:B------:R-:W-:Y:S01]  /*8c80*/  FMUL.FTZ R10, R115, R0.reuse ;  /* 0x00000000730a7220 */ /* 0x080fe20000410000 */
[-C--:B------:R-:W-:Y:S01]  /*8c90*/  FMUL.FTZ R9, R118, R0.reuse ;  /* 0x0000000076097220 */ /* 0x080fe20000410000 */
[----:B------:R-:W-:Y:S01]  /*8ca0*/  FMUL.FTZ R119, R119, R0 ;  /* 0x0000000077777220 */ /* 0x000fe20000410000 */
[----:B------:R-:W-:-:S02]  /*8cb0*/  UIADD3 UR45, UR45, 0x1, URZ ;  /* 0x000000012d2d7890 */ /* 0x000fc4000fffe03f */
[----:B------:R-:W-:Y:S02]  /*8cc0*/  USEL UR43, UR43, URZ, UP0 ;  /* 0x0000003f2b2b7287 */ /* 0x000fe40008000000 */
[----:B------:R-:W-:-:S12]  /*8cd0*/  ULOP3.LUT UR44, UR44, UR4, URZ, 0x3c, !UPT ;  /* 0x000000042c2c7292 */ /* 0x000fd8000f8e3c3f */
.L_x_191:
[----:B------:R-:W0:Y:S01]  /*8ce0*/  S2R R7, SR_CgaCtaId ;  /* 0x0000000000077919 */ /* 0x000e220000008800 */
[----:B------:R-:W-:Y:S01]  /*8cf0*/  MOV R0, 0x400 ;  /* 0x0000040000007802 */ /* 0x000fe20000000f00 */
[----:B------:R-:W-:Y:S01]  /*8d00*/  BSSY B0, `(.L_x_216) ;  /* 0x0000312000007945 */ /* 0x000fe20003800000 */
[----:B------:R-:W-:Y:S02]  /*8d10*/  BAR.SYNC.DEFER_BLOCKING 0x5, 0x180 ;  /* 0x0146000000007b1d */ /* 0x000fe40000010000 */
[----:B0-----:R-:W-:-:S05]  /*8d20*/  LEA R0, R7, R0, 0x18 ;  /* 0x0000000007007211 */ /* 0x001fca00078ec0ff */
[----:B------:R-:W0:Y:S02]  /*8d30*/  LDS.128 R60, [R0+0x334d0] ;  /* 0x0334d000003c7984 */ /* 0x000e240000000c00 */
[----:B0-----:R-:W-:Y:S02]  /*8d40*/  R2UR UR5, R61 ;  /* 0x000000003d0572ca */ /* 0x001fe400000e0000 */
[----:B------:R-:W-:Y:S01]  /*8d50*/  R2UR UR47, R62 ;  /* 0x000000003e2f72ca */ /* 0x000fe200000e0000 */
[----:B------:R-:W-:Y:S06]  /*8d60*/  BAR.ARV 0x4, 0x180 ;  /* 0x0106000000007b1d */ /* 0x000fec0000002000 */
[----:B------:R-:W-:Y:S08]  /*8d70*/  @P0 BRA `(.L_x_217) ;  /* 0x0000002400000947 */ /* 0x000ff00003800000 */
[----:B------:R-:W0:Y:S01]  /*8d80*/  S2R R70, SR_TID.X ;  /* 0x0000000000467919 */ /* 0x000e220000002100 */
[----:B------:R-:W-:Y:S01]  /*8d90*/  ULDC.64 UR6, c[0x4][0x38] ;  /* 0x01000e0000067ab9 */ /* 0x000fe20000000a00 */
[----:B0-----:R-:W-:-:S05]  /*8da0*/  IMAD.SHL.U32 R6, R70, 0x4, RZ ;  /* 0x0000000446067824 */ /* 0x001fca00078e00ff */
[----:B------:R-:W-:-:S04]  /*8db0*/  LOP3.LUT R6, R6, 0xc, RZ, 0xc0, !PT ;  /* 0x0000000c06067812 */ /* 0x000fc800078ec0ff */
[----:B------:R-:W-:-:S05]  /*8dc0*/  IADD3 R6, P0, R6, UR6, RZ ;  /* 0x0000000606067c10 */ /* 0x000fca000ff1e0ff */
[----:B------:R-:W-:Y:S01]  /*8dd0*/  IMAD.X R7, RZ, RZ, UR7, P0 ;  /* 0x00000007ff077e24 */ /* 0x000fe200080e06ff */
[----:B------:R-:W-:Y:S01]  /*8de0*/  F2FP.BF16.F32.PACK_AB R24, R13, R24 ;  /* 0x000000180d18723e */ /* 0x000fe200000010ff */
[----:B------:R-:W-:-:S03]  /*8df0*/  ULDC.64 UR6, c[0x0][0xc00] ;  /* 0x0003000000067ab9 */ /* 0x000fc60000000a00 */
[----:B------:R0:W2:Y:S01]  /*8e00*/  LDG.E.CONSTANT R6, desc[UR50][R6.64] ;  /* 0x0000003206067981 */ /* 0x0000a2000c1e9900 */
[----:B------:R-:W-:Y:S01]  /*8e10*/  F2FP.BF16.F32.PACK_AB R73, R73, R76 ;  /* 0x0000004c4949723e */ /* 0x000fe200000010ff */
[----:B------:R-:W-:Y:S01]  /*8e20*/  UISETP.NE.U32.AND UP0, UPT, UR6, URZ, UPT ;  /* 0x0000003f0600728c */ /* 0x000fe2000bf05070 */
[----:B------:R-:W-:Y:S01]  /*8e30*/  F2FP.BF16.F32.PACK_AB R72, R69, R72 ;  /* 0x000000484548723e */ /* 0x000fe200000010ff */
[----:B------:R-:W1:Y:S01]  /*8e40*/  S2R R13, SR_SWINHI ;  /* 0x00000000000d7919 */ /* 0x000e620000002f00 */
[----:B------:R-:W-:Y:S01]  /*8e50*/  F2FP.BF16.F32.PACK_AB R67, R67, R68 ;  /* 0x000000444343723e */ /* 0x000fe200000010ff */
[----:B------:R-:W-:Y:S01]  /*8e60*/  USHF.L.U32 UR8, UR37, 0x2, URZ ;  /* 0x0000000225087899 */ /* 0x000fe2000800063f */
[----:B------:R-:W-:Y:S01]  /*8e70*/  F2FP.BF16.F32.PACK_AB R66, R59, R66 ;  /* 0x000000423b42723e */ /* 0x000fe200000010ff */
[----:B------:R-:W-:Y:S01]  /*8e80*/  UISETP.NE.AND.EX UP0, UPT, UR7, URZ, UPT, UP0 ;  /* 0x0000003f0700728c */ /* 0x000fe2000bf05300 */
[----:B------:R-:W-:Y:S01]  /*8e90*/  F2FP.BF16.F32.PACK_AB R25, R25, R28 ;  /* 0x0000001c1919723e */ /* 0x000fe200000010ff */
[----:B------:R-:W-:Y:S01]  /*8ea0*/  USHF.L.U64.HI UR9, UR37, 0x2, UR38 ;  /* 0x0000000225097899 */ /* 0x000fe20008010226 */
[----:B0-----:R-:W-:Y:S01]  /*8eb0*/  LOP3.LUT P0, R7, R70, 0x3, RZ, 0xc0, !PT ;  /* 0x0000000346077812 */ /* 0x001fe2000780c0ff */
[----:B------:R-:W-:Y:S01]  /*8ec0*/  UIADD3 UR4, UP1, UR8, UR6, URZ ;  /* 0x0000000608047290 */ /* 0x000fe2000ff3e03f */
[----:B------:R-:W-:-:S02]  /*8ed0*/  F2FP.BF16.F32.PACK_AB R8, R15, R8 ;  /* 0x000000080f08723e */ /* 0x000fc400000010ff */
[----:B------:R-:W-:Y:S01]  /*8ee0*/  ISETP.EQ.OR P0, PT, R7, 0x3, !P0 ;  /* 0x000000030700780c */ /* 0x000fe20004702670 */
[----:B------:R-:W-:Y:S01]  /*8ef0*/  UIADD3.X UR6, UR9, UR7, URZ, UP1, !UPT ;  /* 0x0000000709067290 */ /* 0x000fe20008ffe43f */
[----:B------:R-:W-:Y:S02]  /*8f00*/  F2FP.BF16.F32.PACK_AB R55, R55, R58 ;  /* 0x0000003a3737723e */ /* 0x000fe400000010ff */
[----:B------:R-:W-:Y:S02]  /*8f10*/  F2FP.BF16.F32.PACK_AB R54, R51, R54 ;  /* 0x000000363336723e */ /* 0x000fe400000010ff */
[----:B------:R-:W-:Y:S02]  /*8f20*/  SEL R79, R73, R72, P0 ;  /* 0x00000048494f7207 */ /* 0x000fe40000000000 */
[----:B------:R-:W-:Y:S02]  /*8f30*/  SEL R72, R72, R73, P0 ;  /* 0x0000004948487207 */ /* 0x000fe40000000000 */
[----:B------:R-:W-:-:S02]  /*8f40*/  F2FP.BF16.F32.PACK_AB R47, R47, R50 ;  /* 0x000000322f2f723e */ /* 0x000fc400000010ff */
[----:B------:R-:W-:Y:S02]  /*8f50*/  F2FP.BF16.F32.PACK_AB R46, R43, R46 ;  /* 0x0000002e2b2e723e */ /* 0x000fe400000010ff */
[----:B------:R-:W-:Y:S02]  /*8f60*/  F2FP.BF16.F32.PACK_AB R41, R41, R44 ;  /* 0x0000002c2929723e */ /* 0x000fe400000010ff */
[----:B------:R-:W-:Y:S02]  /*8f70*/  SEL R73, R67, R66, P0 ;  /* 0x0000004243497207 */ /* 0x000fe40000000000 */
[----:B------:R-:W-:Y:S02]  /*8f80*/  F2FP.BF16.F32.PACK_AB R14, R9, R14 ;  /* 0x0000000e090e723e */ /* 0x000fe400000010ff */
[----:B------:R-:W-:Y:S02]  /*8f90*/  SEL R61, R25, R8, P0 ;  /* 0x00000008193d7207 */ /* 0x000fe40000000000 */
[----:B------:R-:W-:-:S02]  /*8fa0*/  SEL R44, R8, R25, P0 ;  /* 0x00000019082c7207 */ /* 0x000fc40000000000 */
[----:B------:R-:W-:Y:S02]  /*8fb0*/  SEL R66, R66, R67, P0 ;  /* 0x0000004342427207 */ /* 0x000fe40000000000 */
[----:B------:R-:W-:Y:S02]  /*8fc0*/  F2FP.BF16.F32.PACK_AB R39, R39, R42 ;  /* 0x0000002a2727723e */ /* 0x000fe400000010ff */
[----:B------:R-:W-:Y:S02]  /*8fd0*/  F2FP.BF16.F32.PACK_AB R38, R35, R38 ;  /* 0x000000262326723e */ /* 0x000fe400000010ff */
[----:B------:R-:W-:Y:S02]  /*8fe0*/  SEL R67, R55, R54, P0 ;  /* 0x0000003637437207 */ /* 0x000fe40000000000 */
[----:B------:R-:W-:Y:S02]  /*8ff0*/  MOV R8, R0 ;  /* 0x0000000000087202 */ /* 0x000fe40000000f00 */
[----:B-1----:R-:W-:-:S02]  /*9000*/  MOV R9, R13 ;  /* 0x0000000d00097202 */ /* 0x002fc40000000f00 */
[----:B------:R-:W-:Y:S02]  /*9010*/  SEL R54, R54, R55, P0 ;  /* 0x0000003736367207 */ /* 0x000fe40000000000 */
[----:B------:R-:W-:Y:S02]  /*9020*/  SEL R55, R47, R46, P0 ;  /* 0x0000002e2f377207 */ /* 0x000fe40000000000 */
[----:B------:R-:W-:Y:S02]  /*9030*/  SEL R46, R46, R47, P0 ;  /* 0x0000002f2e2e7207 */ /* 0x000fe40000000000 */
[----:B------:R-:W-:Y:S02]  /*9040*/  F2FP.BF16.F32.PACK_AB R89, R89, R92 ;  /* 0x0000005c5959723e */ /* 0x000fe400000010ff */
[----:B------:R-:W-:Y:S02]  /*9050*/  F2FP.BF16.F32.PACK_AB R88, R85, R88 ;  /* 0x000000585558723e */ /* 0x000fe400000010ff */
[----:B------:R-:W-:-:S02]  /*9060*/  SEL R47, R39, R38, P0 ;  /* 0x00000026272f7207 */ /* 0x000fc40000000000 */
[----:B------:R-:W-:Y:S01]  /*9070*/  SEL R58, R38, R39, P0 ;  /* 0x00000027263a7207 */ /* 0x000fe20000000000 */
[----:B------:R-:W-:Y:S01]  /*9080*/  IMAD.WIDE R38, R224, 0x2, R8 ;  /* 0x00000002e0267825 */ /* 0x000fe200078e0208 */
[----:B------:R-:W-:Y:S02]  /*9090*/  SEL R75, R89, R88, P0 ;  /* 0x00000058594b7207 */ /* 0x000fe40000000000 */
[----:B------:R-:W-:Y:S02]  /*90a0*/  F2FP.BF16.F32.PACK_AB R11, R11, R20 ;  /* 0x000000140b0b723e */ /* 0x000fe400000010ff */
[----:B------:R-:W-:Y:S02]  /*90b0*/  F2FP.BF16.F32.PACK_AB R12, R12, R5 ;  /* 0x000000050c0c723e */ /* 0x000fe400000010ff */
[----:B------:R-:W-:Y:S02]  /*90c0*/  SEL R88, R88, R89, P0 ;  /* 0x0000005958587207 */ /* 0x000fe40000000000 */
[----:B------:R-:W-:-:S02]  /*90d0*/  IADD3 R89, P5, R38, 0x40, RZ ;  /* 0x0000004026597810 */ /* 0x000fc40007fbe0ff */
[----:B------:R-:W-:Y:S02]  /*90e0*/  F2FP.BF16.F32.PACK_AB R120, R65, R120 ;  /* 0x000000784178723e */ /* 0x000fe400000010ff */
[----:B------:R-:W-:Y:S01]  /*90f0*/  SEL R65, R11, R12, P0 ;  /* 0x0000000c0b417207 */ /* 0x000fe20000000000 */
[----:B------:R-:W-:Y:S01]  /*9100*/  IMAD.X R35, RZ, RZ, R39, P5 ;  /* 0x000000ffff237224 */ /* 0x000fe200028e0627 */
[----:B------:R-:W-:Y:S02]  /*9110*/  SEL R50, R12, R11, P0 ;  /* 0x0000000b0c327207 */ /* 0x000fe40000000000 */
[----:B------:R-:W-:Y:S02]  /*9120*/  LOP3.LUT R12, R89, 0x380, RZ, 0xc0, !PT ;  /* 0x00000380590c7812 */ /* 0x000fe400078ec0ff */
[----:B------:R-:W-:Y:S02]  /*9130*/  F2FP.BF16.F32.PACK_AB R57, R57, R64 ;  /* 0x000000403939723e */ /* 0x000fe400000010ff */
[----:B------:R-:W-:-:S02]  /*9140*/  F2FP.BF16.F32.PACK_AB R56, R53, R56 ;  /* 0x000000383538723e */ /* 0x000fc400000010ff */
[----:B------:R-:W-:Y:S02]  /*9150*/  F2FP.BF16.F32.PACK_AB R119, R119, R10 ;  /* 0x0000000a7777723e */ /* 0x000fe400000010ff */
[C---:B------:R-:W-:Y:S02]  /*9160*/  IADD3 R87, P4, R38.reuse, 0x20, RZ ;  /* 0x0000002026577810 */ /* 0x040fe40007f9e0ff */
[----:B------:R-:W-:Y:S02]  /*9170*/  F2FP.BF16.F32.PACK_AB R49, R49, R52 ;  /* 0x000000343131723e */ /* 0x000fe400000010ff */
[----:B------:R-:W-:Y:S02]  /*9180*/  F2FP.BF16.F32.PACK_AB R48, R45, R48 ;  /* 0x000000302d30723e */ /* 0x000fe400000010ff */
[----:B------:R-:W-:Y:S02]  /*9190*/  IADD3 R91, P6, R38, 0x60, RZ ;  /* 0x00000060265b7810 */ /* 0x000fe40007fde0ff */
[----:B------:R-:W-:-:S02]  /*91a0*/  SHF.R.U64 R12, R12, 0x3, RZ ;  /* 0x000000030c0c7819 */ /* 0x000fc400000012ff */
[----:B------:R-:W-:Y:S02]  /*91b0*/  IADD3 R95, P2, R38, 0x4020, RZ ;  /* 0x00004020265f7810 */ /* 0x000fe40007f5e0ff */
[----:B------:R-:W-:Y:S01]  /*91c0*/  F2FP.BF16.F32.PACK_AB R40, R37, R40 ;  /* 0x000000282528723e */ /* 0x000fe200000010ff */
[----:B------:R-:W-:Y:S01]  /*91d0*/  IMAD.X R37, RZ, RZ, R39, P4 ;  /* 0x000000ffff257224 */ /* 0x000fe200020e0627 */
[----:B------:R-:W-:Y:S02]  /*91e0*/  SEL R59, R57, R56, P0 ;  /* 0x00000038393b7207 */ /* 0x000fe40000000000 */
[----:B------:R-:W-:Y:S02]  /*91f0*/  F2FP.BF16.F32.PACK_AB R97, R97, R100 ;  /* 0x000000646161723e */ /* 0x000fe400000010ff */
[----:B------:R-:W-:Y:S02]  /*9200*/  F2FP.BF16.F32.PACK_AB R96, R93, R96 ;  /* 0x000000605d60723e */ /* 0x000fe400000010ff */
[----:B------:R-:W-:-:S02]  /*9210*/  F2FP.BF16.F32.PACK_AB R31, R31, R34 ;  /* 0x000000221f1f723e */ /* 0x000fc400000010ff */
[----:B------:R-:W-:Y:S02]  /*9220*/  SEL R56, R56, R57, P0 ;  /* 0x0000003938387207 */ /* 0x000fe40000000000 */
[----:B------:R-:W-:Y:S02]  /*9230*/  SEL R85, R14, R119, P0 ;  /* 0x000000770e557207 */ /* 0x000fe40000000000 */
[----:B------:R-:W-:Y:S02]  /*9240*/  SEL R74, R119, R14, P0 ;  /* 0x0000000e774a7207 */ /* 0x000fe40000000000 */
[----:B------:R-:W-:Y:S02]  /*9250*/  LOP3.LUT R10, R87, 0x380, RZ, 0xc0, !PT ;  /* 0x00000380570a7812 */ /* 0x000fe400078ec0ff */
[----:B------:R-:W-:Y:S02]  /*9260*/  F2FP.BF16.F32.PACK_AB R33, R33, R36 ;  /* 0x000000242121723e */ /* 0x000fe400000010ff */
[----:B------:R-:W-:-:S02]  /*9270*/  F2FP.BF16.F32.PACK_AB R32, R29, R32 ;  /* 0x000000201d20723e */ /* 0x000fc400000010ff */
[----:B------:R-:W-:Y:S02]  /*9280*/  SEL R57, R49, R48, P0 ;  /* 0x0000003031397207 */ /* 0x000fe40000000000 */
[----:B------:R-:W-:Y:S02]  /*9290*/  LOP3.LUT R14, R91, 0x380, RZ, 0xc0, !PT ;  /* 0x000003805b0e7812 */ /* 0x000fe400078ec0ff */
[----:B------:R-:W-:Y:S02]  /*92a0*/  LOP3.LUT R34, R12, R89, RZ, 0x3c, !PT ;  /* 0x000000590c227212 */ /* 0x000fe400078e3cff */
[----:B------:R-:W-:Y:S02]  /*92b0*/  SEL R48, R48, R49, P0 ;  /* 0x0000003130307207 */ /* 0x000fe40000000000 */
[----:B------:R-:W-:Y:S02]  /*92c0*/  LOP3.LUT R12, R95, 0x380, RZ, 0xc0, !PT ;  /* 0x000003805f0c7812 */ /* 0x000fe400078ec0ff */
[----:B------:R-:W-:-:S02]  /*92d0*/  SEL R49, R41, R40, P0 ;  /* 0x0000002829317207 */ /* 0x000fc40000000000 */
[----:B------:R-:W-:Y:S02]  /*92e0*/  SEL R40, R40, R41, P0 ;  /* 0x0000002928287207 */ /* 0x000fe40000000000 */
[----:B------:R-:W-:Y:S02]  /*92f0*/  SEL R71, R97, R96, P0 ;  /* 0x0000006061477207 */ /* 0x000fe40000000000 */
[----:B------:R-:W-:Y:S02]  /*9300*/  SHF.R.U64 R10, R10, 0x3, RZ ;  /* 0x000000030a0a7819 */ /* 0x000fe400000012ff */
[----:B------:R-:W-:Y:S02]  /*9310*/  SEL R41, R33, R32, P0 ;  /* 0x0000002021297207 */ /* 0x000fe40000000000 */
[----:B------:R-:W-:Y:S01]  /*9320*/  SEL R42, R32, R33, P0 ;  /* 0x00000021202a7207 */ /* 0x000fe20000000000 */
[----:B------:R-:W-:Y:S01]  /*9330*/  IMAD.X R33, RZ, RZ, R39, P6 ;  /* 0x000000ffff217224 */ /* 0x000fe200030e0627 */
[----:B------:R-:W-:-:S02]  /*9340*/  SEL R96, R96, R97, P0 ;  /* 0x0000006160607207 */ /* 0x000fc40000000000 */
[----:B------:R-:W-:Y:S02]  /*9350*/  IADD3 R93, P1, R38, 0x4000, RZ ;  /* 0x00004000265d7810 */ /* 0x000fe40007f3e0ff */
[----:B------:R-:W-:Y:S02]  /*9360*/  SHF.R.U64 R14, R14, 0x3, RZ ;  /* 0x000000030e0e7819 */ /* 0x000fe400000012ff */
[----:B------:R-:W-:Y:S02]  /*9370*/  IADD3 R97, P3, R38, 0x4040, RZ ;  /* 0x0000404026617810 */ /* 0x000fe40007f7e0ff */
[----:B------:R-:W-:Y:S02]  /*9380*/  SHF.R.U64 R12, R12, 0x3, RZ ;  /* 0x000000030c0c7819 */ /* 0x000fe400000012ff */
[----:B------:R-:W-:Y:S01]  /*9390*/  IADD3 R103, P6, R38, 0x8020, RZ ;  /* 0x0000802026677810 */ /* 0x000fe20007fde0ff */
[----:B------:R-:W-:Y:S01]  /*93a0*/  IMAD.X R29, RZ, RZ, R39, P3 ;  /* 0x000000ffff1d7224 */ /* 0x000fe200018e0627 */
[----:B------:R-:W-:-:S02]  /*93b0*/  LOP3.LUT R36, R10, R87, RZ, 0x3c, !PT ;  /* 0x000000570a247212 */ /* 0x000fc400078e3cff */
[----:B------:R-:W-:Y:S01]  /*93c0*/  F2FP.BF16.F32.PACK_AB R21, R21, R26 ;  /* 0x0000001a1515723e */ /* 0x000fe200000010ff */
[----:B------:R-:W-:Y:S01]  /*93d0*/  IMAD.X R15, RZ, RZ, R39, P6 ;  /* 0x000000ffff0f7224 */ /* 0x000fe200030e0627 */
[----:B------:R-:W-:Y:S02]  /*93e0*/  LOP3.LUT R32, R14, R91, RZ, 0x3c, !PT ;  /* 0x0000005b0e207212 */ /* 0x000fe400078e3cff */
[----:B------:R-:W-:Y:S02]  /*93f0*/  LOP3.LUT R10, R93, 0x380, RZ, 0xc0, !PT ;  /* 0x000003805d0a7812 */ /* 0x000fe400078ec0ff */
[----:B------:R-:W-:Y:S02]  /*9400*/  F2FP.BF16.F32.PACK_AB R81, R81, R84 ;  /* 0x000000545151723e */ /* 0x000fe400000010ff */
[----:B------:R-:W-:Y:S02]  /*9410*/  F2FP.BF16.F32.PACK_AB R80, R77, R80 ;  /* 0x000000504d50723e */ /* 0x000fe400000010ff */
[----:B------:R-:W-:-:S02]  /*9420*/  LOP3.LUT R14, R97, 0x380, RZ, 0xc0, !PT ;  /* 0x00000380610e7812 */ /* 0x000fc400078ec0ff */
[----:B------:R-:W-:Y:S02]  /*9430*/  LOP3.LUT R26, R12, R95, RZ, 0x3c, !PT ;  /* 0x0000005f0c1a7212 */ /* 0x000fe400078e3cff */
[----:B------:R-:W-:Y:S02]  /*9440*/  LOP3.LUT R12, R103, 0x380, RZ, 0xc0, !PT ;  /* 0x00000380670c7812 */ /* 0x000fe400078ec0ff */
[----:B------:R-:W-:Y:S01]  /*9450*/  F2FP.BF16.F32.PACK_AB R30, R27, R30 ;  /* 0x0000001e1b1e723e */ /* 0x000fe200000010ff */
[----:B------:R-:W-:Y:S01]  /*9460*/  IMAD.X R27, RZ, RZ, R39, P2 ;  /* 0x000000ffff1b7224 */ /* 0x000fe200010e0627 */
[----:B------:R-:W-:Y:S02]  /*9470*/  F2FP.BF16.F32.PACK_AB R104, R101, R104 ;  /* 0x000000686568723e */ /* 0x000fe400000010ff */
[----:B------:R-:W-:Y:S02]  /*9480*/  IADD3 R99, P4, R38, 0x4060, RZ ;  /* 0x0000406026637810 */ /* 0x000fe40007f9e0ff */
[----:B------:R-:W-:-:S02]  /*9490*/  SHF.R.U64 R10, R10, 0x3, RZ ;  /* 0x000000030a0a7819 */ /* 0x000fc400000012ff */
[----:B------:R-:W-:Y:S01]  /*94a0*/  SEL R77, R81, R80, P0 ;  /* 0x00000050514d7207 */ /* 0x000fe20000000000 */
[----:B------:R-:W-:Y:S01]  /*94b0*/  IMAD.X R25, RZ, RZ, R39, P4 ;  /* 0x000000ffff197224 */ /* 0x000fe200020e0627 */
[----:B------:R-:W-:Y:S02]  /*94c0*/  IADD3 R101, P5, R38, 0x8000, RZ ;  /* 0x0000800026657810 */ /* 0x000fe40007fbe0ff */
[----:B------:R-:W-:Y:S02]  /*94d0*/  SHF.R.U64 R14, R14, 0x3, RZ ;  /* 0x000000030e0e7819 */ /* 0x000fe400000012ff */
[----:B------:R-:W-:Y:S02]  /*94e0*/  SEL R80, R80, R81, P0 ;  /* 0x0000005150507207 */ /* 0x000fe40000000000 */
[----:B------:R-:W-:Y:S02]  /*94f0*/  IADD3 R107, P2, R38, 0x8060, RZ ;  /* 0x00008060266b7810 */ /* 0x000fe40007f5e0ff */
[----:B------:R-:W-:-:S02]  /*9500*/  SHF.R.U64 R12, R12, 0x3, RZ ;  /* 0x000000030c0c7819 */ /* 0x000fc400000012ff */
[----:B------:R-:W-:Y:S02]  /*9510*/  F2FP.BF16.F32.PACK_AB R141, R141, R142 ;  /* 0x0000008e8d8d723e */ /* 0x000fe400000010ff */
[----:B------:R-:W-:Y:S02]  /*9520*/  F2FP.BF16.F32.PACK_AB R140, R139, R140 ;  /* 0x0000008c8b8c723e */ /* 0x000fe400000010ff */
[----:B------:R-:W-:Y:S02]  /*9530*/  SEL R81, R31, R30, P0 ;  /* 0x0000001e1f517207 */ /* 0x000fe40000000000 */
[----:B------:R-:W-:Y:S01]  /*9540*/  SEL R62, R30, R31, P0 ;  /* 0x0000001f1e3e7207 */ /* 0x000fe20000000000 */
[----:B------:R-:W-:Y:S01]  /*9550*/  IMAD.X R31, RZ, RZ, R39, P1 ;  /* 0x000000ffff1f7224 */ /* 0x000fe200008e0627 */
[----:B------:R-:W-:Y:S02]  /*9560*/  LOP3.LUT R11, R38, 0x380, RZ, 0xc0, !PT ;  /* 0x00000380260b7812 */ /* 0x000fe400078ec0ff */
[----:B------:R-:W-:-:S02]  /*9570*/  LOP3.LUT R20, R99, 0x380, RZ, 0xc0, !PT ;  /* 0x0000038063147812 */ /* 0x000fc400078ec0ff */
[----:B------:R-:W-:Y:S02]  /*9580*/  LOP3.LUT R30, R10, R93, RZ, 0x3c, !PT ;  /* 0x0000005d0a1e7212 */ /* 0x000fe400078e3cff */
[----:B------:R-:W-:Y:S02]  /*9590*/  F2FP.BF16.F32.PACK_AB R105, R105, R108 ;  /* 0x0000006c6969723e */ /* 0x000fe400000010ff */
[----:B------:R-:W-:Y:S02]  /*95a0*/  LOP3.LUT R28, R14, R97, RZ, 0x3c, !PT ;  /* 0x000000610e1c7212 */ /* 0x000fe400078e3cff */
[----:B------:R-:W-:Y:S02]  /*95b0*/  LOP3.LUT R10, R101, 0x380, RZ, 0xc0, !PT ;  /* 0x00000380650a7812 */ /* 0x000fe400078ec0ff */
[----:B------:R-:W-:Y:S02]  /*95c0*/  LOP3.LUT R60, R107, 0x380, RZ, 0xc0, !PT ;  /* 0x000003806b3c7812 */ /* 0x000fe400078ec0ff */
[----:B------:R-:W-:-:S02]  /*95d0*/  LOP3.LUT R14, R12, R103, RZ, 0x3c, !PT ;  /* 0x000000670c0e7212 */ /* 0x000fc400078e3cff */
[----:B------:R-:W-:Y:S02]  /*95e0*/  SEL R5, R141, R140, P0 ;  /* 0x0000008c8d057207 */ /* 0x000fe40000000000 */
[----:B------:R-:W-:Y:S02]  /*95f0*/  F2FP.BF16.F32.PACK_AB R137, R137, R138 ;  /* 0x0000008a8989723e */ /* 0x000fe400000010ff */
[----:B------:R-:W-:Y:S02]  /*9600*/  F2FP.BF16.F32.PACK_AB R136, R135, R136 ;  /* 0x000000888788723e */ /* 0x000fe400000010ff */
[----:B------:R-:W-:Y:S02]  /*9610*/  SHF.R.U64 R11, R11, 0x3, RZ ;  /* 0x000000030b0b7819 */ /* 0x000fe400000012ff */
[----:B------:R-:W-:Y:S02]  /*9620*/  SHF.R.U64 R20, R20, 0x3, RZ ;  /* 0x0000000314147819 */ /* 0x000fe400000012ff */
[----:B------:R-:W-:-:S02]  /*9630*/  SEL R69, R105, R104, P0 ;  /* 0x0000006869457207 */ /* 0x000fc40000000000 */
[----:B------:R-:W-:Y:S02]  /*9640*/  SHF.R.U64 R10, R10, 0x3, RZ ;  /* 0x000000030a0a7819 */ /* 0x000fe400000012ff */
[----:B------:R-:W-:Y:S02]  /*9650*/  F2FP.BF16.F32.PACK_AB R133, R133, R134 ;  /* 0x000000868585723e */ /* 0x000fe400000010ff */
[----:B------:R-:W-:Y:S02]  /*9660*/  F2FP.BF16.F32.PACK_AB R132, R131, R132 ;  /* 0x000000848384723e */ /* 0x000fe400000010ff */
[----:B------:R-:W-:Y:S02]  /*9670*/  SEL R104, R104, R105, P0 ;  /* 0x0000006968687207 */ /* 0x000fe40000000000 */
[----:B------:R-:W-:Y:S02]  /*9680*/  SHF.R.U64 R60, R60, 0x3, RZ ;  /* 0x000000033c3c7819 */ /* 0x000fe400000012ff */
[----:B------:R-:W-:-:S02]  /*9690*/  F2FP.BF16.F32.PACK_AB R129, R129, R130 ;  /* 0x000000828181723e */ /* 0x000fc400000010ff */
[----:B------:R-:W-:Y:S02]  /*96a0*/  F2FP.BF16.F32.PACK_AB R128, R127, R128 ;  /* 0x000000807f80723e */ /* 0x000fe400000010ff */
[----:B------:R-:W-:Y:S02]  /*96b0*/  SEL R83, R21, R24, P0 ;  /* 0x0000001815537207 */ /* 0x000fe40000000000 */
[----:B------:R-:W-:Y:S01]  /*96c0*/  SEL R68, R24, R21, P0 ;  /* 0x0000001518447207 */ /* 0x000fe20000000000 */
[--C-:B------:R-:W-:Y:S01]  /*96d0*/  IMAD.X R21, RZ, RZ, R39.reuse, P5 ;  /* 0x000000ffff157224 */ /* 0x100fe200028e0627 */
[----:B------:R-:W-:Y:S02]  /*96e0*/  IADD3 R105, P1, R38, 0x8040, RZ ;  /* 0x0000804026697810 */ /* 0x000fe40007f3e0ff */
[----:B------:R-:W-:Y:S02]  /*96f0*/  MOV R84, R14 ;  /* 0x0000000e00547202 */ /* 0x000fe40000000f00 */
[----:B------:R-:W-:Y:S01]  /*9700*/  F2FP.BF16.F32.PACK_AB R125, R125, R126 ;  /* 0x0000007e7d7d723e */ /* 0x000fe200000010ff */
[----:B------:R-:W-:Y:S01]  /*9710*/  IMAD.X R13, RZ, RZ, R39, P1 ;  /* 0x000000ffff0d7224 */ /* 0x000fe200008e0627 */
[----:B------:R-:W-:-:S02]  /*9720*/  F2FP.BF16.F32.PACK_AB R124, R123, R124 ;  /* 0x0000007c7b7c723e */ /* 0x000fc400000010ff */
[----:B------:R-:W-:Y:S02]  /*9730*/  SEL R7, R137, R136, P0 ;  /* 0x0000008889077207 */ /* 0x000fe40000000000 */
[----:B------:R-:W-:Y:S01]  /*9740*/  LOP3.LUT R38, R11, R38, RZ, 0x3c, !PT ;  /* 0x000000260b267212 */ /* 0x000fe200078e3cff */
[----:B------:R-:W-:Y:S01]  /*9750*/  IMAD.X R11, RZ, RZ, R39, P2 ;  /* 0x000000ffff0b7224 */ /* 0x000fe200010e0627 */
[----:B------:R-:W-:Y:S02]  /*9760*/  LOP3.LUT R24, R20, R99, RZ, 0x3c, !PT ;  /* 0x0000006314187212 */ /* 0x000fe400078e3cff */
[----:B------:R-:W-:Y:S02]  /*9770*/  F2FP.BF16.F32.PACK_AB R121, R121, R122 ;  /* 0x0000007a7979723e */ /* 0x000fe400000010ff */
[----:B------:R-:W-:Y:S02]  /*9780*/  SEL R140, R140, R141, P0 ;  /* 0x0000008d8c8c7207 */ /* 0x000fe40000000000 */
[----:B------:R-:W-:-:S02]  /*9790*/  LOP3.LUT R20, R10, R101, RZ, 0x3c, !PT ;  /* 0x000000650a147212 */ /* 0x000fc400078e3cff */
[----:B------:R-:W-:Y:S02]  /*97a0*/  SEL R136, R136, R137, P0 ;  /* 0x0000008988887207 */ /* 0x000fe40000000000 */
[----:B------:R-:W-:Y:S02]  /*97b0*/  SEL R43, R133, R132, P0 ;  /* 0x00000084852b7207 */ /* 0x000fe40000000000 */
[----:B------:R-:W-:Y:S02]  /*97c0*/  LOP3.LUT R10, R60, R107, RZ, 0x3c, !PT ;  /* 0x0000006b3c0a7212 */ /* 0x000fe400078e3cff */
[----:B------:R-:W-:Y:S02]  /*97d0*/  SEL R132, R132, R133, P0 ;  /* 0x0000008584847207 */ /* 0x000fe40000000000 */
[----:B------:R-:W-:Y:S02]  /*97e0*/  SEL R45, R129, R128, P0 ;  /* 0x00000080812d7207 */ /* 0x000fe40000000000 */
[----:B------:R-:W-:-:S02]  /*97f0*/  SEL R128, R128, R129, P0 ;  /* 0x0000008180807207 */ /* 0x000fc40000000000 */
[----:B------:R-:W-:Y:S02]  /*9800*/  SEL R51, R125, R124, P0 ;  /* 0x0000007c7d337207 */ /* 0x000fe40000000000 */
[----:B------:R-:W-:Y:S02]  /*9810*/  LOP3.LUT R52, R105, 0x380, RZ, 0xc0, !PT ;  /* 0x0000038069347812 */ /* 0x000fe400078ec0ff */
[----:B------:R-:W-:Y:S02]  /*9820*/  MOV R91, R26 ;  /* 0x0000001a005b7202 */ /* 0x000fe40000000f00 */
[----:B------:R-:W-:Y:S02]  /*9830*/  SEL R124, R124, R125, P0 ;  /* 0x0000007d7c7c7207 */ /* 0x000fe40000000000 */
[----:B------:R-:W-:Y:S02]  /*9840*/  SEL R53, R121, R120, P0 ;  /* 0x0000007879357207 */ /* 0x000fe40000000000 */
[----:B------:R-:W-:-:S02]  /*9850*/  SEL R120, R120, R121, P0 ;  /* 0x0000007978787207 */ /* 0x000fc40000000000 */
[----:B------:R-:W-:Y:S02]  /*9860*/  MOV R78, R10 ;  /* 0x0000000a004e7202 */ /* 0x000fe40000000f00 */
[----:B------:R-:W-:Y:S02]  /*9870*/  SHF.R.U64 R52, R52, 0x3, RZ ;  /* 0x0000000334347819 */ /* 0x000fe400000012ff */
[----:B------:R-:W-:Y:S02]  /*9880*/  MOV R86, R20 ;  /* 0x0000001400567202 */ /* 0x000fe40000000f00 */
[----:B------:R-:W-:Y:S02]  /*9890*/  LOP3.LUT R12, R52, R105, RZ, 0x3c, !PT ;  /* 0x00000069340c7212 */ /* 0x000fe400078e3cff */
[----:B------:R-:W-:Y:S01]  /*98a0*/  MOV R89, R24 ;  /* 0x0000001800597202 */ /* 0x000fe20000000f00 */
[----:B--2---:R0:W-:Y:S01]  /*98b0*/  SHFL.IDX PT, R14, R5, R6, 0x1c1f ;  /* 0x001c1f06050e7589 */ /* 0x0041e200000e0000 */
[----:B------:R-:W-:-:S02]  /*98c0*/  MOV R82, R12 ;  /* 0x0000000c00527202 */ /* 0x000fc40000000f00 */
[----:B------:R-:W-:Y:S01]  /*98d0*/  MOV R97, R38 ;  /* 0x0000002600617202 */ /* 0x000fe20000000f00 */
[----:B------:R-:W-:Y:S01]  /*98e0*/  SHFL.IDX PT, R26, R7, R6, 0x1c1f ;  /* 0x001c1f06071a7589 */ /* 0x000fe200000e0000 */
[----:B------:R-:W-:Y:S02]  /*98f0*/  MOV R95, R36 ;  /* 0x00000024005f7202 */ /* 0x000fe40000000f00 */
[----:B------:R-:W-:Y:S01]  /*9900*/  MOV R92, R30 ;  /* 0x0000001e005c7202 */ /* 0x000fe20000000f00 */
[----:B------:R-:W-:Y:S01]  /*9910*/  SHFL.IDX PT, R69, R69, R6, 0x1c1f ;  /* 0x001c1f0645457589 */ /* 0x000fe200000e0000 */
[----:B------:R-:W-:Y:S02]  /*9920*/  MOV R90, R28 ;  /* 0x0000001c005a7202 */ /* 0x000fe40000000f00 */
[----:B0-----:R-:W-:Y:S01]  /*9930*/  LOP3.LUT R5, R6, 0x2, RZ, 0x3c, !PT ;  /* 0x0000000206057812 */ /* 0x001fe200078e3cff */
[----:B------:R-:W-:Y:S01]  /*9940*/  SHFL.IDX PT, R71, R71, R6, 0x1c1f ;  /* 0x001c1f0647477589 */ /* 0x000fe200000e0000 */
[----:B------:R-:W-:-:S02]  /*9950*/  MOV R94, R34 ;  /* 0x00000022005e7202 */ /* 0x000fc40000000f00 */
[----:B------:R-:W-:Y:S01]  /*9960*/  MOV R93, R32 ;  /* 0x00000020005d7202 */ /* 0x000fe20000000f00 */
[----:B------:R-:W0:Y:S01]  /*9970*/  SHFL.IDX PT, R7, R140, R5, 0x1c1f ;  /* 0x001c1f058c077589 */ /* 0x000e2200000e0000 */
[----:B------:R-:W-:-:S03]  /*9980*/  PLOP3.LUT P2, PT, PT, PT, UP0, 0x80, 0x0 ;  /* 0x000000000000781c */ /* 0x000fc60003f4f008 */
[----:B------:R-:W1:Y:S04]  /*9990*/  SHFL.IDX PT, R11, R136, R5, 0x1c1f ;  /* 0x001c1f05880b7589 */ /* 0x000e6800000e0000 */
[----:B------:R-:W2:Y:S04]  /*99a0*/  SHFL.IDX PT, R104, R104, R5, 0x1c1f ;  /* 0x001c1f0568687589 */ /* 0x000ea800000e0000 */
[----:B------:R-:W3:Y:S04]  /*99b0*/  SHFL.IDX PT, R96, R96, R5, 0x1c1f ;  /* 0x001c1f0560607589 */ /* 0x000ee800000e0000 */
[----:B------:R-:W-:Y:S04]  /*99c0*/  SHFL.IDX PT, R43, R43, R6, 0x1c1f ;  /* 0x001c1f062b2b7589 */ /* 0x000fe800000e0000 */
[----:B------:R-:W-:Y:S04]  /*99d0*/  SHFL.IDX PT, R75, R75, R6, 0x1c1f ;  /* 0x001c1f064b4b7589 */ /* 0x000fe800000e0000 */
[----:B------:R-:W4:Y:S01]  /*99e0*/  SHFL.IDX PT, R132, R132, R5, 0x1c1f ;  /* 0x001c1f0584847589 */ /* 0x000f2200000e0000 */
[----:B0-----:R-:W-:-:S02]  /*99f0*/  SEL R12, R14, R7, P0 ;  /* 0x000000070e0c7207 */ /* 0x001fc40000000000 */
[----:B------:R-:W-:Y:S01]  /*9a00*/  SEL R14, R7, R14, P0 ;  /* 0x0000000e070e7207 */ /* 0x000fe20000000000 */
[----:B------:R-:W0:Y:S01]  /*9a10*/  SHFL.IDX PT, R88, R88, R5, 0x1c1f ;  /* 0x001c1f0558587589 */ /* 0x000e2200000e0000 */
[----:B-1----:R-:W-:Y:S01]  /*9a20*/  SEL R24, R26, R11, P0 ;  /* 0x0000000b1a187207 */ /* 0x002fe20000000000 */
[----:B------:R-:W-:Y:S01]  /*9a30*/  IMAD.U32 R7, RZ, RZ, UR6 ;  /* 0x00000006ff077e24 */ /* 0x000fe2000f8e00ff */
[----:B------:R-:W-:Y:S01]  /*9a40*/  SEL R26, R11, R26, P0 ;  /* 0x0000001a0b1a7207 */ /* 0x000fe20000000000 */
[----:B------:R-:W-:Y:S01]  /*9a50*/  SHFL.IDX PT, R45, R45, R6, 0x1c1f ;  /* 0x001c1f062d2d7589 */ /* 0x000fe200000e0000 */
[----:B--2---:R-:W-:Y:S01]  /*9a60*/  SEL R13, R69, R104, P0 ;  /* 0x00000068450d7207 */ /* 0x004fe20000000000 */
[----:B------:R-:W-:Y:S01]  /*9a70*/  ULDC.64 UR6, c[0x0][0xc08] ;  /* 0x0003020000067ab9 */ /* 0x000fe20000000a00 */
[----:B------:R-:W-:Y:S01]  /*9a80*/  SEL R15, R104, R69, P0 ;  /* 0x00000045680f7207 */ /* 0x000fe20000000000 */
[----:B------:R-:W-:Y:S01]  /*9a90*/  SHFL.IDX PT, R77, R77, R6, 0x1c1f ;  /* 0x001c1f064d4d7589 */ /* 0x000fe200000e0000 */
[----:B---3--:R-:W-:-:S02]  /*9aa0*/  SEL R25, R71, R96, P0 ;  /* 0x0000006047197207 */ /* 0x008fc40000000000 */
[----:B------:R-:W-:Y:S01]  /*9ab0*/  SEL R27, R96, R71, P0 ;  /* 0x00000047601b7207 */ /* 0x000fe20000000000 */
[----:B------:R-:W1:Y:S04]  /*9ac0*/  SHFL.IDX PT, R128, R128, R5, 0x1c1f ;  /* 0x001c1f0580807589 */ /* 0x000e6800000e0000 */
[----:B------:R-:W2:Y:S04]  /*9ad0*/  SHFL.IDX PT, R80, R80, R5, 0x1c1f ;  /* 0x001c1f0550507589 */ /* 0x000ea800000e0000 */
[----:B------:R-:W-:Y:S01]  /*9ae0*/  SHFL.IDX PT, R51, R51, R6, 0x1c1f ;  /* 0x001c1f0633337589 */ /* 0x000fe200000e0000 */
[----:B----4-:R-:W-:-:S02]  /*9af0*/  SEL R28, R43, R132, P0 ;  /* 0x000000842b1c7207 */ /* 0x010fc40000000000 */
[----:B------:R-:W-:Y:S01]  /*9b00*/  SEL R30, R132, R43, P0 ;  /* 0x0000002b841e7207 */ /* 0x000fe20000000000 */
[----:B------:R-:W-:Y:S01]  /*9b10*/  SHFL.IDX PT, R79, R79, R6, 0x1c1f ;  /* 0x001c1f064f4f7589 */ /* 0x000fe200000e0000 */
[----:B0-----:R-:W-:Y:S02]  /*9b20*/  SEL R29, R75, R88, P0 ;  /* 0x000000584b1d7207 */ /* 0x001fe40000000000 */
[----:B------:R-:W-:Y:S01]  /*9b30*/  SEL R31, R88, R75, P0 ;  /* 0x0000004b581f7207 */ /* 0x000fe20000000000 */
[----:B------:R-:W0:Y:S04]  /*9b40*/  SHFL.IDX PT, R124, R124, R5, 0x1c1f ;  /* 0x001c1f057c7c7589 */ /* 0x000e2800000e0000 */
[----:B------:R-:W3:Y:S04]  /*9b50*/  SHFL.IDX PT, R72, R72, R5, 0x1c1f ;  /* 0x001c1f0548487589 */ /* 0x000ee800000e0000 */
[----:B------:R-:W-:Y:S01]  /*9b60*/  SHFL.IDX PT, R53, R53, R6, 0x1c1f ;  /* 0x001c1f0635357589 */ /* 0x000fe200000e0000 */
[----:B-1----:R-:W-:-:S02]  /*9b70*/  SEL R32, R45, R128, P0 ;  /* 0x000000802d207207 */ /* 0x002fc40000000000 */
[----:B------:R-:W-:Y:S01]  /*9b80*/  SEL R34, R128, R45, P0 ;  /* 0x0000002d80227207 */ /* 0x000fe20000000000 */
[----:B------:R-:W-:Y:S01]  /*9b90*/  SHFL.IDX PT, R73, R73, R6, 0x1c1f ;  /* 0x001c1f0649497589 */ /* 0x000fe200000e0000 */
[----:B--2---:R-:W-:Y:S02]  /*9ba0*/  SEL R33, R77, R80, P0 ;  /* 0x000000504d217207 */ /* 0x004fe40000000000 */
[----:B------:R-:W-:Y:S01]  /*9bb0*/  SEL R35, R80, R77, P0 ;  /* 0x0000004d50237207 */ /* 0x000fe20000000000 */
[----:B------:R-:W-:Y:S04]  /*9bc0*/  SHFL.IDX PT, R120, R120, R5, 0x1c1f ;  /* 0x001c1f0578787589 */ /* 0x000fe800000e0000 */
[----:B------:R-:W1:Y:S01]  /*9bd0*/  SHFL.IDX PT, R66, R66, R5, 0x1c1f ;  /* 0x001c1f0542427589 */ /* 0x000e6200000e0000 */
[----:B------:R-:W-:Y:S01]  /*9be0*/  BAR.SYNC.DEFER_BLOCKING 0x1, 0x100 ;  /* 0x0044000000007b1d */ /* 0x000fe20000010000 */
[----:B0-----:R-:W-:-:S02]  /*9bf0*/  SEL R36, R51, R124, P0 ;  /* 0x0000007c33247207 */ /* 0x001fc40000000000 */
[----:B------:R-:W-:Y:S02]  /*9c00*/  SEL R38, R124, R51, P0 ;  /* 0x000000337c267207 */ /* 0x000fe40000000000 */
[----:B---3--:R-:W-:Y:S02]  /*9c10*/  SEL R37, R79, R72, P0 ;  /* 0x000000484f257207 */ /* 0x008fe40000000000 */
[----:B------:R-:W-:Y:S01]  /*9c20*/  SEL R39, R72, R79, P0 ;  /* 0x0000004f48277207 */ /* 0x000fe20000000000 */
[----:B------:R-:W-:Y:S04]  /*9c30*/  SHFL.IDX PT, R59, R59, R6, 0x1c1f ;  /* 0x001c1f063b3b7589 */ /* 0x000fe800000e0000 */
[----:B------:R-:W-:Y:S04]  /*9c40*/  SHFL.IDX PT, R67, R67, R6, 0x1c1f ;  /* 0x001c1f0643437589 */ /* 0x000fe800000e0000 */
[----:B------:R-:W-:Y:S04]  /*9c50*/  SHFL.IDX PT, R56, R56, R5, 0x1c1f ;  /* 0x001c1f0538387589 */ /* 0x000fe800000e0000 */
[----:B------:R-:W0:Y:S01]  /*9c60*/  SHFL.IDX PT, R54, R54, R5, 0x1c1f ;  /* 0x001c1f0536367589 */ /* 0x000e2200000e0000 */
[----:B-1----:R-:W-:-:S03]  /*9c70*/  SEL R43, R66, R73, P0 ;  /* 0x00000049422b7207 */ /* 0x002fc60000000000 */
[----:B------:R-:W-:Y:S04]  /*9c80*/  SHFL.IDX PT, R57, R57, R6, 0x1c1f ;  /* 0x001c1f0639397589 */ /* 0x000fe800000e0000 */
[----:B------:R-:W-:Y:S04]  /*9c90*/  SHFL.IDX PT, R55, R55, R6, 0x1c1f ;  /* 0x001c1f0637377589 */ /* 0x000fe800000e0000 */
[----:B------:R-:W1:Y:S04]  /*9ca0*/  SHFL.IDX PT, R48, R48, R5, 0x1c1f ;  /* 0x001c1f0530307589 */ /* 0x000e6800000e0000 */
[----:B------:R2:W3:Y:S04]  /*9cb0*/  SHFL.IDX PT, R52, R46, R5, 0x1c1f ;  /* 0x001c1f052e347589 */ /* 0x0004e800000e0000 */
[----:B------:R-:W-:Y:S04]  /*9cc0*/  SHFL.IDX PT, R49, R49, R6, 0x1c1f ;  /* 0x001c1f0631317589 */ /* 0x000fe800000e0000 */
[----:B------:R4:W-:Y:S01]  /*9cd0*/  SHFL.IDX PT, R10, R41, R6, 0x1c1f ;  /* 0x001c1f06290a7589 */ /* 0x0009e200000e0000 */
[----:B0-----:R-:W-:-:S02]  /*9ce0*/  SEL R45, R67, R54, P0 ;  /* 0x00000036432d7207 */ /* 0x001fc40000000000 */
[----:B--2---:R-:W-:Y:S01]  /*9cf0*/  SEL R46, R56, R59, P0 ;  /* 0x0000003b382e7207 */ /* 0x004fe20000000000 */
[----:B------:R-:W-:Y:S04]  /*9d00*/  SHFL.IDX PT, R61, R61, R6, 0x1c1f ;  /* 0x001c1f063d3d7589 */ /* 0x000fe800000e0000 */
[----:B------:R-:W-:Y:S01]  /*9d10*/  SHFL.IDX PT, R65, R65, R6, 0x1c1f ;  /* 0x001c1f0641417589 */ /* 0x000fe200000e0000 */
[----:B----4-:R-:W-:-:S03]  /*9d20*/  SEL R41, R73, R66, P0 ;  /* 0x0000004249297207 */ /* 0x010fc60000000000 */
[----:B------:R0:W-:Y:S04]  /*9d30*/  SHFL.IDX PT, R60, R47, R6, 0x1c1f ;  /* 0x001c1f062f3c7589 */ /* 0x0001e800000e0000 */
[----:B------:R-:W-:Y:S04]  /*9d40*/  SHFL.IDX PT, R64, R81, R6, 0x1c1f ;  /* 0x001c1f0651407589 */ /* 0x000fe800000e0000 */
[----:B------:R-:W-:Y:S01]  /*9d50*/  SHFL.IDX PT, R70, R83, R6, 0x1c1f ;  /* 0x001c1f0653467589 */ /* 0x000fe200000e0000 */
[----:B0-----:R-:W-:-:S03]  /*9d60*/  SEL R47, R54, R67, P0 ;  /* 0x00000043362f7207 */ /* 0x001fc60000000000 */
[----:B------:R-:W-:Y:S04]  /*9d70*/  SHFL.IDX PT, R76, R85, R6, 0x1c1f ;  /* 0x001c1f06554c7589 */ /* 0x000fe800000e0000 */
[----:B------:R0:W2:Y:S04]  /*9d80*/  SHFL.IDX PT, R6, R40, R5, 0x1c1f ;  /* 0x001c1f0528067589 */ /* 0x0000a800000e0000 */
[----:B------:R-:W4:Y:S04]  /*9d90*/  SHFL.IDX PT, R81, R58, R5, 0x1c1f ;  /* 0x001c1f053a517589 */ /* 0x000f2800000e0000 */
[----:B------:R1:W4:Y:S01]  /*9da0*/  SHFL.IDX PT, R21, R42, R5, 0x1c1f ;  /* 0x001c1f052a157589 */ /* 0x00032200000e0000 */
[----:B0-----:R-:W-:-:S03]  /*9db0*/  SEL R40, R53, R120, P0 ;  /* 0x0000007835287207 */ /* 0x001fc60000000000 */
[----:B------:R-:W0:Y:S04]  /*9dc0*/  SHFL.IDX PT, R83, R62, R5, 0x1c1f ;  /* 0x001c1f053e537589 */ /* 0x000e2800000e0000 */
[----:B------:R3:W-:Y:S01]  /*9dd0*/  SHFL.IDX PT, R20, R44, R5, 0x1c1f ;  /* 0x001c1f052c147589 */ /* 0x0007e200000e0000 */
[----:B-1----:R-:W-:-:S03]  /*9de0*/  SEL R42, R120, R53, P0 ;  /* 0x00000035782a7207 */ /* 0x002fc60000000000 */
[----:B------:R-:W-:Y:S04]  /*9df0*/  SHFL.IDX PT, R85, R68, R5, 0x1c1f ;  /* 0x001c1f0544557589 */ /* 0x000fe800000e0000 */
[----:B------:R-:W-:Y:S04]  /*9e00*/  SHFL.IDX PT, R50, R50, R5, 0x1c1f ;  /* 0x001c1f0532327589 */ /* 0x000fe800000e0000 */
[----:B------:R-:W1:Y:S01]  /*9e10*/  SHFL.IDX PT, R87, R74, R5, 0x1c1f ;  /* 0x001c1f054a577589 */ /* 0x000e6200000e0000 */
[----:B---3--:R-:W-:Y:S01]  /*9e20*/  SEL R44, R59, R56, P0 ;  /* 0x000000383b2c7207 */ /* 0x008fe20000000000 */
[----:B------:R-:W-:Y:S01]  /*9e30*/  UISETP.NE.U32.AND UP1, UPT, UR6, URZ, UPT ;  /* 0x0000003f0600728c */ /* 0x000fe2000bf25070 */
[----:B------:R-:W3:Y:S01]  /*9e40*/  LDC R62, c[0x0][0xbe8] ;  /* 0x0002fa00ff3e7b82 */ /* 0x000ee20000000800 */
[----:B------:R2:W-:Y:S04]  /*9e50*/  STSM.16.M88.4 [R97], R12 ;  /* 0x0000000c61007844 */ /* 0x0005e80000000200 */
[----:B------:R4:W-:Y:S04]  /*9e60*/  STSM.16.M88.4 [R95], R24 ;  /* 0x000000185f007844 */ /* 0x0009e80000000200 */
[----:B------:R0:W-:Y:S04]  /*9e70*/  STSM.16.M88.4 [R94], R28 ;  /* 0x0000001c5e007844 */ /* 0x0001e80000000200 */
[----:B------:R1:W-:Y:S01]  /*9e80*/  STSM.16.M88.4 [R93], R32 ;  /* 0x000000205d007844 */ /* 0x0003e20000000200 */
[----:B--2---:R-:W-:-:S03]  /*9e90*/  SEL R12, R57, R48, P0 ;  /* 0x00000030390c7207 */ /* 0x004fc60000000000 */
[----:B------:R-:W-:Y:S01]  /*9ea0*/  STSM.16.M88.4 [R92], R36 ;  /* 0x000000245c007844 */ /* 0x000fe20000000200 */
[----:B------:R-:W-:Y:S02]  /*9eb0*/  SEL R14, R48, R57, P0 ;  /* 0x00000039300e7207 */ /* 0x000fe40000000000 */
[----:B------:R-:W-:Y:S01]  /*9ec0*/  SEL R13, R55, R52, P0 ;  /* 0x00000034370d7207 */ /* 0x000fe20000000000 */
[----:B------:R-:W-:Y:S01]  /*9ed0*/  STSM.16.M88.4 [R91], R40 ;  /* 0x000000285b007844 */ /* 0x000fe20000000200 */
[----:B------:R-:W-:Y:S02]  /*9ee0*/  SEL R15, R52, R55, P0 ;  /* 0x00000037340f7207 */ /* 0x000fe40000000000 */
[----:B----4-:R-:W-:Y:S01]  /*9ef0*/  SEL R24, R49, R6, P0 ;  /* 0x0000000631187207 */ /* 0x010fe20000000000 */
[----:B------:R-:W-:Y:S01]  /*9f00*/  STSM.16.M88.4 [R90], R44 ;  /* 0x0000002c5a007844 */ /* 0x000fe20000000200 */
[----:B------:R-:W-:Y:S01]  /*9f10*/  SEL R26, R6, R49, P0 ;  /* 0x00000031061a7207 */ /* 0x000fe20000000000 */
[----:B------:R-:W-:Y:S01]  /*9f20*/  IMAD.U32 R6, RZ, RZ, UR4 ;  /* 0x00000004ff067e24 */ /* 0x000fe2000f8e00ff */
[----:B------:R-:W-:Y:S01]  /*9f30*/  SEL R25, R60, R81, P0 ;  /* 0x000000513c197207 */ /* 0x000fe20000000000 */
[----:B------:R2:W-:Y:S01]  /*9f40*/  STSM.16.M88.4 [R89], R12 ;  /* 0x0000000c59007844 */ /* 0x0005e20000000200 */
[----:B------:R-:W-:-:S02]  /*9f50*/  SEL R27, R81, R60, P0 ;  /* 0x0000003c511b7207 */ /* 0x000fc40000000000 */
[----:B0-----:R-:W-:Y:S02]  /*9f60*/  SEL R28, R10, R21, P0 ;  /* 0x000000150a1c7207 */ /* 0x001fe40000000000 */
[----:B------:R-:W-:Y:S01]  /*9f70*/  SEL R30, R21, R10, P0 ;  /* 0x0000000a151e7207 */ /* 0x000fe20000000000 */
[----:B------:R-:W-:Y:S01]  /*9f80*/  STSM.16.M88.4 [R86], R24 ;  /* 0x0000001856007844 */ /* 0x000fe20000000200 */
[----:B------:R-:W-:Y:S02]  /*9f90*/  SEL R29, R64, R83, P0 ;  /* 0x00000053401d7207 */ /* 0x000fe40000000000 */
[----:B------:R-:W-:Y:S02]  /*9fa0*/  SEL R31, R83, R64, P0 ;  /* 0x00000040531f7207 */ /* 0x000fe40000000000 */
[----:B-1----:R-:W-:Y:S02]  /*9fb0*/  SEL R33, R76, R87, P0 ;  /* 0x000000574c217207 */ /* 0x002fe40000000000 */
[----:B------:R-:W-:Y:S01]  /*9fc0*/  SEL R35, R87, R76, P0 ;  /* 0x0000004c57237207 */ /* 0x000fe20000000000 */
[----:B------:R-:W-:Y:S01]  /*9fd0*/  STSM.16.M88.4 [R84], R28 ;  /* 0x0000001c54007844 */ /* 0x000fe20000000200 */
[----:B------:R-:W-:-:S02]  /*9fe0*/  SEL R32, R65, R50, P0 ;  /* 0x0000003241207207 */ /* 0x000fc40000000000 */
[----:B--2---:R-:W-:Y:S02]  /*9ff0*/  SEL R12, R61, R20, P0 ;  /* 0x000000143d0c7207 */ /* 0x004fe40000000000 */
[----:B------:R-:W-:Y:S02]  /*a000*/  SEL R14, R20, R61, P0 ;  /* 0x0000003d140e7207 */ /* 0x000fe40000000000 */
[----:B------:R-:W-:Y:S02]  /*a010*/  SEL R13, R70, R85, P0 ;  /* 0x00000055460d7207 */ /* 0x000fe40000000000 */
[----:B------:R-:W-:Y:S02]  /*a020*/  SEL R15, R85, R70, P0 ;  /* 0x00000046550f7207 */ /* 0x000fe40000000000 */
[----:B------:R-:W-:-:S03]  /*a030*/  SEL R34, R50, R65, P0 ;  /* 0x0000004132227207 */ /* 0x000fc60000000000 */
[----:B------:R0:W-:Y:S04]  /*a040*/  STSM.16.M88.4 [R82], R12 ;  /* 0x0000000c52007844 */ /* 0x0001e80000000200 */
[----:B------:R1:W-:Y:S01]  /*a050*/  STSM.16.M88.4 [R78], R32 ;  /* 0x000000204e007844 */ /* 0x0003e20000000200 */
[----:B------:R-:W-:Y:S06]  /*a060*/  BAR.SYNC.DEFER_BLOCKING 0x1, 0x100 ;  /* 0x0044000000007b1d */ /* 0x000fec0000010000 */
[----:B------:R-:W2:Y:S01]  /*a070*/  @P2 LDG.E R5, desc[UR50][R6.64] ;  /* 0x0000003206052981 */ /* 0x000ea2000c1e1900 */
[----:B------:R-:W-:Y:S01]  /*a080*/  UISETP.NE.AND.EX UP1, UPT, UR7, URZ, UPT, UP1 ;  /* 0x0000003f0700728c */ /* 0x000fe2000bf25310 */
[----:B---3--:R-:W-:Y:S01]  /*a090*/  ISETP.NE.AND P1, PT, R62, 0x1, PT ;  /* 0x000000013e00780c */ /* 0x008fe20003f25270 */
[----:B------:R-:W-:Y:S01]  /*a0a0*/  UMOV UR4, URZ ;  /* 0x0000003f00047c82 */ /* 0x000fe20008000000 */
[----:B0-----:R-:W-:-:S03]  /*a0b0*/  IMAD.U32 R14, RZ, RZ, UR40 ;  /* 0x00000028ff0e7e24 */ /* 0x001fc6000f8e00ff */
[----:B------:R-:W-:-:S05]  /*a0c0*/  PLOP3.LUT P0, PT, PT, PT, UP1, 0x80, 0x0 ;  /* 0x000000000000781c */ /* 0x000fca0003f0f018 */
[----:B------:R-:W-:-:S03]  /*a0d0*/  @UP1 UIADD3 UR6, UP2, UR8, UR6, URZ ;  /* 0x0000000608061290 */ /* 0x000fc6000ff5e03f */
[----:B------:R-:W-:Y:S01]  /*a0e0*/  ULDC UR8, c[0x0][0xa88] ;  /* 0x0002a20000087ab9 */ /* 0x000fe20000000800 */
[----:B------:R-:W-:Y:S01]  /*a0f0*/  @UP1 UIADD3.X UR7, UR9, UR7, URZ, UP2, !UPT ;  /* 0x0000000709071290 */ /* 0x000fe200097fe43f */
[----:B------:R-:W0:Y:S01]  /*a100*/  @P1 LDC R10, c[0x0][0xbec] ;  /* 0x0002fb00ff0a1b82 */ /* 0x000e220000000800 */
[----:B------:R-:W-:-:S04]  /*a110*/  IMAD.U32 R12, RZ, RZ, UR6 ;  /* 0x00000006ff0c7e24 */ /* 0x000fc8000f8e00ff */
[----:B------:R-:W-:-:S03]  /*a120*/  IMAD.U32 R13, RZ, RZ, UR7 ;  /* 0x00000007ff0d7e24 */ /* 0x000fc6000f8e00ff */
[----:B------:R-:W3:Y:S01]  /*a130*/  @P1 LDC R20, c[0x0][0xbf0] ;  /* 0x0002fc00ff141b82 */ /* 0x000ee20000000800 */
[----:B--2---:R-:W-:Y:S01]  /*a140*/  @P2 R2UR UR4, R5 ;  /* 0x00000000050422ca */ /* 0x004fe200000e0000 */
[----:B------:R-:W-:-:S06]  /*a150*/  IMAD.U32 R5, RZ, RZ, UR8 ;  /* 0x00000008ff057e24 */ /* 0x000fcc000f8e00ff */
[----:B------:R1:W5:Y:S01]  /*a160*/  @P0 LDG.E R5, desc[UR50][R12.64] ;  /* 0x000000320c050981 */ /* 0x000362000c1e1900 */
[----:B0--3--:R-:W-:Y:S07]  /*a170*/  @P0 BRA `(.L_x_218) ;  /* 0x0000000000100947 */ /* 0x009fee0003800000 */
[----:B------:R-:W-:Y:S05]  /*a180*/  @!P2 BRA `(.L_x_218) ;  /* 0x00000000000ca947 */ /* 0x000fea0003800000 */
[----:B-1----:R-:W2:Y:S04]  /*a190*/  LDG.E R12, desc[UR50][R6.64] ;  /* 0x00000032060c7981 */ /* 0x002ea8000c1e1900 */
[----:B-----5:R-:W2:Y:S02]  /*a1a0*/  LDG.E R5, desc[UR50][R6.64+0x4] ;  /* 0x0000043206057981 */ /* 0x020ea4000c1e1900 */
[----:B--2---:R-:W-:-:S07]  /*a1b0*/  IMAD.IADD R5, R5, 0x1, -R12 ;  /* 0x0000000105057824 */ /* 0x004fce00078e0a0c */
.L_x_218:
[----:B------:R-:W-:Y:S01]  /*a1c0*/  USHF.R.S32.HI UR14, URZ, 0x1f, UR41 ;  /* 0x0000001f3f0e7899 */ /* 0x000fe20008011429 */
[----:B-1----:R-:W-:Y:S01]  /*a1d0*/  IMAD R13, R14, 0x80, R223 ;  /* 0x000000800e0d7824 */ /* 0x002fe200078e02df */
[----:B------:R-:W-:Y:S01]  /*a1e0*/  ULDC.64 UR12, c[0x0][0xb90] ;  /* 0x0002e400000c7ab9 */ /* 0x000fe20000000a00 */
[----:B------:R-:W-:Y:S01]  /*a1f0*/  USHF.R.S32.HI UR9, URZ, 0x1f, UR4 ;  /* 0x0000001f3f097899 */ /* 0x000fe20008011404 */
[----:B-----5:R-:W-:Y:S01]  /*a200*/  IMAD R66, R5, R62, RZ ;  /* 0x0000003e05427224 */ /* 0x020fe200078e02ff */
[----:B------:R-:W-:Y:S01]  /*a210*/  UIMAD UR10, UR14, UR12, URZ ;  /* 0x0000000c0e0a72a4 */ /* 0x000fe2000f8e023f */
[----:B------:R-:W-:Y:S01]  /*a220*/  @P1 IMAD.HI.U32 R7, R13, R10, RZ ;  /* 0x0000000a0d071227 */ /* 0x000fe200078e00ff */
[----:B------:R-:W-:Y:S01]  /*a230*/  UMOV UR8, UR4 ;  /* 0x0000000400087c82 */ /* 0x000fe20008000000 */
[----:B------:R-:W-:Y:S01]  /*a240*/  USEL UR38, UR38, URZ, !UP0 ;  /* 0x0000003f26267287 */ /* 0x000fe2000c000000 */
[----:B------:R-:W0:Y:S01]  /*a250*/  @P1 LDC R61, c[0x0][0xbf0] ;  /* 0x0002fc00ff3d1b82 */ /* 0x000e220000000800 */
[----:B------:R-:W-:Y:S01]  /*a260*/  UIMAD.WIDE.U32 UR6, UR41, UR12, UR8 ;  /* 0x0000000c290672a5 */ /* 0x000fe2000f8e0008 */
[----:B------:R-:W-:Y:S01]  /*a270*/  IMAD.MOV.U32 R6, RZ, RZ, R13 ;  /* 0x000000ffff067224 */ /* 0x000fe200078e000d */
[----:B------:R-:W-:Y:S01]  /*a280*/  UIMAD UR10, UR41, UR13, UR10 ;  /* 0x0000000d290a72a4 */ /* 0x000fe2000f8e020a */
[----:B------:R-:W-:Y:S01]  /*a290*/  @P1 SHF.R.U32.HI R6, RZ, R20, R7 ;  /* 0x00000014ff061219 */ /* 0x000fe20000011607 */
[----:B------:R-:W-:Y:S01]  /*a2a0*/  USEL UR37, UR37, URZ, !UP0 ;  /* 0x0000003f25257287 */ /* 0x000fe2000c000000 */
[----:B------:R-:W-:Y:S01]  /*a2b0*/  IMAD R7, R19, 0x40, R2 ;  /* 0x0000004013077824 */ /* 0x000fe200078e0202 */
[----:B------:R-:W-:Y:S01]  /*a2c0*/  ULDC.64 UR12, c[0x0][0xb98] ;  /* 0x0002e600000c7ab9 */ /* 0x000fe20000000a00 */
[----:B------:R-:W-:Y:S01]  /*a2d0*/  UIADD3 UR7, UR7, UR10, URZ ;  /* 0x0000000a07077290 */ /* 0x000fe2000fffe03f */
[----:B------:R-:W-:Y:S01]  /*a2e0*/  IMAD.MOV R11, RZ, RZ, -R6 ;  /* 0x000000ffff0b7224 */ /* 0x000fe200078e0a06 */
[----:B------:R-:W-:Y:S01]  /*a2f0*/  UIMAD UR8, UR38, UR12, URZ ;  /* 0x0000000c260872a4 */ /* 0x000fe2000f8e023f */
[----:B------:R-:W-:Y:S01]  /*a300*/  IMAD.WIDE R8, R7, 0x2, R8 ;  /* 0x0000000207087825 */ /* 0x000fe200078e0208 */
[----:B------:R-:W-:Y:S01]  /*a310*/  UIMAD.WIDE.U32 UR6, UR37, UR12, UR6 ;  /* 0x0000000c250672a5 */ /* 0x000fe2000f8e0006 */
[----:B------:R-:W-:Y:S01]  /*a320*/  SHF.R.S32.HI R7, RZ, 0x1f, R6 ;  /* 0x0000001fff077819 */ /* 0x000fe20000011406 */
[----:B------:R-:W-:Y:S01]  /*a330*/  UIMAD UR8, UR37, UR13, UR8 ;  /* 0x0000000d250872a4 */ /* 0x000fe2000f8e0208 */
[----:B------:R-:W-:Y:S01]  /*a340*/  IMAD R11, R62, R11, R13 ;  /* 0x0000000b3e0b7224 */ /* 0x000fe200078e020d */
[----:B------:R-:W-:Y:S01]  /*a350*/  IADD3 R15, P6, R8, 0x2000, RZ ;  /* 0x00002000080f7810 */ /* 0x000fe20007fde0ff */
[----:B------:R-:W-:Y:S01]  /*a360*/  ULDC.64 UR10, c[0x0][0xaa0] ;  /* 0x0002a800000a7ab9 */ /* 0x000fe20000000a00 */
[----:B------:R-:W-:-:S02]  /*a370*/  IADD3 R6, P0, R6, UR6, RZ ;  /* 0x0000000606067c10 */ /* 0x000fc4000ff1e0ff */
[----:B------:R-:W-:Y:S01]  /*a380*/  IMAD.U32 R10, RZ, RZ, UR8 ;  /* 0x00000008ff0a7e24 */ /* 0x000fe2000f8e00ff */
[----:B------:R-:W-:Y:S02]  /*a390*/  LOP3.LUT R12, R15, 0x380, RZ, 0xc0, !PT ;  /* 0x000003800f0c7812 */ /* 0x000fe400078ec0ff */
[----:B------:R-:W-:Y:S02]  /*a3a0*/  IADD3 R25, P2, R8, 0x1000, RZ ;  /* 0x0000100008197810 */ /* 0x000fe40007f5e0ff */
[----:B------:R-:W-:Y:S01]  /*a3b0*/  IADD3.X R7, R7, UR7, R10, P0, !PT ;  /* 0x0000000707077c10 */ /* 0x000fe200087fe40a */
[----:B------:R-:W-:Y:S01]  /*a3c0*/  ULDC.64 UR6, c[0x0][0xb88] ;  /* 0x0002e20000067ab9 */ /* 0x000fe20000000a00 */
[----:B------:R-:W-:Y:S02]  /*a3d0*/  SHF.R.S32.HI R10, RZ, 0x1f, R11 ;  /* 0x0000001fff0a7819 */ /* 0x000fe4000001140b */
[----:B------:R-:W-:Y:S01]  /*a3e0*/  SHF.R.U64 R12, R12, 0x3, RZ ;  /* 0x000000030c0c7819 */ /* 0x000fe200000012ff */
[----:B------:R-:W-:Y:S01]  /*a3f0*/  IMAD.WIDE.U32 R6, R11, UR6, R6 ;  /* 0x000000060b067c25 */ /* 0x000fe2000f8e0006 */
[----:B------:R-:W-:-:S02]  /*a400*/  LOP3.LUT R24, R25, 0x380, RZ, 0xc0, !PT ;  /* 0x0000038019187812 */ /* 0x000fc400078ec0ff */
[----:B------:R-:W-:Y:S01]  /*a410*/  LOP3.LUT R12, R12, R15, RZ, 0x3c, !PT ;  /* 0x0000000f0c0c7212 */ /* 0x000fe200078e3cff */
[----:B------:R-:W-:Y:S01]  /*a420*/  IMAD R14, R10, UR6, RZ ;  /* 0x000000060a0e7c24 */ /* 0x000fe2000f8e02ff */
[----:B------:R-:W-:Y:S02]  /*a430*/  SHF.R.U64 R24, R24, 0x3, RZ ;  /* 0x0000000318187819 */ /* 0x000fe400000012ff */
[----:B------:R-:W-:Y:S01]  /*a440*/  IADD3 R41, P0, R8, 0x5000, RZ ;  /* 0x0000500008297810 */ /* 0x000fe20007f1e0ff */
[----:B------:R-:W-:Y:S01]  /*a450*/  IMAD R15, R11, UR7, R14 ;  /* 0x000000070b0f7c24 */ /* 0x000fe2000f8e020e */
[----:B------:R-:W-:Y:S01]  /*a460*/  ULDC.64 UR6, c[0x0][0xb50] ;  /* 0x0002d40000067ab9 */ /* 0x000fe20000000a00 */
[----:B------:R-:W-:Y:S01]  /*a470*/  LOP3.LUT R24, R24, R25, RZ, 0x3c, !PT ;  /* 0x0000001918187212 */ /* 0x000fe200078e3cff */
[----:B------:R-:W-:Y:S01]  /*a480*/  IMAD.X R25, RZ, RZ, R9, P2 ;  /* 0x000000ffff197224 */ /* 0x000fe200010e0609 */
[----:B------:R-:W-:Y:S01]  /*a490*/  LOP3.LUT R40, R41, 0x380, RZ, 0xc0, !PT ;  /* 0x0000038029287812 */ /* 0x000fe200078ec0ff */
[----:B------:R-:W-:Y:S01]  /*a4a0*/  IMAD.IADD R7, R7, 0x1, R15 ;  /* 0x0000000107077824 */ /* 0x000fe200078e020f */
[----:B------:R-:W-:-:S02]  /*a4b0*/  LEA R15, P3, R6, UR6, 0x2 ;  /* 0x00000006060f7c11 */ /* 0x000fc4000f8610ff */
[----:B------:R-:W-:Y:S02]  /*a4c0*/  IADD3 R29, P2, R8, 0x7000, RZ ;  /* 0x00007000081d7810 */ /* 0x000fe40007f5e0ff */
[----:B------:R-:W-:Y:S01]  /*a4d0*/  LEA.HI.X R7, R6, UR7, R7, 0x2, P3 ;  /* 0x0000000706077c11 */ /* 0x000fe200098f1407 */
[----:B------:R-:W-:Y:S01]  /*a4e0*/  SHFL.IDX PT, R20, R15, RZ, 0x1c1f ;  /* 0x001c1fff0f147589 */ /* 0x000fe200000e0000 */
[----:B------:R-:W-:Y:S01]  /*a4f0*/  SHF.R.U64 R40, R40, 0x3, RZ ;  /* 0x0000000328287819 */ /* 0x000fe200000012ff */
[----:B------:R-:W-:Y:S01]  /*a500*/  IMAD.U32 R6, RZ, RZ, UR40 ;  /* 0x00000028ff067e24 */ /* 0x000fe2000f8e00ff */
[----:B------:R-:W-:Y:S01]  /*a510*/  LOP3.LUT R28, R29, 0x380, RZ, 0xc0, !PT ;  /* 0x000003801d1c7812 */ /* 0x000fe200078ec0ff */
[----:B------:R-:W1:Y:S01]  /*a520*/  SHFL.IDX PT, R21, R7, RZ, 0x1c1f ;  /* 0x001c1fff07157589 */ /* 0x000e6200000e0000 */
[----:B------:R-:W-:Y:S01]  /*a530*/  LOP3.LUT R40, R40, R41, RZ, 0x3c, !PT ;  /* 0x0000002928287212 */ /* 0x000fe200078e3cff */
[----:B------:R-:W-:Y:S01]  /*a540*/  IMAD R27, R6, 0x80, R221 ;  /* 0x00000080061b7824 */ /* 0x000fe200078e02dd */
[----:B------:R-:W-:Y:S01]  /*a550*/  SHF.R.U64 R28, R28, 0x3, RZ ;  /* 0x000000031c1c7819 */ /* 0x000fe200000012ff */
[--C-:B------:R-:W-:Y:S01]  /*a560*/  IMAD.X R41, RZ, RZ, R9.reuse, P0 ;  /* 0x000000ffff297224 */ /* 0x100fe200000e0609 */
[----:B------:R-:W-:Y:S01]  /*a570*/  LOP3.LUT P0, RZ, R22, 0x3, RZ, 0xc0, !PT ;  /* 0x0000000316ff7812 */ /* 0x000fe2000780c0ff */
[----:B------:R-:W-:Y:S01]  /*a580*/  UIMAD UR8, UR9, UR10, URZ ;  /* 0x0000000a090872a4 */ /* 0x000fe2000f8e023f */
[----:B------:R-:W-:Y:S01]  /*a590*/  LOP3.LUT R28, R28, R29, RZ, 0x3c, !PT ;  /* 0x0000001d1c1c7212 */ /* 0x000fe200078e3cff */
[----:B------:R-:W-:Y:S01]  /*a5a0*/  IMAD.X R29, RZ, RZ, R9, P2 ;  /* 0x000000ffff1d7224 */ /* 0x000fe200010e0609 */
[----:B------:R-:W-:Y:S01]  /*a5b0*/  ISETP.GE.OR P2, PT, R27, R66, P0 ;  /* 0x000000421b00720c */ /* 0x000fe20000746670 */
[----:B------:R-:W-:Y:S01]  /*a5c0*/  SHFL.IDX PT, R50, R15, 0x1, 0x1c1f ;  /* 0x003c1f000f327f89 */ /* 0x000fe200000e0000 */
[----:B------:R-:W-:-:S02]  /*a5d0*/  IADD3 R13, P5, R8, 0x3000, RZ ;  /* 0x00003000080d7810 */ /* 0x000fc40007fbe0ff */
[C---:B------:R-:W-:Y:S02]  /*a5e0*/  IADD3 R45, P4, R8.reuse, 0x4000, RZ ;  /* 0x00004000082d7810 */ /* 0x040fe40007f9e0ff */
[----:B------:R-:W-:Y:S01]  /*a5f0*/  IADD3 R37, P3, R8, 0x6000, RZ ;  /* 0x0000600008257810 */ /* 0x000fe20007f7e0ff */
[----:B------:R-:W-:Y:S01]  /*a600*/  UIMAD.WIDE.U32 UR6, UR4, UR10, URZ ;  /* 0x0000000a040672a5 */ /* 0x000fe2000f8e003f */
[----:B------:R-:W-:Y:S01]  /*a610*/  LOP3.LUT R10, R13, 0x380, RZ, 0xc0, !PT ;  /* 0x000003800d0a7812 */ /* 0x000fe200078ec0ff */
[----:B------:R-:W-:Y:S01]  /*a620*/  UIMAD UR8, UR4, UR11, UR8 ;  /* 0x0000000b040872a4 */ /* 0x000fe2000f8e0208 */
[----:B------:R-:W-:Y:S01]  /*a630*/  LOP3.LUT R44, R45, 0x380, RZ, 0xc0, !PT ;  /* 0x000003802d2c7812 */ /* 0x000fe200078ec0ff */
[----:B------:R-:W2:Y:S01]  /*a640*/  SHFL.IDX PT, R51, R7, 0x1, 0x1c1f ;  /* 0x003c1f0007337f89 */ /* 0x000ea200000e0000 */
[----:B------:R-:W-:Y:S01]  /*a650*/  LOP3.LUT R36, R37, 0x380, RZ, 0xc0, !PT ;  /* 0x0000038025247812 */ /* 0x000fe200078ec0ff */
[----:B------:R-:W-:Y:S01]  /*a660*/  ULDC.64 UR10, c[0x0][0xae8] ;  /* 0x0002ba00000a7ab9 */ /* 0x000fe20000000a00 */
[----:B------:R-:W-:Y:S01]  /*a670*/  SHF.R.U64 R10, R10, 0x3, RZ ;  /* 0x000000030a0a7819 */ /* 0x000fe200000012ff */
[----:B-1----:R1:W-:Y:S01]  /*a680*/  @!P2 ST.E desc[UR50][R20.64], R3 ;  /* 0x000000031400a985 */ /* 0x0023e2000c101932 */
[----:B------:R-:W-:Y:S01]  /*a690*/  SHF.R.U64 R44, R44, 0x3, RZ ;  /* 0x000000032c2c7819 */ /* 0x000fe200000012ff */
[----:B------:R-:W-:Y:S01]  /*a6a0*/  UIADD3 UR7, UR7, UR8, URZ ;  /* 0x0000000807077290 */ /* 0x000fe2000fffe03f */
[----:B------:R-:W-:Y:S01]  /*a6b0*/  SHF.R.U64 R36, R36, 0x3, RZ ;  /* 0x0000000324247819 */ /* 0x000fe200000012ff */
[----:B------:R-:W-:Y:S01]  /*a6c0*/  UIMAD UR4, UR14, UR10, URZ ;  /* 0x0000000a0e0472a4 */ /* 0x000fe2000f8e023f */
[----:B------:R-:W-:Y:S01]  /*a6d0*/  IMAD.U32 R64, RZ, RZ, UR40 ;  /* 0x00000028ff407e24 */ /* 0x000fe2000f8e00ff */
[----:B------:R-:W-:Y:S01]  /*a6e0*/  LOP3.LUT R10, R10, R13, RZ, 0x3c, !PT ;  /* 0x0000000d0a0a7212 */ /* 0x000fe200078e3cff */
[----:B------:R-:W-:Y:S01]  /*a6f0*/  IMAD.X R11, RZ, RZ, R9, P5 ;  /* 0x000000ffff0b7224 */ /* 0x000fe200028e0609 */
[----:B------:R-:W-:Y:S01]  /*a700*/  LOP3.LUT R44, R44, R45, RZ, 0x3c, !PT ;  /* 0x0000002d2c2c7212 */ /* 0x000fe200078e3cff */
[----:B------:R-:W-:Y:S01]  /*a710*/  VIADD R6, R27, 0x8 ;  /* 0x000000081b067836 */ /* 0x000fe20000000000 */
[----:B------:R-:W-:Y:S01]  /*a720*/  LOP3.LUT R33, R8, 0x380, RZ, 0xc0, !PT ;  /* 0x0000038008217812 */ /* 0x000fe200078ec0ff */
[----:B-1----:R-:W1:Y:S01]  /*a730*/  @P1 LDC R21, c[0x0][0xbec] ;  /* 0x0002fb00ff151b82 */ /* 0x002e620000000800 */
[----:B------:R-:W-:Y:S01]  /*a740*/  IMAD R3, R18, 0x20, R19 ;  /* 0x0000002012037824 */ /* 0x000fe200078e0213 */
[----:B------:R-:W-:Y:S01]  /*a750*/  UIMAD UR4, UR41, UR11, UR4 ;  /* 0x0000000b290472a4 */ /* 0x000fe2000f8e0204 */
[--C-:B------:R-:W-:Y:S01]  /*a760*/  IMAD.X R13, RZ, RZ, R9.reuse, P6 ;  /* 0x000000ffff0d7224 */ /* 0x100fe200030e0609 */
[----:B------:R-:W-:Y:S01]  /*a770*/  UIMAD.WIDE.U32 UR6, UR41, UR10, UR6 ;  /* 0x0000000a290672a5 */ /* 0x000fe2000f8e0006 */
[----:B------:R-:W-:Y:S01]  /*a780*/  LOP3.LUT R36, R36, R37, RZ, 0x3c, !PT ;  /* 0x0000002524247212 */ /* 0x000fe200078e3cff */
[----:B------:R-:W-:Y:S01]  /*a790*/  IMAD.X R45, RZ, RZ, R9, P4 ;  /* 0x000000ffff2d7224 */ /* 0x000fe200020e0609 */
[----:B------:R-:W-:Y:S01]  /*a7a0*/  IADD3 R57, P6, R8, 0x8000, RZ ;  /* 0x0000800008397810 */ /* 0x000fe20007fde0ff */
[----:B------:R-:W-:Y:S01]  /*a7b0*/  IMAD R64, R64, 0x80, R3 ;  /* 0x0000008040407824 */ /* 0x000fe200078e0203 */
[C---:B------:R-:W-:Y:S01]  /*a7c0*/  IADD3 R53, P5, R8.reuse, 0x9000, RZ ;  /* 0x0000900008357810 */ /* 0x040fe20007fbe0ff */
[----:B------:R-:W-:Y:S01]  /*a7d0*/  IMAD.X R37, RZ, RZ, R9, P3 ;  /* 0x000000ffff257224 */ /* 0x000fe200018e0609 */
[C---:B------:R-:W-:Y:S01]  /*a7e0*/  IADD3 R49, P4, R8.reuse, 0xa000, RZ ;  /* 0x0000a00008317810 */ /* 0x040fe20007f9e0ff */
[----:B------:R-:W-:Y:S01]  /*a7f0*/  ULDC.64 UR8, c[0x0][0xaf0] ;  /* 0x0002bc0000087ab9 */ /* 0x000fe20000000a00 */
[----:B------:R-:W-:Y:S01]  /*a800*/  IADD3 R14, P3, R8, 0xb000, RZ ;  /* 0x0000b000080e7810 */ /* 0x000fe20007f7e0ff */
[----:B------:R-:W-:Y:S01]  /*a810*/  UIADD3 UR7, UR7, UR4, URZ ;  /* 0x0000000407077290 */ /* 0x000fe2000fffe03f */
[----:B------:R-:W-:Y:S01]  /*a820*/  LOP3.LUT R56, R57, 0x380, RZ, 0xc0, !PT ;  /* 0x0000038039387812 */ /* 0x000fe200078ec0ff */
[----:B------:R-:W-:Y:S01]  /*a830*/  UIMAD UR4, UR38, UR8, URZ ;  /* 0x00000008260472a4 */ /* 0x000fe2000f8e023f */
[----:B------:R-:W-:-:S02]  /*a840*/  LOP3.LUT R52, R53, 0x380, RZ, 0xc0, !PT ;  /* 0x0000038035347812 */ /* 0x000fc400078ec0ff */
[----:B------:R-:W-:Y:S01]  /*a850*/  ISETP.GE.OR P0, PT, R6, R66, P0 ;  /* 0x000000420600720c */ /* 0x000fe20000706670 */
[----:B------:R-:W-:Y:S01]  /*a860*/  IMAD.MOV.U32 R3, RZ, RZ, R64 ;  /* 0x000000ffff037224 */ /* 0x000fe200078e0040 */
[----:B------:R-:W-:Y:S01]  /*a870*/  LOP3.LUT R48, R49, 0x380, RZ, 0xc0, !PT ;  /* 0x0000038031307812 */ /* 0x000fe200078ec0ff */
[----:B------:R-:W-:Y:S01]  /*a880*/  IMAD.X R7, RZ, RZ, R9, P3 ;  /* 0x000000ffff077224 */ /* 0x000fe200018e0609 */
[----:B------:R-:W-:Y:S01]  /*a890*/  LOP3.LUT R5, R14, 0x380, RZ, 0xc0, !PT ;  /* 0x000003800e057812 */ /* 0x000fe200078ec0ff */
[----:B-1----:R-:W-:Y:S01]  /*a8a0*/  @P1 IMAD.HI.U32 R20, R64, R21, RZ ;  /* 0x0000001540141227 */ /* 0x002fe200078e00ff */
[----:B------:R-:W-:Y:S01]  /*a8b0*/  UIMAD UR4, UR37, UR9, UR4 ;  /* 0x00000009250472a4 */ /* 0x000fe2000f8e0204 */
[----:B------:R-:W-:Y:S01]  /*a8c0*/  SHF.R.U64 R56, R56, 0x3, RZ ;  /* 0x0000000338387819 */ /* 0x000fe200000012ff */
[----:B------:R-:W-:Y:S01]  /*a8d0*/  UIMAD.WIDE.U32 UR6, UR37, UR8, UR6 ;  /* 0x00000008250672a5 */ /* 0x000fe2000f8e0006 */
[----:B------:R-:W-:Y:S02]  /*a8e0*/  SHF.R.U64 R52, R52, 0x3, RZ ;  /* 0x0000000334347819 */ /* 0x000fe400000012ff */
[----:B------:R-:W-:-:S02]  /*a8f0*/  SHF.R.U64 R48, R48, 0x3, RZ ;  /* 0x0000000330307819 */ /* 0x000fc400000012ff */
[----:B------:R-:W-:Y:S01]  /*a900*/  SHF.R.U64 R33, R33, 0x3, RZ ;  /* 0x0000000321217819 */ /* 0x000fe200000012ff */
[----:B--2---:R1:W-:Y:S01]  /*a910*/  @!P0 ST.E desc[UR50][R50.64], R4 ;  /* 0x0000000432008985 */ /* 0x0043e2000c101932 */
[----:B0-----:R-:W-:Y:S02]  /*a920*/  @P1 SHF.R.U32.HI R3, RZ, R61, R20 ;  /* 0x0000003dff031219 */ /* 0x001fe40000011614 */
[----:B------:R-:W-:Y:S01]  /*a930*/  SHF.R.U64 R5, R5, 0x3, RZ ;  /* 0x0000000305057819 */ /* 0x000fe200000012ff */
[----:B------:R-:W-:Y:S01]  /*a940*/  UIADD3 UR4, UR7, UR4, URZ ;  /* 0x0000000407047290 */ /* 0x000fe2000fffe03f */
[----:B------:R-:W-:Y:S01]  /*a950*/  LOP3.LUT R56, R56, R57, RZ, 0x3c, !PT ;  /* 0x0000003938387212 */ /* 0x000fe200078e3cff */
[--C-:B------:R-:W-:Y:S01]  /*a960*/  IMAD.X R57, RZ, RZ, R9.reuse, P6 ;  /* 0x000000ffff397224 */ /* 0x100fe200030e0609 */
[----:B------:R-:W-:Y:S01]  /*a970*/  LOP3.LUT R52, R52, R53, RZ, 0x3c, !PT ;  /* 0x0000003534347212 */ /* 0x000fe200078e3cff */
[--C-:B------:R-:W-:Y:S01]  /*a980*/  IMAD.X R53, RZ, RZ, R9.reuse, P5 ;  /* 0x000000ffff357224 */ /* 0x100fe200028e0609 */
[----:B------:R-:W-:Y:S01]  /*a990*/  LOP3.LUT R48, R48, R49, RZ, 0x3c, !PT ;  /* 0x0000003130307212 */ /* 0x000fe200078e3cff */
[--C-:B------:R-:W-:Y:S01]  /*a9a0*/  IMAD.X R49, RZ, RZ, R9.reuse, P4 ;  /* 0x000000ffff317224 */ /* 0x100fe200020e0609 */
[----:B------:R-:W-:Y:S01]  /*a9b0*/  LOP3.LUT R32, R33, R8, RZ, 0x3c, !PT ;  /* 0x0000000821207212 */ /* 0x000fe200078e3cff */
[----:B------:R-:W-:Y:S01]  /*a9c0*/  IMAD.MOV.U32 R33, RZ, RZ, R9 ;  /* 0x000000ffff217224 */ /* 0x000fe200078e0009 */
[--C-:B------:R-:W-:Y:S01]  /*a9d0*/  SHF.R.S32.HI R60, RZ, 0x1f, R3.reuse ;  /* 0x0000001fff3c7819 */ /* 0x100fe20000011403 */
[----:B------:R-:W-:Y:S01]  /*a9e0*/  IMAD.MOV R61, RZ, RZ, -R3 ;  /* 0x000000ffff3d7224 */ /* 0x000fe200078e0a03 */
[----:B------:R-:W-:Y:S01]  /*a9f0*/  LOP3.LUT R6, R5, R14, RZ, 0x3c, !PT ;  /* 0x0000000e05067212 */ /* 0x000fe200078e3cff */
[----:B------:R-:W-:Y:S01]  /*aa00*/  IMAD.U32 R20, RZ, RZ, UR6 ;  /* 0x00000006ff147e24 */ /* 0x000fe2000f8e00ff */
[----:B------:R-:W5:Y:S01]  /*aa10*/  LD.E.128 R24, desc[UR50][R24.64] ;  /* 0x0000003218187980 */ /* 0x000f62000c101d00 */
[----:B------:R-:W-:Y:S01]  /*aa20*/  IMAD.U32 R21, RZ, RZ, UR7 ;  /* 0x00000007ff157e24 */ /* 0x000fe2000f8e00ff */
[----:B------:R-:W-:Y:S01]  /*aa30*/  ULDC.64 UR6, c[0x0][0xae0] ;  /* 0x0002b80000067ab9 */ /* 0x000fe20000000a00 */
[----:B------:R-:W-:Y:S01]  /*aa40*/  IMAD.U32 R21, RZ, RZ, UR4 ;  /* 0x00000004ff157e24 */ /* 0x000fe2000f8e00ff */
[----:B------:R-:W5:Y:S01]  /*aa50*/  LD.E.128 R32, desc[UR50][R32.64] ;  /* 0x0000003220207980 */ /* 0x000f62000c101d00 */
[----:B------:R-:W-:-:S02]  /*aa60*/  IMAD R60, R60, UR6, RZ ;  /* 0x000000063c3c7c24 */ /* 0x000fc4000f8e02ff */
[----:B------:R-:W-:Y:S01]  /*aa70*/  IMAD R61, R62, R61, R64 ;  /* 0x0000003d3e3d7224 */ /* 0x000fe200078e0240 */
[----:B------:R-:W5:Y:S01]  /*aa80*/  LD.E.128 R12, desc[UR50][R12.64] ;  /* 0x000000320c0c7980 */ /* 0x000f62000c101d00 */
[----:B------:R-:W-:-:S03]  /*aa90*/  IMAD.U32 R62, RZ, RZ, UR40 ;  /* 0x00000028ff3e7e24 */ /* 0x000fc6000f8e00ff */
[----:B------:R-:W5:Y:S01]  /*aaa0*/  LD.E.128 R8, desc[UR50][R10.64] ;  /* 0x000000320a087980 */ /* 0x000f62000c101d00 */
[----:B------:R-:W-:-:S03]  /*aab0*/  IMAD R65, R3, UR7, R60 ;  /* 0x0000000703417c24 */ /* 0x000fc6000f8e023c */
[----:B------:R-:W5:Y:S01]  /*aac0*/  LD.E.128 R44, desc[UR50][R44.64] ;  /* 0x000000322c2c7980 */ /* 0x000f62000c101d00 */
[----:B------:R-:W-:-:S03]  /*aad0*/  IMAD.WIDE.U32 R20, R3, UR6, R20 ;  /* 0x0000000603147c25 */ /* 0x000fc6000f8e0014 */
[----:B------:R-:W5:Y:S01]  /*aae0*/  LD.E.128 R40, desc[UR50][R40.64] ;  /* 0x0000003228287980 */ /* 0x000f62000c101d00 */
[----:B------:R-:W-:-:S03]  /*aaf0*/  SHF.R.S32.HI R3, RZ, 0x1f, R61 ;  /* 0x0000001fff037819 */ /* 0x000fc6000001143d */
[----:B------:R-:W5:Y:S04]  /*ab00*/  LD.E.128 R36, desc[UR50][R36.64] ;  /* 0x0000003224247980 */ /* 0x000f68000c101d00 */
[----:B------:R-:W5:Y:S04]  /*ab10*/  LD.E.128 R28, desc[UR50][R28.64] ;  /* 0x000000321c1c7980 */ /* 0x000f68000c101d00 */
[----:B------:R-:W5:Y:S04]  /*ab20*/  LD.E.128 R56, desc[UR50][R56.64] ;  /* 0x0000003238387980 */ /* 0x000f68000c101d00 */
[----:B------:R-:W5:Y:S04]  /*ab30*/  LD.E.128 R52, desc[UR50][R52.64] ;  /* 0x0000003234347980 */ /* 0x000f68000c101d00 */
[----:B-1----:R-:W5:Y:S04]  /*ab40*/  LD.E.128 R48, desc[UR50][R48.64] ;  /* 0x0000003230307980 */ /* 0x002f68000c101d00 */
[----:B------:R-:W5:Y:S01]  /*ab50*/  LD.E.128 R4, desc[UR50][R6.64] ;  /* 0x0000003206047980 */ /* 0x000f62000c101d00 */
[----:B------:R-:W-:Y:S01]  /*ab60*/  IMAD R67, R62, 0x80, R19 ;  /* 0x000000803e437824 */ /* 0x000fe200078e0213 */
[----:B------:R-:W-:Y:S01]  /*ab70*/  ULDC.64 UR6, c[0x0][0xad8] ;  /* 0x0002b60000067ab9 */ /* 0x000fe20000000a00 */
[----:B------:R-:W-:Y:S01]  /*ab80*/  @!PT LDS RZ, [RZ] ;  /* 0x00000000fffff984 */ /* 0x000fe20000000800 */
[----:B------:R-:W-:Y:S01]  /*ab90*/  @!PT LDS RZ, [RZ] ;  /* 0x00000000fffff984 */ /* 0x000fe20000000800 */
[----:B------:R-:W-:Y:S01]  /*aba0*/  @!PT LDS RZ, [RZ] ;  /* 0x00000000fffff984 */ /* 0x000fe20000000800 */
[----:B------:R-:W-:Y:S01]  /*abb0*/  @!PT LDS RZ, [RZ] ;  /* 0x00000000fffff984 */ /* 0x000fe20000000800 */
[----:B------:R0:W-:Y:S06]  /*abc0*/  MEMBAR.ALL.CTA ;  /* 0x0000000000007992 */ /* 0x0001ec0000008000 */
[----:B0-----:R-:W0:Y:S01]  /*abd0*/  FENCE.VIEW.ASYNC.S ;  /* 0x00000000000073c6 */ /* 0x001e220000000000 */
[----:B------:R-:W-:-:S02]  /*abe0*/  IMAD.IADD R21, R21, 0x1, R65 ;  /* 0x0000000115157824 */ /* 0x000fc400078e0241 */
[----:B------:R-:W-:Y:S02]  /*abf0*/  IMAD R60, R3, UR6, RZ ;  /* 0x00000006033c7c24 */ /* 0x000fe4000f8e02ff */
[----:B------:R-:W-:Y:S02]  /*ac00*/  VIADD R3, R67, 0x20 ;  /* 0x0000002043037836 */ /* 0x000fe40000000000 */
[C---:B------:R-:W-:Y:S02]  /*ac10*/  IMAD R65, R61.reuse, UR7, R60 ;  /* 0x000000073d417c24 */ /* 0x040fe4000f8e023c */
[----:B------:R-:W-:Y:S01]  /*ac20*/  IMAD.WIDE.U32 R20, R61, UR6, R20 ;  /* 0x000000063d147c25 */ /* 0x000fe2000f8e0014 */
[-C--:B------:R-:W-:Y:S01]  /*ac30*/  ISETP.GE.AND P1, PT, R3, R66.reuse, PT ;  /* 0x000000420300720c */ /* 0x080fe20003f26270 */
[----:B------:R-:W-:Y:S01]  /*ac40*/  ULDC.64 UR6, c[0x0][0xa80] ;  /* 0x0002a00000067ab9 */ /* 0x000fe20000000a00 */
[----:B------:R-:W-:Y:S01]  /*ac50*/  ISETP.GE.AND P2, PT, R67, R66, PT ;  /* 0x000000424300720c */ /* 0x000fe20003f46270 */
[----:B------:R-:W-:-:S02]  /*ac60*/  VIADD R0, R0, 0x33420 ;  /* 0x0003342000007836 */ /* 0x000fc40000000000 */
[----:B------:R-:W-:Y:S01]  /*ac70*/  VIADD R3, R67, 0x40 ;  /* 0x0000004043037836 */ /* 0x000fe20000000000 */
[C---:B------:R-:W-:Y:S01]  /*ac80*/  LEA R62, P3, R20.reuse, UR6, 0x1 ;  /* 0x00000006143e7c11 */ /* 0x040fe2000f8608ff */
[----:B------:R-:W-:Y:S01]  /*ac90*/  IMAD.IADD R21, R21, 0x1, R65 ;  /* 0x0000000115157824 */ /* 0x000fe200078e0241 */
[----:B------:R-:W-:Y:S02]  /*aca0*/  PRMT R0, RZ, 0x654, R0 ;  /* 0x00000654ff007816 */ /* 0x000fe40000000000 */
[----:B------:R-:W-:Y:S02]  /*acb0*/  ISETP.GE.AND P0, PT, R3, R66, PT ;  /* 0x000000420300720c */ /* 0x000fe40003f06270 */
[----:B------:R-:W-:Y:S01]  /*acc0*/  LEA.HI.X R3, R20, UR7, R21, 0x1, P3 ;  /* 0x0000000714037c11 */ /* 0x000fe200098f0c15 */
[----:B0-----:R0:W1:Y:S01]  /*acd0*/  SHFL.IDX PT, R65, R62, RZ, 0x181f ;  /* 0x00181fff3e417589 */ /* 0x00106200000e0000 */
[----:B------:R2:W-:Y:S01]  /*ace0*/  SYNCS.ARRIVE.TRANS64.RED.A1T0 RZ, [R0+URZ], RZ ;  /* 0x000000ff00ff79a7 */ /* 0x0005e2000810043f */
[----:B------:R-:W-:Y:S02]  /*acf0*/  BSSY B1, `(.L_x_219) ;  /* 0x0000010000017945 */ /* 0x000fe40003800000 */
[----:B--2---:R0:W2:Y:S02]  /*ad00*/  SHFL.IDX PT, R0, R3, RZ, 0x181f ;  /* 0x00181fff03007589 */ /* 0x0040a400000e0000 */
[----:B------:R-:W-:Y:S05]  /*ad10*/  @P2 BRA `(.L_x_220) ;  /* 0x0000000000342947 */ /* 0x000fea0003800000 */
[----:B------:R-:W-:Y:S02]  /*ad20*/  ULDC UR4, c[0x0][0xac8] ;  /* 0x0002b20000047ab9 */ /* 0x000fe40000000800 */
[----:B------:R-:W-:Y:S02]  /*ad30*/  ISETP.GE.AND P4, PT, R2, UR4, PT ;  /* 0x0000000402007c0c */ /* 0x000fe4000bf86270 */
[----:B------:R-:W-:Y:S02]  /*ad40*/  ISETP.GE.AND P3, PT, R16, UR4, PT ;  /* 0x0000000410007c0c */ /* 0x000fe4000bf66270 */
[----:B------:R-:W-:-:S09]  /*ad50*/  ISETP.GE.AND P2, PT, R17, UR4, PT ;  /* 0x0000000411007c0c */ /* 0x000fd2000bf46270 */
[-C--:B-1----:R-:W-:Y:S02]  /*ad60*/  @!P4 LEA R20, P6, R2, R65.reuse, 0x1 ;  /* 0x000000410214c211 */ /* 0x082fe400078c08ff */
[-C--:B------:R-:W-:Y:S02]  /*ad70*/  @!P3 LEA R60, P5, R16, R65.reuse, 0x1 ;  /* 0x00000041103cb211 */ /* 0x080fe400078a08ff */
[-C--:B--2---:R-:W-:Y:S02]  /*ad80*/  @!P4 LEA.HI.X R21, R2, R0.reuse, R227, 0x1, P6 ;  /* 0x000000000215c211 */ /* 0x084fe400030f0ce3 */
[C---:B------:R-:W-:Y:S02]  /*ad90*/  @!P2 LEA R64, P6, R17.reuse, R65, 0x1 ;  /* 0x000000411140a211 */ /* 0x040fe400078c08ff */
[-C--:B------:R-:W-:Y:S01]  /*ada0*/  @!P3 LEA.HI.X R61, R16, R0.reuse, R226, 0x1, P5 ;  /* 0x00000000103db211 */ /* 0x080fe200028f0ce2 */
[----:B-----5:R3:W-:Y:S01]  /*adb0*/  @!P4 ST.E.128 desc[UR50][R20.64], R32 ;  /* 0x000000201400c985 */ /* 0x0207e2000c101d32 */
[----:B------:R-:W-:-:S03]  /*adc0*/  @!P2 LEA.HI.X R65, R17, R0, R225, 0x1, P6 ;  /* 0x000000001141a211 */ /* 0x000fc600030f0ce1 */
[----:B------:R3:W-:Y:S04]  /*add0*/  @!P3 ST.E.128 desc[UR50][R60.64], R44 ;  /* 0x0000002c3c00b985 */ /* 0x0007e8000c101d32 */
[----:B------:R3:W-:Y:S02]  /*ade0*/  @!P2 ST.E.128 desc[UR50][R64.64], R56 ;  /* 0x000000384000a985 */ /* 0x0007e4000c101d32 */
.L_x_220:
[----:B------:R-:W-:Y:S05]  /*adf0*/  BSYNC B1 ;  /* 0x0000000000017941 */ /* 0x000fea0003800000 */
.L_x_219:
[----:B--2---:R2:W4:Y:S01]  /*ae00*/  SHFL.IDX PT, R0, R3, 0x1, 0x181f ;  /* 0x00381f0003007f89 */ /* 0x00452200000e0000 */
[----:B------:R-:W-:Y:S03]  /*ae10*/  BSSY B1, `(.L_x_221) ;  /* 0x0000010000017945 */ /* 0x000fe60003800000 */
[----:B---3-5:R2:W3:Y:S01]  /*ae20*/  SHFL.IDX PT, R35, R62, 0x1, 0x181f ;  /* 0x00381f003e237f89 */ /* 0x0284e200000e0000 */
[----:B------:R-:W-:Y:S05]  /*ae30*/  @P1 BRA `(.L_x_222) ;  /* 0x0000000000341947 */ /* 0x000fea0003800000 */
[----:B------:R-:W-:Y:S02]  /*ae40*/  ULDC UR4, c[0x0][0xac8] ;  /* 0x0002b20000047ab9 */ /* 0x000fe40000000800 */
[----:B------:R-:W-:Y:S02]  /*ae50*/  ISETP.GE.AND P4, PT, R2, UR4, PT ;  /* 0x0000000402007c0c */ /* 0x000fe4000bf86270 */
[----:B------:R-:W-:Y:S02]  /*ae60*/  ISETP.GE.AND P5, PT, R16, UR4, PT ;  /* 0x0000000410007c0c */ /* 0x000fe4000bfa6270 */
[----:B------:R-:W-:-:S09]  /*ae70*/  ISETP.GE.AND P6, PT, R17, UR4, PT ;  /* 0x0000000411007c0c */ /* 0x000fd2000bfc6270 */
[-C--:B---3--:R-:W-:Y:S02]  /*ae80*/  @!P4 LEA R20, P1, R2, R35.reuse, 0x1 ;  /* 0x000000230214c211 */ /* 0x088fe400078208ff */
[-C--:B------:R-:W-:Y:S02]  /*ae90*/  @!P5 LEA R32, P2, R16, R35.reuse, 0x1 ;  /* 0x000000231020d211 */ /* 0x080fe400078408ff */
[C---:B------:R-:W-:Y:S02]  /*aea0*/  @!P6 LEA R34, P3, R17.reuse, R35, 0x1 ;  /* 0x000000231122e211 */ /* 0x040fe400078608ff */
[-C--:B----4-:R-:W-:Y:S02]  /*aeb0*/  @!P4 LEA.HI.X R21, R2, R0.reuse, R227, 0x1, P1 ;  /* 0x000000000215c211 */ /* 0x090fe400008f0ce3 */
[-C--:B------:R-:W-:Y:S02]  /*aec0*/  @!P5 LEA.HI.X R33, R16, R0.reuse, R226, 0x1, P2 ;  /* 0x000000001021d211 */ /* 0x080fe400010f0ce2 */
[----:B------:R-:W-:Y:S01]  /*aed0*/  @!P6 LEA.HI.X R35, R17, R0, R225, 0x1, P3 ;  /* 0x000000001123e211 */ /* 0x000fe200018f0ce1 */
[----:B------:R3:W-:Y:S04]  /*aee0*/  @!P4 ST.E.128 desc[UR50][R20.64], R24 ;  /* 0x000000181400c985 */ /* 0x0007e8000c101d32 */
[----:B------:R3:W-:Y:S04]  /*aef0*/  @!P5 ST.E.128 desc[UR50][R32.64], R40 ;  /* 0x000000282000d985 */ /* 0x0007e8000c101d32 */
[----:B------:R3:W-:Y:S02]  /*af00*/  @!P6 ST.E.128 desc[UR50][R34.64], R52 ;  /* 0x000000342200e985 */ /* 0x0007e4000c101d32 */
.L_x_222:
[----:B------:R-:W-:Y:S05]  /*af10*/  BSYNC B1 ;  /* 0x0000000000017941 */ /* 0x000fea0003800000 */
.L_x_221:
[----:B----4-:R4:W0:Y:S01]  /*af20*/  SHFL.IDX PT, R0, R3, 0x2, 0x181f ;  /* 0x00581f0003007f89 */ /* 0x01082200000e0000 */
[----:B------:R-:W-:Y:S03]  /*af30*/  BSSY B1, `(.L_x_223) ;  /* 0x0000010000017945 */ /* 0x000fe60003800000 */
[----:B---3--:R4:W3:Y:S01]  /*af40*/  SHFL.IDX PT, R27, R62, 0x2, 0x181f ;  /* 0x00581f003e1b7f89 */ /* 0x0088e200000e0000 */
        /* <DEDUP_REMOVED lines=8> */
[-C--:B0-----:R-:W-:Y:S02]  /*afd0*/  @!P3 LEA.HI.X R21, R2, R0.reuse, R227, 0x1, P0 ;  /* 0x000000000215b211 */ /* 0x081fe400000f0ce3 */
[-C--:B------:R-:W-:Y:S02]  /*afe0*/  @!P4 LEA.HI.X R25, R16, R0.reuse, R226, 0x1, P1 ;  /* 0x000000001019c211 */ /* 0x080fe400008f0ce2 */
[----:B------:R-:W-:Y:S01]  /*aff0*/  @!P5 LEA.HI.X R27, R17, R0, R225, 0x1, P2 ;  /* 0x00000000111bd211 */ /* 0x000fe200010f0ce1 */
[----:B------:R0:W-:Y:S04]  /*b000*/  @!P3 ST.E.128 desc[UR50][R20.64], R12 ;  /* 0x0000000c1400b985 */ /* 0x0001e8000c101d32 */
[----:B------:R0:W-:Y:S04]  /*b010*/  @!P4 ST.E.128 desc[UR50][R24.64], R36 ;  /* 0x000000241800c985 */ /* 0x0001e8000c101d32 */
[----:B------:R0:W-:Y:S02]  /*b020*/  @!P5 ST.E.128 desc[UR50][R26.64], R48 ;  /* 0x000000301a00d985 */ /* 0x0001e4000c101d32 */
.L_x_224:
[----:B------:R-:W-:Y:S05]  /*b030*/  BSYNC B1 ;  /* 0x0000000000017941 */ /* 0x000fea0003800000 */
.L_x_223:
[----:B0-----:R-:W-:Y:S01]  /*b040*/  VIADD R0, R67, 0x60 ;  /* 0x0000006043007836 */ /* 0x001fe20000000000 */
[----:B--2-4-:R-:W0:Y:S04]  /*b050*/  SHFL.IDX PT, R3, R3, 0x3, 0x181f ;  /* 0x00781f0003037f89 */ /* 0x014e2800000e0000 */
[----:B------:R-:W-:Y:S01]  /*b060*/  ISETP.GE.AND P0, PT, R0, R66, PT ;  /* 0x000000420000720c */ /* 0x000fe20003f06270 */
[----:B------:R2:W4:-:S12]  /*b070*/  SHFL.IDX PT, R21, R62, 0x3, 0x181f ;  /* 0x00781f003e157f89 */ /* 0x00051800000e0000 */
[----:B--2---:R-:W-:Y:S05]  /*b080*/  @P0 BRA `(.L_x_225) ;  /* 0x0000000c00640947 */ /* 0x004fea0003800000 */
[----:B------:R-:W-:Y:S02]  /*b090*/  ULDC UR4, c[0x0][0xac8] ;  /* 0x0002b20000047ab9 */ /* 0x000fe40000000800 */
[----:B------:R-:W-:Y:S02]  /*b0a0*/  ISETP.GE.AND P2, PT, R2, UR4, PT ;  /* 0x0000000402007c0c */ /* 0x000fe4000bf46270 */
[----:B------:R-:W-:-:S11]  /*b0b0*/  ISETP.GE.AND P3, PT, R16, UR4, PT ;  /* 0x0000000410007c0c */ /* 0x000fd6000bf66270 */
[-C--:B----4-:R-:W-:Y:S02]  /*b0c0*/  @!P2 LEA R12, P0, R2, R21.reuse, 0x1 ;  /* 0x00000015020ca211 */ /* 0x090fe400078008ff */
[----:B------:R-:W-:Y:S02]  /*b0d0*/  @!P3 LEA R14, P1, R16, R21, 0x1 ;  /* 0x00000015100eb211 */ /* 0x000fe400078208ff */
[-C--:B0-----:R-:W-:Y:S02]  /*b0e0*/  @!P2 LEA.HI.X R13, R2, R3.reuse, R227, 0x1, P0 ;  /* 0x00000003020da211 */ /* 0x081fe400000f0ce3 */
[----:B------:R-:W-:Y:S02]  /*b0f0*/  @!P3 LEA.HI.X R15, R16, R3, R226, 0x1, P1 ;  /* 0x00000003100fb211 */ /* 0x000fe400008f0ce2 */
[----:B------:R-:W-:Y:S01]  /*b100*/  ISETP.GE.AND P0, PT, R17, UR4, PT ;  /* 0x0000000411007c0c */ /* 0x000fe2000bf06270 */
[----:B------:R2:W-:Y:S04]  /*b110*/  @!P2 ST.E.128 desc[UR50][R12.64], R8 ;  /* 0x000000080c00a985 */ /* 0x0005e8000c101d32 */
[----:B------:R2:W-:Y:S08]  /*b120*/  @!P3 ST.E.128 desc[UR50][R14.64], R28 ;  /* 0x0000001c0e00b985 */ /* 0x0005f0000c101d32 */
[----:B------:R-:W-:Y:S05]  /*b130*/  @P0 BRA `(.L_x_225) ;  /* 0x0000000c00380947 */ /* 0x000fea0003800000 */
[----:B--2---:R-:W-:-:S04]  /*b140*/  LEA R8, P0, R17, R21, 0x1 ;  /* 0x0000001511087211 */ /* 0x004fc800078008ff */
[----:B------:R-:W-:-:S05]  /*b150*/  LEA.HI.X R9, R17, R3, R225, 0x1, P0 ;  /* 0x0000000311097211 */ /* 0x000fca00000f0ce1 */
[----:B------:R0:W-:Y:S01]  /*b160*/  ST.E.128 desc[UR50][R8.64], R4 ;  /* 0x0000000408007985 */ /* 0x0001e2000c101d32 */
[----:B------:R-:W-:Y:S05]  /*b170*/  BRA `(.L_x_225) ;  /* 0x0000000c00287947 */ /* 0x000fea0003800000 */
.L_x_217:
[----:B------:R-:W-:Y:S01]  /*b180*/  ULDC.64 UR6, c[0x0][0xc00] ;  /* 0x0003000000067ab9 */ /* 0x000fe20000000a00 */
[----:B------:R-:W-:Y:S01]  /*b190*/  ULDC UR4, c[0x0][0xa88] ;  /* 0x0002a20000047ab9 */ /* 0x000fe20000000800 */
[----:B------:R-:W-:Y:S01]  /*b1a0*/  UISETP.NE.U32.AND UP0, UPT, UR6, URZ, UPT ;  /* 0x0000003f0600728c */ /* 0x000fe2000bf05070 */
[----:B------:R-:W0:Y:S03]  /*b1b0*/  LDC R11, c[0x0][0xbe8] ;  /* 0x0002fa00ff0b7b82 */ /* 0x000e260000000800 */
[----:B------:R-:W-:-:S03]  /*b1c0*/  UISETP.NE.AND.EX UP0, UPT, UR7, URZ, UPT, UP0 ;  /* 0x0000003f0700728c */ /* 0x000fc6000bf05300 */
[----:B------:R-:W-:Y:S02]  /*b1d0*/  ULDC.64 UR6, c[0x0][0xc00] ;  /* 0x0003000000067ab9 */ /* 0x000fe40000000a00 */
[----:B------:R-:W-:Y:S01]  /*b1e0*/  UIMAD.WIDE UR6, UR37, 0x4, UR6 ;  /* 0x00000004250678a5 */ /* 0x000fe2000f8e0206 */
[----:B------:R-:W-:-:S05]  /*b1f0*/  PLOP3.LUT P2, PT, PT, PT, UP0, 0x80, 0x0 ;  /* 0x000000000000781c */ /* 0x000fca0003f4f008 */
[----:B------:R-:W-:Y:S02]  /*b200*/  IMAD.U32 R4, RZ, RZ, UR6 ;  /* 0x00000006ff047e24 */ /* 0x000fe4000f8e00ff */
[----:B------:R-:W-:Y:S01]  /*b210*/  IMAD.U32 R5, RZ, RZ, UR7 ;  /* 0x00000007ff057e24 */ /* 0x000fe2000f8e00ff */
[----:B------:R-:W-:Y:S02]  /*b220*/  ULDC.64 UR6, c[0x0][0xc08] ;  /* 0x0003020000067ab9 */ /* 0x000fe40000000a00 */
[----:B------:R-:W-:-:S03]  /*b230*/  UISETP.NE.U32.AND UP1, UPT, UR6, URZ, UPT ;  /* 0x0000003f0600728c */ /* 0x000fc6000bf25070 */
[----:B------:R-:W2:Y:S01]  /*b240*/  @P2 LDG.E R3, desc[UR50][R4.64] ;  /* 0x0000003204032981 */ /* 0x000ea2000c1e1900 */
[----:B------:R-:W-:Y:S01]  /*b250*/  UISETP.NE.AND.EX UP1, UPT, UR7, URZ, UPT, UP1 ;  /* 0x0000003f0700728c */ /* 0x000fe2000bf25310 */
[----:B------:R-:W-:-:S05]  /*b260*/  IMAD.U32 R0, RZ, RZ, UR4 ;  /* 0x00000004ff007e24 */ /* 0x000fca000f8e00ff */
[----:B------:R-:W-:-:S05]  /*b270*/  PLOP3.LUT P3, PT, PT, PT, UP1, 0x80, 0x0 ;  /* 0x000000000000781c */ /* 0x000fca0003f6f018 */
[----:B------:R-:W-:Y:S02]  /*b280*/  @UP1 ULDC.64 UR6, c[0x0][0xc08] ;  /* 0x0003020000061ab9 */ /* 0x000fe40000000a00 */
[----:B------:R-:W-:-:S06]  /*b290*/  @UP1 UIMAD.WIDE UR6, UR37, 0x4, UR6 ;  /* 0x00000004250618a5 */ /* 0x000fcc000f8e0206 */
[----:B------:R-:W-:Y:S02]  /*b2a0*/  IMAD.U32 R6, RZ, RZ, UR6 ;  /* 0x00000006ff067e24 */ /* 0x000fe4000f8e00ff */
[----:B------:R-:W-:-:S05]  /*b2b0*/  IMAD.U32 R7, RZ, RZ, UR7 ;  /* 0x00000007ff077e24 */ /* 0x000fca000f8e00ff */
[----:B------:R1:W5:Y:S01]  /*b2c0*/  @P3 LDG.E R0, desc[UR50][R6.64] ;  /* 0x0000003206003981 */ /* 0x000362000c1e1900 */
[----:B0-----:R-:W-:Y:S01]  /*b2d0*/  ISETP.NE.AND P0, PT, R11, 0x1, PT ;  /* 0x000000010b00780c */ /* 0x001fe20003f05270 */
[----:B------:R-:W-:Y:S01]  /*b2e0*/  UMOV UR4, URZ ;  /* 0x0000003f00047c82 */ /* 0x000fe20008000000 */
[----:B------:R-:W-:Y:S01]  /*b2f0*/  USHF.R.S32.HI UR10, URZ, 0x1f, UR41 ;  /* 0x0000001f3f0a7899 */ /* 0x000fe20008011429 */
[----:B------:R-:W-:-:S10]  /*b300*/  ISETP.GE.AND P1, PT, R228, 0x80, PT ;  /* 0x00000080e400780c */ /* 0x000fd40003f26270 */
[----:B------:R-:W0:Y:S01]  /*b310*/  @P0 LDC R9, c[0x0][0xbec] ;  /* 0x0002fb00ff090b82 */ /* 0x000e220000000800 */
[----:B--2---:R-:W-:-:S13]  /*b320*/  @P2 R2UR UR4, R3 ;  /* 0x00000000030422ca */ /* 0x004fda00000e0000 */
[----:B------:R-:W-:Y:S01]  /*b330*/  USHF.R.S32.HI UR9, URZ, 0x1f, UR4 ;  /* 0x0000001f3f097899 */ /* 0x000fe20008011404 */
[----:B01----:R-:W-:Y:S11]  /*b340*/  @P3 BRA `(.L_x_226) ;  /* 0x0000000000103947 */ /* 0x003ff60003800000 */
[----:B------:R-:W-:Y:S05]  /*b350*/  @!P2 BRA `(.L_x_226) ;  /* 0x00000000000ca947 */ /* 0x000fea0003800000 */
[----:B------:R-:W2:Y:S04]  /*b360*/  LDG.E R3, desc[UR50][R4.64] ;  /* 0x0000003204037981 */ /* 0x000ea8000c1e1900 */
[----:B-----5:R-:W2:Y:S02]  /*b370*/  LDG.E R0, desc[UR50][R4.64+0x4] ;  /* 0x0000043204007981 */ /* 0x020ea4000c1e1900 */
[----:B--2---:R-:W-:-:S07]  /*b380*/  IMAD.IADD R0, R0, 0x1, -R3 ;  /* 0x0000000100007824 */ /* 0x004fce00078e0a03 */
.L_x_226:
[----:B------:R-:W-:Y:S01]  /*b390*/  USEL UR37, UR37, URZ, !UP0 ;  /* 0x0000003f25257287 */ /* 0x000fe2000c000000 */
[----:B------:R-:W-:Y:S01]  /*b3a0*/  BSSY B1, `(.L_x_227) ;  /* 0x000002d000017945 */ /* 0x000fe20003800000 */
[----:B------:R-:W-:-:S03]  /*b3b0*/  USEL UR38, UR38, URZ, !UP0 ;  /* 0x0000003f26267287 */ /* 0x000fc6000c000000 */
[----:B------:R-:W-:Y:S09]  /*b3c0*/  @P1 BRA `(.L_x_228) ;  /* 0x0000000000a81947 */ /* 0x000ff20003800000 */
[----:B------:R-:W0:Y:S01]  /*b3d0*/  S2R R4, SR_TID.X ;  /* 0x0000000000047919 */ /* 0x000e220000002100 */
[----:B------:R-:W1:Y:S01]  /*b3e0*/  LDC R6, c[0x0][0xbe8] ;  /* 0x0002fa00ff067b82 */ /* 0x000e620000000800 */
[----:B------:R-:W-:-:S04]  /*b3f0*/  IMAD.U32 R3, RZ, RZ, UR40 ;  /* 0x00000028ff037e24 */ /* 0x000fc8000f8e00ff */
[----:B0-----:R-:W-:Y:S02]  /*b400*/  IMAD R3, R3, 0x80, R4 ;  /* 0x0000008003037824 */ /* 0x001fe400078e0204 */
[----:B-1---5:R-:W-:Y:S02]  /*b410*/  IMAD R4, R0, R6, RZ ;  /* 0x0000000600047224 */ /* 0x022fe400078e02ff */
[----:B------:R-:W-:-:S05]  /*b420*/  VIADD R5, R3, 0xffffff80 ;  /* 0xffffff8003057836 */ /* 0x000fca0000000000 */
[----:B------:R-:W-:-:S13]  /*b430*/  ISETP.GE.AND P1, PT, R5, R4, PT ;  /* 0x000000040500720c */ /* 0x000fda0003f26270 */
[----:B------:R-:W-:Y:S05]  /*b440*/  @P1 BRA `(.L_x_228) ;  /* 0x0000000000881947 */ /* 0x000fea0003800000 */
[----:B------:R-:W-:Y:S01]  /*b450*/  ISETP.NE.AND P1, PT, R6, 0x1, PT ;  /* 0x000000010600780c */ /* 0x000fe20003f25270 */
[----:B------:R-:W-:Y:S01]  /*b460*/  ULDC.64 UR12, c[0x0][0xb90] ;  /* 0x0002e400000c7ab9 */ /* 0x000fe20000000a00 */
[----:B------:R-:W-:Y:S01]  /*b470*/  UMOV UR6, UR4 ;  /* 0x0000000400067c82 */ /* 0x000fe20008000000 */
[----:B------:R-:W-:Y:S01]  /*b480*/  UIMAD UR8, UR10, UR12, URZ ;  /* 0x0000000c0a0872a4 */ /* 0x000fe2000f8e023f */
[----:B------:R-:W-:Y:S02]  /*b490*/  UMOV UR7, UR9 ;  /* 0x0000000900077c82 */ /* 0x000fe40008000000 */
[----:B------:R-:W-:Y:S02]  /*b4a0*/  UIMAD.WIDE.U32 UR6, UR41, UR12, UR6 ;  /* 0x0000000c290672a5 */ /* 0x000fe4000f8e0006 */
[----:B------:R-:W-:-:S03]  /*b4b0*/  UIMAD UR8, UR41, UR13, UR8 ;  /* 0x0000000d290872a4 */ /* 0x000fc6000f8e0208 */
[----:B------:R-:W-:Y:S02]  /*b4c0*/  ULDC.64 UR12, c[0x0][0xb98] ;  /* 0x0002e600000c7ab9 */ /* 0x000fe40000000a00 */
[----:B------:R-:W0:Y:S01]  /*b4d0*/  @P1 LDC R4, c[0x0][0xbec] ;  /* 0x0002fb00ff041b82 */ /* 0x000e220000000800 */
[----:B------:R-:W-:Y:S02]  /*b4e0*/  UIADD3 UR7, UR7, UR8, URZ ;  /* 0x0000000807077290 */ /* 0x000fe4000fffe03f */
[----:B------:R-:W-:Y:S02]  /*b4f0*/  UIMAD UR8, UR38, UR12, URZ ;  /* 0x0000000c260872a4 */ /* 0x000fe4000f8e023f */
[----:B------:R-:W-:Y:S02]  /*b500*/  UIMAD.WIDE.U32 UR6, UR37, UR12, UR6 ;  /* 0x0000000c250672a5 */ /* 0x000fe4000f8e0006 */
[----:B------:R-:W-:Y:S01]  /*b510*/  UIMAD UR8, UR37, UR13, UR8 ;  /* 0x0000000d250872a4 */ /* 0x000fe2000f8e0208 */
[----:B------:R-:W1:Y:S02]  /*b520*/  @P1 LDC R8, c[0x0][0xbf0] ;  /* 0x0002fc00ff081b82 */ /* 0x000e640000000800 */
[----:B------:R-:W-:Y:S01]  /*b530*/  ULDC.64 UR12, c[0x0][0xb88] ;  /* 0x0002e200000c7ab9 */ /* 0x000fe20000000a00 */
[----:B0-----:R-:W-:-:S04]  /*b540*/  @P1 IMAD.HI.U32 R3, R5, R4, RZ ;  /* 0x0000000405031227 */ /* 0x001fc800078e00ff */
[----:B------:R-:W-:Y:S01]  /*b550*/  IMAD.MOV.U32 R4, RZ, RZ, R5 ;  /* 0x000000ffff047224 */ /* 0x000fe200078e0005 */
[----:B-1----:R-:W-:Y:S01]  /*b560*/  @P1 SHF.R.U32.HI R4, RZ, R8, R3 ;  /* 0x00000008ff041219 */ /* 0x002fe20000011603 */
[----:B------:R-:W-:-:S04]  /*b570*/  IMAD.U32 R8, RZ, RZ, UR8 ;  /* 0x00000008ff087e24 */ /* 0x000fc8000f8e00ff */
[----:B------:R-:W-:-:S04]  /*b580*/  IMAD.MOV R3, RZ, RZ, -R4 ;  /* 0x000000ffff037224 */ /* 0x000fc800078e0a04 */
[----:B------:R-:W-:Y:S01]  /*b590*/  IMAD R3, R6, R3, R5 ;  /* 0x0000000306037224 */ /* 0x000fe200078e0205 */
[----:B------:R-:W-:Y:S02]  /*b5a0*/  SHF.R.S32.HI R5, RZ, 0x1f, R4 ;  /* 0x0000001fff057819 */ /* 0x000fe40000011404 */
[----:B------:R-:W-:Y:S02]  /*b5b0*/  IADD3 R4, P1, R4, UR6, RZ ;  /* 0x0000000604047c10 */ /* 0x000fe4000ff3e0ff */
[----:B------:R-:W-:Y:S02]  /*b5c0*/  SHF.R.S32.HI R6, RZ, 0x1f, R3 ;  /* 0x0000001fff067819 */ /* 0x000fe40000011403 */
[----:B------:R-:W-:Y:S01]  /*b5d0*/  IADD3.X R5, R5, UR7, R8, P1, !PT ;  /* 0x0000000705057c10 */ /* 0x000fe20008ffe408 */
[----:B------:R-:W-:Y:S02]  /*b5e0*/  ULDC.64 UR6, c[0x0][0xb50] ;  /* 0x0002d40000067ab9 */ /* 0x000fe40000000a00 */
[----:B------:R-:W-:-:S02]  /*b5f0*/  IMAD R6, R6, UR12, RZ ;  /* 0x0000000c06067c24 */ /* 0x000fc4000f8e02ff */
[----:B------:R-:W-:-:S04]  /*b600*/  IMAD.WIDE.U32 R4, R3, UR12, R4 ;  /* 0x0000000c03047c25 */ /* 0x000fc8000f8e0004 */
[----:B------:R-:W-:Y:S01]  /*b610*/  IMAD R7, R3, UR13, R6 ;  /* 0x0000000d03077c24 */ /* 0x000fe2000f8e0206 */
[----:B------:R-:W-:-:S03]  /*b620*/  LEA R6, P1, R4, UR6, 0x2 ;  /* 0x0000000604067c11 */ /* 0x000fc6000f8210ff */
[----:B------:R-:W-:-:S05]  /*b630*/  IMAD.IADD R3, R5, 0x1, R7 ;  /* 0x0000000105037824 */ /* 0x000fca00078e0207 */
[----:B------:R-:W-:Y:S01]  /*b640*/  LEA.HI.X R7, R4, UR7, R3, 0x2, P1 ;  /* 0x0000000704077c11 */ /* 0x000fe200088f1403 */
[----:B------:R-:W-:-:S05]  /*b650*/  IMAD.MOV.U32 R3, RZ, RZ, -0x800000 ;  /* 0xff800000ff037424 */ /* 0x000fca00078e00ff */
[----:B------:R0:W-:Y:S02]  /*b660*/  STG.E desc[UR50][R6.64], R3 ;  /* 0x0000000306007986 */ /* 0x0001e4000c101932 */
.L_x_228:
[----:B------:R-:W-:Y:S05]  /*b670*/  BSYNC B1 ;  /* 0x0000000000017941 */ /* 0x000fea0003800000 */
.L_x_227:
[----:B------:R-:W1:Y:S01]  /*b680*/  @P0 LDC R5, c[0x0][0xbf0] ;  /* 0x0002fc00ff050b82 */ /* 0x000e620000000800 */
[----:B------:R-:W-:Y:S01]  /*b690*/  ULDC.64 UR12, c[0x0][0xaa0] ;  /* 0x0002a800000c7ab9 */ /* 0x000fe20000000a00 */
[----:B0-----:R-:W-:Y:S01]  /*b6a0*/  IMAD R3, R18, 0x20, R19 ;  /* 0x0000002012037824 */ /* 0x001fe200078e0213 */
[----:B------:R-:W-:Y:S01]  /*b6b0*/  UIMAD UR8, UR9, UR12, URZ ;  /* 0x0000000c090872a4 */ /* 0x000fe2000f8e023f */
[----:B------:R-:W-:Y:S01]  /*b6c0*/  IMAD.U32 R8, RZ, RZ, UR40 ;  /* 0x00000028ff087e24 */ /* 0x000fe2000f8e00ff */
[----:B------:R-:W-:Y:S01]  /*b6d0*/  UIMAD.WIDE.U32 UR6, UR4, UR12, URZ ;  /* 0x0000000c040672a5 */ /* 0x000fe2000f8e003f */
[----:B------:R-:W-:Y:S01]  /*b6e0*/  BSSY B1, `(.L_x_229) ;  /* 0x000003d000017945 */ /* 0x000fe20003800000 */
[----:B------:R-:W-:Y:S01]  /*b6f0*/  UIMAD UR8, UR4, UR13, UR8 ;  /* 0x0000000d040872a4 */ /* 0x000fe2000f8e0208 */
[----:B------:R-:W-:Y:S02]  /*b700*/  IMAD R8, R8, 0x80, R3 ;  /* 0x0000008008087824 */ /* 0x000fe400078e0203 */
[----:B------:R-:W-:Y:S01]  /*b710*/  ULDC.64 UR12, c[0x0][0xae8] ;  /* 0x0002ba00000c7ab9 */ /* 0x000fe20000000a00 */
[----:B------:R-:W-:Y:S01]  /*b720*/  UIADD3 UR7, UR7, UR8, URZ ;  /* 0x0000000807077290 */ /* 0x000fe2000fffe03f */
[----:B------:R-:W-:Y:S01]  /*b730*/  @P0 IMAD.HI.U32 R4, R8, R9, RZ ;  /* 0x0000000908040227 */ /* 0x000fe200078e00ff */
[----:B------:R-:W-:-:S02]  /*b740*/  UIMAD UR4, UR10, UR12, URZ ;  /* 0x0000000c0a0472a4 */ /* 0x000fc4000f8e023f */
[----:B------:R-:W-:Y:S01]  /*b750*/  UIMAD.WIDE.U32 UR6, UR41, UR12, UR6 ;  /* 0x0000000c290672a5 */ /* 0x000fe2000f8e0006 */
[----:B------:R-:W-:Y:S01]  /*b760*/  IMAD.MOV.U32 R3, RZ, RZ, R8 ;  /* 0x000000ffff037224 */ /* 0x000fe200078e0008 */
[----:B------:R-:W-:Y:S01]  /*b770*/  UIMAD UR4, UR41, UR13, UR4 ;  /* 0x0000000d290472a4 */ /* 0x000fe2000f8e0204 */
[----:B------:R-:W-:-:S03]  /*b780*/  ULDC.64 UR8, c[0x0][0xaf0] ;  /* 0x0002bc0000087ab9 */ /* 0x000fc60000000a00 */
[----:B------:R-:W-:Y:S02]  /*b790*/  UIADD3 UR7, UR7, UR4, URZ ;  /* 0x0000000407077290 */ /* 0x000fe4000fffe03f */
[----:B------:R-:W-:Y:S01]  /*b7a0*/  UIMAD UR4, UR38, UR8, URZ ;  /* 0x00000008260472a4 */ /* 0x000fe2000f8e023f */
[----:B-1----:R-:W-:Y:S01]  /*b7b0*/  @P0 SHF.R.U32.HI R3, RZ, R5, R4 ;  /* 0x00000005ff030219 */ /* 0x002fe20000011604 */
[----:B------:R-:W-:Y:S02]  /*b7c0*/  UIMAD.WIDE.U32 UR6, UR37, UR8, UR6 ;  /* 0x00000008250672a5 */ /* 0x000fe4000f8e0006 */
[----:B------:R-:W-:Y:S01]  /*b7d0*/  UIMAD UR4, UR37, UR9, UR4 ;  /* 0x00000009250472a4 */ /* 0x000fe2000f8e0204 */
[--C-:B------:R-:W-:Y:S01]  /*b7e0*/  SHF.R.S32.HI R4, RZ, 0x1f, R3.reuse ;  /* 0x0000001fff047819 */ /* 0x100fe20000011403 */
[----:B------:R-:W-:Y:S01]  /*b7f0*/  IMAD.MOV R7, RZ, RZ, -R3 ;  /* 0x000000ffff077224 */ /* 0x000fe200078e0a03 */
[----:B------:R-:W-:Y:S01]  /*b800*/  ULDC.64 UR8, c[0x0][0xae0] ;  /* 0x0002b80000087ab9 */ /* 0x000fe20000000a00 */
[----:B------:R-:W-:-:S02]  /*b810*/  UIADD3 UR4, UR7, UR4, URZ ;  /* 0x0000000407047290 */ /* 0x000fc4000fffe03f */
[----:B------:R-:W-:Y:S02]  /*b820*/  IMAD.U32 R5, RZ, RZ, UR7 ;  /* 0x00000007ff057e24 */ /* 0x000fe4000f8e00ff */
[----:B------:R-:W-:Y:S02]  /*b830*/  IMAD R6, R4, UR8, RZ ;  /* 0x0000000804067c24 */ /* 0x000fe4000f8e02ff */
[----:B------:R-:W-:Y:S01]  /*b840*/  IMAD.U32 R4, RZ, RZ, UR6 ;  /* 0x00000006ff047e24 */ /* 0x000fe2000f8e00ff */
[----:B------:R-:W-:Y:S01]  /*b850*/  ULDC.64 UR6, c[0x0][0xad8] ;  /* 0x0002b60000067ab9 */ /* 0x000fe20000000a00 */
[----:B------:R-:W-:Y:S02]  /*b860*/  IMAD.U32 R5, RZ, RZ, UR4 ;  /* 0x00000004ff057e24 */ /* 0x000fe4000f8e00ff */
[----:B------:R-:W-:Y:S02]  /*b870*/  IMAD R7, R11, R7, R8 ;  /* 0x000000070b077224 */ /* 0x000fe400078e0208 */
[----:B------:R-:W-:-:S02]  /*b880*/  IMAD R9, R3, UR9, R6 ;  /* 0x0000000903097c24 */ /* 0x000fc4000f8e0206 */
[----:B------:R-:W-:Y:S01]  /*b890*/  IMAD.WIDE.U32 R4, R3, UR8, R4 ;  /* 0x0000000803047c25 */ /* 0x000fe2000f8e0004 */
[----:B------:R-:W-:-:S03]  /*b8a0*/  SHF.R.S32.HI R3, RZ, 0x1f, R7 ;  /* 0x0000001fff037819 */ /* 0x000fc60000011407 */
[----:B------:R-:W-:Y:S02]  /*b8b0*/  IMAD.U32 R8, RZ, RZ, UR40 ;  /* 0x00000028ff087e24 */ /* 0x000fe4000f8e00ff */
[----:B------:R-:W-:Y:S02]  /*b8c0*/  IMAD.IADD R5, R5, 0x1, R9 ;  /* 0x0000000105057824 */ /* 0x000fe400078e0209 */
[----:B------:R-:W-:Y:S02]  /*b8d0*/  IMAD R6, R3, UR6, RZ ;  /* 0x0000000603067c24 */ /* 0x000fe4000f8e02ff */
[----:B------:R-:W-:Y:S02]  /*b8e0*/  IMAD R8, R8, 0x80, R19 ;  /* 0x0000008008087824 */ /* 0x000fe400078e0213 */
[----:B-----5:R-:W-:Y:S02]  /*b8f0*/  IMAD R11, R0, R11, RZ ;  /* 0x0000000b000b7224 */ /* 0x020fe400078e02ff */
[----:B------:R-:W-:-:S02]  /*b900*/  IMAD R3, R7, UR7, R6 ;  /* 0x0000000707037c24 */ /* 0x000fc4000f8e0206 */
[----:B------:R-:W-:Y:S01]  /*b910*/  IMAD.WIDE.U32 R4, R7, UR6, R4 ;  /* 0x0000000607047c25 */ /* 0x000fe2000f8e0004 */
[C---:B------:R-:W-:Y:S01]  /*b920*/  ISETP.GE.AND P2, PT, R8.reuse, R11, PT ;  /* 0x0000000b0800720c */ /* 0x040fe20003f46270 */
[----:B------:R-:W-:Y:S02]  /*b930*/  ULDC.64 UR6, c[0x0][0xa80] ;  /* 0x0002a00000067ab9 */ /* 0x000fe40000000a00 */
[----:B------:R-:W-:Y:S01]  /*b940*/  VIADD R0, R8, 0x20 ;  /* 0x0000002008007836 */ /* 0x000fe20000000000 */
[----:B------:R-:W-:Y:S01]  /*b950*/  LEA R6, P3, R4, UR6, 0x1 ;  /* 0x0000000604067c11 */ /* 0x000fe2000f8608ff */
[----:B------:R-:W-:-:S03]  /*b960*/  IMAD.IADD R3, R5, 0x1, R3 ;  /* 0x0000000105037824 */ /* 0x000fc600078e0203 */
[-C--:B------:R-:W-:Y:S01]  /*b970*/  ISETP.GE.AND P1, PT, R0, R11.reuse, PT ;  /* 0x0000000b0000720c */ /* 0x080fe20003f26270 */
[----:B------:R-:W-:Y:S01]  /*b980*/  VIADD R0, R8, 0x40 ;  /* 0x0000004008007836 */ /* 0x000fe20000000000 */
[----:B------:R-:W-:Y:S01]  /*b990*/  LEA.HI.X R3, R4, UR7, R3, 0x1, P3 ;  /* 0x0000000704037c11 */ /* 0x000fe200098f0c03 */
[----:B------:R0:W1:Y:S03]  /*b9a0*/  SHFL.IDX PT, R5, R6, RZ, 0x181f ;  /* 0x00181fff06057589 */ /* 0x00006600000e0000 */
[----:B------:R-:W-:Y:S02]  /*b9b0*/  ISETP.GE.AND P0, PT, R0, R11, PT ;  /* 0x0000000b0000720c */ /* 0x000fe40003f06270 */
[----:B------:R0:W2:Y:S01]  /*b9c0*/  SHFL.IDX PT, R0, R3, RZ, 0x181f ;  /* 0x00181fff03007589 */ /* 0x0000a200000e0000 */
[----:B------:R-:W-:Y:S10]  /*b9d0*/  @P2 BRA `(.L_x_230) ;  /* 0x0000000000342947 */ /* 0x000ff40003800000 */
        /* <DEDUP_REMOVED lines=9> */
[----:B------:R3:W-:Y:S01]  /*ba70*/  @!P4 ST.E.128 desc[UR50][R12.64], RZ ;  /* 0x000000ff0c00c985 */ /* 0x0007e2000c101d32 */
[----:B------:R-:W-:-:S03]  /*ba80*/  @!P2 LEA.HI.X R5, R17, R0, R225, 0x1, P6 ;  /* 0x000000001105a211 */ /* 0x000fc600030f0ce1 */
[----:B------:R3:W-:Y:S04]  /*ba90*/  @!P3 ST.E.128 desc[UR50][R14.64], RZ ;  /* 0x000000ff0e00b985 */ /* 0x0007e8000c101d32 */
[----:B------:R3:W-:Y:S02]  /*baa0*/  @!P2 ST.E.128 desc[UR50][R4.64], RZ ;  /* 0x000000ff0400a985 */ /* 0x0007e4000c101d32 */
.L_x_230:
[----:B------:R-:W-:Y:S05]  /*bab0*/  BSYNC B1 ;  /* 0x0000000000017941 */ /* 0x000fea0003800000 */
.L_x_229:
[----:B--2---:R2:W4:Y:S01]  /*bac0*/  SHFL.IDX PT, R0, R3, 0x1, 0x181f ;  /* 0x00381f0003007f89 */ /* 0x00452200000e0000 */
[----:B------:R-:W-:Y:S03]  /*bad0*/  BSSY B1, `(.L_x_231) ;  /* 0x0000010000017945 */ /* 0x000fe60003800000 */
[----:B-1-3--:R2:W1:Y:S01]  /*bae0*/  SHFL.IDX PT, R5, R6, 0x1, 0x181f ;  /* 0x00381f0006057f89 */ /* 0x00a46200000e0000 */
[----:B------:R-:W-:Y:S05]  /*baf0*/  @P1 BRA `(.L_x_232) ;  /* 0x0000000000341947 */ /* 0x000fea0003800000 */
[----:B------:R-:W-:Y:S02]  /*bb00*/  ULDC UR4, c[0x0][0xac8] ;  /* 0x0002b20000047ab9 */ /* 0x000fe40000000800 */
[----:B------:R-:W-:Y:S02]  /*bb10*/  ISETP.GE.AND P4, PT, R2, UR4, PT ;  /* 0x0000000402007c0c */ /* 0x000fe4000bf86270 */
[----:B------:R-:W-:Y:S02]  /*bb20*/  ISETP.GE.AND P5, PT, R16, UR4, PT ;  /* 0x0000000410007c0c */ /* 0x000fe4000bfa6270 */
[----:B------:R-:W-:-:S09]  /*bb30*/  ISETP.GE.AND P6, PT, R17, UR4, PT ;  /* 0x0000000411007c0c */ /* 0x000fd2000bfc6270 */
[-C--:B-1----:R-:W-:Y:S02]  /*bb40*/  @!P4 LEA R12, P1, R2, R5.reuse, 0x1 ;  /* 0x00000005020cc211 */ /* 0x082fe400078208ff */
[-C--:B------:R-:W-:Y:S02]  /*bb50*/  @!P5 LEA R14, P2, R16, R5.reuse, 0x1 ;  /* 0x00000005100ed211 */ /* 0x080fe400078408ff */
[C---:B------:R-:W-:Y:S02]  /*bb60*/  @!P6 LEA R4, P3, R17.reuse, R5, 0x1 ;  /* 0x000000051104e211 */ /* 0x040fe400078608ff */
[-C--:B----4-:R-:W-:Y:S02]  /*bb70*/  @!P4 LEA.HI.X R13, R2, R0.reuse, R227, 0x1, P1 ;  /* 0x00000000020dc211 */ /* 0x090fe400008f0ce3 */
[-C--:B------:R-:W-:Y:S02]  /*bb80*/  @!P5 LEA.HI.X R15, R16, R0.reuse, R226, 0x1, P2 ;  /* 0x00000000100fd211 */ /* 0x080fe400010f0ce2 */
[----:B------:R-:W-:Y:S01]  /*bb90*/  @!P6 LEA.HI.X R5, R17, R0, R225, 0x1, P3 ;  /* 0x000000001105e211 */ /* 0x000fe200018f0ce1 */
[----:B------:R3:W-:Y:S04]  /*bba0*/  @!P4 ST.E.128 desc[UR50][R12.64], RZ ;  /* 0x000000ff0c00c985 */ /* 0x0007e8000c101d32 */
[----:B------:R3:W-:Y:S04]  /*bbb0*/  @!P5 ST.E.128 desc[UR50][R14.64], RZ ;  /* 0x000000ff0e00d985 */ /* 0x0007e8000c101d32 */
[----:B------:R3:W-:Y:S02]  /*bbc0*/  @!P6 ST.E.128 desc[UR50][R4.64], RZ ;  /* 0x000000ff0400e985 */ /* 0x0007e4000c101d32 */
.L_x_232:
[----:B------:R-:W-:Y:S05]  /*bbd0*/  BSYNC B1 ;  /* 0x0000000000017941 */ /* 0x000fea0003800000 */
.L_x_231:
[----:B----4-:R4:W0:Y:S01]  /*bbe0*/  SHFL.IDX PT, R0, R3, 0x2, 0x181f ;  /* 0x00581f0003007f89 */ /* 0x01082200000e0000 */
        /* <DEDUP_REMOVED lines=10> */
[-C--:B0-----:R-:W-:Y:S02]  /*bc90*/  @!P3 LEA.HI.X R13, R2, R0.reuse, R227, 0x1, P0 ;  /* 0x00000000020db211 */ /* 0x081fe400000f0ce3 */
[-C--:B------:R-:W-:Y:S02]  /*bca0*/  @!P4 LEA.HI.X R15, R16, R0.reuse, R226, 0x1, P1 ;  /* 0x00000000100fc211 */ /* 0x080fe400008f0ce2 */
[----:B------:R-:W-:Y:S01]  /*bcb0*/  @!P5 LEA.HI.X R5, R17, R0, R225, 0x1, P2 ;  /* 0x000000001105d211 */ /* 0x000fe200010f0ce1 */
[----:B------:R3:W-:Y:S04]  /*bcc0*/  @!P3 ST.E.128 desc[UR50][R12.64], RZ ;  /* 0x000000ff0c00b985 */ /* 0x0007e8000c101d32 */
[----:B------:R3:W-:Y:S04]  /*bcd0*/  @!P4 ST.E.128 desc[UR50][R14.64], RZ ;  /* 0x000000ff0e00c985 */ /* 0x0007e8000c101d32 */
[----:B------:R3:W-:Y:S02]  /*bce0*/  @!P5 ST.E.128 desc[UR50][R4.64], RZ ;  /* 0x000000ff0400d985 */ /* 0x0007e4000c101d32 */
.L_x_234:
[----:B------:R-:W-:Y:S05]  /*bcf0*/  BSYNC B1 ;  /* 0x0000000000017941 */ /* 0x000fea0003800000 */
.L_x_233:
[----:B0-----:R-:W-:Y:S01]  /*bd00*/  VIADD R0, R8, 0x60 ;  /* 0x0000006008007836 */ /* 0x001fe20000000000 */
[----:B--2-4-:R-:W0:Y:S04]  /*bd10*/  SHFL.IDX PT, R3, R3, 0x3, 0x181f ;  /* 0x00781f0003037f89 */ /* 0x014e2800000e0000 */
[----:B------:R-:W-:Y:S01]  /*bd20*/  ISETP.GE.AND P0, PT, R0, R11, PT ;  /* 0x0000000b0000720c */ /* 0x000fe20003f06270 */
[----:B-1-3--:R1:W2:-:S12]  /*bd30*/  SHFL.IDX PT, R5, R6, 0x3, 0x181f ;  /* 0x00781f0006057f89 */ /* 0x00a29800000e0000 */
[----:B-1----:R-:W-:Y:S05]  /*bd40*/  @P0 BRA `(.L_x_225) ;  /* 0x0000000000340947 */ /* 0x002fea0003800000 */
[----:B------:R-:W-:Y:S02]  /*bd50*/  ULDC UR4, c[0x0][0xac8] ;  /* 0x0002b20000047ab9 */ /* 0x000fe40000000800 */
[----:B------:R-:W-:Y:S02]  /*bd60*/  ISETP.GE.AND P3, PT, R2, UR4, PT ;  /* 0x0000000402007c0c */ /* 0x000fe4000bf66270 */
[----:B------:R-:W-:Y:S02]  /*bd70*/  ISETP.GE.AND P4, PT, R16, UR4, PT ;  /* 0x0000000410007c0c */ /* 0x000fe4000bf86270 */
[----:B------:R-:W-:-:S09]  /*bd80*/  ISETP.GE.AND P5, PT, R17, UR4, PT ;  /* 0x0000000411007c0c */ /* 0x000fd2000bfa6270 */
[-C--:B--2---:R-:W-:Y:S02]  /*bd90*/  @!P3 LEA R6, P0, R2, R5.reuse, 0x1 ;  /* 0x000000050206b211 */ /* 0x084fe400078008ff */
        /* <DEDUP_REMOVED lines=8> */
.L_x_225:
[----:B------:R-:W-:Y:S05]  /*be20*/  BSYNC B0 ;  /* 0x0000000000007941 */ /* 0x000fea0003800000 */
.L_x_216:
[----:B------:R-:W-:Y:S02]  /*be30*/  ULDC UR4, c[0x0][0xc3c] ;  /* 0x00030f0000047ab9 */ /* 0x000fe40000000800 */
[----:B------:R-:W-:-:S13]  /*be40*/  ISETP.GE.AND P0, PT, R63, UR4, PT ;  /* 0x000000043f007c0c */ /* 0x000fda000bf06270 */
[----:B------:R-:W-:Y:S05]  /*be50*/  @!P0 BRA `(.L_x_235) ;  /* 0xffffff4c00c88947 */ /* 0x000fea000383ffff */
[----:B------:R-:W-:Y:S05]  /*be60*/  EXIT ;  /* 0x000000000000794d */ /* 0x000fea0003800000 */
.L_x_188:
[----:B------:R-:W-:-:S08]  /*be70*/  NOP ;  /* 0x0000000000007918 */ /* 0x000fd00000000000 */
[----:B------:R-:W0:-:S00]  /*be80*/  USETMAXREG.DEALLOC.CTAPOOL 0x28 ;  /* 0x00000028000079c8 */ /* 0x000e0000080e0500 */
[----:B0-----:R-:W-:Y:S02]  /*be90*/  LOP3.LUT R0, R0, 0x3, RZ, 0xc0, !PT ;  /* 0x0000000300007812 */ /* 0x001fe400078ec0ff */
[----:B------:R-:W-:-:S04]  /*bea0*/  LOP3.LUT R32, R32, 0xfffffeff, RZ, 0xc0, !PT ;  /* 0xfffffeff20207812 */ /* 0x000fc800078ec0ff */
[----:B------:R-:W0:Y:S02]  /*beb0*/  SHFL.IDX PT, R0, R0, RZ, 0x1f ;  /* 0x00001fff00007589 */ /* 0x000e2400000e0000 */
[----:B0-----:R-:W-:-:S13]  /*bec0*/  ISETP.NE.AND P0, PT, R0, RZ, PT ;  /* 0x000000ff0000720c */ /* 0x001fda0003f05270 */
[----:B------:R-:W-:Y:S01]  /*bed0*/  @P0 BAR.SYNC.DEFER_BLOCKING 0x5, 0x180 ;  /* 0x0146000000000b1d */ /* 0x000fe20000010000 */
[----:B------:R-:W-:Y:S02]  /*bee0*/  @P0 MOV R3, 0x400 ;  /* 0x0000040000030802 */ /* 0x000fe40000000f00 */
[----:B------:R-:W-:Y:S02]  /*bef0*/  @P0 LOP3.LUT R32, R32, 0x100, RZ, 0xfc, !PT ;  /* 0x0000010020200812 */ /* 0x000fe400078efcff */
[----:B------:R-:W-:-:S05]  /*bf00*/  @P0 LEA R2, R2, R3, 0x18 ;  /* 0x0000000302020211 */ /* 0x000fca00078ec0ff */
[----:B------:R-:W0:Y:S02]  /*bf10*/  @P0 LDS.128 R16, [R2+0x334d0] ;  /* 0x0334d00002100984 */ /* 0x000e240000000c00 */
[----:B0-----:R-:W-:Y:S01]  /*bf20*/  @P0 R2UR UR40, R19 ;  /* 0x00000000132802ca */ /* 0x001fe200000e0000 */
[----:B------:R-:W-:Y:S06]  /*bf30*/  @P0 BAR.ARV 0x4, 0x180 ;  /* 0x0106000000000b1d */ /* 0x000fec0000002000 */
[----:B------:R-:W-:Y:S08]  /*bf40*/  @P0 BRA `(.L_x_236) ;  /* 0x00000008000c0947 */ /* 0x000ff00003800000 */
[----:B------:R-:W0:Y:S01]  /*bf50*/  S2R R4, SR_TID.X ;  /* 0x0000000000047919 */ /* 0x000e220000002100 */
[----:B------:R-:W-:Y:S01]  /*bf60*/  ULDC UR4, c[0x0][0xc3c] ;  /* 0x00030f0000047ab9 */ /* 0x000fe20000000800 */
[----:B------:R-:W-:Y:S01]  /*bf70*/  IMAD.MOV.U32 R0, RZ, RZ, RZ ;  /* 0x000000ffff007224 */ /* 0x000fe200078e00ff */
[----:B------:R-:W1:Y:S01]  /*bf80*/  LDC R11, c[0x0][0xc38] ;  /* 0x00030e00ff0b7b82 */ /* 0x000e620000000800 */
[----:B0-----:R-:W-:-:S04]  /*bf90*/  LOP3.LUT R5, R4, 0x1f, RZ, 0xc0, !PT ;  /* 0x0000001f04057812 */ /* 0x001fc800078ec0ff */
[----:B------:R-:W-:-:S04]  /*bfa0*/  ISETP.NE.AND P0, PT, R5, 0x1f, PT ;  /* 0x0000001f0500780c */ /* 0x000fc80003f05270 */
[----:B------:R-:W-:-:S13]  /*bfb0*/  ISETP.GE.OR P1, PT, R5, UR4, !P0 ;  /* 0x0000000405007c0c */ /* 0x000fda000c726670 */
[----:B------:R-:W0:Y:S02]  /*bfc0*/  @!P1 LDC.64 R2, c[0x0][0xc80] ;  /* 0x00032000ff029b82 */ /* 0x000e240000000a00 */
[----:B0-----:R-:W-:-:S05]  /*bfd0*/  @!P1 IMAD.WIDE.U32 R2, R5, 0x4, R2 ;  /* 0x0000000405029825 */ /* 0x001fca00078e0002 */
[----:B------:R-:W2:Y:S01]  /*bfe0*/  @!P1 LDG.E R0, desc[UR50][R2.64] ;  /* 0x0000003202009981 */ /* 0x000ea2000c1e1900 */
[C---:B------:R-:W-:Y:S01]  /*bff0*/  ISETP.NE.AND P1, PT, R5.reuse, RZ, PT ;  /* 0x000000ff0500720c */ /* 0x040fe20003f25270 */
[----:B------:R-:W-:Y:S01]  /*c000*/  UMOV UR4, URZ ;  /* 0x0000003f00047c82 */ /* 0x000fe20008000000 */
[C---:B------:R-:W-:Y:S01]  /*c010*/  ISETP.GE.U32.AND P2, PT, R5.reuse, 0x2, PT ;  /* 0x000000020500780c */ /* 0x040fe20003f46070 */
[----:B------:R-:W-:Y:S01]  /*c020*/  IMAD.MOV.U32 R16, RZ, RZ, RZ ;  /* 0x000000ffff107224 */ /* 0x000fe200078e00ff */
[C---:B------:R-:W-:Y:S02]  /*c030*/  ISETP.GE.U32.AND P3, PT, R5.reuse, 0x4, PT ;  /* 0x000000040500780c */ /* 0x040fe40003f66070 */
[C---:B------:R-:W-:Y:S02]  /*c040*/  ISETP.GE.U32.AND P4, PT, R5.reuse, 0x8, PT ;  /* 0x000000080500780c */ /* 0x040fe40003f86070 */
[----:B------:R-:W-:Y:S01]  /*c050*/  ISETP.GE.U32.AND P5, PT, R5, 0x10, PT ;  /* 0x000000100500780c */ /* 0x000fe20003fa6070 */
[----:B--2---:R-:W0:Y:S02]  /*c060*/  SHFL.UP PT, R4, R0, 0x1, RZ ;  /* 0x0420000000047989 */ /* 0x004e2400000e00ff */
[----:B0-----:R-:W-:-:S05]  /*c070*/  SEL R7, R4, RZ, P1 ;  /* 0x000000ff04077207 */ /* 0x001fca0000800000 */
[----:B------:R-:W-:-:S05]  /*c080*/  IMAD.IADD R7, R0, 0x1, R7 ;  /* 0x0000000100077824 */ /* 0x000fca00078e0207 */
[----:B------:R-:W0:Y:S02]  /*c090*/  SHFL.UP PT, R4, R7, 0x2, RZ ;  /* 0x0440000007047989 */ /* 0x000e2400000e00ff */
        /* <DEDUP_REMOVED lines=10> */
[----:B------:R-:W-:Y:S02]  /*c140*/  IMAD.IADD R6, R2, 0x1, R7 ;  /* 0x0000000102067824 */ /* 0x000fe400078e0207 */
[----:B------:R-:W0:Y:S03]  /*c150*/  S2R R7, SR_CTAID.X ;  /* 0x0000000000077919 */ /* 0x000e260000002500 */
[----:B------:R-:W1:Y:S02]  /*c160*/  SHFL.IDX PT, R4, R6, 0x1f, 0x1f ;  /* 0x03e01f0006047f89 */ /* 0x000e6400000e0000 */
[----:B-1----:R-:W-:-:S04]  /*c170*/  IMAD R4, R4, R11, RZ ;  /* 0x0000000b04047224 */ /* 0x002fc800078e02ff */
[----:B------:R-:W-:Y:S01]  /*c180*/  IMAD.MOV.U32 R3, RZ, RZ, R4 ;  /* 0x000000ffff037224 */ /* 0x000fe200078e0004 */
[----:B0-----:R-:W-:-:S13]  /*c190*/  ISETP.GT.AND P6, PT, R4, R7, PT ;  /* 0x000000070400720c */ /* 0x001fda0003fc4270 */
[----:B------:R-:W-:Y:S05]  /*c1a0*/  @P6 BRA `(.L_x_237) ;  /* 0x0000000000946947 */ /* 0x000fea0003800000 */
[----:B------:R-:W-:Y:S01]  /*c1b0*/  IMAD.MOV.U32 R4, RZ, RZ, R3 ;  /* 0x000000ffff047224 */ /* 0x000fe200078e0003 */
[----:B------:R-:W-:Y:S01]  /*c1c0*/  UMOV UR4, URZ ;  /* 0x0000003f00047c82 */ /* 0x000fe20008000000 */
[----:B------:R-:W-:-:S05]  /*c1d0*/  ULDC UR5, c[0x0][0xc3c] ;  /* 0x00030f0000057ab9 */ /* 0x000fca0000000800 */
.L_x_241:
[----:B------:R-:W-:-:S04]  /*c1e0*/  UIADD3 UR4, UR4, 0x1f, URZ ;  /* 0x0000001f04047890 */ /* 0x000fc8000fffe03f */
[----:B------:R-:W-:-:S06]  /*c1f0*/  UISETP.GE.AND UP0, UPT, UR4, UR5, UPT ;  /* 0x000000050400728c */ /* 0x000fcc000bf06270 */
[----:B------:R-:W-:-:S13]  /*c200*/  PLOP3.LUT P6, PT, PT, PT, UP0, 0x40, 0x0 ;  /* 0x000000000000781c */ /* 0x000fda0003fce808 */
[----:B------:R-:W-:Y:S05]  /*c210*/  @!P6 BRA `(.L_x_238) ;  /* 0x00000004002ce947 */ /* 0x000fea0003800000 */
[----:B------:R-:W-:Y:S01]  /*c220*/  VIADD R9, R5, UR4 ;  /* 0x0000000405097c36 */ /* 0x000fe20008000000 */
[----:B------:R-:W-:Y:S01]  /*c230*/  BSSY B0, `(.L_x_239) ;  /* 0x0000007000007945 */ /* 0x000fe20003800000 */
[----:B------:R-:W-:-:S03]  /*c240*/  IMAD.MOV.U32 R0, RZ, RZ, RZ ;  /* 0x000000ffff007224 */ /* 0x000fc600078e00ff */
[----:B------:R-:W-:-:S13]  /*c250*/  ISETP.GE.OR P6, PT, R9, UR5, !P0 ;  /* 0x0000000509007c0c */ /* 0x000fda000c7c6670 */
[----:B------:R-:W-:Y:S05]  /*c260*/  @P6 BRA `(.L_x_240) ;  /* 0x00000000000c6947 */ /* 0x000fea0003800000 */
[----:B------:R-:W0:Y:S02]  /*c270*/  LDC.64 R2, c[0x0][0xc80] ;  /* 0x00032000ff027b82 */ /* 0x000e240000000a00 */
[----:B0-----:R-:W-:-:S05]  /*c280*/  IMAD.WIDE R2, R9, 0x4, R2 ;  /* 0x0000000409027825 */ /* 0x001fca00078e0202 */
[----:B------:R0:W5:Y:S02]  /*c290*/  LDG.E R0, desc[UR50][R2.64] ;  /* 0x0000003202007981 */ /* 0x000164000c1e1900 */
.L_x_240:
[----:B------:R-:W-:Y:S05]  /*c2a0*/  BSYNC B0 ;  /* 0x0000000000007941 */ /* 0x000fea0003800000 */
.L_x_239:
[----:B0----5:R-:W0:Y:S02]  /*c2b0*/  SHFL.UP PT, R2, R0, 0x1, RZ ;  /* 0x0420000000027989 */ /* 0x021e2400000e00ff */
        /* <DEDUP_REMOVED lines=14> */
[----:B------:R-:W0:Y:S03]  /*c3a0*/  LDC R11, c[0x0][0xc38] ;  /* 0x00030e00ff0b7b82 */ /* 0x000e260000000800 */
[----:B------:R-:W0:Y:S02]  /*c3b0*/  SHFL.IDX PT, R3, R6, 0x1f, 0x1f ;  /* 0x03e01f0006037f89 */ /* 0x000e2400000e0000 */
[----:B0-----:R-:W-:-:S04]  /*c3c0*/  IMAD R3, R3, R11, RZ ;  /* 0x0000000b03037224 */ /* 0x001fc800078e02ff */
[----:B------:R-:W-:-:S05]  /*c3d0*/  IMAD.IADD R4, R3, 0x1, R4 ;  /* 0x0000000103047824 */ /* 0x000fca00078e0204 */
[----:B------:R-:W-:-:S13]  /*c3e0*/  ISETP.GT.AND P6, PT, R4, R7, PT ;  /* 0x000000070400720c */ /* 0x000fda0003fc4270 */
[----:B------:R-:W-:Y:S05]  /*c3f0*/  @!P6 BRA `(.L_x_241) ;  /* 0xfffffffc0078e947 */ /* 0x000fea000383ffff */
.L_x_237:
[----:B------:R-:W-:-:S04]  /*c400*/  IMAD.IADD R8, R4, 0x1, -R3 ;  /* 0x0000000104087824 */ /* 0x000fc800078e0a03 */
[----:B------:R-:W-:-:S05]  /*c410*/  IMAD R2, R6, R11, R8 ;  /* 0x0000000b06027224 */ /* 0x000fca00078e0208 */
[----:B------:R-:W-:-:S13]  /*c420*/  ISETP.GT.AND P0, PT, R2, R7, PT ;  /* 0x000000070200720c */ /* 0x000fda0003f04270 */
[----:B------:R-:W-:Y:S02]  /*c430*/  VOTEU.ANY UR5, UPT, !P0 ;  /* 0x0000000000057886 */ /* 0x000fe400040e0100 */
[----:B------:R-:W-:Y:S02]  /*c440*/  UPOPC UR40, UR5 ;  /* 0x00000005002872bf */ /* 0x000fe40008000000 */
[----:B------:R-:W-:-:S04]  /*c450*/  ISETP.NE.AND P0, PT, RZ, UR5, PT ;  /* 0x00000005ff007c0c */ /* 0x000fc8000bf05270 */
[----:B------:R-:W-:-:S05]  /*c460*/  IMAD.U32 R13, RZ, RZ, UR40 ;  /* 0x00000028ff0d7e24 */ /* 0x000fca000f8e00ff */
[----:B------:R-:W0:Y:S02]  /*c470*/  SHFL.IDX PT, R10, R0, R13, 0x1f ;  /* 0x00001f0d000a7589 */ /* 0x000e2400000e0000 */
[----:B0-----:R-:W-:-:S04]  /*c480*/  IABS R9, R10 ;  /* 0x0000000a00097213 */ /* 0x001fc80000000000 */
[----:B------:R-:W0:Y:S08]  /*c490*/  I2F.RP R4, R9 ;  /* 0x0000000900047306 */ /* 0x000e300000209400 */
[----:B0-----:R-:W0:Y:S02]  /*c4a0*/  MUFU.RCP R4, R4 ;  /* 0x0000000400047308 */ /* 0x001e240000001000 */
[----:B0-----:R-:W-:-:S06]  /*c4b0*/  VIADD R2, R4, 0xffffffe ;  /* 0x0ffffffe04027836 */ /* 0x001fcc0000000000 */
[----:B------:R0:W1:Y:S01]  /*c4c0*/  F2I.FTZ.U32.TRUNC.NTZ R3, R2 ;  /* 0x0000000200037305 */ /* 0x000062000021f000 */
[----:B------:R-:W-:Y:S05]  /*c4d0*/  @!P0 BRA `(.L_x_242) ;  /* 0x00000000000c8947 */ /* 0x000fea0003800000 */
[----:B------:R-:W-:-:S06]  /*c4e0*/  UIADD3 UR5, UR40, -0x1, URZ ;  /* 0xffffffff28057890 */ /* 0x000fcc000fffe03f */
[----:B------:R-:W-:-:S05]  /*c4f0*/  IMAD.U32 R13, RZ, RZ, UR5 ;  /* 0x00000005ff0d7e24 */ /* 0x000fca000f8e00ff */
[----:B------:R2:W3:Y:S02]  /*c500*/  SHFL.IDX PT, R16, R6, R13, 0x1f ;  /* 0x00001f0d06107589 */ /* 0x0004e400000e0000 */
.L_x_242:
[----:B---3--:R-:W-:Y:S01]  /*c510*/  IMAD R16, R16, R11, R8 ;  /* 0x0000000b10107224 */ /* 0x008fe200078e0208 */
[----:B0-----:R-:W-:Y:S01]  /*c520*/  IABS R2, R10 ;  /* 0x0000000a00027213 */ /* 0x001fe20000000000 */
[----:B-1----:R-:W-:Y:S01]  /*c530*/  IMAD.MOV R0, RZ, RZ, -R3 ;  /* 0x000000ffff007224 */ /* 0x002fe200078e0a03 */
[----:B------:R-:W-:Y:S01]  /*c540*/  UIADD3 UR40, UR40, UR4, URZ ;  /* 0x0000000428287290 */ /* 0x000fe2000fffe03f */
[----:B------:R-:W-:Y:S02]  /*c550*/  IMAD.IADD R11, R7, 0x1, -R16 ;  /* 0x00000001070b7824 */ /* 0x000fe400078e0a10 */
[----:B------:R-:W-:Y:S02]  /*c560*/  IMAD.MOV R4, RZ, RZ, -R2 ;  /* 0x000000ffff047224 */ /* 0x000fe400078e0a02 */
[----:B------:R-:W-:Y:S01]  /*c570*/  IMAD R7, R0, R9, RZ ;  /* 0x0000000900077224 */ /* 0x000fe200078e02ff */
[----:B------:R-:W-:Y:S01]  /*c580*/  IABS R0, R11 ;  /* 0x0000000b00007213 */ /* 0x000fe20000000000 */
[----:B------:R-:W-:-:S04]  /*c590*/  IMAD.MOV.U32 R2, RZ, RZ, RZ ;  /* 0x000000ffff027224 */ /* 0x000fc800078e00ff */
[----:B------:R-:W-:-:S04]  /*c5a0*/  IMAD.HI.U32 R2, R3, R7, R2 ;  /* 0x0000000703027227 */ /* 0x000fc800078e0002 */
[----:B------:R-:W-:Y:S02]  /*c5b0*/  IMAD.MOV.U32 R3, RZ, RZ, R0 ;  /* 0x000000ffff037224 */ /* 0x000fe400078e0000 */
[----:B------:R-:W-:Y:S02]  /*c5c0*/  IMAD.MOV.U32 R0, RZ, RZ, R4 ;  /* 0x000000ffff007224 */ /* 0x000fe400078e0004 */
[----:B------:R-:W-:-:S04]  /*c5d0*/  IMAD.HI.U32 R2, R2, R3, RZ ;  /* 0x0000000302027227 */ /* 0x000fc800078e00ff */
[----:B------:R-:W-:-:S05]  /*c5e0*/  IMAD R0, R2, R0, R3 ;  /* 0x0000000002007224 */ /* 0x000fca00078e0203 */
[----:B------:R-:W-:-:S13]  /*c5f0*/  ISETP.GT.U32.AND P1, PT, R9, R0, PT ;  /* 0x000000000900720c */ /* 0x000fda0003f24070 */
[----:B------:R-:W-:Y:S02]  /*c600*/  @!P1 IMAD.IADD R0, R0, 0x1, -R9 ;  /* 0x0000000100009824 */ /* 0x000fe400078e0a09 */
[----:B------:R-:W-:Y:S01]  /*c610*/  @!P1 VIADD R2, R2, 0x1 ;  /* 0x0000000102029836 */ /* 0x000fe20000000000 */
[----:B------:R-:W-:Y:S02]  /*c620*/  ISETP.NE.AND P1, PT, R10, RZ, PT ;  /* 0x000000ff0a00720c */ /* 0x000fe40003f25270 */
[----:B------:R-:W-:Y:S02]  /*c630*/  ISETP.GE.U32.AND P0, PT, R0, R9, PT ;  /* 0x000000090000720c */ /* 0x000fe40003f06070 */
[----:B------:R-:W-:-:S04]  /*c640*/  LOP3.LUT R0, R11, R10, RZ, 0x3c, !PT ;  /* 0x0000000a0b007212 */ /* 0x000fc800078e3cff */
[----:B------:R-:W-:-:S07]  /*c650*/  ISETP.GE.AND P2, PT, R0, RZ, PT ;  /* 0x000000ff0000720c */ /* 0x000fce0003f46270 */
[----:B------:R-:W-:-:S06]  /*c660*/  @P0 VIADD R2, R2, 0x1 ;  /* 0x0000000102020836 */ /* 0x000fcc0000000000 */
[----:B------:R-:W-:Y:S01]  /*c670*/  @!P2 IMAD.MOV R2, RZ, RZ, -R2 ;  /* 0x000000ffff02a224 */ /* 0x000fe200078e0a02 */
[----:B------:R-:W-:-:S05]  /*c680*/  @!P1 LOP3.LUT R2, RZ, R10, RZ, 0x33, !PT ;  /* 0x0000000aff029212 */ /* 0x000fca00078e33ff */
[--C-:B------:R-:W-:Y:S02]  /*c690*/  IMAD.MOV R17, RZ, RZ, -R2.reuse ;  /* 0x000000ffff117224 */ /* 0x100fe400078e0a02 */
[----:B------:R-:W-:Y:S02]  /*c6a0*/  IMAD.MOV.U32 R18, RZ, RZ, R2 ;  /* 0x000000ffff127224 */ /* 0x000fe400078e0002 */
[----:B------:R-:W-:Y:S01]  /*c6b0*/  IMAD R17, R10, R17, R11 ;  /* 0x000000110a117224 */ /* 0x000fe200078e020b */
[----:B------:R-:W-:Y:S06]  /*c6c0*/  BRA `(.L_x_243) ;  /* 0x0000000000107947 */ /* 0x000fec0003800000 */
.L_x_238:
[----:B------:R-:W-:Y:S01]  /*c6d0*/  IMAD.MOV.U32 R16, RZ, RZ, R7 ;  /* 0x000000ffff107224 */ /* 0x000fe200078e0007 */
[----:B------:R-:W-:Y:S01]  /*c6e0*/  ULDC UR40, c[0x0][0xc3c] ;  /* 0x00030f0000287ab9 */ /* 0x000fe20000000800 */
[----:B------:R-:W-:Y:S02]  /*c6f0*/  IMAD.MOV.U32 R17, RZ, RZ, RZ ;  /* 0x000000ffff117224 */ /* 0x000fe400078e00ff */
[----:B------:R-:W-:-:S07]  /*c700*/  IMAD.MOV.U32 R18, RZ, RZ, RZ ;  /* 0x000000ffff127224 */ /* 0x000fce00078e00ff */
.L_x_243:
[----:B------:R-:W-:Y:S01]  /*c710*/  ISETP.NE.AND P0, PT, R5, RZ, PT ;  /* 0x000000ff0500720c */ /* 0x000fe20003f05270 */
[----:B------:R-:W-:-:S12]  /*c720*/  IMAD.U32 R19, RZ, RZ, UR40 ;  /* 0x00000028ff137e24 */ /* 0x000fd8000f8e00ff */
[----:B------:R-:W0:Y:S01]  /*c730*/  @!P0 S2R R3, SR_CgaCtaId ;  /* 0x0000000000038919 */ /* 0x000e220000008800 */
[----:B------:R-:W-:-:S04]  /*c740*/  @!P0 MOV R0, 0x400 ;  /* 0x0000040000008802 */ /* 0x000fc80000000f00 */
[----:B0-----:R-:W-:-:S05]  /*c750*/  @!P0 LEA R0, R3, R0, 0x18 ;  /* 0x0000000003008211 */ /* 0x001fca00078ec0ff */
[----:B------:R0:W-:Y:S01]  /*c760*/  @!P0 STS.128 [R0+0x334d0], R16 ;  /* 0x0334d01000008388 */ /* 0x0001e20000000c00 */
[----:B------:R-:W-:Y:S06]  /*c770*/  BAR.ARV 0x5, 0x180 ;  /* 0x0146000000007b1d */ /* 0x000fec0000002000 */
.L_x_236:
[----:B------:R-:W-:Y:S01]  /*c780*/  ULDC UR4, c[0x0][0xc3c] ;  /* 0x00030f0000047ab9 */ /* 0x000fe20000000800 */
[----:B------:R1:W-:Y:S01]  /*c790*/  STL [R1+0x10], RZ ;  /* 0x000010ff01007387 */ /* 0x0003e20000100800 */
[----:B------:R-:W-:Y:S01]  /*c7a0*/  UISETP.GE.AND UP0, UPT, UR40, UR4, UPT ;  /* 0x000000042800728c */ /* 0x000fe2000bf06270 */
[----:B------:R-:W-:Y:S02]  /*c7b0*/  IMAD.MOV.U32 R31, RZ, RZ, 0x1 ;  /* 0x00000001ff1f7424 */ /* 0x000fe400078e00ff */
[----:B------:R-:W-:-:S03]  /*c7c0*/  IMAD.MOV.U32 R28, RZ, RZ, RZ ;  /* 0x000000ffff1c7224 */ /* 0x000fc600078e00ff */
[----:B------:R-:W-:-:S13]  /*c7d0*/  PLOP3.LUT P0, PT, PT, PT, UP0, 0x80, 0x0 ;  /* 0x000000000000781c */ /* 0x000fda0003f0f008 */
[----:B-1----:R-:W-:Y:S05]  /*c7e0*/  @P0 BRA `(.L_x_244) ;  /* 0x0000005800a40947 */ /* 0x002fea0003800000 */
[----:B------:R-:W0:Y:S01]  /*c7f0*/  S2R R10, SR_TID.X ;  /* 0x00000000000a7919 */ /* 0x000e220000002100 */
[----:B------:R-:W1:Y:S01]  /*c800*/  S2UR UR4, SR_CgaCtaId ;  /* 0x00000000000479c3 */ /* 0x000e620000008800 */
[----:B------:R-:W-:Y:S01]  /*c810*/  MOV R22, 0x400 ;  /* 0x0000040000167802 */ /* 0x000fe20000000f00 */
[----:B------:R-:W-:Y:S01]  /*c820*/  IMAD.MOV.U32 R31, RZ, RZ, 0x1 ;  /* 0x00000001ff1f7424 */ /* 0x000fe200078e00ff */
[----:B------:R-:W-:Y:S01]  /*c830*/  ULOP3.LUT UR46, UR36, 0x2, URZ, 0xfc, !UPT ;  /* 0x00000002242e7892 */ /* 0x000fe2000f8efc3f */
[----:B------:R-:W-:Y:S01]  /*c840*/  IMAD.MOV.U32 R28, RZ, RZ, RZ ;  /* 0x000000ffff1c7224 */ /* 0x000fe200078e00ff */
[----:B------:R-:W-:Y:S01]  /*c850*/  ULOP3.LUT UR48, UR36, 0x1, URZ, 0xfc, !UPT ;  /* 0x0000000124307892 */ /* 0x000fe2000f8efc3f */
[----:B------:R-:W-:Y:S01]  /*c860*/  ULDC UR49, c[0x0][0xc] ;  /* 0x0000030000317ab9 */ /* 0x000fe20000000800 */
[----:B-1----:R-:W-:-:S05]  /*c870*/  IMAD.U32 R37, RZ, RZ, UR4 ;  /* 0x00000004ff257e24 */ /* 0x002fca000f8e00ff */
[----:B------:R-:W-:Y:S01]  /*c880*/  LEA R22, R37, R22, 0x18 ;  /* 0x0000001625167211 */ /* 0x000fe200078ec0ff */
[C---:B0-----:R-:W-:Y:S01]  /*c890*/  IMAD.SHL.U32 R0, R10.reuse, 0x40, RZ ;  /* 0x000000400a007824 */ /* 0x041fe200078e00ff */
[----:B------:R-:W-:Y:S01]  /*c8a0*/  SHF.R.U32.HI R3, RZ, 0x1, R10 ;  /* 0x00000001ff037819 */ /* 0x000fe2000001160a */
[C---:B------:R-:W-:Y:S02]  /*c8b0*/  IMAD.SHL.U32 R4, R10.reuse, 0x20, RZ ;  /* 0x000000200a047824 */ /* 0x040fe400078e00ff */
[----:B------:R-:W-:Y:S01]  /*c8c0*/  IMAD.SHL.U32 R33, R10, 0x10, RZ ;  /* 0x000000100a217824 */ /* 0x000fe200078e00ff */
[----:B------:R-:W-:Y:S01]  /*c8d0*/  LOP3.LUT R2, R0, 0x180, RZ, 0xc0, !PT ;  /* 0x0000018000027812 */ /* 0x000fe200078ec0ff */
[----:B------:R-:W-:Y:S01]  /*c8e0*/  IMAD.SHL.U32 R8, R10, 0x4, RZ ;  /* 0x000000040a087824 */ /* 0x000fe200078e00ff */
[----:B------:R-:W-:Y:S01]  /*c8f0*/  LOP3.LUT R5, R4, 0x80, RZ, 0xc0, !PT ;  /* 0x0000008004057812 */ /* 0x000fe200078ec0ff */
[----:B------:R-:W-:Y:S01]  /*c900*/  IMAD.SHL.U32 R9, R10, 0x2, RZ ;  /* 0x000000020a097824 */ /* 0x000fe200078e00ff */
[----:B------:R-:W-:Y:S01]  /*c910*/  LOP3.LUT R2, R2, 0x30, R3, 0xf8, !PT ;  /* 0x0000003002027812 */ /* 0x000fe200078ef803 */
[----:B------:R-:W-:Y:S01]  /*c920*/  IMAD.SHL.U32 R3, R10, 0x8, RZ ;  /* 0x000000080a037824 */ /* 0x000fe200078e00ff */
[----:B------:R-:W-:-:S02]  /*c930*/  LOP3.LUT R7, R33, 0x600, RZ, 0xc0, !PT ;  /* 0x0000060021077812 */ /* 0x000fc400078ec0ff */
[----:B------:R-:W-:Y:S02]  /*c940*/  LOP3.LUT R5, R5, 0x10, R10, 0xf8, !PT ;  /* 0x0000001005057812 */ /* 0x000fe400078ef80a */
[----:B------:R-:W-:Y:S02]  /*c950*/  LOP3.LUT R7, R7, 0x60, R4, 0xf8, !PT ;  /* 0x0000006007077812 */ /* 0x000fe400078ef804 */
[----:B------:R-:W-:Y:S02]  /*c960*/  LOP3.LUT R3, R2, 0x30, R3, 0x78, !PT ;  /* 0x0000003002037812 */ /* 0x000fe400078e7803 */
[----:B------:R-:W-:Y:S02]  /*c970*/  LOP3.LUT R5, R5, 0x10, R8, 0x78, !PT ;  /* 0x0000001005057812 */ /* 0x000fe400078e7808 */
[----:B------:R-:W-:Y:S02]  /*c980*/  LOP3.LUT R2, R7, 0x100, R4, 0xf8, !PT ;  /* 0x0000010007027812 */ /* 0x000fe400078ef804 */
[----:B------:R-:W-:-:S02]  /*c990*/  LOP3.LUT R0, R3, 0x640, R0, 0xf8, !PT ;  /* 0x0000064003007812 */ /* 0x000fc400078ef800 */
[----:B--2---:R-:W-:Y:S02]  /*c9a0*/  LOP3.LUT R6, R33, 0x1b0, RZ, 0xc0, !PT ;  /* 0x000001b021067812 */ /* 0x004fe400078ec0ff */
[----:B------:R-:W-:Y:S01]  /*c9b0*/  LOP3.LUT R2, R2, R5, RZ, 0xfc, !PT ;  /* 0x0000000502027212 */ /* 0x000fe200078efcff */
[----:B------:R0:W-:Y:S01]  /*c9c0*/  STL [R1+0x8], R0 ;  /* 0x0000080001007387 */ /* 0x0001e20000100800 */
[----:B------:R-:W-:-:S03]  /*c9d0*/  LOP3.LUT R6, R6, 0x30, R9, 0x78, !PT ;  /* 0x0000003006067812 */ /* 0x000fc600078e7809 */
[----:B------:R1:W-:Y:S04]  /*c9e0*/  STL [R1+0x4], R2 ;  /* 0x0000040201007387 */ /* 0x0003e80000100800 */
[----:B------:R-:W-:Y:S01]  /*c9f0*/  STL [R1+0x10], RZ ;  /* 0x000010ff01007387 */ /* 0x000fe20000100800 */
[----:B0-----:R-:W-:-:S04]  /*ca00*/  LOP3.LUT R0, R10, 0x7f, RZ, 0xc0, !PT ;  /* 0x0000007f0a007812 */ /* 0x001fc800078ec0ff */
[----:B-1----:R-:W-:Y:S02]  /*ca10*/  SHF.R.U32.HI R2, RZ, 0x2, R0 ;  /* 0x00000002ff027819 */ /* 0x002fe40000011600 */
[----:B------:R-:W-:Y:S02]  /*ca20*/  LOP3.LUT R0, R6, 0x640, R33, 0xf8, !PT ;  /* 0x0000064006007812 */ /* 0x000fe400078ef821 */
[----:B------:R-:W-:Y:S02]  /*ca30*/  LOP3.LUT R33, R33, 0x30, RZ, 0xc0, !PT ;  /* 0x0000003021217812 */ /* 0x000fe400078ec0ff */
[----:B------:R-:W-:Y:S01]  /*ca40*/  LOP3.LUT R2, R2, 0x60, R4, 0xf8, !PT ;  /* 0x0000006002027812 */ /* 0x000fe200078ef804 */
[----:B------:R0:W-:Y:S01]  /*ca50*/  STL [R1], R0 ;  /* 0x0000000001007387 */ /* 0x0001e20000100800 */
[C---:B------:R-:W-:Y:S02]  /*ca60*/  LOP3.LUT R4, R33.reuse, 0x40, RZ, 0xfc, !PT ;  /* 0x0000004021047812 */ /* 0x040fe400078efcff */
[----:B------:R-:W-:-:S02]  /*ca70*/  LOP3.LUT R3, R33, 0x80, RZ, 0xfc, !PT ;  /* 0x0000008021037812 */ /* 0x000fc400078efcff */
[----:B------:R-:W-:Y:S01]  /*ca80*/  LOP3.LUT R2, R2, 0x80, RZ, 0xfc, !PT ;  /* 0x0000008002027812 */ /* 0x000fe200078efcff */
[----:B0-----:R-:W-:-:S05]  /*ca90*/  IMAD.IADD R0, R22, 0x1, R0 ;  /* 0x0000000116007824 */ /* 0x001fca00078e0200 */
[----:B------:R0:W-:Y:S02]  /*caa0*/  STL [R1+0xc], R0 ;  /* 0x00000c0001007387 */ /* 0x0001e40000100800 */
.L_x_321:
[----:B------:R-:W-:Y:S01]  /*cab0*/  ULDC.64 UR4, c[0x0][0xc88] ;  /* 0x0003220000047ab9 */ /* 0x000fe20000000a00 */
[----:B------:R-:W-:Y:S01]  /*cac0*/  ULDC.64 UR6, c[0x0][0xa18] ;  /* 0x0002860000067ab9 */ /* 0x000fe20000000a00 */
[----:B------:R-:W-:Y:S01]  /*cad0*/  UIMAD.WIDE UR4, UR40, 0x4, UR4 ;  /* 0x00000004280478a5 */ /* 0x000fe2000f8e0204 */
[----:B------:R-:W-:-:S05]  /*cae0*/  ULDC.64 UR8, c[0x0][0xa00] ;  /* 0x0002800000087ab9 */ /* 0x000fca0000000a00 */
[----:B0-----:R-:W-:Y:S02]  /*caf0*/  IMAD.U32 R2, RZ, RZ, UR4 ;  /* 0x00000004ff027e24 */ /* 0x001fe4000f8e00ff */
[----:B--2---:R-:W-:Y:S01]  /*cb00*/  IMAD.U32 R3, RZ, RZ, UR5 ;  /* 0x00000005ff037e24 */ /* 0x004fe2000f8e00ff */
[----:B------:R-:W-:-:S04]  /*cb10*/  ULDC.64 UR4, c[0x0][0xa28] ;  /* 0x00028a0000047ab9 */ /* 0x000fc80000000a00 */
[----:B------:R-:W2:Y:S01]  /*cb20*/  LDG.E R2, desc[UR50][R2.64] ;  /* 0x0000003202027981 */ /* 0x000ea2000c1e1900 */
[----:B------:R-:W-:Y:S02]  /*cb30*/  UISETP.NE.U32.AND UP1, UPT, UR4, URZ, UPT ;  /* 0x0000003f0400728c */ /* 0x000fe4000bf25070 */
[----:B------:R-:W-:Y:S02]  /*cb40*/  UISETP.NE.U32.AND UP0, UPT, UR6, URZ, UPT ;  /* 0x0000003f0600728c */ /* 0x000fe4000bf05070 */
[----:B------:R-:W-:Y:S02]  /*cb50*/  UISETP.NE.AND.EX UP2, UPT, UR5, URZ, UPT, UP1 ;  /* 0x0000003f0500728c */ /* 0x000fe4000bf45310 */
[----:B------:R-:W-:Y:S02]  /*cb60*/  UISETP.NE.AND.EX UP0, UPT, UR7, URZ, UPT, UP0 ;  /* 0x0000003f0700728c */ /* 0x000fe4000bf05300 */
[----:B------:R-:W-:Y:S02]  /*cb70*/  UISETP.NE.U32.AND UP1, UPT, UR8, URZ, UPT ;  /* 0x0000003f0800728c */ /* 0x000fe4000bf25070 */
[----:B------:R-:W-:-:S02]  /*cb80*/  PLOP3.LUT P0, PT, PT, PT, UP2, 0x80, 0x0 ;  /* 0x000000000000781c */ /* 0x000fc40003f0f028 */
[----:B------:R-:W-:Y:S01]  /*cb90*/  PLOP3.LUT P1, PT, PT, PT, UP0, 0x80, 0x0 ;  /* 0x000000000000781c */ /* 0x000fe20003f2f008 */
[----:B------:R-:W-:Y:S01]  /*cba0*/  UISETP.NE.AND.EX UP5, UPT, UR9, URZ, UPT, UP1 ;  /* 0x0000003f0900728c */ /* 0x000fe2000bfa5310 */
[----:B------:R-:W-:-:S03]  /*cbb0*/  IMAD.MOV.U32 R25, RZ, RZ, RZ ;  /* 0x000000ffff197224 */ /* 0x000fc600078e00ff */
[----:B------:R-:W-:Y:S02]  /*cbc0*/  UP2UR UR47, UPR, URZ, 0x20 ;  /* 0x000000203f2f7883 */ /* 0x000fe40008000000 */
[----:B------:R-:W-:Y:S02]  /*cbd0*/  PLOP3.LUT P2, PT, PT, PT, UP5, 0x80, 0x0 ;  /* 0x000000000000781c */ /* 0x000fe40003f4f058 */
[----:B--2---:R-:W-:-:S13]  /*cbe0*/  R2UR UR44, R2 ;  /* 0x00000000022c72ca */ /* 0x004fda00000e0000 */
[----:B------:R-:W-:Y:S02]  /*cbf0*/  USHF.R.S32.HI UR45, URZ, 0x1f, UR44 ;  /* 0x0000001f3f2d7899 */ /* 0x000fe4000801142c */
[----:B------:R-:W-:Y:S02]  /*cc00*/  @UP2 ULEA UR4, UP3, UR44, UR4, 0x2 ;  /* 0x000000042c042291 */ /* 0x000fe4000f86103f */
[----:B------:R-:W-:Y:S02]  /*cc10*/  USHF.L.U32 UR38, UR44, 0x2, URZ ;  /* 0x000000022c267899 */ /* 0x000fe4000800063f */
[----:B------:R-:W-:Y:S02]  /*cc20*/  @UP2 ULEA.HI.X UR5, UR44, UR5, UR45, 0x2, UP3 ;  /* 0x000000052c052291 */ /* 0x000fe400098f142d */
[----:B------:R-:W-:Y:S01]  /*cc30*/  USHF.L.U64.HI UR39, UR44, 0x2, UR45 ;  /* 0x000000022c277899 */ /* 0x000fe2000801022d */
[----:B------:R-:W-:Y:S01]  /*cc40*/  IMAD.U32 R2, RZ, RZ, UR4 ;  /* 0x00000004ff027e24 */ /* 0x000fe2000f8e00ff */
[----:B------:R-:W-:-:S02]  /*cc50*/  @UP0 UIADD3 UR6, UP4, UR38, UR6, URZ ;  /* 0x0000000626060290 */ /* 0x000fc4000ff9e03f */
[----:B------:R-:W-:Y:S02]  /*cc60*/  IMAD.U32 R3, RZ, RZ, UR5 ;  /* 0x00000005ff037e24 */ /* 0x000fe4000f8e00ff */
[----:B------:R-:W-:Y:S02]  /*cc70*/  @UP0 UIADD3.X UR7, UR39, UR7, URZ, UP4, !UPT ;  /* 0x0000000727070290 */ /* 0x000fe4000a7fe43f */
[----:B------:R-:W-:Y:S01]  /*cc80*/  UIADD3 UR8, UP0, UR38, UR8, URZ ;  /* 0x0000000826087290 */ /* 0x000fe2000ff1e03f */
[----:B0-----:R0:W5:Y:S03]  /*cc90*/  @P0 LDG.E R0, desc[UR50][R2.64] ;  /* 0x0000003202000981 */ /* 0x001166000c1e1900 */
[----:B------:R-:W-:Y:S01]  /*cca0*/  UIADD3.X UR4, UR39, UR9, URZ, UP0, !UPT ;  /* 0x0000000927047290 */ /* 0x000fe200087fe43f */
[----:B0-----:R-:W-:Y:S02]  /*ccb0*/  IMAD.U32 R2, RZ, RZ, UR6 ;  /* 0x00000006ff027e24 */ /* 0x001fe4000f8e00ff */
[----:B------:R-:W-:-:S05]  /*ccc0*/  IMAD.U32 R3, RZ, RZ, UR7 ;  /* 0x00000007ff037e24 */ /* 0x000fca000f8e00ff */
[----:B------:R0:W2:Y:S02]  /*ccd0*/  @P1 LDG.E R4, desc[UR50][R2.64] ;  /* 0x0000003202041981 */ /* 0x0000a4000c1e1900 */
[----:B0-----:R-:W-:Y:S02]  /*cce0*/  IMAD.U32 R2, RZ, RZ, UR8 ;  /* 0x00000008ff027e24 */ /* 0x001fe4000f8e00ff */
[----:B------:R-:W-:-:S05]  /*ccf0*/  IMAD.U32 R3, RZ, RZ, UR4 ;  /* 0x00000004ff037e24 */ /* 0x000fca000f8e00ff */
[----:B------:R0:W5:Y:S01]  /*cd00*/  @P2 LDG.E R25, desc[UR50][R2.64] ;  /* 0x0000003202192981 */ /* 0x000162000c1e1900 */
[----:B--2---:R-:W-:Y:S01]  /*cd10*/  @P1 R2UR UR41, R4 ;  /* 0x00000000042912ca */ /* 0x004fe200000e0000 */
[----:B01----:R-:W-:-:S14]  /*cd20*/  @P1 BRA `(.L_x_245) ;  /* 0x0000000000241947 */ /* 0x003fdc0003800000 */
[----:B------:R-:W-:Y:S01]  /*cd30*/  UISETP.NE.AND UP0, UPT, UR47, URZ, UPT ;  /* 0x0000003f2f00728c */ /* 0x000fe2000bf05270 */
[----:B------:R-:W-:-:S05]  /*cd40*/  ULDC UR41, c[0x0][0x288] ;  /* 0x0000a20000297ab9 */ /* 0x000fca0000000800 */
[----:B------:R-:W-:-:S13]  /*cd50*/  PLOP3.LUT P1, PT, PT, PT, UP0, 0x40, 0x0 ;  /* 0x000000000000781c */ /* 0x000fda0003f2e808 */
[----:B------:R-:W-:Y:S05]  /*cd60*/  @P1 BRA `(.L_x_245) ;  /* 0x0000000000141947 */ /* 0x000fea0003800000 */
[----:B------:R-:W2:Y:S04]  /*cd70*/  LDG.E R5, desc[UR50][R2.64] ;  /* 0x0000003202057981 */ /* 0x000ea8000c1e1900 */
[----:B------:R-:W3:Y:S01]  /*cd80*/  LDG.E R4, desc[UR50][R2.64+0x4] ;  /* 0x0000043202047981 */ /* 0x000ee2000c1e1900 */
[----:B--2---:R-:W-:Y:S02]  /*cd90*/  R2UR UR4, R5 ;  /* 0x00000000050472ca */ /* 0x004fe400000e0000 */
[----:B---3--:R-:W-:-:S13]  /*cda0*/  R2UR UR41, R4 ;  /* 0x00000000042972ca */ /* 0x008fda00000e0000 */
[----:B------:R-:W-:-:S12]  /*cdb0*/  UIADD3 UR41, -UR4, UR41, URZ ;  /* 0x0000002904297290 */ /* 0x000fd8000fffe13f */
.L_x_245:
[----:B------:R-:W-:Y:S01]  /*cdc0*/  UMOV UR37, URZ ;  /* 0x0000003f00257c82 */ /* 0x000fe20008000000 */
[----:B------:R-:W-:Y:S01]  /*cdd0*/  ULDC.64 UR6, c[0x0][0xa20] ;  /* 0x0002880000067ab9 */ /* 0x000fe20000000a00 */
[----:B-----5:R-:W-:Y:S01]  /*cde0*/  @P0 R2UR UR37, R0 ;  /* 0x00000000002502ca */ /* 0x020fe200000e0000 */
[----:B------:R-:W-:Y:S01]  /*cdf0*/  ULDC.64 UR4, c[0x0][0x418] ;  /* 0x0001060000047ab9 */ /* 0x000fe20000000a00 */
[----:B------:R-:W-:Y:S01]  /*ce00*/  ISETP.NE.U32.AND P0, PT, RZ, UR6, PT ;  /* 0x00000006ff007c0c */ /* 0x000fe2000bf05070 */
[----:B------:R-:W-:Y:S01]  /*ce10*/  UISETP.NE.U32.AND UP0, UPT, UR4, URZ, UPT ;  /* 0x0000003f0400728c */ /* 0x000fe2000bf05070 */
[----:B------:R-:W-:Y:S01]  /*ce20*/  IMAD.U32 R30, RZ, RZ, UR44 ;  /* 0x0000002cff1e7e24 */ /* 0x000fe2000f8e00ff */
[----:B------:R-:W-:Y:S01]  /*ce30*/  ULDC UR42, c[0x0][0x2f0] ;  /* 0x0000bc00002a7ab9 */ /* 0x000fe20000000800 */
[----:B------:R-:W-:Y:S01]  /*ce40*/  ISETP.NE.AND.EX P0, PT, RZ, UR7, PT, P0 ;  /* 0x00000007ff007c0c */ /* 0x000fe2000bf05300 */
[----:B------:R-:W-:Y:S01]  /*ce50*/  UISETP.NE.AND.EX UP0, UPT, UR5, URZ, UPT, UP0 ;  /* 0x0000003f0500728c */ /* 0x000fe2000bf05300 */
[----:B------:R-:W-:-:S03]  /*ce60*/  ULDC UR4, c[0x0][0x424] ;  /* 0x0001090000047ab9 */ /* 0x000fc60000000800 */
[----:B------:R-:W-:-:S04]  /*ce70*/  USEL UR4, UR4, 0x1, UP0 ;  /* 0x0000000104047887 */ /* 0x000fc80008000000 */
[----:B------:R-:W-:-:S04]  /*ce80*/  UIMAD UR42, UR4, UR42, URZ ;  /* 0x0000002a042a72a4 */ /* 0x000fc8000f8e023f */
[----:B------:R-:W-:Y:S08]  /*ce90*/  @!P0 BRA `(.L_x_246) ;  /* 0x00000000001c8947 */ /* 0x000ff00003800000 */
[----:B------:R-:W-:-:S04]  /*cea0*/  UIADD3 UR4, UP0, UR38, UR6, URZ ;  /* 0x0000000626047290 */ /* 0x000fc8000ff1e03f */
[----:B------:R-:W-:Y:S02]  /*ceb0*/  UIADD3.X UR5, UR39, UR7, URZ, UP0, !UPT ;  /* 0x0000000727057290 */ /* 0x000fe400087fe43f */
[----:B------:R-:W-:-:S04]  /*cec0*/  IMAD.U32 R2, RZ, RZ, UR4 ;  /* 0x00000004ff027e24 */ /* 0x000fc8000f8e00ff */
[----:B------:R-:W-:-:S05]  /*ced0*/  IMAD.U32 R3, RZ, RZ, UR5 ;  /* 0x00000005ff037e24 */ /* 0x000fca000f8e00ff */
[----:B------:R-:W2:Y:S02]  /*cee0*/  LDG.E R2, desc[UR50][R2.64] ;  /* 0x0000003202027981 */ /* 0x000ea4000c1e1900 */
[----:B--2---:R-:W-:Y:S01]  /*cef0*/  R2UR UR42, R2 ;  /* 0x00000000022a72ca */ /* 0x004fe200000e0000 */
[----:B------:R-:W-:-:S14]  /*cf00*/  BRA `(.L_x_247) ;  /* 0x00000000002c7947 */ /* 0x000fdc0003800000 */
.L_x_246:
[----:B------:R-:W-:Y:S02]  /*cf10*/  ULDC.64 UR4, c[0x0][0xa08] ;  /* 0x0002820000047ab9 */ /* 0x000fe40000000a00 */
[----:B------:R-:W-:-:S04]  /*cf20*/  ISETP.NE.U32.AND P0, PT, RZ, UR4, PT ;  /* 0x00000004ff007c0c */ /* 0x000fc8000bf05070 */
[----:B------:R-:W-:-:S13]  /*cf30*/  ISETP.NE.AND.EX P0, PT, RZ, UR5, PT, P0 ;  /* 0x00000005ff007c0c */ /* 0x000fda000bf05300 */
[----:B------:R-:W-:Y:S05]  /*cf40*/  @!P0 BRA `(.L_x_247) ;  /* 0x00000000001c8947 */ /* 0x000fea0003800000 */
[----:B------:R-:W0:Y:S02]  /*cf50*/  LDC.64 R2, c[0x0][0xa08] ;  /* 0x00028200ff027b82 */ /* 0x000e240000000a00 */
[----:B0-----:R-:W-:-:S05]  /*cf60*/  IMAD.WIDE R2, R30, 0x4, R2 ;  /* 0x000000041e027825 */ /* 0x001fca00078e0202 */
[----:B------:R-:W2:Y:S04]  /*cf70*/  LDG.E R4, desc[UR50][R2.64] ;  /* 0x0000003202047981 */ /* 0x000ea8000c1e1900 */
[----:B------:R-:W3:Y:S01]  /*cf80*/  LDG.E R0, desc[UR50][R2.64+0x4] ;  /* 0x0000043202007981 */ /* 0x000ee2000c1e1900 */
[----:B--2---:R-:W-:Y:S02]  /*cf90*/  R2UR UR42, R4 ;  /* 0x00000000042a72ca */ /* 0x004fe400000e0000 */
[----:B---3--:R-:W-:-:S13]  /*cfa0*/  R2UR UR4, R0 ;  /* 0x00000000000472ca */ /* 0x008fda00000e0000 */
[----:B------:R-:W-:-:S12]  /*cfb0*/  UIADD3 UR42, -UR42, UR4, URZ ;  /* 0x000000042a2a7290 */ /* 0x000fd8000fffe13f */
.L_x_247:
[----:B------:R-:W-:Y:S01]  /*cfc0*/  UIADD3 UR42, -UR37, UR42, URZ ;  /* 0x0000002a252a7290 */ /* 0x000fe2000fffe13f */
[----:B------:R-:W-:Y:S03]  /*cfd0*/  BSSY B7, `(.L_x_248) ;  /* 0x0000495000077945 */ /* 0x000fe60003800000 */
[----:B------:R-:W-:Y:S02]  /*cfe0*/  UIADD3 UR4, UR42, 0x9f, URZ ;  /* 0x0000009f2a047890 */ /* 0x000fe4000fffe03f */
[----:B------:R-:W-:Y:S02]  /*cff0*/  ISETP.LT.AND P0, PT, RZ, UR42, PT ;  /* 0x0000002aff007c0c */ /* 0x000fe4000bf01270 */
[----:B------:R-:W-:-:S04]  /*d000*/  UIMAD.WIDE UR4, UR4, 0x66666667, URZ ;  /* 0x66666667040478a5 */ /* 0x000fc8000f8e023f */
[----:B------:R-:W-:-:S04]  /*d010*/  USHF.R.U32.HI UR43, URZ, 0x1f, UR5 ;  /* 0x0000001f3f2b7899 */ /* 0x000fc80008011605 */
[----:B------:R-:W-:-:S03]  /*d020*/  ULEA.HI.SX32 UR43, UR5, UR43, 0x1a ;  /* 0x0000002b052b7291 */ /* 0x000fc6000f8fd23f */
[----:B------:R-:W-:Y:S09]  /*d030*/  @P0 BRA `(.L_x_249) ;  /* 0x0000000000440947 */ /* 0x000ff20003800000 */
[----:B------:R-:W0:Y:S02]  /*d040*/  S2R R0, SR_TID.X ;  /* 0x0000000000007919 */ /* 0x000e240000002100 */
[----:B0-----:R-:W-:-:S04]  /*d050*/  LOP3.LUT R0, R0, 0x7f, RZ, 0xc0, !PT ;  /* 0x0000007f00007812 */ /* 0x001fc800078ec0ff */
[----:B------:R-:W-:-:S13]  /*d060*/  ISETP.NE.AND P0, PT, R0, RZ, PT ;  /* 0x000000ff0000720c */ /* 0x000fda0003f05270 */
[----:B------:R-:W-:Y:S05]  /*d070*/  @P0 BRA `(.L_x_250) ;  /* 0x0000004800280947 */ /* 0x000fea0003800000 */
[----:B------:R-:W0:Y:S01]  /*d080*/  S2R R5, SR_LANEID ;  /* 0x0000000000057919 */ /* 0x000e220000000000 */
[----:B------:R-:W-:Y:S01]  /*d090*/  VOTEU.ANY UR4, UPT, PT ;  /* 0x0000000000047886 */ /* 0x000fe200038e0100 */
[----:B------:R-:W1:Y:S01]  /*d0a0*/  LDC.64 R2, c[0x0][0xc60] ;  /* 0x00031800ff027b82 */ /* 0x000e620000000a00 */
[----:B------:R-:W0:Y:S02]  /*d0b0*/  FLO.U32 R0, UR4 ;  /* 0x0000000400007d00 */ /* 0x000e2400080e0000 */
[----:B0-----:R-:W-:-:S06]  /*d0c0*/  ISETP.EQ.U32.AND P0, PT, R0, R5, PT ;  /* 0x000000050000720c */ /* 0x001fcc0003f02070 */
[----:B------:R-:W1:Y:S07]  /*d0d0*/  POPC R5, UR4 ;  /* 0x0000000400057d09 */ /* 0x000e6e0008000000 */
[----:B-1----:R-:W2:Y:S01]  /*d0e0*/  @P0 ATOMG.E.ADD.STRONG.GPU PT, R3, desc[UR50][R2.64], R5 ;  /* 0x00000005020309a8 */ /* 0x002ea200081ee1f2 */
[----:B------:R-:W0:Y:S02]  /*d0f0*/  S2R R4, SR_LTMASK ;  /* 0x0000000000047919 */ /* 0x000e240000003900 */
[----:B0-----:R-:W-:-:S04]  /*d100*/  LOP3.LUT R4, R4, UR4, RZ, 0xc0, !PT ;  /* 0x0000000404047c12 */ /* 0x001fc8000f8ec0ff */
[----:B------:R-:W0:Y:S01]  /*d110*/  POPC R7, R4 ;  /* 0x0000000400077309 */ /* 0x000e220000000000 */
[----:B--2---:R-:W0:Y:S02]  /*d120*/  SHFL.IDX PT, R0, R3, R0, 0x1f ;  /* 0x00001f0003007589 */ /* 0x004e2400000e0000 */
[----:B0-----:R-:W-:Y:S01]  /*d130*/  IADD3 R16, R0, UR49, R7 ;  /* 0x0000003100107c10 */ /* 0x001fe2000fffe007 */
[----:B------:R-:W-:Y:S06]  /*d140*/  BRA `(.L_x_250) ;  /* 0x0000004400f47947 */ /* 0x000fec0003800000 */
.L_x_249:
[----:B------:R-:W-:Y:S01]  /*d150*/  VIADD R0, R22, 0x24200 ;  /* 0x0002420016007836 */ /* 0x000fe20000000000 */
[----:B------:R-:W-:Y:S04]  /*d160*/  BSSY B6, `(.L_x_251) ;  /* 0x0000013000067945 */ /* 0x000fe80003800000 */
[----:B------:R-:W-:-:S13]  /*d170*/  LOP3.LUT P0, RZ, R0, 0x1bf, RZ, 0xc0, !PT ;  /* 0x000001bf00ff7812 */ /* 0x000fda000780c0ff */
[----:B------:R-:W-:Y:S05]  /*d180*/  @!P0 BRA `(.L_x_252) ;  /* 0x0000000000408947 */ /* 0x000fea0003800000 */
[----:B------:R-:W-:Y:S01]  /*d190*/  MOV R2, 0x0 ;  /* 0x0000000000027802 */ /* 0x000fe20000000f00 */
[----:B------:R-:W-:Y:S01]  /*d1a0*/  ULDC.64 UR6, c[0x4][0xc0] ;  /* 0x0100300000067ab9 */ /* 0x000fe20000000a00 */
[----:B------:R-:W-:Y:S01]  /*d1b0*/  ULDC.64 UR8, c[0x4][0xc8] ;  /* 0x0100320000087ab9 */ /* 0x000fe20000000a00 */
[----:B------:R-:W-:Y:S01]  /*d1c0*/  ULDC.64 UR4, c[0x4][0x8] ;  /* 0x0100020000047ab9 */ /* 0x000fe20000000a00 */
[----:B------:R-:W-:Y:S02]  /*d1d0*/  IMAD.U32 R4, RZ, RZ, UR6 ;  /* 0x00000006ff047e24 */ /* 0x000fe4000f8e00ff */
        /* <DEDUP_REMOVED lines=11> */
.L_x_252:
[----:B------:R-:W-:Y:S05]  /*d290*/  BSYNC B6 ;  /* 0x0000000000067941 */ /* 0x000fea0003800000 */
.L_x_251:
[----:B------:R-:W-:Y:S01]  /*d2a0*/  VIADD R0, R22, 0xf200 ;  /* 0x0000f20016007836 */ /* 0x000fe20000000000 */
[----:B------:R-:W-:Y:S01]  /*d2b0*/  LOP3.LUT R32, R32, 0xfffffffe, RZ, 0xc0, !PT ;  /* 0xfffffffe20207812 */ /* 0x000fe200078ec0ff */
[----:B------:R-:W-:Y:S03]  /*d2c0*/  BSSY B6, `(.L_x_253) ;  /* 0x0000014000067945 */ /* 0x000fe60003800000 */
[----:B------:R-:W-:-:S13]  /*d2d0*/  LOP3.LUT P0, RZ, R0, 0x1bf, RZ, 0xc0, !PT ;  /* 0x000001bf00ff7812 */ /* 0x000fda000780c0ff */
[----:B------:R-:W-:Y:S01]  /*d2e0*/  @P0 LOP3.LUT R32, R32, 0x1, RZ, 0xfc, !PT ;  /* 0x0000000120200812 */ /* 0x000fe200078efcff */
[----:B------:R-:W-:Y:S06]  /*d2f0*/  @!P0 BRA `(.L_x_254) ;  /* 0x0000000000408947 */ /* 0x000fec0003800000 */
        /* <DEDUP_REMOVED lines=16> */
.L_x_254:
[----:B------:R-:W-:Y:S05]  /*d400*/  BSYNC B6 ;  /* 0x0000000000067941 */ /* 0x000fea0003800000 */
.L_x_253:
        /* <DEDUP_REMOVED lines=20> */
.L_x_256:
[----:B------:R-:W-:Y:S05]  /*d550*/  BSYNC B6 ;  /* 0x0000000000067941 */ /* 0x000fea0003800000 */
.L_x_255:
[----:B------:R-:W-:Y:S01]  /*d560*/  LOP3.LUT P6, RZ, R32, 0x1, RZ, 0xc0, !PT ;  /* 0x0000000120ff7812 */ /* 0x000fe200078cc0ff */
[----:B------:R-:W-:-:S12]  /*d570*/  BSSY B6, `(.L_x_257) ;  /* 0x0000012000067945 */ /* 0x000fd80003800000 */
        /* <DEDUP_REMOVED lines=17> */
.L_x_258:
[----:B------:R-:W-:Y:S05]  /*d690*/  BSYNC B6 ;  /* 0x0000000000067941 */ /* 0x000fea0003800000 */
.L_x_257:
[----:B------:R-:W-:Y:S01]  /*d6a0*/  ULDC.64 UR4, c[0x0][0x9f8] ;  /* 0x00027e0000047ab9 */ /* 0x000fe20000000a00 */
[----:B------:R-:W0:Y:S01]  /*d6b0*/  LDC R19, c[0x0][0x430] ;  /* 0x00010c00ff137b82 */ /* 0x000e220000000800 */
[----:B------:R-:W-:-:S04]  /*d6c0*/  UISETP.NE.U32.AND UP0, UPT, UR4, URZ, UPT ;  /* 0x0000003f0400728c */ /* 0x000fc8000bf05070 */
[----:B------:R-:W-:-:S06]  /*d6d0*/  UISETP.NE.AND.EX UP0, UPT, UR5, URZ, UPT, UP0 ;  /* 0x0000003f0500728c */ /* 0x000fcc000bf05300 */
[----:B------:R-:W-:-:S05]  /*d6e0*/  PLOP3.LUT P0, PT, PT, PT, UP0, 0x80, 0x0 ;  /* 0x000000000000781c */ /* 0x000fca0003f0f008 */
[----:B------:R-:W-:-:S04]  /*d6f0*/  @UP0 UIADD3 UR4, UP1, UR38, UR4, URZ ;  /* 0x0000000426040290 */ /* 0x000fc8000ff3e03f */
[----:B------:R-:W-:Y:S02]  /*d700*/  @UP0 UIADD3.X UR5, UR39, UR5, URZ, UP1, !UPT ;  /* 0x0000000527050290 */ /* 0x000fe40008ffe43f */
[----:B------:R-:W-:-:S04]  /*d710*/  IMAD.U32 R2, RZ, RZ, UR4 ;  /* 0x00000004ff027e24 */ /* 0x000fc8000f8e00ff */
[----:B------:R-:W-:-:S05]  /*d720*/  IMAD.U32 R3, RZ, RZ, UR5 ;  /* 0x00000005ff037e24 */ /* 0x000fca000f8e00ff */
[----:B------:R1:W5:Y:S01]  /*d730*/  @P0 LDG.E R30, desc[UR50][R2.64] ;  /* 0x00000032021e0981 */ /* 0x000362000c1e1900 */
[----:B0-----:R-:W-:Y:S01]  /*d740*/  ISETP.NE.AND P1, PT, R19, 0x1, PT ;  /* 0x000000011300780c */ /* 0x001fe20003f25270 */
[----:B------:R-:W-:Y:S01]  /*d750*/  UMOV UR4, 0xffffffff ;  /* 0xffffffff00047882 */ /* 0x000fe20000000000 */
[----:B------:R-:W-:-:S11]  /*d760*/  LOP3.LUT R32, R32, 0xffffffbf, RZ, 0xc0, !PT ;  /* 0xffffffbf20207812 */ /* 0x000fd600078ec0ff */
[----:B------:R-:W-:Y:S01]  /*d770*/  @P1 LOP3.LUT R32, R32, 0x40, RZ, 0xfc, !PT ;  /* 0x0000004020201812 */ /* 0x000fe200078efcff */
[----:B-1----:R-:W-:Y:S06]  /*d780*/  BRA.DIV UR4, `(.L_x_259) ;  /* 0x0000005204387947 */ /* 0x002fec000b800000 */
.L_x_341:
[----:B------:R-:W0:Y:S01]  /*d790*/  S2R R0, SR_TID.X ;  /* 0x0000000000007919 */ /* 0x000e220000002100 */
[----:B------:R-:W-:Y:S01]  /*d7a0*/  UMOV UR4, 0xa0 ;  /* 0x000000a000047882 */ /* 0x000fe20000000000 */
[----:B------:R-:W1:Y:S01]  /*d7b0*/  @P1 LDC R5, c[0x0][0x434] ;  /* 0x00010d00ff051b82 */ /* 0x000e620000000800 */
[----:B------:R-:W-:Y:S01]  /*d7c0*/  UIMAD UR4, UR43, UR4, -0xa0 ;  /* 0xffffff602b0474a4 */ /* 0x000fe2000f8e0204 */
[----:B-----5:R-:W-:-:S06]  /*d7d0*/  SHF.R.S32.HI R36, RZ, 0x1f, R30 ;  /* 0x0000001fff247819 */ /* 0x020fcc000001141e */
[----:B------:R-:W2:Y:S08]  /*d7e0*/  @P1 LDC R7, c[0x0][0x438] ;  /* 0x00010e00ff071b82 */ /* 0x000eb00000000800 */
[----:B------:R-:W3:Y:S08]  /*d7f0*/  @P1 LDC R11, c[0x0][0x434] ;  /* 0x00010d00ff0b1b82 */ /* 0x000ef00000000800 */
[----:B------:R-:W4:Y:S01]  /*d800*/  @P1 LDC R3, c[0x0][0x438] ;  /* 0x00010e00ff031b82 */ /* 0x000f220000000800 */
[C---:B0-----:R-:W-:Y:S01]  /*d810*/  LOP3.LUT R2, R0.reuse, 0x7f, RZ, 0xc0, !PT ;  /* 0x0000007f00027812 */ /* 0x041fe200078ec0ff */
[----:B------:R-:W-:-:S02]  /*d820*/  IMAD.SHL.U32 R14, R0, 0x20, RZ ;  /* 0x00000020000e7824 */ /* 0x000fc400078e00ff */
[----:B------:R-:W-:Y:S01]  /*d830*/  IMAD.SHL.U32 R0, R0, 0x20, RZ ;  /* 0x0000002000007824 */ /* 0x000fe200078e00ff */
[----:B------:R-:W-:-:S04]  /*d840*/  SHF.R.U32.HI R2, RZ, 0x2, R2 ;  /* 0x00000002ff027819 */ /* 0x000fc80000011602 */
[C---:B------:R-:W-:Y:S02]  /*d850*/  LOP3.LUT R14, R2.reuse, 0x60, R14, 0xf8, !PT ;  /* 0x00000060020e7812 */ /* 0x040fe400078ef80e */
[----:B------:R-:W-:Y:S02]  /*d860*/  LOP3.LUT R0, R2, 0x60, R0, 0xf8, !PT ;  /* 0x0000006002007812 */ /* 0x000fe400078ef800 */
[----:B------:R-:W-:-:S03]  /*d870*/  LOP3.LUT R14, R14, 0x80, RZ, 0xfc, !PT ;  /* 0x000000800e0e7812 */ /* 0x000fc600078efcff */
[----:B------:R-:W-:Y:S02]  /*d880*/  VIADD R9, R0, UR4 ;  /* 0x0000000400097c36 */ /* 0x000fe40008000000 */
[----:B------:R-:W-:Y:S02]  /*d890*/  VIADD R4, R14, UR4 ;  /* 0x000000040e047c36 */ /* 0x000fe40008000000 */
[----:B------:R-:W-:-:S03]  /*d8a0*/  VIADD R2, R9, UR37 ;  /* 0x0000002509027c36 */ /* 0x000fc60008000000 */
[----:B------:R-:W-:Y:S01]  /*d8b0*/  ISETP.GE.AND P0, PT, R4, UR42, PT ;  /* 0x0000002a04007c0c */ /* 0x000fe2000bf06270 */
[----:B-1----:R-:W-:-:S03]  /*d8c0*/  @P1 IMAD.HI.U32 R0, R2, R5, RZ ;  /* 0x0000000502001227 */ /* 0x002fc600078e00ff */
[----:B------:R-:W-:Y:S01]  /*d8d0*/  ISETP.GT.U32.OR P0, PT, R14, 0x9f, P0 ;  /* 0x0000009f0e00780c */ /* 0x000fe20000704470 */
[----:B------:R-:W-:Y:S01]  /*d8e0*/  IMAD.MOV.U32 R12, RZ, RZ, R2 ;  /* 0x000000ffff0c7224 */ /* 0x000fe200078e0002 */
[----:B--2---:R-:W-:Y:S01]  /*d8f0*/  @P1 SHF.R.U32.HI R12, RZ, R7, R0 ;  /* 0x00000007ff0c1219 */ /* 0x004fe20000011600 */
[----:B------:R-:W-:-:S04]  /*d900*/  VIADD R0, R4, UR37 ;  /* 0x0000002504007c36 */ /* 0x000fc80008000000 */
[----:B---3--:R-:W-:-:S04]  /*d910*/  @P1 IMAD.HI.U32 R8, R0, R11, RZ ;  /* 0x0000000b00081227 */ /* 0x008fc800078e00ff */
[----:B------:R-:W-:Y:S01]  /*d920*/  IMAD.MOV.U32 R4, RZ, RZ, R0 ;  /* 0x000000ffff047224 */ /* 0x000fe200078e0000 */
[----:B----4-:R-:W-:Y:S01]  /*d930*/  @P1 SHF.R.U32.HI R4, RZ, R3, R8 ;  /* 0x00000003ff041219 */ /* 0x010fe20000011608 */
[----:B------:R-:W0:Y:S01]  /*d940*/  @!P0 LDC.64 R6, c[0x0][0x428] ;  /* 0x00010a00ff068b82 */ /* 0x000e220000000a00 */
[----:B------:R-:W-:Y:S01]  /*d950*/  IMAD.MOV R5, RZ, RZ, -R12 ;  /* 0x000000ffff057224 */ /* 0x000fe200078e0a0c */
[----:B------:R-:W-:Y:S02]  /*d960*/  ISETP.GE.AND P1, PT, R9, UR42, PT ;  /* 0x0000002a09007c0c */ /* 0x000fe4000bf26270 */
[----:B------:R-:W-:Y:S01]  /*d970*/  @!P0 SHF.R.S32.HI R3, RZ, 0x1f, R4 ;  /* 0x0000001fff038819 */ /* 0x000fe20000011404 */
[----:B------:R-:W-:Y:S02]  /*d980*/  IMAD R5, R19, R5, R2 ;  /* 0x0000000513057224 */ /* 0x000fe400078e0202 */
[----:B------:R-:W-:Y:S02]  /*d990*/  @!P0 IMAD.MOV.U32 R2, RZ, RZ, R4 ;  /* 0x000000ffff028224 */ /* 0x000fe400078e0004 */
[----:B0-----:R-:W-:-:S02]  /*d9a0*/  @!P0 IMAD R8, R36, R6, RZ ;  /* 0x0000000624088224 */ /* 0x001fc400078e02ff */
[----:B------:R-:W-:-:S04]  /*d9b0*/  @!P0 IMAD.WIDE.U32 R2, R30, R6, R2 ;  /* 0x000000061e028225 */ /* 0x000fc800078e0002 */
[----:B------:R-:W-:Y:S02]  /*d9c0*/  @!P0 IMAD R8, R30, R7, R8 ;  /* 0x000000071e088224 */ /* 0x000fe400078e0208 */
[----:B------:R-:W0:Y:S02]  /*d9d0*/  @!P0 LDC.64 R6, c[0x0][0x418] ;  /* 0x00010600ff068b82 */ /* 0x000e240000000a00 */
[----:B------:R-:W-:Y:S01]  /*d9e0*/  @!P0 IMAD.IADD R8, R8, 0x1, R3 ;  /* 0x0000000108088824 */ /* 0x000fe200078e0203 */
[----:B0-----:R-:W-:Y:S01]  /*d9f0*/  @!P0 LEA R10, P2, R2, R6, 0x2 ;  /* 0x00000006020a8211 */ /* 0x001fe200078410ff */
[----:B------:R-:W-:-:S03]  /*da00*/  IMAD.MOV.U32 R6, RZ, RZ, RZ ;  /* 0x000000ffff067224 */ /* 0x000fc600078e00ff */
[----:B------:R-:W-:Y:S02]  /*da10*/  @!P0 LEA.HI.X R11, R2, R7, R8, 0x2, P2 ;  /* 0x00000007020b8211 */ /* 0x000fe400010f1408 */
[----:B------:R-:W0:Y:S01]  /*da20*/  @!P1 LDC.64 R8, c[0x0][0x428] ;  /* 0x00010a00ff089b82 */ /* 0x000e220000000a00 */
[--C-:B------:R-:W-:Y:S01]  /*da30*/  @!P1 SHF.R.S32.HI R3, RZ, 0x1f, R12.reuse ;  /* 0x0000001fff039819 */ /* 0x100fe2000001140c */
[----:B------:R-:W-:Y:S01]  /*da40*/  @!P1 IMAD.MOV.U32 R2, RZ, RZ, R12 ;  /* 0x000000ffff029224 */ /* 0x000fe200078e000c */
[----:B------:R-:W5:Y:S01]  /*da50*/  @!P0 LDG.E R6, desc[UR50][R10.64] ;  /* 0x000000320a068981 */ /* 0x000f62000c1e1900 */
[-C--:B0-----:R-:W-:Y:S02]  /*da60*/  @!P1 IMAD R7, R36, R8.reuse, RZ ;  /* 0x0000000824079224 */ /* 0x081fe400078e02ff */
[----:B------:R-:W-:-:S04]  /*da70*/  @!P1 IMAD.WIDE.U32 R2, R30, R8, R2 ;  /* 0x000000081e029225 */ /* 0x000fc800078e0002 */
[----:B------:R-:W-:Y:S02]  /*da80*/  @!P1 IMAD R7, R30, R9, R7 ;  /* 0x000000091e079224 */ /* 0x000fe400078e0207 */
[----:B------:R-:W0:Y:S02]  /*da90*/  @!P1 LDC.64 R8, c[0x0][0x418] ;  /* 0x00010600ff089b82 */ /* 0x000e240000000a00 */
[----:B------:R-:W-:Y:S01]  /*daa0*/  @!P1 IMAD.IADD R7, R3, 0x1, R7 ;  /* 0x0000000103079824 */ /* 0x000fe200078e0207 */
[----:B------:R-:W-:Y:S02]  /*dab0*/  ISETP.GT.U32.AND P2, PT, R14, 0x9f, PT ;  /* 0x0000009f0e00780c */ /* 0x000fe40003f44070 */
[----:B0-----:R-:W-:-:S04]  /*dac0*/  @!P1 LEA R8, P0, R2, R8, 0x2 ;  /* 0x0000000802089211 */ /* 0x001fc800078010ff */
[----:B------:R-:W-:Y:S01]  /*dad0*/  @!P1 LEA.HI.X R9, R2, R9, R7, 0x2, P0 ;  /* 0x0000000902099211 */ /* 0x000fe200000f1407 */
[----:B------:R-:W-:Y:S01]  /*dae0*/  IMAD.MOV.U32 R7, RZ, RZ, RZ ;  /* 0x000000ffff077224 */ /* 0x000fe200078e00ff */
[----:B------:R-:W0:Y:S01]  /*daf0*/  LDC R2, c[0x0][0x2f4] ;  /* 0x0000bd00ff027b82 */ /* 0x000e220000000800 */
[----:B------:R-:W-:Y:S01]  /*db00*/  LOP3.LUT R32, R32, 0xfffffff7, RZ, 0xc0, !PT ;  /* 0xfffffff720207812 */ /* 0x000fe200078ec0ff */
[----:B------:R-:W-:Y:S02]  /*db10*/  IMAD.MOV R3, RZ, RZ, -R4 ;  /* 0x000000ffff037224 */ /* 0x000fe400078e0a04 */
[----:B------:R-:W-:Y:S01]  /*db20*/  IMAD.U32 R4, RZ, RZ, UR46 ;  /* 0x0000002eff047e24 */ /* 0x000fe2000f8e00ff */
[----:B------:R1:W5:Y:S01]  /*db30*/  @!P1 LDG.E R7, desc[UR50][R8.64] ;  /* 0x0000003208079981 */ /* 0x000362000c1e1900 */
[----:B------:R-:W-:Y:S02]  /*db40*/  @P2 LOP3.LUT R32, R32, 0x8, RZ, 0xfc, !PT ;  /* 0x0000000820202812 */ /* 0x000fe400078efcff */
[----:B------:R-:W-:-:S02]  /*db50*/  LOP3.LUT R13, R33, 0x40, RZ, 0xfc, !PT ;  /* 0x00000040210d7812 */ /* 0x000fc400078efcff */
[----:B------:R-:W-:Y:S02]  /*db60*/  ISETP.NE.AND P3, PT, R4, 0x3, PT ;  /* 0x000000030400780c */ /* 0x000fe40003f65270 */
[----:B------:R-:W-:Y:S02]  /*db70*/  LOP3.LUT R32, R32, 0xffffffef, RZ, 0xc0, !PT ;  /* 0xffffffef20207812 */ /* 0x000fe400078ec0ff */
[----:B------:R-:W-:Y:S01]  /*db80*/  SHF.R.S32.HI R34, RZ, 0x1f, R18 ;  /* 0x0000001fff227819 */ /* 0x000fe20000011412 */
[----:B-1----:R-:W-:Y:S01]  /*db90*/  IMAD R8, R19, R3, R0 ;  /* 0x0000000313087224 */ /* 0x002fe200078e0200 */
[----:B------:R-:W-:Y:S01]  /*dba0*/  LOP3.LUT R32, R32, 0xfffffffb, RZ, 0xc0, !PT ;  /* 0xfffffffb20207812 */ /* 0x000fe200078ec0ff */
[----:B------:R-:W-:-:S04]  /*dbb0*/  IMAD.U32 R0, RZ, RZ, UR43 ;  /* 0x0000002bff007e24 */ /* 0x000fc8000f8e00ff */
[----:B------:R-:W-:Y:S01]  /*dbc0*/  VIADD R0, R0, 0xffffffff ;  /* 0xffffffff00007836 */ /* 0x000fe20000000000 */
[-C--:B0-----:R-:W-:Y:S02]  /*dbd0*/  ISETP.GE.AND P1, PT, R33, R2.reuse, PT ;  /* 0x000000022100720c */ /* 0x081fe40003f26270 */
[----:B------:R-:W-:Y:S02]  /*dbe0*/  ISETP.GE.AND P0, PT, R13, R2, PT ;  /* 0x000000020d00720c */ /* 0x000fe40003f06270 */
[----:B------:R-:W-:-:S09]  /*dbf0*/  LOP3.LUT R13, R33, 0x80, RZ, 0xfc, !PT ;  /* 0x00000080210d7812 */ /* 0x000fd200078efcff */
[----:B------:R-:W-:-:S04]  /*dc00*/  @P1 LOP3.LUT R32, R32, 0x4, RZ, 0xfc, !PT ;  /* 0x0000000420201812 */ /* 0x000fc800078efcff */
[----:B------:R-:W-:-:S04]  /*dc10*/  @P3 LOP3.LUT R32, R32, 0x10, RZ, 0xfc, !PT ;  /* 0x0000001020203812 */ /* 0x000fc800078efcff */
[----:B------:R-:W-:-:S04]  /*dc20*/  LOP3.LUT R32, R32, 0xfffffffd, RZ, 0xc0, !PT ;  /* 0xfffffffd20207812 */ /* 0x000fc800078ec0ff */
[----:B------:R-:W-:Y:S02]  /*dc30*/  @P0 LOP3.LUT R32, R32, 0x2, RZ, 0xfc, !PT ;  /* 0x0000000220200812 */ /* 0x000fe400078efcff */
[----:B------:R-:W-:Y:S02]  /*dc40*/  ISETP.GE.AND P0, PT, R13, R2, PT ;  /* 0x000000020d00720c */ /* 0x000fe40003f06270 */
[----:B------:R-:W-:-:S11]  /*dc50*/  LOP3.LUT R32, R32, 0xfffffffe, RZ, 0xc0, !PT ;  /* 0xfffffffe20207812 */ /* 0x000fd600078ec0ff */
[----:B------:R-:W-:Y:S01]  /*dc60*/  @P0 LOP3.LUT R32, R32, 0x1, RZ, 0xfc, !PT ;  /* 0x0000000120200812 */ /* 0x000fe200078efcff */
[----:B------:R-:W-:Y:S06]  /*dc70*/  @!P3 BRA `(.L_x_260) ;  /* 0x000000000004b947 */ /* 0x000fec0003800000 */
[----:B------:R-:W-:Y:S01]  /*dc80*/  BPT.TRAP 0x1 ;  /* 0x000000040000795c */ /* 0x000fe20000300000 */
.L_x_260:
[----:B------:R-:W-:Y:S01]  /*dc90*/  IMAD R4, R28, 0x8, R22 ;  /* 0x000000081c047824 */ /* 0x000fe200078e0216 */
[----:B------:R-:W-:Y:S01]  /*dca0*/  SHF.L.U32 R35, R31, 0x1f, RZ ;  /* 0x0000001f1f237819 */ /* 0x000fe200000006ff */
[----:B------:R-:W-:Y:S01]  /*dcb0*/  BSSY B0, `(.L_x_261) ;  /* 0x0000004000007945 */ /* 0x000fe20003800000 */
[----:B------:R-:W-:Y:S02]  /*dcc0*/  SHF.R.S32.HI R26, RZ, 0x1f, R5 ;  /* 0x0000001fff1a7819 */ /* 0x000fe40000011405 */
[----:B------:R-:W0:Y:S02]  /*dcd0*/  SYNCS.PHASECHK.TRANS64.TRYWAIT P0, [R4+URZ+0x33480], R35 ;  /* 0x03348023040075a7 */ /* 0x000e24000800017f */
[----:B0-----:R-:W-:Y:S05]  /*dce0*/  @!P0 BRA `(.L_x_262) ;  /* 0x0000004c000c8947 */ /* 0x001fea0003800000 */
.L_x_342:
[----:B------:R-:W-:Y:S05]  /*dcf0*/  BSYNC B0 ;  /* 0x0000000000007941 */ /* 0x000fea0003800000 */
.L_x_261:
[----:B------:R-:W2:Y:S01]  /*dd00*/  LDL R11, [R1] ;  /* 0x00000000010b7983 */ /* 0x000ea20000100800 */
[----:B------:R-:W-:Y:S01]  /*dd10*/  ULDC.64 UR4, c[0x0][0x328] ;  /* 0x0000ca0000047ab9 */ /* 0x000fe20000000a00 */
[----:B-----5:R-:W-:Y:S01]  /*dd20*/  SHF.R.S32.HI R27, RZ, 0x1f, R7 ;  /* 0x0000001fff1b7819 */ /* 0x020fe20000011407 */
[----:B------:R-:W-:Y:S01]  /*dd30*/  IMAD R9, R26, UR4, RZ ;  /* 0x000000041a097c24 */ /* 0x000fe2000f8e02ff */
[----:B------:R-:W-:Y:S01]  /*dd40*/  ULDC.64 UR6, c[0x0][0x338] ;  /* 0x0000ce0000067ab9 */ /* 0x000fe20000000a00 */
[C---:B------:R-:W-:Y:S01]  /*dd50*/  IMAD.WIDE.U32 R2, R5.reuse, UR4, RZ ;  /* 0x0000000405027c25 */ /* 0x040fe2000f8e00ff */
[----:B------:R-:W-:Y:S01]  /*dd60*/  ULDC.64 UR8, c[0x0][0x330] ;  /* 0x0000cc0000087ab9 */ /* 0x000fe20000000a00 */
[----:B------:R-:W1:Y:S01]  /*dd70*/  S2R R12, SR_TID.X ;  /* 0x00000000000c7919 */ /* 0x000e620000002100 */
[----:B------:R-:W-:Y:S01]  /*dd80*/  SHF.R.S32.HI R24, RZ, 0x1f, R8 ;  /* 0x0000001fff187819 */ /* 0x000fe20000011408 */
[----:B------:R-:W-:Y:S01]  /*dd90*/  IMAD R9, R5, UR5, R9 ;  /* 0x0000000505097c24 */ /* 0x000fe2000f8e0209 */
[----:B------:R-:W-:Y:S01]  /*dda0*/  ULDC.64 UR10, c[0x0][0x318] ;  /* 0x0000c600000a7ab9 */ /* 0x000fe20000000a00 */
[----:B------:R-:W-:Y:S01]  /*ddb0*/  IMAD R20, R34, UR8, RZ ;  /* 0x0000000822147c24 */ /* 0x000fe2000f8e02ff */
[----:B------:R-:W-:Y:S01]  /*ddc0*/  SHF.R.S32.HI R29, RZ, 0x1f, R6 ;  /* 0x0000001fff1d7819 */ /* 0x000fe20000011406 */
[----:B------:R-:W-:Y:S01]  /*ddd0*/  IMAD.IADD R3, R3, 0x1, R9 ;  /* 0x0000000103037824 */ /* 0x000fe200078e0209 */
[----:B------:R-:W-:Y:S01]  /*dde0*/  LOP3.LUT R32, R32, 0xffffffdf, RZ, 0xc0, !PT ;  /* 0xffffffdf20207812 */ /* 0x000fe200078ec0ff */
[----:B------:R-:W-:-:S02]  /*ddf0*/  IMAD R9, R27, UR6, RZ ;  /* 0x000000061b097c24 */ /* 0x000fc4000f8e02ff */
[----:B------:R-:W-:-:S04]  /*de00*/  IMAD.WIDE.U32 R2, R7, UR6, R2 ;  /* 0x0000000607027c25 */ /* 0x000fc8000f8e0002 */
[----:B------:R-:W-:Y:S02]  /*de10*/  IMAD R9, R7, UR7, R9 ;  /* 0x0000000707097c24 */ /* 0x000fe4000f8e0209 */
[----:B------:R-:W-:Y:S02]  /*de20*/  IMAD R20, R18, UR9, R20 ;  /* 0x0000000912147c24 */ /* 0x000fe4000f8e0214 */
[----:B------:R-:W-:Y:S02]  /*de30*/  IMAD.IADD R3, R3, 0x1, R9 ;  /* 0x0000000103037824 */ /* 0x000fe400078e0209 */
[----:B------:R-:W-:Y:S02]  /*de40*/  IMAD R9, R24, UR4, RZ ;  /* 0x0000000418097c24 */ /* 0x000fe4000f8e02ff */
[----:B------:R-:W-:-:S04]  /*de50*/  IMAD.WIDE.U32 R2, R18, UR8, R2 ;  /* 0x0000000812027c25 */ /* 0x000fc8000f8e0002 */
[----:B------:R-:W-:Y:S01]  /*de60*/  IMAD R9, R8, UR5, R9 ;  /* 0x0000000508097c24 */ /* 0x000fe2000f8e0209 */
[----:B------:R-:W-:-:S04]  /*de70*/  IADD3 R19, P0, R2, UR10, RZ ;  /* 0x0000000a02137c10 */ /* 0x000fc8000ff1e0ff */
[----:B------:R-:W-:Y:S01]  /*de80*/  IADD3.X R10, R3, UR11, R20, P0, !PT ;  /* 0x0000000b030a7c10 */ /* 0x000fe200087fe414 */
[----:B------:R-:W-:Y:S01]  /*de90*/  IMAD.WIDE.U32 R2, R8, UR4, RZ ;  /* 0x0000000408027c25 */ /* 0x000fe2000f8e00ff */
[----:B-1----:R-:W-:Y:S01]  /*dea0*/  LOP3.LUT R12, R12, 0x7f, RZ, 0xc0, !PT ;  /* 0x0000007f0c0c7812 */ /* 0x002fe200078ec0ff */
[----:B------:R-:W-:Y:S02]  /*deb0*/  UMOV UR4, 0xffffffff ;  /* 0xffffffff00047882 */ /* 0x000fe40000000000 */
[----:B------:R-:W-:Y:S01]  /*dec0*/  IMAD.IADD R3, R3, 0x1, R9 ;  /* 0x0000000103037824 */ /* 0x000fe200078e0209 */
[----:B------:R-:W-:Y:S01]  /*ded0*/  SHF.R.U32.HI R12, RZ, 0x2, R12 ;  /* 0x00000002ff0c7819 */ /* 0x000fe2000001160c */
[----:B------:R-:W-:Y:S02]  /*dee0*/  IMAD R9, R29, UR6, RZ ;  /* 0x000000061d097c24 */ /* 0x000fe4000f8e02ff */
[----:B------:R-:W-:-:S04]  /*def0*/  IMAD.WIDE.U32 R2, R6, UR6, R2 ;  /* 0x0000000606027c25 */ /* 0x000fc8000f8e0002 */
[----:B------:R-:W-:-:S04]  /*df00*/  IMAD R9, R6, UR7, R9 ;  /* 0x0000000706097c24 */ /* 0x000fc8000f8e0209 */
[----:B------:R-:W-:Y:S02]  /*df10*/  IMAD.IADD R3, R3, 0x1, R9 ;  /* 0x0000000103037824 */ /* 0x000fe400078e0209 */
[----:B------:R-:W-:-:S03]  /*df20*/  IMAD.WIDE.U32 R2, R18, UR8, R2 ;  /* 0x0000000812027c25 */ /* 0x000fc6000f8e0002 */
[----:B------:R-:W-:Y:S01]  /*df30*/  IADD3 R23, P0, R2, UR10, RZ ;  /* 0x0000000a02177c10 */ /* 0x000fe2000ff1e0ff */
[----:B------:R-:W-:-:S03]  /*df40*/  IMAD.MOV.U32 R2, RZ, RZ, -0xa0 ;  /* 0xffffff60ff027424 */ /* 0x000fc600078e00ff */
[----:B------:R-:W-:Y:S01]  /*df50*/  IADD3.X R20, R20, UR11, R3, P0, !PT ;  /* 0x0000000b14147c10 */ /* 0x000fe200087fe403 */
[----:B------:R-:W-:-:S04]  /*df60*/  IMAD R0, R0, R2, UR42 ;  /* 0x0000002a00007e24 */ /* 0x000fc8000f8e0202 */
[----:B------:R-:W-:-:S05]  /*df70*/  IMAD.IADD R9, R0, 0x1, -R12 ;  /* 0x0000000100097824 */ /* 0x000fca00078e0a0c */
[----:B------:R-:W-:-:S13]  /*df80*/  ISETP.GE.AND P0, PT, R9, 0x1, PT ;  /* 0x000000010900780c */ /* 0x000fda0003f06270 */
[----:B------:R-:W-:Y:S01]  /*df90*/  @P0 LOP3.LUT R32, R32, 0x20, RZ, 0xfc, !PT ;  /* 0x0000002020200812 */ /* 0x000fe200078efcff */
[----:B--2---:R-:W-:Y:S01]  /*dfa0*/  IMAD R21, R28, 0x7800, R11 ;  /* 0x000078001c157824 */ /* 0x004fe200078e020b */
[----:B------:R-:W-:Y:S06]  /*dfb0*/  BRA.DIV UR4, `(.L_x_263) ;  /* 0x0000004a046c7947 */ /* 0x000fec000b800000 */
[----:B------:R-:W1:Y:S01]  /*dfc0*/  SHFL.IDX PT, R2, R19, RZ, 0x1c1f ;  /* 0x001c1fff13027589 */ /* 0x000e6200000e0000 */
[----:B------:R-:W2:Y:S01]  /*dfd0*/  LDC R12, c[0x0][0x2f4] ;  /* 0x0000bd00ff0c7b82 */ /* 0x000ea20000000800 */
[C---:B------:R-:W-:Y:S02]  /*dfe0*/  LOP3.LUT R13, R33.reuse, 0x40, RZ, 0xfc, !PT ;  /* 0x00000040210d7812 */ /* 0x040fe400078efcff */
[----:B------:R-:W3:Y:S01]  /*dff0*/  SHFL.IDX PT, R0, R10, RZ, 0x1c1f ;  /* 0x001c1fff0a007589 */ /* 0x000ee200000e0000 */
[----:B------:R-:W-:Y:S02]  /*e000*/  LOP3.LUT R11, R33, 0x80, RZ, 0xfc, !PT ;  /* 0x00000080210b7812 */ /* 0x000fe400078efcff */
[C---:B------:R-:W-:Y:S01]  /*e010*/  ISETP.GE.AND P6, PT, R9.reuse, 0x81, PT ;  /* 0x000000810900780c */ /* 0x040fe20003fc6270 */
[----:B------:R-:W-:Y:S01]  /*e020*/  SHFL.IDX PT, R20, R20, RZ, 0x1c1f ;  /* 0x001c1fff14147589 */ /* 0x000fe200000e0000 */
[----:B------:R-:W-:Y:S02]  /*e030*/  LOP3.LUT R32, R32, 0xffffff7f, RZ, 0xc0, !PT ;  /* 0xffffff7f20207812 */ /* 0x000fe400078ec0ff */
[----:B------:R-:W-:-:S02]  /*e040*/  ISETP.GE.AND P5, PT, R9, 0x21, PT ;  /* 0x000000210900780c */ /* 0x000fc40003fa6270 */
[----:B------:R-:W-:-:S07]  /*e050*/  ISETP.GE.AND P4, PT, R9, 0x41, PT ;  /* 0x000000410900780c */ /* 0x000fce0003f86270 */
[----:B------:R-:W-:Y:S02]  /*e060*/  @P6 LOP3.LUT R32, R32, 0x80, RZ, 0xfc, !PT ;  /* 0x0000008020206812 */ /* 0x000fe400078efcff */
[C---:B-1----:R-:W-:Y:S02]  /*e070*/  IADD3 R2, P0, R33.reuse, R2, RZ ;  /* 0x0000000221027210 */ /* 0x042fe40007f1e0ff */
[-C--:B--2---:R-:W-:Y:S02]  /*e080*/  ISETP.GE.AND P2, PT, R33, R12.reuse, PT ;  /* 0x0000000c2100720c */ /* 0x084fe40003f46270 */
[----:B------:R-:W-:Y:S01]  /*e090*/  ISETP.GE.AND P1, PT, R13, R12, PT ;  /* 0x0000000c0d00720c */ /* 0x000fe20003f26270 */
[----:B---3--:R-:W-:Y:S01]  /*e0a0*/  IMAD.X R3, RZ, RZ, R0, P0 ;  /* 0x000000ffff037224 */ /* 0x008fe200000e0600 */
[C---:B------:R-:W-:Y:S01]  /*e0b0*/  ISETP.LT.OR P0, PT, R9.reuse, 0x1, P2 ;  /* 0x000000010900780c */ /* 0x040fe20001701670 */
[----:B------:R-:W-:Y:S01]  /*e0c0*/  IMAD.IADD R0, R22, 0x1, R21 ;  /* 0x0000000116007824 */ /* 0x000fe200078e0215 */
[----:B------:R-:W-:-:S11]  /*e0d0*/  ISETP.LT.OR P3, PT, R9, 0x1, P1 ;  /* 0x000000010900780c */ /* 0x000fd60000f61670 */
[----:B------:R-:W-:Y:S01]  /*e0e0*/  LDGSTS.E.BYPASS.LTC128B.128 [R0+0xf200], desc[UR50][R2.64], !P0 ;  /* 0x0f20000002007fae */ /* 0x000fe2000c101d72 */
[----:B------:R-:W-:-:S03]  /*e0f0*/  ISETP.GE.AND P0, PT, R11, R12, PT ;  /* 0x0000000c0b00720c */ /* 0x000fc60003f06270 */
[----:B------:R-:W-:Y:S01]  /*e100*/  LDGSTS.E.BYPASS.LTC128B.128 [R0+0x11a00], desc[UR50][R2.64+0x40], !P3 ;  /* 0x11a0004002007fae */ /* 0x000fe2000d901d72 */
[----:B------:R-:W-:-:S13]  /*e110*/  ISETP.LT.OR P3, PT, R9, 0x1, P0 ;  /* 0x000000010900780c */ /* 0x000fda0000761670 */
[----:B------:R1:W-:Y:S04]  /*e120*/  LDGSTS.E.BYPASS.LTC128B.128 [R0+0x14200], desc[UR50][R2.64+0x80], !P3 ;  /* 0x1420008002007fae */ /* 0x0003e8000d901d72 */
[----:B-1----:R-:W1:Y:S04]  /*e130*/  SHFL.IDX PT, R2, R19, 0x1, 0x1c1f ;  /* 0x003c1f0013027f89 */ /* 0x002e6800000e0000 */
[----:B------:R-:W2:Y:S01]  /*e140*/  SHFL.IDX PT, R3, R10, 0x1, 0x1c1f ;  /* 0x003c1f000a037f89 */ /* 0x000ea200000e0000 */
[----:B-1----:R-:W-:-:S05]  /*e150*/  IADD3 R2, P3, R33, R2, RZ ;  /* 0x0000000221027210 */ /* 0x002fca0007f7e0ff */
[----:B--2---:R-:W-:Y:S01]  /*e160*/  IMAD.X R3, RZ, RZ, R3, P3 ;  /* 0x000000ffff037224 */ /* 0x004fe200018e0603 */
[----:B------:R-:W-:-:S13]  /*e170*/  ISETP.LT.OR P3, PT, R9, 0x21, P2 ;  /* 0x000000210900780c */ /* 0x000fda0001761670 */
[----:B------:R-:W-:Y:S01]  /*e180*/  LDGSTS.E.BYPASS.LTC128B.128 [R0+0xfa00], desc[UR50][R2.64], !P3 ;  /* 0x0fa0000002007fae */ /* 0x000fe2000d901d72 */
[----:B------:R-:W-:-:S13]  /*e190*/  ISETP.LT.OR P3, PT, R9, 0x21, P1 ;  /* 0x000000210900780c */ /* 0x000fda0000f61670 */
[----:B------:R-:W-:Y:S01]  /*e1a0*/  LDGSTS.E.BYPASS.LTC128B.128 [R0+0x12200], desc[UR50][R2.64+0x40], !P3 ;  /* 0x1220004002007fae */ /* 0x000fe2000d901d72 */
[----:B------:R-:W-:-:S13]  /*e1b0*/  ISETP.LT.OR P3, PT, R9, 0x21, P0 ;  /* 0x000000210900780c */ /* 0x000fda0000761670 */
[----:B------:R1:W-:Y:S04]  /*e1c0*/  LDGSTS.E.BYPASS.LTC128B.128 [R0+0x14a00], desc[UR50][R2.64+0x80], !P3 ;  /* 0x14a0008002007fae */ /* 0x0003e8000d901d72 */
[----:B-1----:R-:W1:Y:S04]  /*e1d0*/  SHFL.IDX PT, R2, R19, 0x2, 0x1c1f ;  /* 0x005c1f0013027f89 */ /* 0x002e6800000e0000 */
[----:B------:R-:W2:Y:S04]  /*e1e0*/  SHFL.IDX PT, R3, R10, 0x2, 0x1c1f ;  /* 0x005c1f000a037f89 */ /* 0x000ea800000e0000 */
[----:B------:R-:W-:Y:S01]  /*e1f0*/  SHFL.IDX PT, R10, R10, 0x3, 0x1c1f ;  /* 0x007c1f000a0a7f89 */ /* 0x000fe200000e0000 */
        /* <DEDUP_REMOVED lines=8> */
[----:B-1----:R-:W1:Y:S02]  /*e280*/  SHFL.IDX PT, R2, R19, 0x3, 0x1c1f ;  /* 0x007c1f0013027f89 */ /* 0x002e6400000e0000 */
[----:B-1----:R-:W-:-:S05]  /*e290*/  IADD3 R2, P3, R33, R2, RZ ;  /* 0x0000000221027210 */ /* 0x002fca0007f7e0ff */
[----:B------:R-:W-:Y:S01]  /*e2a0*/  IMAD.X R3, RZ, RZ, R10, P3 ;  /* 0x000000ffff037224 */ /* 0x000fe200018e060a */
[----:B------:R-:W-:-:S13]  /*e2b0*/  ISETP.LT.OR P3, PT, R9, 0x61, P2 ;  /* 0x000000610900780c */ /* 0x000fda0001761670 */
[----:B------:R-:W-:Y:S01]  /*e2c0*/  LDGSTS.E.BYPASS.LTC128B.128 [R0+0x10a00], desc[UR50][R2.64], !P3 ;  /* 0x10a0000002007fae */ /* 0x000fe2000d901d72 */
[----:B------:R-:W-:-:S13]  /*e2d0*/  ISETP.LT.OR P3, PT, R9, 0x61, P1 ;  /* 0x000000610900780c */ /* 0x000fda0000f61670 */
[----:B------:R-:W-:Y:S01]  /*e2e0*/  LDGSTS.E.BYPASS.LTC128B.128 [R0+0x13200], desc[UR50][R2.64+0x40], !P3 ;  /* 0x1320004002007fae */ /* 0x000fe2000d901d72 */
[----:B------:R-:W-:-:S13]  /*e2f0*/  ISETP.LT.OR P3, PT, R9, 0x61, P0 ;  /* 0x000000610900780c */ /* 0x000fda0000761670 */
[----:B------:R1:W-:Y:S01]  /*e300*/  LDGSTS.E.BYPASS.LTC128B.128 [R0+0x15a00], desc[UR50][R2.64+0x80], !P3 ;  /* 0x15a0008002007fae */ /* 0x0003e2000d901d72 */
[----:B------:R-:W-:-:S03]  /*e310*/  ISETP.GE.AND P3, PT, R9, 0x61, PT ;  /* 0x000000610900780c */ /* 0x000fc60003f66270 */
[----:B-1----:R1:W2:Y:S10]  /*e320*/  SHFL.IDX PT, R2, R23, RZ, 0x1c1f ;  /* 0x001c1fff17027589 */ /* 0x0022b400000e0000 */
.L_x_354:
[C---:B------:R-:W-:Y:S02]  /*e330*/  ISETP.LT.OR P2, PT, R9.reuse, 0x81, P2 ;  /* 0x000000810900780c */ /* 0x040fe40001741670 */
[C---:B------:R-:W-:Y:S02]  /*e340*/  ISETP.LT.OR P1, PT, R9.reuse, 0x81, P1 ;  /* 0x000000810900780c */ /* 0x040fe40000f21670 */
[----:B------:R-:W-:Y:S02]  /*e350*/  ISETP.LT.OR P0, PT, R9, 0x81, P0 ;  /* 0x000000810900780c */ /* 0x000fe40000701670 */
[----:B--2---:R-:W-:-:S05]  /*e360*/  IADD3 R2, P6, R33, R2, RZ ;  /* 0x0000000221027210 */ /* 0x004fca0007fde0ff */
[----:B------:R-:W-:-:S05]  /*e370*/  IMAD.X R3, RZ, RZ, R20, P6 ;  /* 0x000000ffff037224 */ /* 0x000fca00030e0614 */
[----:B------:R-:W-:Y:S01]  /*e380*/  @!PT LDS RZ, [RZ] ;  /* 0x00000000fffff984 */ /* 0x000fe20000000800 */
[----:B------:R-:W-:Y:S01]  /*e390*/  @!PT LDS RZ, [RZ] ;  /* 0x00000000fffff984 */ /* 0x000fe20000000800 */
[----:B------:R-:W-:Y:S01]  /*e3a0*/  @!PT LDS RZ, [RZ] ;  /* 0x00000000fffff984 */ /* 0x000fe20000000800 */
[----:B------:R2:W-:Y:S04]  /*e3b0*/  LDGSTS.E.BYPASS.LTC128B.128 [R0+0x11200], desc[UR50][R2.64], !P2 ;  /* 0x1120000002007fae */ /* 0x0005e8000d101d72 */
[----:B------:R2:W-:Y:S04]  /*e3c0*/  LDGSTS.E.BYPASS.LTC128B.128 [R0+0x13a00], desc[UR50][R2.64+0x40], !P1 ;  /* 0x13a0004002007fae */ /* 0x0005e8000c901d72 */
[----:B------:R2:W-:Y:S01]  /*e3d0*/  LDGSTS.E.BYPASS.LTC128B.128 [R0+0x16200], desc[UR50][R2.64+0x80], !P0 ;  /* 0x1620008002007fae */ /* 0x0005e2000c101d72 */
[----:B------:R-:W-:Y:S01]  /*e3e0*/  PLOP3.LUT P0, PT, PT, PT, PT, 0x80, 0x0 ;  /* 0x000000000000781c */ /* 0x000fe20003f0f070 */
[----:B------:R-:W-:-:S12]  /*e3f0*/  NOP ;  /* 0x0000000000007918 */ /* 0x000fd80000000000 */
.L_x_264:
        /* <DEDUP_REMOVED lines=11> */
.L_x_265:
[----:B------:R2:W-:Y:S01]  /*e4b0*/  SYNCS.ARRIVE.TRANS64.A1T0 RZ, [R4+URZ+0x33470], RZ ;  /* 0x033470ff04ff79a7 */ /* 0x0005e2000810003f */
[----:B------:R-:W-:Y:S05]  /*e4c0*/  @!P2 BRA `(.L_x_266) ;  /* 0x000000000004a947 */ /* 0x000fea0003800000 */
[----:B------:R-:W-:Y:S01]  /*e4d0*/  BPT.TRAP 0x1 ;  /* 0x000000040000795c */ /* 0x000fe20000300000 */
.L_x_266:
[----:B------:R-:W3:Y:S01]  /*e4e0*/  SYNCS.PHASECHK.TRANS64.TRYWAIT P0, [R4+URZ+0x33440], R35 ;  /* 0x03344023040075a7 */ /* 0x000ee2000800017f */
[----:B------:R-:W-:Y:S04]  /*e4f0*/  BSSY B0, `(.L_x_267) ;  /* 0x0000002000007945 */ /* 0x000fe80003800000 */
[----:B---3--:R-:W-:Y:S05]  /*e500*/  @!P0 BRA `(.L_x_268) ;  /* 0x0000004c00248947 */ /* 0x008fea0003800000 */
.L_x_355:
[----:B------:R-:W-:Y:S05]  /*e510*/  BSYNC B0 ;  /* 0x0000000000007941 */ /* 0x000fea0003800000 */
.L_x_267:
[----:B------:R-:W-:Y:S01]  /*e520*/  ULDC.64 UR4, c[0x0][0x300] ;  /* 0x0000c00000047ab9 */ /* 0x000fe20000000a00 */
[----:B------:R-:W-:Y:S01]  /*e530*/  ULDC.64 UR6, c[0x0][0x310] ;  /* 0x0000c40000067ab9 */ /* 0x000fe20000000a00 */
[----:B------:R-:W-:Y:S01]  /*e540*/  IMAD R9, R26, UR4, RZ ;  /* 0x000000041a097c24 */ /* 0x000fe2000f8e02ff */
[----:B------:R-:W-:Y:S01]  /*e550*/  ULDC.64 UR8, c[0x0][0x2e8] ;  /* 0x0000ba0000087ab9 */ /* 0x000fe20000000a00 */
[----:B------:R-:W-:-:S04]  /*e560*/  IMAD.WIDE.U32 R2, R5, UR4, RZ ;  /* 0x0000000405027c25 */ /* 0x000fc8000f8e00ff */
[----:B------:R-:W-:Y:S02]  /*e570*/  IMAD R9, R5, UR5, R9 ;  /* 0x0000000505097c24 */ /* 0x000fe4000f8e0209 */
[----:B------:R-:W-:Y:S02]  /*e580*/  IMAD R27, R27, UR6, RZ ;  /* 0x000000061b1b7c24 */ /* 0x000fe4000f8e02ff */
[----:B------:R-:W-:Y:S02]  /*e590*/  IMAD.IADD R3, R3, 0x1, R9 ;  /* 0x0000000103037824 */ /* 0x000fe400078e0209 */
[C---:B------:R-:W-:Y:S02]  /*e5a0*/  IMAD R27, R7.reuse, UR7, R27 ;  /* 0x00000007071b7c24 */ /* 0x040fe4000f8e021b */
[----:B------:R-:W-:-:S04]  /*e5b0*/  IMAD.WIDE.U32 R2, R7, UR6, R2 ;  /* 0x0000000607027c25 */ /* 0x000fc8000f8e0002 */
[----:B------:R-:W-:Y:S02]  /*e5c0*/  IMAD R24, R24, UR4, RZ ;  /* 0x0000000418187c24 */ /* 0x000fe4000f8e02ff */
[----:B------:R-:W-:Y:S02]  /*e5d0*/  IMAD.IADD R11, R3, 0x1, R27 ;  /* 0x00000001030b7824 */ /* 0x000fe400078e021b */
[----:B------:R-:W-:Y:S02]  /*e5e0*/  IMAD.MOV.U32 R10, RZ, RZ, R2 ;  /* 0x000000ffff0a7224 */ /* 0x000fe400078e0002 */
[C---:B------:R-:W-:Y:S02]  /*e5f0*/  IMAD R24, R8.reuse, UR5, R24 ;  /* 0x0000000508187c24 */ /* 0x040fe4000f8e0218 */
[----:B------:R-:W-:Y:S01]  /*e600*/  IMAD.WIDE.U32 R2, R8, UR4, RZ ;  /* 0x0000000408027c25 */ /* 0x000fe2000f8e00ff */
[----:B------:R-:W-:-:S03]  /*e610*/  ULDC.64 UR4, c[0x0][0x308] ;  /* 0x0000c20000047ab9 */ /* 0x000fc60000000a00 */
[----:B------:R-:W-:Y:S02]  /*e620*/  IMAD.IADD R3, R3, 0x1, R24 ;  /* 0x0000000103037824 */ /* 0x000fe400078e0218 */
[----:B------:R-:W-:Y:S02]  /*e630*/  IMAD R29, R29, UR6, RZ ;  /* 0x000000061d1d7c24 */ /* 0x000fe4000f8e02ff */
[----:B------:R-:W-:-:S04]  /*e640*/  IMAD.WIDE.U32 R2, R6, UR6, R2 ;  /* 0x0000000606027c25 */ /* 0x000fc8000f8e0002 */
[----:B------:R-:W-:Y:S02]  /*e650*/  IMAD R29, R6, UR7, R29 ;  /* 0x00000007061d7c24 */ /* 0x000fe4000f8e021d */
[----:B------:R-:W-:-:S04]  /*e660*/  IMAD.WIDE.U32 R10, R18, UR4, R10 ;  /* 0x00000004120a7c25 */ /* 0x000fc8000f8e000a */
[----:B------:R-:W-:Y:S01]  /*e670*/  IMAD R8, R34, UR4, RZ ;  /* 0x0000000422087c24 */ /* 0x000fe2000f8e02ff */
[----:B------:R-:W-:Y:S01]  /*e680*/  IADD3 R5, P0, R10, UR8, RZ ;  /* 0x000000080a057c10 */ /* 0x000fe2000ff1e0ff */
[----:B------:R-:W-:Y:S02]  /*e690*/  IMAD.IADD R3, R3, 0x1, R29 ;  /* 0x0000000103037824 */ /* 0x000fe400078e021d */
[C---:B------:R-:W-:Y:S02]  /*e6a0*/  IMAD R8, R18.reuse, UR5, R8 ;  /* 0x0000000512087c24 */ /* 0x040fe4000f8e0208 */
[----:B------:R-:W-:Y:S01]  /*e6b0*/  IMAD.WIDE.U32 R2, R18, UR4, R2 ;  /* 0x0000000412027c25 */ /* 0x000fe2000f8e0002 */
[----:B------:R-:W-:Y:S02]  /*e6c0*/  UMOV UR4, 0xffffffff ;  /* 0xffffffff00047882 */ /* 0x000fe40000000000 */
[----:B------:R-:W-:Y:S02]  /*e6d0*/  IADD3.X R7, R11, UR9, R8, P0, !PT ;  /* 0x000000090b077c10 */ /* 0x000fe400087fe408 */
[----:B------:R-:W-:-:S04]  /*e6e0*/  IADD3 R6, P0, R2, UR8, RZ ;  /* 0x0000000802067c10 */ /* 0x000fc8000ff1e0ff */
[----:B------:R-:W-:Y:S01]  /*e6f0*/  IADD3.X R8, R8, UR9, R3, P0, !PT ;  /* 0x0000000908087c10 */ /* 0x000fe200087fe403 */
[----:B------:R-:W-:Y:S08]  /*e700*/  BRA.DIV UR4, `(.L_x_269) ;  /* 0x0000004a04b87947 */ /* 0x000ff0000b800000 */
[----:B------:R-:W4:Y:S01]  /*e710*/  LDC R11, c[0x0][0x2f4] ;  /* 0x0000bd00ff0b7b82 */ /* 0x000f220000000800 */
[----:B------:R-:W5:Y:S01]  /*e720*/  SHFL.IDX PT, R14, R5, RZ, 0x1c1f ;  /* 0x001c1fff050e7589 */ /* 0x000f6200000e0000 */
[----:B------:R-:W-:Y:S02]  /*e730*/  LOP3.LUT R32, R32, 0xfffffdff, RZ, 0xc0, !PT ;  /* 0xfffffdff20207812 */ /* 0x000fe400078ec0ff */
[C---:B------:R-:W-:Y:S01]  /*e740*/  LOP3.LUT R12, R33.reuse, 0x40, RZ, 0xfc, !PT ;  /* 0x00000040210c7812 */ /* 0x040fe200078efcff */
[----:B------:R-:W0:Y:S01]  /*e750*/  SHFL.IDX PT, R2, R7, RZ, 0x1c1f ;  /* 0x001c1fff07027589 */ /* 0x000e2200000e0000 */
[----:B------:R-:W-:Y:S02]  /*e760*/  @P3 LOP3.LUT R32, R32, 0x200, RZ, 0xfc, !PT ;  /* 0x0000020020203812 */ /* 0x000fe400078efcff */
[----:B------:R-:W-:Y:S01]  /*e770*/  LOP3.LUT R10, R33, 0x80, RZ, 0xfc, !PT ;  /* 0x00000080210a7812 */ /* 0x000fe200078efcff */
[----:B------:R-:W-:Y:S01]  /*e780*/  SHFL.IDX PT, R8, R8, RZ, 0x1c1f ;  /* 0x001c1fff08087589 */ /* 0x000fe200000e0000 */
[----:B------:R-:W-:-:S02]  /*e790*/  LOP3.LUT P3, RZ, R32, 0x20, RZ, 0xc0, !PT ;  /* 0x0000002020ff7812 */ /* 0x000fc4000786c0ff */
[-C--:B----4-:R-:W-:Y:S02]  /*e7a0*/  ISETP.GE.AND P6, PT, R33, R11.reuse, PT ;  /* 0x0000000b2100720c */ /* 0x090fe40003fc6270 */
[----:B------:R-:W-:-:S09]  /*e7b0*/  ISETP.GE.AND P2, PT, R12, R11, PT ;  /* 0x0000000b0c00720c */ /* 0x000fd20003f46270 */
[----:B-----5:R-:W-:Y:S02]  /*e7c0*/  @P3 IADD3 R9, P0, R33, R14, RZ ;  /* 0x0000000e21093210 */ /* 0x020fe40007f1e0ff */
[----:B------:R-:W-:Y:S01]  /*e7d0*/  ISETP.GE.AND P1, PT, R10, R11, PT ;  /* 0x0000000b0a00720c */ /* 0x000fe20003f26270 */
[----:B------:R-:W4:Y:S02]  /*e7e0*/  SHFL.IDX PT, R14, R5, 0x1, 0x1c1f ;  /* 0x003c1f00050e7f89 */ /* 0x000f2400000e0000 */
[----:B0-----:R-:W-:Y:S02]  /*e7f0*/  @P3 IMAD.X R3, RZ, RZ, R2, P0 ;  /* 0x000000ffff033224 */ /* 0x001fe400000e0602 */
[----:B------:R-:W-:-:S05]  /*e800*/  @P3 IMAD.MOV.U32 R2, RZ, RZ, R9 ;  /* 0x000000ffff023224 */ /* 0x000fca00078e0009 */
[----:B------:R-:W-:Y:S04]  /*e810*/  @P3 LDGSTS.E.BYPASS.LTC128B.128 [R0+0x24200], desc[UR50][R2.64], !P6 ;  /* 0x2420000002003fae */ /* 0x000fe8000f101d72 */
[----:B------:R-:W-:Y:S04]  /*e820*/  @P3 LDGSTS.E.BYPASS.LTC128B.128 [R0+0x26a00], desc[UR50][R2.64+0x40], !P2 ;  /* 0x26a0004002003fae */ /* 0x000fe8000d101d72 */
[----:B------:R0:W-:Y:S01]  /*e830*/  @P3 LDGSTS.E.BYPASS.LTC128B.128 [R0+0x29200], desc[UR50][R2.64+0x80], !P1 ;  /* 0x2920008002003fae */ /* 0x0001e2000c901d72 */
[----:B------:R-:W-:Y:S02]  /*e840*/  LOP3.LUT P3, RZ, R32, 0x200, RZ, 0xc0, !PT ;  /* 0x0000020020ff7812 */ /* 0x000fe4000786c0ff */
[----:B----4-:R-:W-:-:S02]  /*e850*/  @P5 IADD3 R9, P0, R33, R14, RZ ;  /* 0x0000000e21095210 */ /* 0x010fc40007f1e0ff */
[----:B------:R-:W-:Y:S04]  /*e860*/  SHFL.IDX PT, R14, R5, 0x2, 0x1c1f ;  /* 0x005c1f00050e7f89 */ /* 0x000fe800000e0000 */
[----:B0-----:R-:W0:Y:S02]  /*e870*/  SHFL.IDX PT, R2, R7, 0x1, 0x1c1f ;  /* 0x003c1f0007027f89 */ /* 0x001e2400000e0000 */
[----:B0-----:R-:W-:Y:S02]  /*e880*/  @P5 IMAD.X R10, RZ, RZ, R2, P0 ;  /* 0x000000ffff0a5224 */ /* 0x001fe400000e0602 */
[----:B------:R-:W-:Y:S01]  /*e890*/  @P5 IMAD.MOV.U32 R2, RZ, RZ, R9 ;  /* 0x000000ffff025224 */ /* 0x000fe200078e0009 */
[C---:B------:R-:W-:Y:S01]  /*e8a0*/  @P4 IADD3 R9, P0, R33.reuse, R14, RZ ;  /* 0x0000000e21094210 */ /* 0x040fe20007f1e0ff */
[----:B------:R-:W-:Y:S01]  /*e8b0*/  @P5 IMAD.MOV.U32 R3, RZ, RZ, R10 ;  /* 0x000000ffff035224 */ /* 0x000fe200078e000a */
[----:B------:R-:W-:Y:S04]  /*e8c0*/  SHFL.IDX PT, R14, R5, 0x3, 0x1c1f ;  /* 0x007c1f00050e7f89 */ /* 0x000fe800000e0000 */
[----:B------:R-:W-:Y:S04]  /*e8d0*/  @P5 LDGSTS.E.BYPASS.LTC128B.128 [R0+0x24a00], desc[UR50][R2.64], !P6 ;  /* 0x24a0000002005fae */ /* 0x000fe8000f101d72 */
[----:B------:R-:W-:Y:S04]  /*e8e0*/  @P5 LDGSTS.E.BYPASS.LTC128B.128 [R0+0x27200], desc[UR50][R2.64+0x40], !P2 ;  /* 0x2720004002005fae */ /* 0x000fe8000d101d72 */
[----:B------:R0:W-:Y:S04]  /*e8f0*/  @P5 LDGSTS.E.BYPASS.LTC128B.128 [R0+0x29a00], desc[UR50][R2.64+0x80], !P1 ;  /* 0x29a0008002005fae */ /* 0x0001e8000c901d72 */
[----:B0-----:R-:W0:Y:S04]  /*e900*/  SHFL.IDX PT, R2, R7, 0x2, 0x1c1f ;  /* 0x005c1f0007027f89 */ /* 0x001e2800000e0000 */
[----:B------:R-:W4:Y:S01]  /*e910*/  SHFL.IDX PT, R7, R7, 0x3, 0x1c1f ;  /* 0x007c1f0007077f89 */ /* 0x000f2200000e0000 */
[----:B0-----:R-:W-:Y:S01]  /*e920*/  @P4 IMAD.X R10, RZ, RZ, R2, P0 ;  /* 0x000000ffff0a4224 */ /* 0x001fe200000e0602 */
[----:B------:R-:W-:Y:S01]  /*e930*/  @P3 IADD3 R14, P0, R33, R14, RZ ;  /* 0x0000000e210e3210 */ /* 0x000fe20007f1e0ff */
[----:B------:R-:W-:-:S02]  /*e940*/  @P4 IMAD.MOV.U32 R2, RZ, RZ, R9 ;  /* 0x000000ffff024224 */ /* 0x000fc400078e0009 */
[----:B------:R-:W-:Y:S02]  /*e950*/  @P4 IMAD.MOV.U32 R3, RZ, RZ, R10 ;  /* 0x000000ffff034224 */ /* 0x000fe400078e000a */
[----:B----4-:R-:W-:-:S03]  /*e960*/  @P3 IMAD.X R9, RZ, RZ, R7, P0 ;  /* 0x000000ffff093224 */ /* 0x010fc600000e0607 */
[----:B------:R-:W-:Y:S04]  /*e970*/  @P4 LDGSTS.E.BYPASS.LTC128B.128 [R0+0x25200], desc[UR50][R2.64], !P6 ;  /* 0x2520000002004fae */ /* 0x000fe8000f101d72 */
[----:B------:R-:W-:Y:S04]  /*e980*/  @P4 LDGSTS.E.BYPASS.LTC128B.128 [R0+0x27a00], desc[UR50][R2.64+0x40], !P2 ;  /* 0x27a0004002004fae */ /* 0x000fe8000d101d72 */
[----:B------:R0:W-:Y:S02]  /*e990*/  @P4 LDGSTS.E.BYPASS.LTC128B.128 [R0+0x2a200], desc[UR50][R2.64+0x80], !P1 ;  /* 0x2a20008002004fae */ /* 0x0001e4000c901d72 */
[----:B0-----:R-:W-:-:S02]  /*e9a0*/  @P3 IMAD.MOV.U32 R2, RZ, RZ, R14 ;  /* 0x000000ffff023224 */ /* 0x001fc400078e000e */
[----:B------:R-:W-:Y:S01]  /*e9b0*/  @P3 IMAD.MOV.U32 R3, RZ, RZ, R9 ;  /* 0x000000ffff033224 */ /* 0x000fe200078e0009 */
[----:B------:R0:W4:Y:S04]  /*e9c0*/  SHFL.IDX PT, R14, R6, RZ, 0x1c1f ;  /* 0x001c1fff060e7589 */ /* 0x00012800000e0000 */
[----:B------:R0:W-:Y:S04]  /*e9d0*/  @P3 LDGSTS.E.BYPASS.LTC128B.128 [R0+0x25a00], desc[UR50][R2.64], !P6 ;  /* 0x25a0000002003fae */ /* 0x0001e8000f101d72 */
[----:B------:R0:W-:Y:S04]  /*e9e0*/  @P3 LDGSTS.E.BYPASS.LTC128B.128 [R0+0x28200], desc[UR50][R2.64+0x40], !P2 ;  /* 0x2820004002003fae */ /* 0x0001e8000d101d72 */
[----:B------:R0:W-:Y:S02]  /*e9f0*/  @P3 LDGSTS.E.BYPASS.LTC128B.128 [R0+0x2aa00], desc[UR50][R2.64+0x80], !P1 ;  /* 0x2aa0008002003fae */ /* 0x0001e4000c901d72 */
.L_x_367:
[----:B------:R-:W-:Y:S01]  /*ea00*/  LOP3.LUT P0, RZ, R32, 0x80, RZ, 0xc0, !PT ;  /* 0x0000008020ff7812 */ /* 0x000fe2000780c0ff */
[----:B------:R-:W-:-:S12]  /*ea10*/  BSSY B0, `(.L_x_270) ;  /* 0x0000010000007945 */ /* 0x000fd80003800000 */
[----:B------:R-:W-:Y:S05]  /*ea20*/  @!P0 BRA `(.L_x_271) ;  /* 0x0000000000388947 */ /* 0x000fea0003800000 */
[----:B0-----:R-:W0:Y:S01]  /*ea30*/  LDC R6, c[0x0][0x2f4] ;  /* 0x0000bd00ff067b82 */ /* 0x001e220000000800 */
[C---:B------:R-:W-:Y:S02]  /*ea40*/  LOP3.LUT R7, R33.reuse, 0x40, RZ, 0xfc, !PT ;  /* 0x0000004021077812 */ /* 0x040fe400078efcff */
[C---:B------:R-:W-:Y:S02]  /*ea50*/  LOP3.LUT R5, R33.reuse, 0x80, RZ, 0xfc, !PT ;  /* 0x0000008021057812 */ /* 0x040fe400078efcff */
[----:B----4-:R-:W-:-:S05]  /*ea60*/  IADD3 R2, P0, R33, R14, RZ ;  /* 0x0000000e21027210 */ /* 0x010fca0007f1e0ff */
[----:B------:R-:W-:Y:S01]  /*ea70*/  IMAD.X R3, RZ, RZ, R8, P0 ;  /* 0x000000ffff037224 */ /* 0x000fe200000e0608 */
[-C--:B0-----:R-:W-:Y:S02]  /*ea80*/  ISETP.GE.AND P3, PT, R33, R6.reuse, PT ;  /* 0x000000062100720c */ /* 0x081fe40003f66270 */
[-C--:B------:R-:W-:Y:S02]  /*ea90*/  ISETP.GE.AND P2, PT, R7, R6.reuse, PT ;  /* 0x000000060700720c */ /* 0x080fe40003f46270 */
[----:B------:R-:W-:-:S09]  /*eaa0*/  ISETP.GE.AND P1, PT, R5, R6, PT ;  /* 0x000000060500720c */ /* 0x000fd20003f26270 */
[----:B------:R-:W-:Y:S01]  /*eab0*/  @!PT LDS RZ, [RZ] ;  /* 0x00000000fffff984 */ /* 0x000fe20000000800 */
[----:B------:R-:W-:Y:S01]  /*eac0*/  @!PT LDS RZ, [RZ] ;  /* 0x00000000fffff984 */ /* 0x000fe20000000800 */
[----:B------:R-:W-:Y:S01]  /*ead0*/  @!PT LDS RZ, [RZ] ;  /* 0x00000000fffff984 */ /* 0x000fe20000000800 */
[----:B------:R0:W-:Y:S04]  /*eae0*/  LDGSTS.E.BYPASS.LTC128B.128 [R0+0x26200], desc[UR50][R2.64], !P3 ;  /* 0x2620000002007fae */ /* 0x0001e8000d901d72 */
[----:B------:R0:W-:Y:S04]  /*eaf0*/  LDGSTS.E.BYPASS.LTC128B.128 [R0+0x28a00], desc[UR50][R2.64+0x40], !P2 ;  /* 0x28a0004002007fae */ /* 0x0001e8000d101d72 */
[----:B------:R0:W-:Y:S02]  /*eb00*/  LDGSTS.E.BYPASS.LTC128B.128 [R0+0x2b200], desc[UR50][R2.64+0x80], !P1 ;  /* 0x2b20008002007fae */ /* 0x0001e4000c901d72 */
.L_x_271:
[----:B------:R-:W-:Y:S05]  /*eb10*/  BSYNC B0 ;  /* 0x0000000000007941 */ /* 0x000fea0003800000 */
.L_x_270:
[----:B------:R-:W-:Y:S01]  /*eb20*/  NOP ;  /* 0x0000000000007918 */ /* 0x000fe20000000000 */
[----:B------:R-:W-:-:S13]  /*eb30*/  PLOP3.LUT P0, PT, PT, PT, PT, 0x80, 0x0 ;  /* 0x000000000000781c */ /* 0x000fda0003f0f070 */
.L_x_272:
        /* <DEDUP_REMOVED lines=11> */
.L_x_273:
[----:B------:R0:W-:Y:S02]  /*ebf0*/  SYNCS.ARRIVE.TRANS64.A1T0 RZ, [R4+URZ+0x33430], RZ ;  /* 0x033430ff04ff79a7 */ /* 0x0001e4000810003f */
[----:B------:R-:W-:Y:S05]  /*ec00*/  WARPSYNC.ALL ;  /* 0x0000000000007948 */ /* 0x000fea0003800000 */
[C---:B------:R-:W-:Y:S01]  /*ec10*/  R2UR UR5, R25.reuse ;  /* 0x00000000190572ca */ /* 0x040fe200000e0000 */
[----:B------:R-:W-:Y:S01]  /*ec20*/  VIADD R0, R22, 0x1e200 ;  /* 0x0001e20016007836 */ /* 0x000fe20000000000 */
[----:B------:R-:W-:Y:S01]  /*ec30*/  R2UR UR38, R25 ;  /* 0x00000000192672ca */ /* 0x000fe200000e0000 */
[----:B------:R-:W-:Y:S01]  /*ec40*/  ULDC.64 UR6, c[0x0][0x298] ;  /* 0x0000a60000067ab9 */ /* 0x000fe20000000a00 */
[----:B------:R-:W-:Y:S01]  /*ec50*/  UISETP.NE.AND UP0, UPT, UR47, URZ, UPT ;  /* 0x0000003f2f00728c */ /* 0x000fe2000bf05270 */
[----:B------:R-:W-:Y:S01]  /*ec60*/  BSSY B6, `(.L_x_274) ;  /* 0x000001b000067945 */ /* 0x000fe20003800000 */
[----:B------:R-:W-:Y:S01]  /*ec70*/  BAR.SYNC.DEFER_BLOCKING 0x8, 0x180 ;  /* 0x0206000000007b1d */ /* 0x000fe20000010000 */
[----:B------:R-:W-:Y:S01]  /*ec80*/  LOP3.LUT P0, RZ, R0, 0x1bf, RZ, 0xc0, !PT ;  /* 0x000001bf00ff7812 */ /* 0x000fe2000780c0ff */
[----:B------:R-:W-:-:S02]  /*ec90*/  USEL UR44, UR44, URZ, !UP0 ;  /* 0x0000003f2c2c7287 */ /* 0x000fc4000c000000 */
[----:B------:R-:W-:-:S03]  /*eca0*/  USEL UR45, UR45, URZ, !UP0 ;  /* 0x0000003f2d2d7287 */ /* 0x000fc6000c000000 */
[----:B------:R-:W-:Y:S02]  /*ecb0*/  USHF.R.S32.HI UR4, URZ, 0x1f, UR5 ;  /* 0x0000001f3f047899 */ /* 0x000fe40008011405 */
[----:B------:R-:W-:Y:S02]  /*ecc0*/  UIMAD.WIDE.U32 UR38, UR38, UR6, URZ ;  /* 0x00000006262672a5 */ /* 0x000fe4000f8e003f */
[----:B------:R-:W-:-:S04]  /*ecd0*/  UIMAD UR4, UR4, UR6, URZ ;  /* 0x00000006040472a4 */ /* 0x000fc8000f8e023f */
[----:B------:R-:W-:-:S04]  /*ece0*/  UIMAD UR4, UR5, UR7, UR4 ;  /* 0x00000007050472a4 */ /* 0x000fc8000f8e0204 */
[----:B------:R-:W-:Y:S01]  /*ecf0*/  UIADD3 UR47, UR39, UR4, URZ ;  /* 0x00000004272f7290 */ /* 0x000fe2000fffe03f */
[----:B------:R-:W-:Y:S11]  /*ed00*/  @!P0 BRA `(.L_x_275) ;  /* 0x0000000000408947 */ /* 0x000ff60003800000 */
[----:B------:R-:W-:Y:S01]  /*ed10*/  MOV R2, 0x0 ;  /* 0x0000000000027802 */ /* 0x000fe20000000f00 */
[----:B------:R-:W-:Y:S01]  /*ed20*/  ULDC.64 UR6, c[0x4][0xc0] ;  /* 0x0100300000067ab9 */ /* 0x000fe20000000a00 */
[----:B------:R-:W-:Y:S01]  /*ed30*/  ULDC.64 UR8, c[0x4][0xc8] ;  /* 0x0100320000087ab9 */ /* 0x000fe20000000a00 */
[----:B------:R-:W-:Y:S01]  /*ed40*/  ULDC.64 UR4, c[0x4][0x28] ;  /* 0x01000a0000047ab9 */ /* 0x000fe20000000a00 */
[----:B0-23--:R-:W-:Y:S02]  /*ed50*/  IMAD.U32 R4, RZ, RZ, UR6 ;  /* 0x00000006ff047e24 */ /* 0x00dfe4000f8e00ff */
        /* <DEDUP_REMOVED lines=10> */
[----:B01--4-:R-:W-:Y:S05]  /*ee00*/  CALL.ABS.NOINC R2 ;  /* 0x0000000002007343 */ /* 0x013fea0003c00000 */
.L_x_275:
[----:B------:R-:W-:Y:S05]  /*ee10*/  BSYNC B6 ;  /* 0x0000000000067941 */ /* 0x000fea0003800000 */
.L_x_274:
[----:B------:R0:W5:Y:S01]  /*ee20*/  LDL R10, [R1+0xc] ;  /* 0x00000c00010a7983 */ /* 0x0001620000100800 */
[----:B------:R-:W1:Y:S01]  /*ee30*/  LDC R5, c[0x0][0x448] ;  /* 0x00011200ff057b82 */ /* 0x000e620000000800 */
[----:B------:R-:W2:Y:S01]  /*ee40*/  S2R R2, SR_TID.X ;  /* 0x0000000000027919 */ /* 0x000ea20000002100 */
[----:B------:R-:W-:Y:S01]  /*ee50*/  R2UR UR6, R34 ;  /* 0x00000000220672ca */ /* 0x000fe200000e0000 */
[----:B------:R-:W-:Y:S01]  /*ee60*/  IMAD.SHL.U32 R6, R17, 0x80, RZ ;  /* 0x0000008011067824 */ /* 0x000fe200078e00ff */
[C---:B------:R-:W-:Y:S01]  /*ee70*/  R2UR UR7, R18.reuse ;  /* 0x00000000120772ca */ /* 0x040fe200000e0000 */
[----:B------:R-:W-:Y:S01]  /*ee80*/  ULDC.64 UR8, c[0x0][0x2d8] ;  /* 0x0000b60000087ab9 */ /* 0x000fe20000000a00 */
[----:B-1----:R-:W-:Y:S02]  /*ee90*/  ISETP.NE.AND P0, PT, R5, 0x1, PT ;  /* 0x000000010500780c */ /* 0x002fe40003f05270 */
[----:B------:R-:W-:Y:S02]  /*eea0*/  R2UR UR10, R18 ;  /* 0x00000000120a72ca */ /* 0x000fe400000e0000 */
[C---:B--2---:R-:W-:Y:S01]  /*eeb0*/  LOP3.LUT R19, R2.reuse, 0x7f, RZ, 0xc0, !PT ;  /* 0x0000007f02137812 */ /* 0x044fe200078ec0ff */
[----:B------:R-:W-:-:S08]  /*eec0*/  IMAD.SHL.U32 R2, R2, 0x20, RZ ;  /* 0x0000002002027824 */ /* 0x000fd000078e00ff */
[----:B------:R-:W1:Y:S01]  /*eed0*/  @P0 LDC R3, c[0x0][0x44c] ;  /* 0x00011300ff030b82 */ /* 0x000e620000000800 */
[----:B------:R-:W-:-:S04]  /*eee0*/  SHF.R.U32.HI R19, RZ, 0x2, R19 ;  /* 0x00000002ff137819 */ /* 0x000fc80000011613 */
[----:B------:R-:W-:-:S03]  /*eef0*/  LOP3.LUT R2, R19, 0x60, R2, 0xf8, !PT ;  /* 0x0000006013027812 */ /* 0x000fc600078ef802 */
[----:B0--3--:R-:W0:Y:S01]  /*ef00*/  @P0 LDC R4, c[0x0][0x450] ;  /* 0x00011400ff040b82 */ /* 0x009e220000000800 */
[----:B------:R-:W-:Y:S01]  /*ef10*/  UIMAD UR6, UR6, UR8, URZ ;  /* 0x00000008060672a4 */ /* 0x000fe2000f8e023f */
[----:B------:R-:W-:Y:S01]  /*ef20*/  LOP3.LUT R0, R2, R6, RZ, 0xfc, !PT ;  /* 0x0000000602007212 */ /* 0x000fe200078efcff */
[----:B------:R-:W-:Y:S01]  /*ef30*/  UMOV UR4, UR38 ;  /* 0x0000002600047c82 */ /* 0x000fe20008000000 */
[----:B------:R-:W-:Y:S01]  /*ef40*/  UMOV UR5, UR47 ;  /* 0x0000002f00057c82 */ /* 0x000fe20008000000 */
[----:B------:R-:W-:Y:S02]  /*ef50*/  UIMAD UR6, UR10, UR9, UR6 ;  /* 0x000000090a0672a4 */ /* 0x000fe4000f8e0206 */
[----:B------:R-:W-:Y:S01]  /*ef60*/  UIMAD.WIDE.U32 UR4, UR7, UR8, UR4 ;  /* 0x00000008070472a5 */ /* 0x000fe2000f8e0004 */
[----:B------:R-:W-:Y:S02]  /*ef70*/  IMAD.MOV.U32 R2, RZ, RZ, R0 ;  /* 0x000000ffff027224 */ /* 0x000fe400078e0000 */
[----:B------:R-:W-:Y:S01]  /*ef80*/  ULDC.64 UR8, c[0x0][0x2e0] ;  /* 0x0000b80000087ab9 */ /* 0x000fe20000000a00 */
[----:B------:R-:W-:Y:S01]  /*ef90*/  UIADD3 UR5, UR5, UR6, URZ ;  /* 0x0000000605057290 */ /* 0x000fe2000fffe03f */
[----:B-1----:R-:W-:Y:S01]  /*efa0*/  @P0 IMAD.HI.U32 R3, R0, R3, RZ ;  /* 0x0000000300030227 */ /* 0x002fe200078e00ff */
[----:B------:R-:W-:Y:S01]  /*efb0*/  UIMAD UR6, UR45, UR8, URZ ;  /* 0x000000082d0672a4 */ /* 0x000fe2000f8e023f */
[----:B------:R-:W1:Y:S01]  /*efc0*/  S2R R19, SR_TID.X ;  /* 0x0000000000137919 */ /* 0x000e620000002100 */
[----:B------:R-:W-:-:S02]  /*efd0*/  UIMAD.WIDE.U32 UR4, UR44, UR8, UR4 ;  /* 0x000000082c0472a5 */ /* 0x000fc4000f8e0004 */
[----:B0-----:R-:W-:Y:S01]  /*efe0*/  @P0 SHF.R.U32.HI R2, RZ, R4, R3 ;  /* 0x00000004ff020219 */ /* 0x001fe20000011603 */
[----:B------:R-:W-:-:S03]  /*eff0*/  UIMAD UR6, UR44, UR9, UR6 ;  /* 0x000000092c0672a4 */ /* 0x000fc6000f8e0206 */
[--C-:B------:R-:W-:Y:S01]  /*f000*/  SHF.R.S32.HI R3, RZ, 0x1f, R2.reuse ;  /* 0x0000001fff037819 */ /* 0x100fe20000011402 */
[----:B------:R-:W-:Y:S01]  /*f010*/  IMAD.MOV R7, RZ, RZ, -R2 ;  /* 0x000000ffff077224 */ /* 0x000fe200078e0a02 */
[----:B------:R-:W-:Y:S01]  /*f020*/  ULDC.64 UR8, c[0x0][0x2d0] ;  /* 0x0000b40000087ab9 */ /* 0x000fe20000000a00 */
[----:B------:R-:W-:Y:S01]  /*f030*/  UIADD3 UR5, UR5, UR6, URZ ;  /* 0x0000000605057290 */ /* 0x000fe2000fffe03f */
[----:B------:R-:W-:Y:S02]  /*f040*/  IMAD.U32 R11, RZ, RZ, UR8 ;  /* 0x00000008ff0b7e24 */ /* 0x000fe4000f8e00ff */
[----:B------:R-:W-:Y:S02]  /*f050*/  IMAD R3, R3, UR8, RZ ;  /* 0x0000000803037c24 */ /* 0x000fe4000f8e02ff */
[----:B------:R-:W-:Y:S02]  /*f060*/  IMAD R7, R5, R7, R0 ;  /* 0x0000000705077224 */ /* 0x000fe400078e0200 */
[----:B------:R-:W-:-:S02]  /*f070*/  IMAD R9, R2, UR9, R3 ;  /* 0x0000000902097c24 */ /* 0x000fc4000f8e0203 */
[----:B------:R-:W-:Y:S01]  /*f080*/  IMAD.WIDE.U32 R2, R2, R11, UR4 ;  /* 0x0000000402027e25 */ /* 0x000fe2000f8e000b */
[----:B------:R-:W-:Y:S01]  /*f090*/  SHF.R.S32.HI R0, RZ, 0x1f, R7 ;  /* 0x0000001fff007819 */ /* 0x000fe20000011407 */
[----:B------:R-:W-:Y:S02]  /*f0a0*/  ULDC.64 UR4, c[0x0][0x2c8] ;  /* 0x0000b20000047ab9 */ /* 0x000fe40000000a00 */
[----:B------:R-:W-:Y:S02]  /*f0b0*/  IMAD.IADD R3, R3, 0x1, R9 ;  /* 0x0000000103037824 */ /* 0x000fe400078e0209 */
[----:B------:R-:W-:Y:S02]  /*f0c0*/  IMAD R0, R0, UR4, RZ ;  /* 0x0000000400007c24 */ /* 0x000fe4000f8e02ff */
[----:B------:R-:W-:-:S04]  /*f0d0*/  IMAD.WIDE.U32 R2, R7, UR4, R2 ;  /* 0x0000000407027c25 */ /* 0x000fc8000f8e0002 */
[----:B------:R-:W-:Y:S01]  /*f0e0*/  IMAD R7, R7, UR5, R0 ;  /* 0x0000000507077c24 */ /* 0x000fe2000f8e0200 */
[----:B------:R-:W-:Y:S02]  /*f0f0*/  ULDC.64 UR4, c[0x0][0x280] ;  /* 0x0000a00000047ab9 */ /* 0x000fe40000000a00 */
[----:B------:R-:W-:Y:S01]  /*f100*/  IADD3 R0, P0, R2, UR4, RZ ;  /* 0x0000000402007c10 */ /* 0x000fe2000ff1e0ff */
[----:B------:R-:W-:Y:S01]  /*f110*/  ULDC UR4, c[0x0][0x2b8] ;  /* 0x0000ae0000047ab9 */ /* 0x000fe20000000800 */
[C---:B------:R-:W-:Y:S02]  /*f120*/  LOP3.LUT R12, R33.reuse, 0x40, RZ, 0xfc, !PT ;  /* 0x00000040210c7812 */ /* 0x040fe400078efcff */
[----:B------:R-:W-:Y:S02]  /*f130*/  LOP3.LUT R8, R33, 0x80, RZ, 0xfc, !PT ;  /* 0x0000008021087812 */ /* 0x000fe400078efcff */
[----:B------:R-:W-:Y:S01]  /*f140*/  IADD3.X R4, R3, UR5, R7, P0, !PT ;  /* 0x0000000503047c10 */ /* 0x000fe200087fe407 */
[----:B------:R-:W-:Y:S01]  /*f150*/  UMOV UR5, 0xffffffff ;  /* 0xffffffff00057882 */ /* 0x000fe20000000000 */
[----:B-1----:R-:W-:-:S02]  /*f160*/  LOP3.LUT R19, R19, 0x7f, RZ, 0xc0, !PT ;  /* 0x0000007f13137812 */ /* 0x002fc400078ec0ff */
[----:B------:R-:W-:Y:S02]  /*f170*/  ISETP.GE.AND P3, PT, R33, UR4, PT ;  /* 0x0000000421007c0c */ /* 0x000fe4000bf66270 */
[----:B------:R-:W-:Y:S02]  /*f180*/  ISETP.GE.AND P2, PT, R12, UR4, PT ;  /* 0x000000040c007c0c */ /* 0x000fe4000bf46270 */
[----:B------:R-:W-:Y:S02]  /*f190*/  ISETP.GE.AND P1, PT, R8, UR4, PT ;  /* 0x0000000408007c0c */ /* 0x000fe4000bf26270 */
[----:B------:R-:W-:Y:S01]  /*f1a0*/  SHF.R.U32.HI R17, RZ, 0x2, R19 ;  /* 0x00000002ff117819 */ /* 0x000fe20000011613 */
[----:B------:R-:W-:Y:S10]  /*f1b0*/  BRA.DIV UR5, `(.L_x_276) ;  /* 0x0000004605c07947 */ /* 0x000ff4000b800000 */
[----:B----4-:R-:W0:Y:S01]  /*f1c0*/  SHFL.IDX PT, R14, R0, RZ, 0x1c1f ;  /* 0x001c1fff000e7589 */ /* 0x010e2200000e0000 */
[----:B------:R-:W-:Y:S02]  /*f1d0*/  IMAD R5, R5, UR41, RZ ;  /* 0x0000002905057c24 */ /* 0x000fe4000f8e02ff */
[----:B------:R-:W-:Y:S01]  /*f1e0*/  IMAD.IADD R6, R17, 0x1, R6 ;  /* 0x0000000111067824 */ /* 0x000fe200078e0206 */
[----:B------:R-:W1:Y:S03]  /*f1f0*/  SHFL.IDX PT, R2, R4, RZ, 0x1c1f ;  /* 0x001c1fff04027589 */ /* 0x000e6600000e0000 */
[C---:B------:R-:W-:Y:S01]  /*f200*/  VIADD R8, R6.reuse, 0x20 ;  /* 0x0000002006087836 */ /* 0x040fe20000000000 */
[----:B------:R-:W-:Y:S01]  /*f210*/  ISETP.GE.AND P0, PT, R6, R5, PT ;  /* 0x000000050600720c */ /* 0x000fe20003f06270 */
[----:B------:R-:W-:-:S12]  /*f220*/  SHFL.IDX PT, R7, R4, 0x1, 0x1c1f ;  /* 0x003c1f0004077f89 */ /* 0x000fd800000e0000 */
[----:B0-----:R-:W-:-:S05]  /*f230*/  @!P0 IADD3 R14, P4, R33, R14, RZ ;  /* 0x0000000e210e8210 */ /* 0x001fca0007f9e0ff */
[----:B-1----:R-:W-:Y:S02]  /*f240*/  @!P0 IMAD.X R3, RZ, RZ, R2, P4 ;  /* 0x000000ffff038224 */ /* 0x002fe400020e0602 */
[----:B------:R-:W-:Y:S02]  /*f250*/  @!P0 IMAD.MOV.U32 R2, RZ, RZ, R14 ;  /* 0x000000ffff028224 */ /* 0x000fe400078e000e */
[----:B------:R-:W0:Y:S04]  /*f260*/  SHFL.IDX PT, R14, R0, 0x1, 0x1c1f ;  /* 0x003c1f00000e7f89 */ /* 0x000e2800000e0000 */
[----:B-----5:R-:W-:Y:S04]  /*f270*/  @!P0 LDGSTS.E.BYPASS.LTC128B.128 [R10+0x1e200], desc[UR50][R2.64], !P3 ;  /* 0x1e200000020a8fae */ /* 0x020fe8000d901d72 */
[----:B------:R-:W-:Y:S04]  /*f280*/  @!P0 LDGSTS.E.BYPASS.LTC128B.128 [R10+0x20200], desc[UR50][R2.64+0x40], !P2 ;  /* 0x20200040020a8fae */ /* 0x000fe8000d101d72 */
[----:B------:R1:W-:Y:S01]  /*f290*/  @!P0 LDGSTS.E.BYPASS.LTC128B.128 [R10+0x22200], desc[UR50][R2.64+0x80], !P1 ;  /* 0x22200080020a8fae */ /* 0x0003e2000c901d72 */
[----:B------:R-:W-:Y:S01]  /*f2a0*/  ISETP.GE.AND P0, PT, R8, R5, PT ;  /* 0x000000050800720c */ /* 0x000fe20003f06270 */
[----:B------:R-:W-:-:S12]  /*f2b0*/  VIADD R8, R6, 0x40 ;  /* 0x0000004006087836 */ /* 0x000fd80000000000 */
[----:B0-----:R-:W-:-:S05]  /*f2c0*/  @!P0 IADD3 R14, P4, R33, R14, RZ ;  /* 0x0000000e210e8210 */ /* 0x001fca0007f9e0ff */
[----:B------:R-:W-:Y:S02]  /*f2d0*/  @!P0 IMAD.X R7, RZ, RZ, R7, P4 ;  /* 0x000000ffff078224 */ /* 0x000fe400020e0607 */
[----:B-1----:R-:W-:Y:S02]  /*f2e0*/  @!P0 IMAD.MOV.U32 R2, RZ, RZ, R14 ;  /* 0x000000ffff028224 */ /* 0x002fe400078e000e */
[----:B------:R-:W0:Y:S01]  /*f2f0*/  SHFL.IDX PT, R14, R0, 0x2, 0x1c1f ;  /* 0x005c1f00000e7f89 */ /* 0x000e2200000e0000 */
[----:B------:R-:W-:-:S03]  /*f300*/  @!P0 IMAD.MOV.U32 R3, RZ, RZ, R7 ;  /* 0x000000ffff038224 */ /* 0x000fc600078e0007 */
[----:B------:R-:W1:Y:S04]  /*f310*/  SHFL.IDX PT, R7, R4, 0x2, 0x1c1f ;  /* 0x005c1f0004077f89 */ /* 0x000e6800000e0000 */
[----:B------:R-:W-:Y:S04]  /*f320*/  @!P0 LDGSTS.E.BYPASS.LTC128B.128 [R10+0x1ea00], desc[UR50][R2.64], !P3 ;  /* 0x1ea00000020a8fae */ /* 0x000fe8000d901d72 */
[----:B------:R-:W-:Y:S04]  /*f330*/  @!P0 LDGSTS.E.BYPASS.LTC128B.128 [R10+0x20a00], desc[UR50][R2.64+0x40], !P2 ;  /* 0x20a00040020a8fae */ /* 0x000fe8000d101d72 */
[----:B------:R2:W-:Y:S01]  /*f340*/  @!P0 LDGSTS.E.BYPASS.LTC128B.128 [R10+0x22a00], desc[UR50][R2.64+0x80], !P1 ;  /* 0x22a00080020a8fae */ /* 0x0005e2000c901d72 */
[----:B------:R-:W-:-:S03]  /*f350*/  ISETP.GE.AND P0, PT, R8, R5, PT ;  /* 0x000000050800720c */ /* 0x000fc60003f06270 */
[----:B------:R-:W3:Y:S10]  /*f360*/  SHFL.IDX PT, R4, R4, 0x3, 0x1c1f ;  /* 0x007c1f0004047f89 */ /* 0x000ef400000e0000 */
[----:B0-----:R-:W-:-:S05]  /*f370*/  @!P0 IADD3 R14, P4, R33, R14, RZ ;  /* 0x0000000e210e8210 */ /* 0x001fca0007f9e0ff */
[----:B-1----:R-:W-:Y:S02]  /*f380*/  @!P0 IMAD.X R7, RZ, RZ, R7, P4 ;  /* 0x000000ffff078224 */ /* 0x002fe400020e0607 */
[----:B--2---:R-:W-:Y:S02]  /*f390*/  @!P0 IMAD.MOV.U32 R2, RZ, RZ, R14 ;  /* 0x000000ffff028224 */ /* 0x004fe400078e000e */
[----:B------:R-:W-:Y:S01]  /*f3a0*/  @!P0 IMAD.MOV.U32 R3, RZ, RZ, R7 ;  /* 0x000000ffff038224 */ /* 0x000fe200078e0007 */
[----:B------:R0:W1:Y:S04]  /*f3b0*/  SHFL.IDX PT, R14, R0, 0x3, 0x1c1f ;  /* 0x007c1f00000e7f89 */ /* 0x00006800000e0000 */
[----:B------:R0:W-:Y:S04]  /*f3c0*/  @!P0 LDGSTS.E.BYPASS.LTC128B.128 [R10+0x1f200], desc[UR50][R2.64], !P3 ;  /* 0x1f200000020a8fae */ /* 0x0001e8000d901d72 */
[----:B------:R0:W-:Y:S04]  /*f3d0*/  @!P0 LDGSTS.E.BYPASS.LTC128B.128 [R10+0x21200], desc[UR50][R2.64+0x40], !P2 ;  /* 0x21200040020a8fae */ /* 0x0001e8000d101d72 */
[----:B---3--:R0:W-:Y:S02]  /*f3e0*/  @!P0 LDGSTS.E.BYPASS.LTC128B.128 [R10+0x23200], desc[UR50][R2.64+0x80], !P1 ;  /* 0x23200080020a8fae */ /* 0x0081e4000c901d72 */
.L_x_376:
[----:B------:R-:W-:Y:S01]  /*f3f0*/  VIADD R6, R6, 0x60 ;  /* 0x0000006006067836 */ /* 0x000fe20000000000 */
[----:B------:R-:W-:Y:S04]  /*f400*/  BSSY B0, `(.L_x_277) ;  /* 0x000000b000007945 */ /* 0x000fe80003800000 */
[----:B------:R-:W-:-:S13]  /*f410*/  ISETP.GE.AND P0, PT, R6, R5, PT ;  /* 0x000000050600720c */ /* 0x000fda0003f06270 */
[----:B------:R-:W-:Y:S05]  /*f420*/  @P0 BRA `(.L_x_278) ;  /* 0x0000000000200947 */ /* 0x000fea0003800000 */
[----:B01----:R-:W-:-:S05]  /*f430*/  IADD3 R2, P0, R33, R14, RZ ;  /* 0x0000000e21027210 */ /* 0x003fca0007f1e0ff */
[----:B------:R-:W-:-:S05]  /*f440*/  IMAD.X R3, RZ, RZ, R4, P0 ;  /* 0x000000ffff037224 */ /* 0x000fca00000e0604 */
[----:B------:R-:W-:Y:S01]  /*f450*/  @!PT LDS RZ, [RZ] ;  /* 0x00000000fffff984 */ /* 0x000fe20000000800 */
[----:B------:R-:W-:Y:S01]  /*f460*/  @!PT LDS RZ, [RZ] ;  /* 0x00000000fffff984 */ /* 0x000fe20000000800 */
[----:B------:R-:W-:Y:S01]  /*f470*/  @!PT LDS RZ, [RZ] ;  /* 0x00000000fffff984 */ /* 0x000fe20000000800 */
[----:B------:R2:W-:Y:S04]  /*f480*/  LDGSTS.E.BYPASS.LTC128B.128 [R10+0x1fa00], desc[UR50][R2.64], !P3 ;  /* 0x1fa00000020a7fae */ /* 0x0005e8000d901d72 */
[----:B------:R2:W-:Y:S04]  /*f490*/  LDGSTS.E.BYPASS.LTC128B.128 [R10+0x21a00], desc[UR50][R2.64+0x40], !P2 ;  /* 0x21a00040020a7fae */ /* 0x0005e8000d101d72 */
[----:B------:R2:W-:Y:S02]  /*f4a0*/  LDGSTS.E.BYPASS.LTC128B.128 [R10+0x23a00], desc[UR50][R2.64+0x80], !P1 ;  /* 0x23a00080020a7fae */ /* 0x0005e4000c901d72 */
.L_x_278:
[----:B------:R-:W-:Y:S05]  /*f4b0*/  BSYNC B0 ;  /* 0x0000000000007941 */ /* 0x000fea0003800000 */
.L_x_277:
[----:B------:R-:W-:Y:S01]  /*f4c0*/  NOP ;  /* 0x0000000000007918 */ /* 0x000fe20000000000 */
[----:B------:R-:W-:-:S13]  /*f4d0*/  PLOP3.LUT P0, PT, PT, PT, PT, 0x80, 0x0 ;  /* 0x000000000000781c */ /* 0x000fda0003f0f070 */
.L_x_279:
[----:B------:R-:W-:Y:S02]  /*f4e0*/  PLOP3.LUT P1, PT, P1, P0, PT, 0xa2, 0x0 ;  /* 0x000000000000781c */ /* 0x000fe40000f21472 */
[----:B------:R-:W-:-:S08]  /*f4f0*/  @P0 R2UR P1, UR4, R22 ;  /* 0x00000000160402ca */ /* 0x000fd00000020000 */
[----:B------:R-:W-:-:S05]  /*f500*/  @P0 PLOP3.LUT P0, PT, P1, PT, PT, 0x80, 0x0 ;  /* 0x000000000000081c */ /* 0x000fca0000f0f070 */
[----:B------:R-:W-:Y:S01]  /*f510*/  @!P1 SYNCS.ARRIVE.TRANS64.RED.A0T1 RZ, [UR4+0x33400], RZ ;  /* 0x033400ffffff99a7 */ /* 0x000fe20008200404 */
[----:B------:R-:W-:Y:S07]  /*f520*/  @!P1 ARRIVES.LDGSTSBAR.64.TRANSCNT [UR4+0x33400] ;  /* 0x03340000ff0099b0 */ /* 0x000fee0008000a84 */
[----:B------:R-:W-:Y:S05]  /*f530*/  @P0 BRA.U.ANY `(.L_x_279) ;  /* 0xfffffffd00e80947 */ /* 0x000fea000393ffff */
[----:B0-2---:R-:W2:Y:S02]  /*f540*/  LDL.LU R2, [R1+0x10] ;  /* 0x0000100001027983 */ /* 0x005ea40000300800 */
[----:B--2---:R-:W-:-:S05]  /*f550*/  VIADD R2, R2, 0x1 ;  /* 0x0000000102027836 */ /* 0x004fca0000000000 */
[----:B------:R0:W-:Y:S01]  /*f560*/  STL [R1+0x10], R2 ;  /* 0x0000100201007387 */ /* 0x0001e20000100800 */
[----:B------:R-:W-:-:S04]  /*f570*/  LEA.HI R0, R2, R2, RZ, 0x1 ;  /* 0x0000000202007211 */ /* 0x000fc800078f08ff */
[----:B------:R-:W-:-:S05]  /*f580*/  LOP3.LUT R0, R0, 0xfffffffe, RZ, 0xc0, !PT ;  /* 0xfffffffe00007812 */ /* 0x000fca00078ec0ff */
[----:B------:R-:W-:-:S05]  /*f590*/  IMAD.IADD R0, R2, 0x1, -R0 ;  /* 0x0000000102007824 */ /* 0x000fca00078e0a00 */
[----:B------:R-:W-:Y:S01]  /*f5a0*/  SHF.L.U32 R3, R0, 0x1f, RZ ;  /* 0x0000001f00037819 */ /* 0x000fe200000006ff */
[----:B------:R-:W-:Y:S01]  /*f5b0*/  NOP ;  /* 0x0000000000007918 */ /* 0x000fe20000000000 */
[----:B------:R0:W-:Y:S01]  /*f5c0*/  SYNCS.ARRIVE.TRANS64.A1T0 RZ, [R22+URZ+0x33400], RZ ;  /* 0x033400ff16ff79a7 */ /* 0x0001e2000810003f */
[----:B------:R-:W-:Y:S01]  /*f5d0*/  BSSY B0, `(.L_x_280) ;  /* 0x0000003000007945 */ /* 0x000fe20003800000 */
[----:B------:R-:W2:Y:S03]  /*f5e0*/  SYNCS.PHASECHK.TRANS64.TRYWAIT P0, [R22+URZ+0x33420], R3 ;  /* 0x03342003160075a7 */ /* 0x000ea6000800017f */
[----:B0-2---:R-:W-:Y:S05]  /*f5f0*/  @!P0 BRA `(.L_x_281) ;  /* 0x0000004400ec8947 */ /* 0x005fea0003800000 */
.L_x_377:
[----:B------:R-:W-:Y:S05]  /*f600*/  BSYNC B0 ;  /* 0x0000000000007941 */ /* 0x000fea0003800000 */
.L_x_280:
[----:B------:R-:W-:-:S06]  /*f610*/  UISETP.GE.AND UP0, UPT, UR42, 0xa1, UPT ;  /* 0x000000a12a00788c */ /* 0x000fcc000bf06270 */
[----:B------:R-:W-:-:S13]  /*f620*/  PLOP3.LUT P0, PT, PT, PT, UP0, 0x40, 0x0 ;  /* 0x000000000000781c */ /* 0x000fda0003f0e808 */
[----:B------:R-:W-:Y:S05]  /*f630*/  @P0 BRA `(.L_x_282) ;  /* 0x0000001800480947 */ /* 0x000fea0003800000 */
[----:B------:R-:W-:Y:S01]  /*f640*/  UIADD3 UR4, UR43, -0x2, URZ ;  /* 0xfffffffe2b047890 */ /* 0x000fe2000fffe03f */
[----:B------:R-:W-:Y:S02]  /*f650*/  IMAD.MOV.U32 R19, RZ, RZ, R31 ;  /* 0x000000ffff137224 */ /* 0x000fe400078e001f */
[----:B------:R-:W-:-:S03]  /*f660*/  IMAD.MOV.U32 R17, RZ, RZ, R28 ;  /* 0x000000ffff117224 */ /* 0x000fc600078e001c */
[----:B------:R-:W-:-:S07]  /*f670*/  IMAD.U32 R29, RZ, RZ, UR4 ;  /* 0x00000004ff1d7e24 */ /* 0x000fce000f8e00ff */
.L_x_302:
[----:B0-----:R-:W0:Y:S01]  /*f680*/  LDC R3, c[0x0][0x430] ;  /* 0x00010c00ff037b82 */ /* 0x001e220000000800 */
[----:B--2---:R-:W2:Y:S01]  /*f690*/  S2R R0, SR_TID.X ;  /* 0x0000000000007919 */ /* 0x004ea20000002100 */
[----:B------:R-:W-:Y:S01]  /*f6a0*/  IMAD.MOV.U32 R10, RZ, RZ, 0xa0 ;  /* 0x000000a0ff0a7424 */ /* 0x000fe200078e00ff */
[----:B------:R-:W-:Y:S05]  /*f6b0*/  YIELD ;  /* 0x0000000000007946 */ /* 0x000fea0003800000 */
[----:B------:R-:W3:Y:S01]  /*f6c0*/  S2R R4, SR_TID.X ;  /* 0x0000000000047919 */ /* 0x000ee20000002100 */
[----:B------:R-:W-:Y:S01]  /*f6d0*/  IMAD R10, R29, R10, UR37 ;  /* 0x000000251d0a7e24 */ /* 0x000fe2000f8e020a */
[----:B------:R-:W-:Y:S01]  /*f6e0*/  ULDC.64 UR4, c[0x0][0x428] ;  /* 0x00010a0000047ab9 */ /* 0x000fe20000000a00 */
[----:B------:R-:W-:Y:S01]  /*f6f0*/  ULDC.64 UR6, c[0x0][0x418] ;  /* 0x0001060000067ab9 */ /* 0x000fe20000000a00 */
[----:B------:R-:W4:Y:S01]  /*f700*/  S2R R8, SR_TID.X ;  /* 0x0000000000087919 */ /* 0x000f220000002100 */
[----:B------:R-:W-:-:S02]  /*f710*/  IMAD R7, R36, UR4, RZ ;  /* 0x0000000424077c24 */ /* 0x000fc4000f8e02ff */
[----:B------:R-:W-:Y:S02]  /*f720*/  VIADD R28, R17, 0x1 ;  /* 0x00000001111c7836 */ /* 0x000fe40000000000 */
[----:B------:R-:W-:Y:S01]  /*f730*/  IMAD R7, R30, UR5, R7 ;  /* 0x000000051e077c24 */ /* 0x000fe2000f8e0207 */
[----:B0-----:R-:W-:Y:S02]  /*f740*/  ISETP.NE.AND P2, PT, R3, 0x1, PT ;  /* 0x000000010300780c */ /* 0x001fe40003f45270 */
[C---:B--2---:R-:W-:Y:S01]  /*f750*/  LOP3.LUT R2, R0.reuse, 0x7f, RZ, 0xc0, !PT ;  /* 0x0000007f00027812 */ /* 0x044fe200078ec0ff */
[----:B------:R-:W-:-:S10]  /*f760*/  IMAD.SHL.U32 R0, R0, 0x20, RZ ;  /* 0x0000002000007824 */ /* 0x000fd400078e00ff */
[----:B------:R-:W0:Y:S01]  /*f770*/  @P2 LDC R3, c[0x0][0x434] ;  /* 0x00010d00ff032b82 */ /* 0x000e220000000800 */
[----:B------:R-:W-:Y:S02]  /*f780*/  SHF.R.U32.HI R2, RZ, 0x2, R2 ;  /* 0x00000002ff027819 */ /* 0x000fe40000011602 */
[----:B---3--:R-:W-:Y:S02]  /*f790*/  LOP3.LUT R4, R4, 0x7f, RZ, 0xc0, !PT ;  /* 0x0000007f04047812 */ /* 0x008fe400078ec0ff */
[----:B------:R-:W-:Y:S02]  /*f7a0*/  LOP3.LUT R0, R2, 0x60, R0, 0xf8, !PT ;  /* 0x0000006002007812 */ /* 0x000fe400078ef800 */
[----:B------:R-:W-:Y:S01]  /*f7b0*/  SHF.R.U32.HI R9, RZ, 0x2, R4 ;  /* 0x00000002ff097819 */ /* 0x000fe20000011604 */
[----:B------:R-:W2:Y:S01]  /*f7c0*/  @P2 LDC R5, c[0x0][0x438] ;  /* 0x00010e00ff052b82 */ /* 0x000ea20000000800 */
[----:B----4-:R-:W-:Y:S02]  /*f7d0*/  IMAD.SHL.U32 R8, R8, 0x20, RZ ;  /* 0x0000002008087824 */ /* 0x010fe400078e00ff */
[----:B------:R-:W-:-:S03]  /*f7e0*/  IMAD.IADD R0, R0, 0x1, R10 ;  /* 0x0000000100007824 */ /* 0x000fc600078e020a */
[----:B------:R-:W-:Y:S01]  /*f7f0*/  LOP3.LUT R8, R9, 0x60, R8, 0xf8, !PT ;  /* 0x0000006009087812 */ /* 0x000fe200078ef808 */
[----:B------:R-:W-:-:S03]  /*f800*/  IMAD.MOV.U32 R6, RZ, RZ, R0 ;  /* 0x000000ffff067224 */ /* 0x000fc600078e0000 */
[----:B------:R-:W-:-:S04]  /*f810*/  LOP3.LUT R8, R8, 0x80, RZ, 0xfc, !PT ;  /* 0x0000008008087812 */ /* 0x000fc800078efcff */
[C---:B------:R-:W-:Y:S01]  /*f820*/  ISETP.GT.U32.AND P1, PT, R8.reuse, 0x9f, PT ;  /* 0x0000009f0800780c */ /* 0x040fe20003f24070 */
[----:B------:R-:W-:Y:S02]  /*f830*/  IMAD.IADD R10, R8, 0x1, R10 ;  /* 0x00000001080a7824 */ /* 0x000fe400078e020a */
[----:B0-----:R-:W-:-:S04]  /*f840*/  @P2 IMAD.HI.U32 R2, R0, R3, RZ ;  /* 0x0000000300022227 */ /* 0x001fc800078e00ff */
[----:B------:R-:W-:Y:S01]  /*f850*/  IMAD.MOV.U32 R11, RZ, RZ, R10 ;  /* 0x000000ffff0b7224 */ /* 0x000fe200078e000a */
[----:B--2---:R-:W-:-:S04]  /*f860*/  @P2 SHF.R.U32.HI R6, RZ, R5, R2 ;  /* 0x00000005ff062219 */ /* 0x004fc80000011602 */
[--C-:B------:R-:W-:Y:S01]  /*f870*/  SHF.R.S32.HI R3, RZ, 0x1f, R6.reuse ;  /* 0x0000001fff037819 */ /* 0x100fe20000011406 */
[----:B------:R-:W-:-:S04]  /*f880*/  IMAD.MOV.U32 R2, RZ, RZ, R6 ;  /* 0x000000ffff027224 */ /* 0x000fc800078e0006 */
[----:B------:R-:W-:-:S04]  /*f890*/  IMAD.WIDE.U32 R2, R30, UR4, R2 ;  /* 0x000000041e027c25 */ /* 0x000fc8000f8e0002 */
[----:B------:R-:W-:Y:S01]  /*f8a0*/  IMAD.IADD R3, R7, 0x1, R3 ;  /* 0x0000000107037824 */ /* 0x000fe200078e0203 */
[----:B------:R-:W-:-:S04]  /*f8b0*/  LEA R4, P0, R2, UR6, 0x2 ;  /* 0x0000000602047c11 */ /* 0x000fc8000f8010ff */
[----:B------:R-:W-:Y:S02]  /*f8c0*/  LEA.HI.X R5, R2, UR7, R3, 0x2, P0 ;  /* 0x0000000702057c11 */ /* 0x000fe400080f1403 */
[----:B------:R-:W0:Y:S08]  /*f8d0*/  @P2 LDC R3, c[0x0][0x434] ;  /* 0x00010d00ff032b82 */ /* 0x000e300000000800 */
[----:B------:R-:W2:Y:S01]  /*f8e0*/  @P2 LDC R2, c[0x0][0x438] ;  /* 0x00010e00ff022b82 */ /* 0x000ea20000000800 */
[----:B0-----:R-:W-:-:S05]  /*f8f0*/  @P2 IMAD.HI.U32 R3, R10, R3, RZ ;  /* 0x000000030a032227 */ /* 0x001fca00078e00ff */
[----:B--2---:R-:W-:-:S04]  /*f900*/  @P2 SHF.R.U32.HI R11, RZ, R2, R3 ;  /* 0x00000002ff0b2219 */ /* 0x004fc80000011603 */
[--C-:B------:R-:W-:Y:S01]  /*f910*/  @!P1 SHF.R.S32.HI R3, RZ, 0x1f, R11.reuse ;  /* 0x0000001fff039819 */ /* 0x100fe2000001140b */
[----:B------:R-:W-:-:S04]  /*f920*/  @!P1 IMAD.MOV.U32 R2, RZ, RZ, R11 ;  /* 0x000000ffff029224 */ /* 0x000fc800078e000b */
[----:B------:R-:W-:Y:S01]  /*f930*/  @!P1 IMAD.WIDE.U32 R2, R30, UR4, R2 ;  /* 0x000000041e029c25 */ /* 0x000fe2000f8e0002 */
[----:B------:R-:W-:-:S03]  /*f940*/  ULDC UR4, c[0x0][0x430] ;  /* 0x00010c0000047ab9 */ /* 0x000fc60000000800 */
[----:B------:R-:W-:Y:S01]  /*f950*/  @!P1 IMAD.IADD R7, R7, 0x1, R3 ;  /* 0x0000000107079824 */ /* 0x000fe200078e0203 */
[----:B------:R-:W-:-:S04]  /*f960*/  @!P1 LEA R8, P0, R2, UR6, 0x2 ;  /* 0x0000000602089c11 */ /* 0x000fc8000f8010ff */
[----:B------:R-:W-:Y:S02]  /*f970*/  @!P1 LEA.HI.X R9, R2, UR7, R7, 0x2, P0 ;  /* 0x0000000702099c11 */ /* 0x000fe400080f1407 */
[----:B------:R0:W2:Y:S01]  /*f980*/  LDG.E R7, desc[UR50][R4.64] ;  /* 0x0000003204077981 */ /* 0x0000a2000c1e1900 */
[----:B------:R-:W-:Y:S01]  /*f990*/  IMAD.U32 R12, RZ, RZ, UR46 ;  /* 0x0000002eff0c7e24 */ /* 0x000fe2000f8e00ff */
[C---:B------:R-:W-:Y:S01]  /*f9a0*/  ISETP.NE.AND P0, PT, R28.reuse, 0x2, PT ;  /* 0x000000021c00780c */ /* 0x040fe20003f05270 */
[----:B------:R-:W-:Y:S02]  /*f9b0*/  IMAD.MOV R3, RZ, RZ, -R6 ;  /* 0x000000ffff037224 */ /* 0x000fe400078e0a06 */
[----:B------:R-:W-:Y:S01]  /*f9c0*/  IMAD.MOV R11, RZ, RZ, -R11 ;  /* 0x000000ffff0b7224 */ /* 0x000fe200078e0a0b */
[----:B------:R-:W-:Y:S02]  /*f9d0*/  SEL R31, RZ, 0x1, P0 ;  /* 0x00000001ff1f7807 */ /* 0x000fe40000000000 */
[----:B------:R-:W-:Y:S01]  /*f9e0*/  SEL R28, R28, RZ, P0 ;  /* 0x000000ff1c1c7207 */ /* 0x000fe20000000000 */
[----:B0-----:R-:W-:-:S06]  /*f9f0*/  IMAD.MOV.U32 R5, RZ, RZ, RZ ;  /* 0x000000ffff057224 */ /* 0x001fcc00078e00ff */
[----:B------:R0:W5:Y:S01]  /*fa00*/  @!P1 LDG.E R5, desc[UR50][R8.64] ;  /* 0x0000003208059981 */ /* 0x000162000c1e1900 */
[----:B------:R-:W-:Y:S01]  /*fa10*/  ISETP.NE.AND P1, PT, R12, 0x3, PT ;  /* 0x000000030c00780c */ /* 0x000fe20003f25270 */
[----:B------:R-:W-:Y:S01]  /*fa20*/  IMAD R6, R11, UR4, R10 ;  /* 0x000000040b067c24 */ /* 0x000fe2000f8e020a */
[----:B------:R-:W-:Y:S01]  /*fa30*/  LOP3.LUT R31, R19, R31, RZ, 0x3c, !PT ;  /* 0x0000001f131f7212 */ /* 0x000fe200078e3cff */
[----:B0-----:R-:W-:Y:S02]  /*fa40*/  IMAD R8, R3, UR4, R0 ;  /* 0x0000000403087c24 */ /* 0x001fe4000f8e0200 */
[----:B------:R-:W-:Y:S02]  /*fa50*/  IMAD.MOV.U32 R0, RZ, RZ, R29 ;  /* 0x000000ffff007224 */ /* 0x000fe400078e001d */
[----:B------:R-:W-:-:S03]  /*fa60*/  VIADD R29, R29, 0xffffffff ;  /* 0xffffffff1d1d7836 */ /* 0x000fc60000000000 */
[----:B------:R-:W-:Y:S02]  /*fa70*/  ISETP.GT.AND P2, PT, R0, RZ, PT ;  /* 0x000000ff0000720c */ /* 0x000fe40003f44270 */
[----:B--2---:R-:W-:Y:S01]  /*fa80*/  SHF.R.S32.HI R26, RZ, 0x1f, R7 ;  /* 0x0000001fff1a7819 */ /* 0x004fe20000011407 */
[----:B-1----:R-:W-:Y:S10]  /*fa90*/  @!P1 BRA `(.L_x_283) ;  /* 0x0000000000049947 */ /* 0x002ff40003800000 */
[----:B------:R-:W-:Y:S01]  /*faa0*/  BPT.TRAP 0x1 ;  /* 0x000000040000795c */ /* 0x000fe20000300000 */
.L_x_283:
[----:B------:R-:W-:Y:S01]  /*fab0*/  IMAD R4, R28, 0x8, R22 ;  /* 0x000000081c047824 */ /* 0x000fe200078e0216 */
[----:B------:R-:W-:Y:S01]  /*fac0*/  SHF.L.U32 R27, R31, 0x1f, RZ ;  /* 0x0000001f1f1b7819 */ /* 0x000fe200000006ff */
[----:B------:R-:W-:Y:S01]  /*fad0*/  BSSY B0, `(.L_x_284) ;  /* 0x0000004000007945 */ /* 0x000fe20003800000 */
[----:B------:R-:W-:Y:S02]  /*fae0*/  SHF.R.S32.HI R25, RZ, 0x1f, R8 ;  /* 0x0000001fff197819 */ /* 0x000fe40000011408 */
[----:B------:R-:W0:Y:S02]  /*faf0*/  SYNCS.PHASECHK.TRANS64.TRYWAIT P0, [R4+URZ+0x33480], R27 ;  /* 0x0334801b040075a7 */ /* 0x000e24000800017f */
[----:B0-----:R-:W-:Y:S05]  /*fb00*/  @!P0 BRA `(.L_x_285) ;  /* 0x0000004000bc8947 */ /* 0x001fea0003800000 */
.L_x_378:
[----:B------:R-:W-:Y:S05]  /*fb10*/  BSYNC B0 ;  /* 0x0000000000007941 */ /* 0x000fea0003800000 */
.L_x_284:
[----:B-1----:R-:W2:Y:S01]  /*fb20*/  LDL R14, [R1] ;  /* 0x00000000010e7983 */ /* 0x002ea20000100800 */
[----:B------:R-:W-:Y:S01]  /*fb30*/  ULDC.64 UR4, c[0x0][0x328] ;  /* 0x0000ca0000047ab9 */ /* 0x000fe20000000a00 */
[----:B------:R-:W-:Y:S01]  /*fb40*/  ULDC.64 UR6, c[0x0][0x338] ;  /* 0x0000ce0000067ab9 */ /* 0x000fe20000000a00 */
[----:B------:R-:W-:Y:S01]  /*fb50*/  IMAD R0, R25, UR4, RZ ;  /* 0x0000000419007c24 */ /* 0x000fe2000f8e02ff */
[----:B------:R-:W-:Y:S01]  /*fb60*/  ULDC.64 UR8, c[0x0][0x330] ;  /* 0x0000cc0000087ab9 */ /* 0x000fe20000000a00 */
[C---:B------:R-:W-:Y:S01]  /*fb70*/  IMAD.WIDE.U32 R2, R8.reuse, UR4, RZ ;  /* 0x0000000408027c25 */ /* 0x040fe2000f8e00ff */
[----:B------:R-:W-:Y:S01]  /*fb80*/  SHF.R.S32.HI R21, RZ, 0x1f, R6 ;  /* 0x0000001fff157819 */ /* 0x000fe20000011406 */
[----:B------:R-:W-:Y:S01]  /*fb90*/  ULDC.64 UR10, c[0x0][0x318] ;  /* 0x0000c600000a7ab9 */ /* 0x000fe20000000a00 */
[----:B-----5:R-:W-:Y:S01]  /*fba0*/  SHF.R.S32.HI R24, RZ, 0x1f, R5 ;  /* 0x0000001fff187819 */ /* 0x020fe20000011405 */
[----:B------:R-:W-:Y:S01]  /*fbb0*/  IMAD R0, R8, UR5, R0 ;  /* 0x0000000508007c24 */ /* 0x000fe2000f8e0200 */
[----:B------:R-:W1:Y:S01]  /*fbc0*/  LDC R11, c[0x0][0x2f4] ;  /* 0x0000bd00ff0b7b82 */ /* 0x000e620000000800 */
[----:B------:R-:W-:Y:S01]  /*fbd0*/  IMAD R23, R34, UR8, RZ ;  /* 0x0000000822177c24 */ /* 0x000fe2000f8e02ff */
[----:B------:R-:W-:Y:S01]  /*fbe0*/  LOP3.LUT R13, R33, 0x80, RZ, 0xfc, !PT ;  /* 0x00000080210d7812 */ /* 0x000fe200078efcff */
[----:B------:R-:W-:Y:S01]  /*fbf0*/  IMAD.IADD R3, R3, 0x1, R0 ;  /* 0x0000000103037824 */ /* 0x000fe200078e0200 */
[----:B------:R-:W-:Y:S01]  /*fc00*/  LOP3.LUT R12, R33, 0x40, RZ, 0xfc, !PT ;  /* 0x00000040210c7812 */ /* 0x000fe200078efcff */
[----:B------:R-:W-:-:S02]  /*fc10*/  IMAD R0, R26, UR6, RZ ;  /* 0x000000061a007c24 */ /* 0x000fc4000f8e02ff */
[----:B------:R-:W-:-:S04]  /*fc20*/  IMAD.WIDE.U32 R2, R7, UR6, R2 ;  /* 0x0000000607027c25 */ /* 0x000fc8000f8e0002 */
[----:B------:R-:W-:Y:S02]  /*fc30*/  IMAD R0, R7, UR7, R0 ;  /* 0x0000000707007c24 */ /* 0x000fe4000f8e0200 */
[C---:B------:R-:W-:Y:S02]  /*fc40*/  IMAD R23, R18.reuse, UR9, R23 ;  /* 0x0000000912177c24 */ /* 0x040fe4000f8e0217 */
[----:B------:R-:W-:Y:S02]  /*fc50*/  IMAD.IADD R3, R3, 0x1, R0 ;  /* 0x0000000103037824 */ /* 0x000fe400078e0200 */
[----:B------:R-:W-:Y:S02]  /*fc60*/  IMAD R0, R21, UR4, RZ ;  /* 0x0000000415007c24 */ /* 0x000fe4000f8e02ff */
[----:B------:R-:W-:-:S04]  /*fc70*/  IMAD.WIDE.U32 R2, R18, UR8, R2 ;  /* 0x0000000812027c25 */ /* 0x000fc8000f8e0002 */
[----:B------:R-:W-:Y:S01]  /*fc80*/  IMAD R0, R6, UR5, R0 ;  /* 0x0000000506007c24 */ /* 0x000fe2000f8e0200 */
[----:B------:R-:W-:Y:S02]  /*fc90*/  IADD3 R9, P0, R2, UR10, RZ ;  /* 0x0000000a02097c10 */ /* 0x000fe4000ff1e0ff */
[-C--:B-1----:R-:W-:Y:S02]  /*fca0*/  ISETP.GE.AND P1, PT, R13, R11.reuse, PT ;  /* 0x0000000b0d00720c */ /* 0x082fe40003f26270 */
[----:B------:R-:W-:Y:S01]  /*fcb0*/  IADD3.X R10, R23, UR11, R3, P0, !PT ;  /* 0x0000000b170a7c10 */ /* 0x000fe200087fe403 */
[----:B------:R-:W-:Y:S01]  /*fcc0*/  IMAD.WIDE.U32 R2, R6, UR4, RZ ;  /* 0x0000000406027c25 */ /* 0x000fe2000f8e00ff */
[----:B------:R-:W-:Y:S01]  /*fcd0*/  UMOV UR4, 0xffffffff ;  /* 0xffffffff00047882 */ /* 0x000fe20000000000 */
[-C--:B------:R-:W-:Y:S02]  /*fce0*/  ISETP.GE.AND P3, PT, R12, R11.reuse, PT ;  /* 0x0000000b0c00720c */ /* 0x080fe40003f66270 */
[----:B------:R-:W-:Y:S01]  /*fcf0*/  IMAD.IADD R3, R3, 0x1, R0 ;  /* 0x0000000103037824 */ /* 0x000fe200078e0200 */
[----:B------:R-:W-:Y:S01]  /*fd00*/  ISETP.GE.AND P4, PT, R33, R11, PT ;  /* 0x0000000b2100720c */ /* 0x000fe20003f86270 */
[----:B------:R-:W-:-:S02]  /*fd10*/  IMAD R0, R24, UR6, RZ ;  /* 0x0000000618007c24 */ /* 0x000fc4000f8e02ff */
[----:B------:R-:W-:-:S04]  /*fd20*/  IMAD.WIDE.U32 R2, R5, UR6, R2 ;  /* 0x0000000605027c25 */ /* 0x000fc8000f8e0002 */
[----:B------:R-:W-:-:S04]  /*fd30*/  IMAD R0, R5, UR7, R0 ;  /* 0x0000000705007c24 */ /* 0x000fc8000f8e0200 */
[----:B------:R-:W-:Y:S02]  /*fd40*/  IMAD.IADD R3, R3, 0x1, R0 ;  /* 0x0000000103037824 */ /* 0x000fe400078e0200 */
[----:B------:R-:W-:-:S03]  /*fd50*/  IMAD.WIDE.U32 R2, R18, UR8, R2 ;  /* 0x0000000812027c25 */ /* 0x000fc6000f8e0002 */
[----:B------:R-:W-:-:S04]  /*fd60*/  IADD3 R20, P0, R2, UR10, RZ ;  /* 0x0000000a02147c10 */ /* 0x000fc8000ff1e0ff */
[----:B------:R-:W-:Y:S01]  /*fd70*/  IADD3.X R23, R23, UR11, R3, P0, !PT ;  /* 0x0000000b17177c10 */ /* 0x000fe200087fe403 */
[----:B--2---:R-:W-:Y:S01]  /*fd80*/  IMAD R35, R28, 0x7800, R14 ;  /* 0x000078001c237824 */ /* 0x004fe200078e020e */
[----:B------:R-:W-:Y:S07]  /*fd90*/  BRA.DIV UR4, `(.L_x_286) ;  /* 0x00000042042c7947 */ /* 0x000fee000b800000 */
[----:B------:R-:W1:Y:S04]  /*fda0*/  SHFL.IDX PT, R2, R9, RZ, 0x1c1f ;  /* 0x001c1fff09027589 */ /* 0x000e6800000e0000 */
[----:B------:R-:W2:Y:S04]  /*fdb0*/  SHFL.IDX PT, R0, R10, RZ, 0x1c1f ;  /* 0x001c1fff0a007589 */ /* 0x000ea800000e0000 */
[----:B------:R-:W-:Y:S01]  /*fdc0*/  SHFL.IDX PT, R23, R23, RZ, 0x1c1f ;  /* 0x001c1fff17177589 */ /* 0x000fe200000e0000 */
[----:B-1----:R-:W-:-:S05]  /*fdd0*/  IADD3 R2, P0, R33, R2, RZ ;  /* 0x0000000221027210 */ /* 0x002fca0007f1e0ff */
[----:B--2---:R-:W-:Y:S02]  /*fde0*/  IMAD.X R3, RZ, RZ, R0, P0 ;  /* 0x000000ffff037224 */ /* 0x004fe400000e0600 */
[----:B------:R-:W-:Y:S02]  /*fdf0*/  IMAD.IADD R0, R22, 0x1, R35 ;  /* 0x0000000116007824 */ /* 0x000fe400078e0223 */
        /* <DEDUP_REMOVED lines=25> */
.L_x_390:
        /* <DEDUP_REMOVED lines=10> */
.L_x_287:
        /* <DEDUP_REMOVED lines=11> */
.L_x_288:
[----:B------:R2:W-:Y:S01]  /*100e0*/  SYNCS.ARRIVE.TRANS64.A1T0 RZ, [R4+URZ+0x33470], RZ ;  /* 0x033470ff04ff79a7 */ /* 0x0005e2000810003f */
[----:B------:R-:W-:Y:S05]  /*100f0*/  @!P3 BRA `(.L_x_289) ;  /* 0x000000000004b947 */ /* 0x000fea0003800000 */
[----:B------:R-:W-:Y:S01]  /*10100*/  BPT.TRAP 0x1 ;  /* 0x000000040000795c */ /* 0x000fe20000300000 */
.L_x_289:
[----:B------:R-:W3:Y:S01]  /*10110*/  SYNCS.PHASECHK.TRANS64.TRYWAIT P0, [R4+URZ+0x33440], R27 ;  /* 0x0334401b040075a7 */ /* 0x000ee2000800017f */
[----:B------:R-:W-:Y:S04]  /*10120*/  BSSY B0, `(.L_x_290) ;  /* 0x0000002000007945 */ /* 0x000fe80003800000 */
[----:B---3--:R-:W-:Y:S05]  /*10130*/  @!P0 BRA `(.L_x_291) ;  /* 0x0000004000c48947 */ /* 0x008fea0003800000 */
.L_x_391:
[----:B------:R-:W-:Y:S05]  /*10140*/  BSYNC B0 ;  /* 0x0000000000007941 */ /* 0x000fea0003800000 */
.L_x_290:
[----:B------:R-:W-:Y:S01]  /*10150*/  ULDC.64 UR4, c[0x0][0x300] ;  /* 0x0000c00000047ab9 */ /* 0x000fe20000000a00 */
[----:B------:R-:W-:Y:S01]  /*10160*/  ULDC.64 UR6, c[0x0][0x310] ;  /* 0x0000c40000067ab9 */ /* 0x000fe20000000a00 */
[----:B------:R-:W-:Y:S01]  /*10170*/  IMAD R9, R25, UR4, RZ ;  /* 0x0000000419097c24 */ /* 0x000fe2000f8e02ff */
[----:B------:R-:W4:Y:S01]  /*10180*/  LDC R11, c[0x0][0x2f4] ;  /* 0x0000bd00ff0b7b82 */ /* 0x000f220000000800 */
[C---:B------:R-:W-:Y:S01]  /*10190*/  IMAD.WIDE.U32 R2, R8.reuse, UR4, RZ ;  /* 0x0000000408027c25 */ /* 0x040fe2000f8e00ff */
[C---:B------:R-:W-:Y:S02]  /*101a0*/  LOP3.LUT R13, R33.reuse, 0x80, RZ, 0xfc, !PT ;  /* 0x00000080210d7812 */ /* 0x040fe400078efcff */
[----:B------:R-:W-:Y:S01]  /*101b0*/  LOP3.LUT R12, R33, 0x40, RZ, 0xfc, !PT ;  /* 0x00000040210c7812 */ /* 0x000fe200078efcff */
[----:B------:R-:W-:Y:S02]  /*101c0*/  IMAD R9, R8, UR5, R9 ;  /* 0x0000000508097c24 */ /* 0x000fe4000f8e0209 */
[----:B------:R-:W-:-:S02]  /*101d0*/  IMAD R26, R26, UR6, RZ ;  /* 0x000000061a1a7c24 */ /* 0x000fc4000f8e02ff */
[----:B------:R-:W-:Y:S02]  /*101e0*/  IMAD.IADD R3, R3, 0x1, R9 ;  /* 0x0000000103037824 */ /* 0x000fe400078e0209 */
[C---:B------:R-:W-:Y:S02]  /*101f0*/  IMAD R26, R7.reuse, UR7, R26 ;  /* 0x00000007071a7c24 */ /* 0x040fe4000f8e021a */
[----:B------:R-:W-:-:S04]  /*10200*/  IMAD.WIDE.U32 R2, R7, UR6, R2 ;  /* 0x0000000607027c25 */ /* 0x000fc8000f8e0002 */
[----:B------:R-:W-:Y:S02]  /*10210*/  IMAD R7, R21, UR4, RZ ;  /* 0x0000000415077c24 */ /* 0x000fe4000f8e02ff */
[----:B------:R-:W-:Y:S02]  /*10220*/  IMAD.IADD R9, R3, 0x1, R26 ;  /* 0x0000000103097824 */ /* 0x000fe400078e021a */
[----:B------:R-:W-:Y:S02]  /*10230*/  IMAD.MOV.U32 R8, RZ, RZ, R2 ;  /* 0x000000ffff087224 */ /* 0x000fe400078e0002 */
[C---:B------:R-:W-:Y:S01]  /*10240*/  IMAD R7, R6.reuse, UR5, R7 ;  /* 0x0000000506077c24 */ /* 0x040fe2000f8e0207 */
[-C--:B----4-:R-:W-:Y:S01]  /*10250*/  ISETP.GE.AND P1, PT, R13, R11.reuse, PT ;  /* 0x0000000b0d00720c */ /* 0x090fe20003f26270 */
[----:B------:R-:W-:Y:S01]  /*10260*/  IMAD.WIDE.U32 R2, R6, UR4, RZ ;  /* 0x0000000406027c25 */ /* 0x000fe2000f8e00ff */
[----:B------:R-:W-:Y:S01]  /*10270*/  ULDC.64 UR4, c[0x0][0x308] ;  /* 0x0000c20000047ab9 */ /* 0x000fe20000000a00 */
[----:B------:R-:W-:-:S02]  /*10280*/  ISETP.GE.AND P3, PT, R12, R11, PT ;  /* 0x0000000b0c00720c */ /* 0x000fc40003f66270 */
[----:B------:R-:W-:Y:S01]  /*10290*/  IMAD.IADD R3, R3, 0x1, R7 ;  /* 0x0000000103037824 */ /* 0x000fe200078e0207 */
[----:B------:R-:W-:Y:S01]  /*102a0*/  ISETP.GE.AND P4, PT, R33, R11, PT ;  /* 0x0000000b2100720c */ /* 0x000fe20003f86270 */
[----:B------:R-:W-:Y:S02]  /*102b0*/  IMAD R6, R24, UR6, RZ ;  /* 0x0000000618067c24 */ /* 0x000fe4000f8e02ff */
[----:B------:R-:W-:-:S04]  /*102c0*/  IMAD.WIDE.U32 R2, R5, UR6, R2 ;  /* 0x0000000605027c25 */ /* 0x000fc8000f8e0002 */
[----:B------:R-:W-:Y:S01]  /*102d0*/  IMAD R6, R5, UR7, R6 ;  /* 0x0000000705067c24 */ /* 0x000fe2000f8e0206 */
[----:B------:R-:W-:Y:S01]  /*102e0*/  ULDC.64 UR6, c[0x0][0x2e8] ;  /* 0x0000ba0000067ab9 */ /* 0x000fe20000000a00 */
        /* <DEDUP_REMOVED lines=11> */
[----:B------:R-:W4:Y:S04]  /*103a0*/  SHFL.IDX PT, R2, R5, RZ, 0x1c1f ;  /* 0x001c1fff05027589 */ /* 0x000f2800000e0000 */
[----:B------:R-:W5:Y:S04]  /*103b0*/  SHFL.IDX PT, R3, R8, RZ, 0x1c1f ;  /* 0x001c1fff08037589 */ /* 0x000f6800000e0000 */
[----:B------:R-:W-:Y:S04]  /*103c0*/  SHFL.IDX PT, R7, R8, 0x2, 0x1c1f ;  /* 0x005c1f0008077f89 */ /* 0x000fe800000e0000 */
[----:B------:R-:W-:Y:S04]  /*103d0*/  SHFL.IDX PT, R10, R10, RZ, 0x1c1f ;  /* 0x001c1fff0a0a7589 */ /* 0x000fe800000e0000 */
[----:B------:R-:W-:Y:S01]  /*103e0*/  SHFL.IDX PT, R14, R9, RZ, 0x1c1f ;  /* 0x001c1fff090e7589 */ /* 0x000fe200000e0000 */
[----:B----4-:R-:W-:-:S05]  /*103f0*/  IADD3 R2, P0, R33, R2, RZ ;  /* 0x0000000221027210 */ /* 0x010fca0007f1e0ff */
[----:B-----5:R-:W-:-:S05]  /*10400*/  IMAD.X R3, RZ, RZ, R3, P0 ;  /* 0x000000ffff037224 */ /* 0x020fca00000e0603 */
[----:B------:R-:W-:Y:S04]  /*10410*/  LDGSTS.E.BYPASS.LTC128B.128 [R0+0x24200], desc[UR50][R2.64], !P4 ;  /* 0x2420000002007fae */ /* 0x000fe8000e101d72 */
[----:B------:R-:W-:Y:S04]  /*10420*/  LDGSTS.E.BYPASS.LTC128B.128 [R0+0x26a00], desc[UR50][R2.64+0x40], !P3 ;  /* 0x26a0004002007fae */ /* 0x000fe8000d901d72 */
[----:B------:R4:W-:Y:S04]  /*10430*/  LDGSTS.E.BYPASS.LTC128B.128 [R0+0x29200], desc[UR50][R2.64+0x80], !P1 ;  /* 0x2920008002007fae */ /* 0x0009e8000c901d72 */
[----:B----4-:R-:W4:Y:S04]  /*10440*/  SHFL.IDX PT, R2, R5, 0x1, 0x1c1f ;  /* 0x003c1f0005027f89 */ /* 0x010f2800000e0000 */
[----:B------:R-:W5:Y:S04]  /*10450*/  SHFL.IDX PT, R3, R8, 0x1, 0x1c1f ;  /* 0x003c1f0008037f89 */ /* 0x000f6800000e0000 */
[----:B------:R-:W-:Y:S01]  /*10460*/  SHFL.IDX PT, R8, R8, 0x3, 0x1c1f ;  /* 0x007c1f0008087f89 */ /* 0x000fe200000e0000 */
[----:B----4-:R-:W-:-:S05]  /*10470*/  IADD3 R2, P0, R33, R2, RZ ;  /* 0x0000000221027210 */ /* 0x010fca0007f1e0ff */
[----:B-----5:R-:W-:-:S05]  /*10480*/  IMAD.X R3, RZ, RZ, R3, P0 ;  /* 0x000000ffff037224 */ /* 0x020fca00000e0603 */
[----:B------:R-:W-:Y:S04]  /*10490*/  LDGSTS.E.BYPASS.LTC128B.128 [R0+0x24a00], desc[UR50][R2.64], !P4 ;  /* 0x24a0000002007fae */ /* 0x000fe8000e101d72 */
[----:B------:R-:W-:Y:S04]  /*104a0*/  LDGSTS.E.BYPASS.LTC128B.128 [R0+0x27200], desc[UR50][R2.64+0x40], !P3 ;  /* 0x2720004002007fae */ /* 0x000fe8000d901d72 */
[----:B------:R4:W-:Y:S04]  /*104b0*/  LDGSTS.E.BYPASS.LTC128B.128 [R0+0x29a00], desc[UR50][R2.64+0x80], !P1 ;  /* 0x29a0008002007fae */ /* 0x0009e8000c901d72 */
[----:B----4-:R-:W4:Y:S02]  /*104c0*/  SHFL.IDX PT, R2, R5, 0x2, 0x1c1f ;  /* 0x005c1f0005027f89 */ /* 0x010f2400000e0000 */
[----:B----4-:R-:W-:-:S02]  /*104d0*/  IADD3 R6, P0, R33, R2, RZ ;  /* 0x0000000221067210 */ /* 0x010fc40007f1e0ff */
[----:B------:R-:W4:Y:S03]  /*104e0*/  SHFL.IDX PT, R2, R5, 0x3, 0x1c1f ;  /* 0x007c1f0005027f89 */ /* 0x000f2600000e0000 */
[----:B------:R-:W-:-:S05]  /*104f0*/  IMAD.X R7, RZ, RZ, R7, P0 ;  /* 0x000000ffff077224 */ /* 0x000fca00000e0607 */
[----:B------:R0:W-:Y:S04]  /*10500*/  LDGSTS.E.BYPASS.LTC128B.128 [R0+0x25200], desc[UR50][R6.64], !P4 ;  /* 0x2520000006007fae */ /* 0x0001e8000e101d72 */
[----:B------:R0:W-:Y:S04]  /*10510*/  LDGSTS.E.BYPASS.LTC128B.128 [R0+0x27a00], desc[UR50][R6.64+0x40], !P3 ;  /* 0x27a0004006007fae */ /* 0x0001e8000d901d72 */
[----:B------:R0:W-:Y:S01]  /*10520*/  LDGSTS.E.BYPASS.LTC128B.128 [R0+0x2a200], desc[UR50][R6.64+0x80], !P1 ;  /* 0x2a20008006007fae */ /* 0x0001e2000c901d72 */
[----:B----4-:R-:W-:-:S05]  /*10530*/  IADD3 R2, P0, R33, R2, RZ ;  /* 0x0000000221027210 */ /* 0x010fca0007f1e0ff */
[----:B------:R-:W-:-:S05]  /*10540*/  IMAD.X R3, RZ, RZ, R8, P0 ;  /* 0x000000ffff037224 */ /* 0x000fca00000e0608 */
[----:B------:R0:W-:Y:S04]  /*10550*/  LDGSTS.E.BYPASS.LTC128B.128 [R0+0x25a00], desc[UR50][R2.64], !P4 ;  /* 0x25a0000002007fae */ /* 0x0001e8000e101d72 */
[----:B------:R0:W-:Y:S04]  /*10560*/  LDGSTS.E.BYPASS.LTC128B.128 [R0+0x28200], desc[UR50][R2.64+0x40], !P3 ;  /* 0x2820004002007fae */ /* 0x0001e8000d901d72 */
[----:B------:R0:W-:Y:S02]  /*10570*/  LDGSTS.E.BYPASS.LTC128B.128 [R0+0x2aa00], desc[UR50][R2.64+0x80], !P1 ;  /* 0x2aa0008002007fae */ /* 0x0001e4000c901d72 */
.L_x_403:
        /* <DEDUP_REMOVED lines=10> */
.L_x_293:
        /* <DEDUP_REMOVED lines=11> */
.L_x_294:
[----:B------:R-:W-:Y:S01]  /*106d0*/  IMAD.U32 R0, RZ, RZ, UR48 ;  /* 0x00000030ff007e24 */ /* 0x000fe2000f8e00ff */
[----:B------:R0:W-:Y:S04]  /*106e0*/  SYNCS.ARRIVE.TRANS64.A1T0 RZ, [R4+URZ+0x33430], RZ ;  /* 0x033430ff04ff79a7 */ /* 0x0001e8000810003f */
[----:B------:R-:W-:-:S13]  /*106f0*/  ISETP.NE.AND P0, PT, R0, 0x3, PT ;  /* 0x000000030000780c */ /* 0x000fda0003f05270 */
[----:B0-----:R-:W-:Y:S05]  /*10700*/  @!P0 BRA `(.L_x_295) ;  /* 0x0000000000048947 */ /* 0x001fea0003800000 */
[----:B------:R-:W-:Y:S01]  /*10710*/  BPT.TRAP 0x1 ;  /* 0x000000040000795c */ /* 0x000fe20000300000 */
.L_x_295:
[----:B------:R-:W-:Y:S01]  /*10720*/  LOP3.LUT R3, R19, 0x1, RZ, 0x3c, !PT ;  /* 0x0000000113037812 */ /* 0x000fe200078e3cff */
[----:B------:R-:W-:Y:S01]  /*10730*/  IMAD R0, R17, 0x8, R22 ;  /* 0x0000000811007824 */ /* 0x000fe200078e0216 */
[----:B------:R-:W-:Y:S02]  /*10740*/  BSSY B0, `(.L_x_296) ;  /* 0x0000004000007945 */ /* 0x000fe40003800000 */
[----:B------:R-:W-:-:S04]  /*10750*/  SHF.L.U32 R3, R3, 0x1f, RZ ;  /* 0x0000001f03037819 */ /* 0x000fc800000006ff */
[----:B------:R-:W0:Y:S02]  /*10760*/  SYNCS.PHASECHK.TRANS64.TRYWAIT P1, [R0+URZ+0x33470], R3 ;  /* 0x03347003000075a7 */ /* 0x000e24000802017f */
[----:B0-----:R-:W-:Y:S05]  /*10770*/  @!P1 BRA `(.L_x_297) ;  /* 0x0000004000c09947 */ /* 0x001fea0003800000 */
.L_x_404:
[----:B------:R-:W-:Y:S05]  /*10780*/  BSYNC B0 ;  /* 0x0000000000007941 */ /* 0x000fea0003800000 */
.L_x_296:
[----:B------:R-:W-:-:S05]  /*10790*/  IMAD.U32 R2, RZ, RZ, UR46 ;  /* 0x0000002eff027e24 */ /* 0x000fca000f8e00ff */
[----:B------:R-:W-:-:S13]  /*107a0*/  ISETP.NE.AND P1, PT, R2, 0x3, PT ;  /* 0x000000030200780c */ /* 0x000fda0003f25270 */
[----:B------:R-:W-:Y:S05]  /*107b0*/  @!P1 BRA `(.L_x_298) ;  /* 0x0000000000049947 */ /* 0x000fea0003800000 */
[----:B------:R-:W-:Y:S01]  /*107c0*/  BPT.TRAP 0x1 ;  /* 0x000000040000795c */ /* 0x000fe20000300000 */
.L_x_298:
[----:B0-----:R-:W-:Y:S01]  /*107d0*/  SHF.L.U32 R3, R19, 0x1f, RZ ;  /* 0x0000001f13037819 */ /* 0x001fe200000006ff */
[----:B------:R-:W-:-:S03]  /*107e0*/  IMAD R2, R17, 0x7800, RZ ;  /* 0x0000780011027824 */ /* 0x000fc600078e02ff */
[----:B------:R-:W0:Y:S02]  /*107f0*/  SYNCS.PHASECHK.TRANS64.TRYWAIT P1, [R0+URZ+0x33460], R3 ;  /* 0x03346003000075a7 */ /* 0x000e24000802017f */
[----:B0-----:R-:W-:Y:S05]  /*10800*/  @!P1 BRA `(.L_x_299) ;  /* 0x0000004000b09947 */ /* 0x001fea0003800000 */
.L_x_405:
[----:B--23--:R-:W0:Y:S04]  /*10810*/  LDL R4, [R1+0x8] ;  /* 0x0000080001047983 */ /* 0x00ce280000100800 */
[----:B------:R-:W2:Y:S01]  /*10820*/  LDL R8, [R1+0x4] ;  /* 0x0000040001087983 */ /* 0x000ea20000100800 */
[----:B------:R-:W-:Y:S05]  /*10830*/  WARPSYNC.ALL ;  /* 0x0000000000007948 */ /* 0x000fea0003800000 */
[----:B------:R-:W-:-:S05]  /*10840*/  IMAD.U32 R17, RZ, RZ, UR46 ;  /* 0x0000002eff117e24 */ /* 0x000fca000f8e00ff */
[----:B------:R-:W-:Y:S02]  /*10850*/  ISETP.NE.AND P1, PT, R17, 0x3, PT ;  /* 0x000000031100780c */ /* 0x000fe40003f25270 */
[----:B0-----:R-:W-:-:S05]  /*10860*/  LOP3.LUT R3, R2, R4, RZ, 0xfc, !PT ;  /* 0x0000000402037212 */ /* 0x001fca00078efcff */
[----:B------:R-:W-:-:S05]  /*10870*/  IMAD.IADD R3, R22, 0x1, R3 ;  /* 0x0000000116037824 */ /* 0x000fca00078e0203 */
[----:B------:R-:W0:Y:S02]  /*10880*/  LDSM.16.MT88.4 R4, [R3+0xf200] ;  /* 0x00f200000304783b */ /* 0x000e240000004200 */
[C-C-:B0-----:R-:W-:Y:S02]  /*10890*/  PRMT R12, R4.reuse, 0x6420, R5.reuse ;  /* 0x00006420040c7816 */ /* 0x141fe40000000005 */
[----:B------:R-:W-:Y:S02]  /*108a0*/  PRMT R13, R4, 0x7531, R5 ;  /* 0x00007531040d7816 */ /* 0x000fe40000000005 */
[----:B--2---:R-:W-:Y:S02]  /*108b0*/  LOP3.LUT R5, R2, R8, RZ, 0xfc, !PT ;  /* 0x0000000802057212 */ /* 0x004fe400078efcff */
[C-C-:B------:R-:W-:Y:S02]  /*108c0*/  PRMT R14, R6.reuse, 0x6420, R7.reuse ;  /* 0x00006420060e7816 */ /* 0x140fe40000000007 */
[----:B------:R-:W-:Y:S01]  /*108d0*/  PRMT R15, R6, 0x7531, R7 ;  /* 0x00007531060f7816 */ /* 0x000fe20000000007 */
[----:B------:R-:W-:-:S05]  /*108e0*/  IMAD.IADD R2, R22, 0x1, R5 ;  /* 0x0000000116027824 */ /* 0x000fca00078e0205 */
[----:B------:R-:W-:Y:S04]  /*108f0*/  STSM.16.M88.4 [R2+0x200], R12 ;  /* 0x0002000c02007844 */ /* 0x000fe80000000200 */
[----:B------:R-:W0:Y:S02]  /*10900*/  LDSM.16.MT88.4 R4, [R3+0x11a00] ;  /* 0x011a00000304783b */ /* 0x000e240000004200 */
[C-C-:B0-----:R-:W-:Y:S02]  /*10910*/  PRMT R8, R4.reuse, 0x6420, R5.reuse ;  /* 0x0000642004087816 */ /* 0x141fe40000000005 */
[----:B------:R-:W-:Y:S02]  /*10920*/  PRMT R9, R4, 0x7531, R5 ;  /* 0x0000753104097816 */ /* 0x000fe40000000005 */
[----:B------:R-:W-:-:S02]  /*10930*/  PRMT R10, R6, 0x6420, R7 ;  /* 0x00006420060a7816 */ /* 0x000fc40000000007 */
[----:B------:R-:W-:-:S05]  /*10940*/  PRMT R11, R6, 0x7531, R7 ;  /* 0x00007531060b7816 */ /* 0x000fca0000000007 */
        /* <DEDUP_REMOVED lines=84> */
[----:B--2---:R-:W2:Y:S01]  /*10e90*/  FENCE.VIEW.ASYNC.S ;  /* 0x00000000000073c6 */ /* 0x004ea20000000000 */
[----:B------:R-:W-:Y:S05]  /*10ea0*/  @!P1 BRA `(.L_x_300) ;  /* 0x0000000000049947 */ /* 0x000fea0003800000 */
[----:B------:R-:W-:Y:S01]  /*10eb0*/  BPT.TRAP 0x1 ;  /* 0x000000040000795c */ /* 0x000fe20000300000 */
.L_x_300:
[----:B--2---:R2:W-:Y:S01]  /*10ec0*/  SYNCS.ARRIVE.TRANS64.A1T0 RZ, [R0+URZ+0x33450], RZ ;  /* 0x033450ff00ff79a7 */ /* 0x0045e2000810003f */
[----:B------:R-:W-:Y:S06]  /*10ed0*/  BAR.SYNC.DEFER_BLOCKING 0x2, 0x80 ;  /* 0x0082000000007b1d */ /* 0x000fec0000010000 */
[----:B------:R-:W-:Y:S05]  /*10ee0*/  @!P0 BRA `(.L_x_301) ;  /* 0x0000000000048947 */ /* 0x000fea0003800000 */
[----:B------:R-:W-:Y:S01]  /*10ef0*/  BPT.TRAP 0x1 ;  /* 0x000000040000795c */ /* 0x000fe20000300000 */
.L_x_301:
[----:B--2---:R-:W-:Y:S02]  /*10f00*/  VIADD R0, R0, 0x33480 ;  /* 0x0003348000007836 */ /* 0x004fe40000000000 */
[----:B------:R-:W-:Y:S02]  /*10f10*/  IMAD.MOV.U32 R19, RZ, RZ, R31 ;  /* 0x000000ffff137224 */ /* 0x000fe400078e001f */
[----:B------:R-:W-:Y:S01]  /*10f20*/  IMAD.MOV.U32 R17, RZ, RZ, R28 ;  /* 0x000000ffff117224 */ /* 0x000fe200078e001c */
[----:B------:R-:W-:-:S04]  /*10f30*/  PRMT R0, R37, 0x654, R0 ;  /* 0x0000065425007816 */ /* 0x000fc80000000000 */
[----:B------:R2:W-:Y:S01]  /*10f40*/  SYNCS.ARRIVE.TRANS64.RED.A1T0 RZ, [R0+URZ], RZ ;  /* 0x000000ff00ff79a7 */ /* 0x0005e2000810043f */
[----:B------:R-:W-:Y:S05]  /*10f50*/  @P2 BRA `(.L_x_302) ;  /* 0xffffffe400c82947 */ /* 0x000fea000383ffff */
.L_x_282:
[----:B--2---:R-:W0:Y:S01]  /*10f60*/  S2R R0, SR_TID.X ;  /* 0x0000000000007919 */ /* 0x004e220000002100 */
[----:B------:R-:W-:Y:S01]  /*10f70*/  BSSY B0, `(.L_x_303) ;  /* 0x0000012000007945 */ /* 0x000fe20003800000 */
[----:B0-----:R-:W-:Y:S01]  /*10f80*/  LOP3.LUT R2, R0, 0x7f, RZ, 0xc0, !PT ;  /* 0x0000007f00027812 */ /* 0x001fe200078ec0ff */
[----:B------:R-:W-:-:S03]  /*10f90*/  IMAD.U32 R0, RZ, RZ, UR48 ;  /* 0x00000030ff007e24 */ /* 0x000fc6000f8e00ff */
[----:B------:R-:W-:Y:S02]  /*10fa0*/  ISETP.NE.AND P1, PT, R2, RZ, PT ;  /* 0x000000ff0200720c */ /* 0x000fe40003f25270 */
[----:B------:R-:W-:-:S11]  /*10fb0*/  ISETP.NE.AND P0, PT, R0, 0x3, PT ;  /* 0x000000030000780c */ /* 0x000fd60003f05270 */
[----:B------:R-:W-:Y:S05]  /*10fc0*/  @P1 BRA `(.L_x_304) ;  /* 0x0000000000301947 */ /* 0x000fea0003800000 */
[----:B------:R-:W0:Y:S01]  /*10fd0*/  S2R R5, SR_LANEID ;  /* 0x0000000000057919 */ /* 0x000e220000000000 */
[----:B------:R-:W-:Y:S01]  /*10fe0*/  VOTEU.ANY UR4, UPT, PT ;  /* 0x0000000000047886 */ /* 0x000fe200038e0100 */
[----:B------:R-:W2:Y:S01]  /*10ff0*/  LDC.64 R2, c[0x0][0xc60] ;  /* 0x00031800ff027b82 */ /* 0x000ea20000000a00 */
[----:B------:R-:W0:Y:S02]  /*11000*/  FLO.U32 R0, UR4 ;  /* 0x0000000400007d00 */ /* 0x000e2400080e0000 */
[----:B0-----:R-:W-:-:S06]  /*11010*/  ISETP.EQ.U32.AND P1, PT, R0, R5, PT ;  /* 0x000000050000720c */ /* 0x001fcc0003f22070 */
[----:B------:R-:W2:Y:S07]  /*11020*/  POPC R5, UR4 ;  /* 0x0000000400057d09 */ /* 0x000eae0008000000 */
[----:B--2---:R-:W2:Y:S01]  /*11030*/  @P1 ATOMG.E.ADD.STRONG.GPU PT, R3, desc[UR50][R2.64], R5 ;  /* 0x00000005020319a8 */ /* 0x004ea200081ee1f2 */
[----:B------:R-:W0:Y:S02]  /*11040*/  S2R R4, SR_LTMASK ;  /* 0x0000000000047919 */ /* 0x000e240000003900 */
[----:B0-----:R-:W-:-:S04]  /*11050*/  LOP3.LUT R4, R4, UR4, RZ, 0xc0, !PT ;  /* 0x0000000404047c12 */ /* 0x001fc8000f8ec0ff */
[----:B------:R-:W0:Y:S01]  /*11060*/  POPC R7, R4 ;  /* 0x0000000400077309 */ /* 0x000e220000000000 */
[----:B--2---:R-:W0:Y:S02]  /*11070*/  SHFL.IDX PT, R0, R3, R0, 0x1f ;  /* 0x00001f0003007589 */ /* 0x004e2400000e0000 */
[----:B0-----:R-:W-:-:S07]  /*11080*/  IADD3 R16, R0, UR49, R7 ;  /* 0x0000003100107c10 */ /* 0x001fce000fffe007 */
.L_x_304:
[----:B------:R-:W-:Y:S05]  /*11090*/  BSYNC B0 ;  /* 0x0000000000007941 */ /* 0x000fea0003800000 */
.L_x_303:
[----:B------:R-:W-:Y:S05]  /*110a0*/  @!P0 BRA `(.L_x_305) ;  /* 0x0000000000048947 */ /* 0x000fea0003800000 */
[----:B------:R-:W-:Y:S01]  /*110b0*/  BPT.TRAP 0x1 ;  /* 0x000000040000795c */ /* 0x000fe20000300000 */
.L_x_305:
[----:B------:R-:W-:Y:S01]  /*110c0*/  LOP3.LUT R0, R31, 0x1, RZ, 0x3c, !PT ;  /* 0x000000011f007812 */ /* 0x000fe200078e3cff */
[----:B------:R-:W-:Y:S01]  /*110d0*/  IMAD R3, R28, 0x8, R22 ;  /* 0x000000081c037824 */ /* 0x000fe200078e0216 */
[----:B------:R-:W-:Y:S02]  /*110e0*/  BSSY B0, `(.L_x_306) ;  /* 0x0000004000007945 */ /* 0x000fe40003800000 */
[----:B------:R-:W-:-:S04]  /*110f0*/  SHF.L.U32 R0, R0, 0x1f, RZ ;  /* 0x0000001f00007819 */ /* 0x000fc800000006ff */
[----:B------:R-:W0:Y:S02]  /*11100*/  SYNCS.PHASECHK.TRANS64.TRYWAIT P1, [R3+URZ+0x33470], R0 ;  /* 0x03347000030075a7 */ /* 0x000e24000802017f */
[----:B0-----:R-:W-:Y:S05]  /*11110*/  @!P1 BRA `(.L_x_307) ;  /* 0x0000003800809947 */ /* 0x001fea0003800000 */
.L_x_406:
[----:B------:R-:W-:Y:S05]  /*11120*/  BSYNC B0 ;  /* 0x0000000000007941 */ /* 0x000fea0003800000 */
.L_x_306:
[----:B------:R-:W-:-:S05]  /*11130*/  IMAD.U32 R2, RZ, RZ, UR46 ;  /* 0x0000002eff027e24 */ /* 0x000fca000f8e00ff */
[----:B------:R-:W-:-:S13]  /*11140*/  ISETP.NE.AND P1, PT, R2, 0x3, PT ;  /* 0x000000030200780c */ /* 0x000fda0003f25270 */
[----:B------:R-:W-:Y:S05]  /*11150*/  @!P1 BRA `(.L_x_308) ;  /* 0x0000000000049947 */ /* 0x000fea0003800000 */
[----:B------:R-:W-:Y:S01]  /*11160*/  BPT.TRAP 0x1 ;  /* 0x000000040000795c */ /* 0x000fe20000300000 */
.L_x_308:
[----:B0-----:R-:W-:-:S04]  /*11170*/  SHF.L.U32 R0, R31, 0x1f, RZ ;  /* 0x0000001f1f007819 */ /* 0x001fc800000006ff */
[----:B------:R-:W0:Y:S02]  /*11180*/  SYNCS.PHASECHK.TRANS64.TRYWAIT P1, [R3+URZ+0x33460], R0 ;  /* 0x03346000030075a7 */ /* 0x000e24000802017f */
[----:B0-----:R-:W-:Y:S05]  /*11190*/  @!P1 BRA `(.L_x_309) ;  /* 0x0000003800749947 */ /* 0x001fea0003800000 */
.L_x_407:
[----:B------:R-:W2:Y:S04]  /*111a0*/  LDL R4, [R1+0x8] ;  /* 0x0000080001047983 */ /* 0x000ea80000100800 */
[----:B------:R-:W3:Y:S01]  /*111b0*/  LDL R10, [R1+0x4] ;  /* 0x00000400010a7983 */ /* 0x000ee20000100800 */
[----:B------:R-:W-:Y:S01]  /*111c0*/  IMAD R2, R28, 0x7800, RZ ;  /* 0x000078001c027824 */ /* 0x000fe200078e02ff */
[----:B------:R-:W-:Y:S05]  /*111d0*/  WARPSYNC.ALL ;  /* 0x0000000000007948 */ /* 0x000fea0003800000 */
[----:B------:R-:W-:-:S05]  /*111e0*/  IMAD.U32 R12, RZ, RZ, UR46 ;  /* 0x0000002eff0c7e24 */ /* 0x000fca000f8e00ff */
[----:B------:R-:W-:Y:S02]  /*111f0*/  ISETP.NE.AND P1, PT, R12, 0x3, PT ;  /* 0x000000030c00780c */ /* 0x000fe40003f25270 */
[----:B--2---:R-:W-:-:S05]  /*11200*/  LOP3.LUT R5, R2, R4, RZ, 0xfc, !PT ;  /* 0x0000000402057212 */ /* 0x004fca00078efcff */
[----:B0-----:R-:W-:-:S05]  /*11210*/  IMAD.IADD R0, R22, 0x1, R5 ;  /* 0x0000000116007824 */ /* 0x001fca00078e0205 */
[----:B------:R-:W0:Y:S02]  /*11220*/  LDSM.16.MT88.4 R4, [R0+0xf200] ;  /* 0x00f200000004783b */ /* 0x000e240000004200 */
[C-C-:B0-----:R-:W-:Y:S02]  /*11230*/  PRMT R8, R4.reuse, 0x6420, R5.reuse ;  /* 0x0000642004087816 */ /* 0x141fe40000000005 */
[----:B------:R-:W-:Y:S02]  /*11240*/  PRMT R9, R4, 0x7531, R5 ;  /* 0x0000753104097816 */ /* 0x000fe40000000005 */
[----:B---3--:R-:W-:Y:S02]  /*11250*/  LOP3.LUT R5, R2, R10, RZ, 0xfc, !PT ;  /* 0x0000000a02057212 */ /* 0x008fe400078efcff */
        /* <DEDUP_REMOVED lines=96> */
.L_x_310:
[----:B--2---:R2:W-:Y:S01]  /*11860*/  SYNCS.ARRIVE.TRANS64.A1T0 RZ, [R3+URZ+0x33450], RZ ;  /* 0x033450ff03ff79a7 */ /* 0x0045e2000810003f */
[----:B------:R-:W-:Y:S06]  /*11870*/  BAR.SYNC.DEFER_BLOCKING 0x2, 0x80 ;  /* 0x0082000000007b1d */ /* 0x000fec0000010000 */
[----:B------:R-:W-:Y:S05]  /*11880*/  @!P0 BRA `(.L_x_311) ;  /* 0x0000000000048947 */ /* 0x000fea0003800000 */
[----:B------:R-:W-:Y:S01]  /*11890*/  BPT.TRAP 0x1 ;  /* 0x000000040000795c */ /* 0x000fe20000300000 */
.L_x_311:
[----:B------:R-:W-:Y:S02]  /*118a0*/  VIADD R0, R3, 0x33480 ;  /* 0x0003348003007836 */ /* 0x000fe40000000000 */
[----:B------:R-:W-:-:S03]  /*118b0*/  VIADD R28, R28, 0x1 ;  /* 0x000000011c1c7836 */ /* 0x000fc60000000000 */
[----:B------:R-:W-:Y:S02]  /*118c0*/  PRMT R0, R37, 0x654, R0 ;  /* 0x0000065425007816 */ /* 0x000fe40000000000 */
[C---:B------:R-:W-:Y:S02]  /*118d0*/  ISETP.NE.AND P0, PT, R28.reuse, 0x2, PT ;  /* 0x000000021c00780c */ /* 0x040fe40003f05270 */
[----:B------:R3:W-:Y:S02]  /*118e0*/  SYNCS.ARRIVE.TRANS64.RED.A1T0 RZ, [R0+URZ], RZ ;  /* 0x000000ff00ff79a7 */ /* 0x0007e4000810043f */
[----:B------:R-:W-:Y:S02]  /*118f0*/  SEL R28, R28, RZ, P0 ;  /* 0x000000ff1c1c7207 */ /* 0x000fe40000000000 */
[----:B---3--:R-:W-:-:S04]  /*11900*/  SEL R0, RZ, 0x1, P0 ;  /* 0x00000001ff007807 */ /* 0x008fc80000000000 */
[----:B------:R-:W-:-:S07]  /*11910*/  LOP3.LUT R31, R31, R0, RZ, 0x3c, !PT ;  /* 0x000000001f1f7212 */ /* 0x000fce00078e3cff */
.L_x_250:
[----:B------:R-:W-:Y:S05]  /*11920*/  BSYNC B7 ;  /* 0x0000000000077941 */ /* 0x000fea0003800000 */
.L_x_248:
[----:B------:R-:W-:-:S13]  /*11930*/  LOP3.LUT P0, RZ, R32, 0x100, RZ, 0xc0, !PT ;  /* 0x0000010020ff7812 */ /* 0x000fda000780c0ff */
[----:B------:R-:W-:Y:S05]  /*11940*/  @!P0 BRA `(.L_x_312) ;  /* 0x0000000000248947 */ /* 0x000fea0003800000 */
[----:B------:R-:W3:Y:S08]  /*11950*/  S2UR UR4, SR_CgaCtaId ;  /* 0x00000000000479c3 */ /* 0x000ef00000008800 */
[----:B------:R-:W-:Y:S01]  /*11960*/  BAR.SYNC.DEFER_BLOCKING 0x5, 0x180 ;  /* 0x0146000000007b1d */ /* 0x000fe20000010000 */
[----:B------:R-:W-:Y:S01]  /*11970*/  MOV R22, 0x400 ;  /* 0x0000040000167802 */ /* 0x000fe20000000f00 */
[----:B---3--:R-:W-:-:S05]  /*11980*/  IMAD.U32 R37, RZ, RZ, UR4 ;  /* 0x00000004ff257e24 */ /* 0x008fca000f8e00ff */
[----:B------:R-:W-:-:S05]  /*11990*/  LEA R22, R37, R22, 0x18 ;  /* 0x0000001625167211 */ /* 0x000fca00078ec0ff */
[----:B------:R-:W3:Y:S02]  /*119a0*/  LDS.128 R16, [R22+0x334d0] ;  /* 0x0334d00016107984 */ /* 0x000ee40000000c00 */
[----:B---3--:R-:W-:Y:S01]  /*119b0*/  R2UR UR40, R19 ;  /* 0x00000000132872ca */ /* 0x008fe200000e0000 */
[----:B------:R-:W-:Y:S06]  /*119c0*/  BAR.ARV 0x4, 0x180 ;  /* 0x0106000000007b1d */ /* 0x000fec0000002000 */
[----:B------:R-:W-:Y:S08]  /*119d0*/  BRA `(.L_x_313) ;  /* 0x0000000800187947 */ /* 0x000ff00003800000 */
.L_x_312:
[----:B------:R-:W0:Y:S01]  /*119e0*/  S2R R0, SR_TID.X ;  /* 0x0000000000007919 */ /* 0x000e220000002100 */
[----:B------:R-:W-:Y:S01]  /*119f0*/  ULDC UR4, c[0x0][0xc3c] ;  /* 0x00030f0000047ab9 */ /* 0x000fe20000000800 */
[----:B0-----:R-:W-:Y:S01]  /*11a00*/  LOP3.LUT R8, R0, 0x1f, RZ, 0xc0, !PT ;  /* 0x0000001f00087812 */ /* 0x001fe200078ec0ff */
[----:B------:R-:W-:-:S03]  /*11a10*/  IMAD.MOV.U32 R0, RZ, RZ, RZ ;  /* 0x000000ffff007224 */ /* 0x000fc600078e00ff */
[C---:B------:R-:W-:Y:S01]  /*11a20*/  ISETP.NE.AND P0, PT, R8.reuse, 0x1f, PT ;  /* 0x0000001f0800780c */ /* 0x040fe20003f05270 */
[----:B------:R-:W-:-:S05]  /*11a30*/  VIADD R5, R8, UR40 ;  /* 0x0000002808057c36 */ /* 0x000fca0008000000 */
[----:B------:R-:W-:Y:S01]  /*11a40*/  ISETP.GE.OR P1, PT, R5, UR4, !P0 ;  /* 0x0000000405007c0c */ /* 0x000fe2000c726670 */
[----:B------:R-:W-:-:S12]  /*11a50*/  ULDC UR4, c[0x0][0xc3c] ;  /* 0x00030f0000047ab9 */ /* 0x000fd80000000800 */
[----:B--2---:R-:W0:Y:S02]  /*11a60*/  @!P1 LDC.64 R2, c[0x0][0xc80] ;  /* 0x00032000ff029b82 */ /* 0x004e240000000a00 */
[----:B0-----:R-:W-:-:S05]  /*11a70*/  @!P1 IMAD.WIDE R2, R5, 0x4, R2 ;  /* 0x0000000405029825 */ /* 0x001fca00078e0202 */
[----:B------:R-:W2:Y:S01]  /*11a80*/  @!P1 LDG.E R0, desc[UR50][R2.64] ;  /* 0x0000003202009981 */ /* 0x000ea2000c1e1900 */
[C---:B------:R-:W-:Y:S02]  /*11a90*/  ISETP.NE.AND P1, PT, R8.reuse, RZ, PT ;  /* 0x000000ff0800720c */ /* 0x040fe40003f25270 */
[C---:B------:R-:W-:Y:S02]  /*11aa0*/  ISETP.GE.U32.AND P2, PT, R8.reuse, 0x2, PT ;  /* 0x000000020800780c */ /* 0x040fe40003f46070 */
        /* <DEDUP_REMOVED lines=8> */
[----:B------:R-:W-:Y:S02]  /*11b30*/  IMAD.IADD R4, R5, 0x1, R4 ;  /* 0x0000000105047824 */ /* 0x000fe400078e0204 */
[----:B------:R-:W-:Y:S04]  /*11b40*/  SHFL.IDX PT, R5, R16, RZ, 0x1f ;  /* 0x00001fff10057589 */ /* 0x000fe800000e0000 */
[----:B------:R-:W0:Y:S02]  /*11b50*/  SHFL.UP PT, R6, R4, 0x4, RZ ;  /* 0x0480000004067989 */ /* 0x000e2400000e00ff */
[----:B0-----:R-:W-:-:S05]  /*11b60*/  SEL R3, R6, RZ, P3 ;  /* 0x000000ff06037207 */ /* 0x001fca0001800000 */
[----:B------:R-:W-:Y:S02]  /*11b70*/  IMAD.IADD R6, R4, 0x1, R3 ;  /* 0x0000000104067824 */ /* 0x000fe400078e0203 */
[----:B------:R-:W-:Y:S04]  /*11b80*/  SHFL.IDX PT, R4, R16, 0x1, 0x1f ;  /* 0x00201f0010047f89 */ /* 0x000fe800000e0000 */
        /* <DEDUP_REMOVED lines=11> */
[----:B------:R-:W-:Y:S05]  /*11c40*/  @P6 BRA `(.L_x_314) ;  /* 0x0000000000906947 */ /* 0x000fea0003800000 */
.L_x_318:
[----:B------:R-:W-:-:S04]  /*11c50*/  UIADD3 UR40, UR40, 0x1f, URZ ;  /* 0x0000001f28287890 */ /* 0x000fc8000fffe03f */
[----:B------:R-:W-:-:S06]  /*11c60*/  UISETP.GE.AND UP0, UPT, UR40, UR4, UPT ;  /* 0x000000042800728c */ /* 0x000fcc000bf06270 */
[----:B------:R-:W-:-:S13]  /*11c70*/  PLOP3.LUT P6, PT, PT, PT, UP0, 0x40, 0x0 ;  /* 0x000000000000781c */ /* 0x000fda0003fce808 */
[----:B------:R-:W-:Y:S05]  /*11c80*/  @!P6 BRA `(.L_x_315) ;  /* 0x000000040034e947 */ /* 0x000fea0003800000 */
[----:B------:R-:W0:Y:S01]  /*11c90*/  S2R R0, SR_TID.X ;  /* 0x0000000000007919 */ /* 0x000e220000002100 */
[----:B------:R-:W-:Y:S01]  /*11ca0*/  BSSY B0, `(.L_x_316) ;  /* 0x0000009000007945 */ /* 0x000fe20003800000 */
[----:B0-----:R-:W-:-:S05]  /*11cb0*/  LOP3.LUT R0, R0, 0x1f, RZ, 0xc0, !PT ;  /* 0x0000001f00007812 */ /* 0x001fca00078ec0ff */
[----:B------:R-:W-:Y:S02]  /*11cc0*/  VIADD R7, R0, UR40 ;  /* 0x0000002800077c36 */ /* 0x000fe40008000000 */
[----:B------:R-:W-:-:S03]  /*11cd0*/  IMAD.MOV.U32 R0, RZ, RZ, RZ ;  /* 0x000000ffff007224 */ /* 0x000fc600078e00ff */
[----:B------:R-:W-:-:S13]  /*11ce0*/  ISETP.GE.OR P6, PT, R7, UR4, !P0 ;  /* 0x0000000407007c0c */ /* 0x000fda000c7c6670 */
[----:B------:R-:W-:Y:S05]  /*11cf0*/  @P6 BRA `(.L_x_317) ;  /* 0x00000000000c6947 */ /* 0x000fea0003800000 */
[----:B------:R-:W0:Y:S02]  /*11d00*/  LDC.64 R2, c[0x0][0xc80] ;  /* 0x00032000ff027b82 */ /* 0x000e240000000a00 */
[----:B0-----:R-:W-:-:S05]  /*11d10*/  IMAD.WIDE R2, R7, 0x4, R2 ;  /* 0x0000000407027825 */ /* 0x001fca00078e0202 */
[----:B------:R0:W5:Y:S02]  /*11d20*/  LDG.E R0, desc[UR50][R2.64] ;  /* 0x0000003202007981 */ /* 0x000164000c1e1900 */
.L_x_317:
[----:B------:R-:W-:Y:S05]  /*11d30*/  BSYNC B0 ;  /* 0x0000000000007941 */ /* 0x000fea0003800000 */
.L_x_316:
        /* <DEDUP_REMOVED lines=13> */
[----:B0-----:R-:W-:Y:S02]  /*11e10*/  SEL R9, R2, RZ, P5 ;  /* 0x000000ff02097207 */ /* 0x001fe40002800000 */
[----:B------:R-:W0:Y:S03]  /*11e20*/  LDC R2, c[0x0][0xc38] ;  /* 0x00030e00ff027b82 */ /* 0x000e260000000800 */
[----:B------:R-:W-:-:S05]  /*11e30*/  IMAD.IADD R3, R8, 0x1, R9 ;  /* 0x0000000108037824 */ /* 0x000fca00078e0209 */
[----:B------:R-:W0:Y:S02]  /*11e40*/  SHFL.IDX PT, R9, R3, 0x1f, 0x1f ;  /* 0x03e01f0003097f89 */ /* 0x000e2400000e0000 */
[----:B0-----:R-:W-:-:S04]  /*11e50*/  IMAD R9, R9, R2, RZ ;  /* 0x0000000209097224 */ /* 0x001fc800078e02ff */
[----:B------:R-:W-:-:S05]  /*11e60*/  IMAD.IADD R4, R9, 0x1, R4 ;  /* 0x0000000109047824 */ /* 0x000fca00078e0204 */
[----:B------:R-:W-:-:S13]  /*11e70*/  ISETP.GT.AND P6, PT, R4, R5, PT ;  /* 0x000000050400720c */ /* 0x000fda0003fc4270 */
[----:B------:R-:W-:Y:S05]  /*11e80*/  @!P6 BRA `(.L_x_318) ;  /* 0xfffffffc0070e947 */ /* 0x000fea000383ffff */
.L_x_314:
[----:B------:R-:W-:Y:S02]  /*11e90*/  IMAD.IADD R16, R4, 0x1, -R9 ;  /* 0x0000000104107824 */ /* 0x000fe400078e0a09 */
[----:B------:R-:W-:Y:S02]  /*11ea0*/  IMAD.MOV.U32 R7, RZ, RZ, RZ ;  /* 0x000000ffff077224 */ /* 0x000fe400078e00ff */
        /* <DEDUP_REMOVED lines=11> */
[----:B------:R0:W2:Y:S01]  /*11f60*/  F2I.FTZ.U32.TRUNC.NTZ R9, R8 ;  /* 0x0000000800097305 */ /* 0x0000a2000021f000 */
[----:B------:R-:W-:Y:S05]  /*11f70*/  @!P0 BRA `(.L_x_319) ;  /* 0x00000000000c8947 */ /* 0x000fea0003800000 */
[----:B------:R-:W-:-:S06]  /*11f80*/  UIADD3 UR5, UR4, -0x1, URZ ;  /* 0xffffffff04057890 */ /* 0x000fcc000fffe03f */
[----:B------:R-:W-:-:S05]  /*11f90*/  IMAD.U32 R6, RZ, RZ, UR5 ;  /* 0x00000005ff067e24 */ /* 0x000fca000f8e00ff */
[----:B------:R3:W4:Y:S02]  /*11fa0*/  SHFL.IDX PT, R7, R3, R6, 0x1f ;  /* 0x00001f0603077589 */ /* 0x00072400000e0000 */
.L_x_319:
[--C-:B--23--:R-:W-:Y:S01]  /*11fb0*/  IMAD.MOV R3, RZ, RZ, -R9.reuse ;  /* 0x000000ffff037224 */ /* 0x10cfe200078e0a09 */
[----:B------:R-:W-:Y:S01]  /*11fc0*/  UIADD3 UR40, UR4, UR40, URZ ;  /* 0x0000002804287290 */ /* 0x000fe2000fffe03f */
[----:B----4-:R-:W-:Y:S02]  /*11fd0*/  IMAD R16, R7, R2, R16 ;  /* 0x0000000207107224 */ /* 0x010fe400078e0210 */
[----:B------:R-:W-:Y:S02]  /*11fe0*/  IMAD R6, R3, R4, RZ ;  /* 0x0000000403067224 */ /* 0x000fe400078e02ff */
[----:B------:R-:W-:Y:S02]  /*11ff0*/  IMAD.MOV.U32 R2, RZ, RZ, RZ ;  /* 0x000000ffff027224 */ /* 0x000fe400078e00ff */
[----:B------:R-:W-:Y:S02]  /*12000*/  IMAD.MOV.U32 R3, RZ, RZ, R9 ;  /* 0x000000ffff037224 */ /* 0x000fe400078e0009 */
[----:B------:R-:W-:-:S02]  /*12010*/  IMAD.IADD R5, R5, 0x1, -R16 ;  /* 0x0000000105057824 */ /* 0x000fc400078e0a10 */
[----:B------:R-:W-:Y:S01]  /*12020*/  IMAD.HI.U32 R9, R9, R6, R2 ;  /* 0x0000000609097227 */ /* 0x000fe200078e0002 */
[----:B------:R-:W-:Y:S02]  /*12030*/  IABS R3, R0 ;  /* 0x0000000000037213 */ /* 0x000fe40000000000 */
[----:B------:R-:W-:-:S03]  /*12040*/  IABS R2, R5 ;  /* 0x0000000500027213 */ /* 0x000fc60000000000 */
[----:B------:R-:W-:Y:S02]  /*12050*/  IMAD.MOV R3, RZ, RZ, -R3 ;  /* 0x000000ffff037224 */ /* 0x000fe400078e0a03 */
[----:B------:R-:W-:-:S04]  /*12060*/  IMAD.HI.U32 R9, R9, R2, RZ ;  /* 0x0000000209097227 */ /* 0x000fc800078e00ff */
[----:B------:R-:W-:Y:S01]  /*12070*/  IMAD R3, R9, R3, R2 ;  /* 0x0000000309037224 */ /* 0x000fe200078e0202 */
[----:B------:R-:W-:-:S04]  /*12080*/  LOP3.LUT R2, R5, R0, RZ, 0x3c, !PT ;  /* 0x0000000005027212 */ /* 0x000fc800078e3cff */
[----:B------:R-:W-:Y:S02]  /*12090*/  ISETP.GT.U32.AND P1, PT, R4, R3, PT ;  /* 0x000000030400720c */ /* 0x000fe40003f24070 */
[----:B------:R-:W-:-:S11]  /*120a0*/  ISETP.GE.AND P2, PT, R2, RZ, PT ;  /* 0x000000ff0200720c */ /* 0x000fd60003f46270 */
[----:B------:R-:W-:Y:S02]  /*120b0*/  @!P1 IMAD.IADD R3, R3, 0x1, -R4 ;  /* 0x0000000103039824 */ /* 0x000fe400078e0a04 */
[----:B------:R-:W-:Y:S01]  /*120c0*/  @!P1 VIADD R9, R9, 0x1 ;  /* 0x0000000109099836 */ /* 0x000fe20000000000 */
[----:B------:R-:W-:Y:S02]  /*120d0*/  ISETP.NE.AND P1, PT, R0, RZ, PT ;  /* 0x000000ff0000720c */ /* 0x000fe40003f25270 */
[----:B------:R-:W-:-:S13]  /*120e0*/  ISETP.GE.U32.AND P0, PT, R3, R4, PT ;  /* 0x000000040300720c */ /* 0x000fda0003f06070 */
[----:B------:R-:W-:-:S04]  /*120f0*/  @P0 VIADD R9, R9, 0x1 ;  /* 0x0000000109090836 */ /* 0x000fc80000000000 */
[----:B------:R-:W-:Y:S01]  /*12100*/  @!P2 IMAD.MOV R9, RZ, RZ, -R9 ;  /* 0x000000ffff09a224 */ /* 0x000fe200078e0a09 */
[----:B------:R-:W-:-:S05]  /*12110*/  @!P1 LOP3.LUT R9, RZ, R0, RZ, 0x33, !PT ;  /* 0x00000000ff099212 */ /* 0x000fca00078e33ff */
[--C-:B------:R-:W-:Y:S02]  /*12120*/  IMAD.MOV R17, RZ, RZ, -R9.reuse ;  /* 0x000000ffff117224 */ /* 0x100fe400078e0a09 */
[----:B------:R-:W-:Y:S02]  /*12130*/  IMAD.MOV.U32 R18, RZ, RZ, R9 ;  /* 0x000000ffff127224 */ /* 0x000fe400078e0009 */
[----:B------:R-:W-:Y:S01]  /*12140*/  IMAD R17, R0, R17, R5 ;  /* 0x0000001100117224 */ /* 0x000fe200078e0205 */
[----:B------:R-:W-:Y:S06]  /*12150*/  BRA `(.L_x_320) ;  /* 0x0000000000107947 */ /* 0x000fec0003800000 */
.L_x_315:
[----:B------:R-:W-:Y:S01]  /*12160*/  IMAD.MOV.U32 R16, RZ, RZ, R5 ;  /* 0x000000ffff107224 */ /* 0x000fe200078e0005 */
[----:B------:R-:W-:Y:S01]  /*12170*/  ULDC UR40, c[0x0][0xc3c] ;  /* 0x00030f0000287ab9 */ /* 0x000fe20000000800 */
[----:B------:R-:W-:Y:S02]  /*12180*/  IMAD.MOV.U32 R17, RZ, RZ, RZ ;  /* 0x000000ffff117224 */ /* 0x000fe400078e00ff */
[----:B------:R-:W-:-:S07]  /*12190*/  IMAD.MOV.U32 R18, RZ, RZ, RZ ;  /* 0x000000ffff127224 */ /* 0x000fce00078e00ff */
.L_x_320:
[----:B------:R-:W2:Y:S01]  /*121a0*/  S2R R0, SR_TID.X ;  /* 0x0000000000007919 */ /* 0x000ea20000002100 */
[----:B------:R-:W-:Y:S01]  /*121b0*/  IMAD.U32 R19, RZ, RZ, UR40 ;  /* 0x00000028ff137e24 */ /* 0x000fe2000f8e00ff */
[----:B------:R-:W-:Y:S01]  /*121c0*/  BAR.SYNC.DEFER_BLOCKING 0x4, 0x180 ;  /* 0x0106000000007b1d */ /* 0x000fe20000010000 */
[----:B--2---:R-:W-:-:S04]  /*121d0*/  LOP3.LUT R0, R0, 0x1f, RZ, 0xc0, !PT ;  /* 0x0000001f00007812 */ /* 0x004fc800078ec0ff */
[----:B------:R-:W-:-:S13]  /*121e0*/  ISETP.NE.AND P0, PT, R0, RZ, PT ;  /* 0x000000ff0000720c */ /* 0x000fda0003f05270 */
[----:B------:R-:W2:Y:S01]  /*121f0*/  @!P0 S2R R37, SR_CgaCtaId ;  /* 0x0000000000258919 */ /* 0x000ea20000008800 */
[----:B------:R-:W-:-:S04]  /*12200*/  @!P0 MOV R0, 0x400 ;  /* 0x0000040000008802 */ /* 0x000fc80000000f00 */
[----:B--2---:R-:W-:-:S05]  /*12210*/  @!P0 LEA R22, R37, R0, 0x18 ;  /* 0x0000000025168211 */ /* 0x004fca00078ec0ff */
[----:B------:R2:W-:Y:S01]  /*12220*/  @!P0 STS.128 [R22+0x334d0], R16 ;  /* 0x0334d01016008388 */ /* 0x0005e20000000c00 */
[----:B------:R-:W-:Y:S06]  /*12230*/  BAR.ARV 0x5, 0x180 ;  /* 0x0146000000007b1d */ /* 0x000fec0000002000 */
.L_x_313:
[----:B------:R-:W-:Y:S02]  /*12240*/  ULDC UR4, c[0x0][0xc3c] ;  /* 0x00030f0000047ab9 */ /* 0x000fe40000000800 */
[----:B------:R-:W-:-:S06]  /*12250*/  UISETP.GE.AND UP0, UPT, UR40, UR4, UPT ;  /* 0x000000042800728c */ /* 0x000fcc000bf06270 */
[----:B------:R-:W-:-:S13]  /*12260*/  PLOP3.LUT P0, PT, PT, PT, UP0, 0x80, 0x0 ;  /* 0x000000000000781c */ /* 0x000fda0003f0f008 */
[----:B------:R-:W-:Y:S05]  /*12270*/  @!P0 BRA `(.L_x_321) ;  /* 0xffffffa8000c8947 */ /* 0x000fea000383ffff */
.L_x_244:
[----:B0-----:R-:W3:Y:S01]  /*12280*/  LDL.LU R0, [R1+0x10] ;  /* 0x0000100001007983 */ /* 0x001ee20000300800 */
[----:B------:R-:W-:Y:S01]  /*12290*/  BSSY B0, `(.L_x_322) ;  /* 0x000000b000007945 */ /* 0x000fe20003800000 */
[----:B------:R-:W0:Y:S01]  /*122a0*/  S2R R5, SR_CgaCtaId ;  /* 0x0000000000057919 */ /* 0x000e220000008800 */
[----:B---3--:R-:W-:-:S05]  /*122b0*/  VIADD R0, R0, 0x1 ;  /* 0x0000000100007836 */ /* 0x008fca0000000000 */
[----:B------:R-:W-:-:S04]  /*122c0*/  LEA.HI R2, R0, R0, RZ, 0x1 ;  /* 0x0000000000027211 */ /* 0x000fc800078f08ff */
[----:B--2---:R-:W-:Y:S02]  /*122d0*/  LOP3.LUT R3, R2, 0xfffffffe, RZ, 0xc0, !PT ;  /* 0xfffffffe02037812 */ /* 0x004fe400078ec0ff */
[----:B------:R-:W-:-:S03]  /*122e0*/  MOV R2, 0x400 ;  /* 0x0000040000027802 */ /* 0x000fc60000000f00 */
[----:B------:R-:W-:Y:S01]  /*122f0*/  IMAD.IADD R0, R0, 0x1, -R3 ;  /* 0x0000000100007824 */ /* 0x000fe200078e0a03 */
[----:B0-----:R-:W-:-:S04]  /*12300*/  LEA R5, R5, R2, 0x18 ;  /* 0x0000000205057211 */ /* 0x001fc800078ec0ff */
[----:B------:R-:W-:-:S04]  /*12310*/  SHF.L.U32 R0, R0, 0x1f, RZ ;  /* 0x0000001f00007819 */ /* 0x000fc800000006ff */
[----:B------:R-:W0:Y:S02]  /*12320*/  SYNCS.PHASECHK.TRANS64.TRYWAIT P0, [R5+URZ+0x33420], R0 ;  /* 0x03342000050075a7 */ /* 0x000e24000800017f */
[----:B0-----:R-:W-:Y:S05]  /*12330*/  @!P0 BRA `(.L_x_323) ;  /* 0x0000002800208947 */ /* 0x001fea0003800000 */
.L_x_408:
[----:B------:R-:W-:Y:S05]  /*12340*/  BSYNC B0 ;  /* 0x0000000000007941 */ /* 0x000fea0003800000 */
.L_x_322:
[----:B------:R-:W-:-:S03]  /*12350*/  UMOV UR4, 0xffffffff ;  /* 0xffffffff00047882 */ /* 0x000fc60000000000 */
[----:B------:R-:W-:Y:S05]  /*12360*/  BRA.DIV UR4, `(.L_x_324) ;  /* 0x0000002a04287947 */ /* 0x000fea000b800000 */
[----:B0-----:R-:W0:Y:S02]  /*12370*/  S2R R0, SR_TID.X ;  /* 0x0000000000007919 */ /* 0x001e240000002100 */
[----:B0-----:R-:W-:-:S04]  /*12380*/  SHF.R.U32.HI R0, RZ, 0x5, R0 ;  /* 0x00000005ff007819 */ /* 0x001fc80000011600 */
[----:B------:R-:W-:-:S05]  /*12390*/  LOP3.LUT R0, R0, 0x3, RZ, 0xc0, !PT ;  /* 0x0000000300007812 */ /* 0x000fca00078ec0ff */
[----:B-1----:R0:W1:Y:S02]  /*123a0*/  SHFL.IDX PT, R14, R0, RZ, 0x1f ;  /* 0x00001fff000e7589 */ /* 0x00206400000e0000 */
.L_x_411:
[----:B-1----:R-:W-:Y:S01]  /*123b0*/  ISETP.NE.AND P0, PT, R14, RZ, PT ;  /* 0x000000ff0e00720c */ /* 0x002fe20003f05270 */
[----:B------:R-:W-:-:S12]  /*123c0*/  BSSY B0, `(.L_x_325) ;  /* 0x000002c000007945 */ /* 0x000fd80003800000 */
[----:B------:R-:W-:Y:S05]  /*123d0*/  @P0 BRA `(.L_x_326) ;  /* 0x0000000000a80947 */ /* 0x000fea0003800000 */
[----:B------:R-:W-:-:S03]  /*123e0*/  UMOV UR4, 0xffffffff ;  /* 0xffffffff00047882 */ /* 0x000fc60000000000 */
[----:B------:R-:W-:Y:S05]  /*123f0*/  BRA.DIV UR4, `(.L_x_327) ;  /* 0x0000002a04387947 */ /* 0x000fea000b800000 */
[----:B------:R-:W-:-:S13]  /*12400*/  ELECT P6, URZ, PT ;  /* 0x00000000003f782f */ /* 0x000fda00038c0000 */
.L_x_414:
[----:B------:R-:W-:Y:S05]  /*12410*/  @!P6 BRA `(.L_x_326) ;  /* 0x000000000098e947 */ /* 0x000fea0003800000 */
[----:B------:R-:W-:-:S06]  /*12420*/  ULOP3.LUT UR4, UR36, 0x2, URZ, 0xfc, !UPT ;  /* 0x0000000224047892 */ /* 0x000fcc000f8efc3f */
[----:B0-----:R-:W-:-:S05]  /*12430*/  IMAD.U32 R0, RZ, RZ, UR4 ;  /* 0x00000004ff007e24 */ /* 0x001fca000f8e00ff */
[----:B------:R-:W-:-:S13]  /*12440*/  ISETP.NE.AND P0, PT, R0, 0x3, PT ;  /* 0x000000030000780c */ /* 0x000fda0003f05270 */
[----:B------:R-:W-:Y:S05]  /*12450*/  @!P0 BRA `(.L_x_328) ;  /* 0x0000000000048947 */ /* 0x000fea0003800000 */
[----:B------:R-:W-:Y:S01]  /*12460*/  BPT.TRAP 0x1 ;  /* 0x000000040000795c */ /* 0x000fe20000300000 */
.L_x_328:
[C---:B------:R-:W-:Y:S01]  /*12470*/  IMAD R3, R28.reuse, 0x8, R5 ;  /* 0x000000081c037824 */ /* 0x040fe200078e0205 */
[----:B------:R-:W-:Y:S01]  /*12480*/  SHF.L.U32 R2, R31, 0x1f, RZ ;  /* 0x0000001f1f027819 */ /* 0x000fe200000006ff */
[----:B------:R-:W-:-:S03]  /*12490*/  VIADD R28, R28, 0x1 ;  /* 0x000000011c1c7836 */ /* 0x000fc60000000000 */
[----:B------:R-:W0:Y:S02]  /*124a0*/  SYNCS.PHASECHK.TRANS64.TRYWAIT P1, [R3+URZ+0x33440], R2 ;  /* 0x03344002030075a7 */ /* 0x000e24000802017f */
[----:B------:R-:W-:-:S04]  /*124b0*/  ISETP.NE.AND P2, PT, R28, 0x2, PT ;  /* 0x000000021c00780c */ /* 0x000fc80003f45270 */
[----:B------:R-:W-:Y:S01]  /*124c0*/  SEL R0, RZ, 0x1, P2 ;  /* 0x00000001ff007807 */ /* 0x000fe20001000000 */
[----:B0-----:R-:W-:Y:S08]  /*124d0*/  @!P1 BRA `(.L_x_329) ;  /* 0x0000002800209947 */ /* 0x001ff00003800000 */
.L_x_415:
[----:B------:R-:W-:Y:S02]  /*124e0*/  SEL R28, R28, RZ, P2 ;  /* 0x000000ff1c1c7207 */ /* 0x000fe40001000000 */
[----:B------:R-:W-:Y:S01]  /*124f0*/  LOP3.LUT R0, R31, R0, RZ, 0x3c, !PT ;  /* 0x000000001f007212 */ /* 0x000fe200078e3cff */
[----:B------:R-:W-:Y:S06]  /*12500*/  @!P0 BRA `(.L_x_330) ;  /* 0x0000000000048947 */ /* 0x000fec0003800000 */
[----:B------:R-:W-:Y:S01]  /*12510*/  BPT.TRAP 0x1 ;  /* 0x000000040000795c */ /* 0x000fe20000300000 */
.L_x_330:
[----:B------:R-:W-:Y:S01]  /*12520*/  IMAD R5, R28, 0x8, R5 ;  /* 0x000000081c057824 */ /* 0x000fe200078e0205 */
[----:B------:R-:W-:-:S04]  /*12530*/  SHF.L.U32 R0, R0, 0x1f, RZ ;  /* 0x0000001f00007819 */ /* 0x000fc800000006ff */
[----:B------:R-:W1:Y:S02]  /*12540*/  SYNCS.PHASECHK.TRANS64.TRYWAIT P1, [R5+URZ+0x33440], R0 ;  /* 0x03344000050075a7 */ /* 0x000e64000802017f */
[----:B-1----:R-:W-:Y:S05]  /*12550*/  @!P1 BRA `(.L_x_331) ;  /* 0x0000002800149947 */ /* 0x002fea0003800000 */
.L_x_416:
[----:B------:R-:W-:Y:S05]  /*12560*/  @!P0 BRA `(.L_x_332) ;  /* 0x0000000000048947 */ /* 0x000fea0003800000 */
[----:B------:R-:W-:Y:S01]  /*12570*/  BPT.TRAP 0x1 ;  /* 0x000000040000795c */ /* 0x000fe20000300000 */
.L_x_332:
[----:B------:R-:W2:Y:S02]  /*12580*/  SYNCS.PHASECHK.TRANS64.TRYWAIT P1, [R3+URZ+0x33460], R2 ;  /* 0x03346002030075a7 */ /* 0x000ea4000802017f */
[----:B--2---:R-:W-:Y:S05]  /*12590*/  @!P1 BRA `(.L_x_333) ;  /* 0x0000002800189947 */ /* 0x004fea0003800000 */
.L_x_417:
[----:B------:R-:W-:Y:S05]  /*125a0*/  @!P0 BRA `(.L_x_334) ;  /* 0x0000000000048947 */ /* 0x000fea0003800000 */
[----:B------:R-:W-:Y:S01]  /*125b0*/  BPT.TRAP 0x1 ;  /* 0x000000040000795c */ /* 0x000fe20000300000 */
.L_x_334:
[----:B------:R-:W3:Y:S02]  /*125c0*/  SYNCS.PHASECHK.TRANS64.TRYWAIT P1, [R5+URZ+0x33460], R0 ;  /* 0x03346000050075a7 */ /* 0x000ee4000802017f */
[----:B---3--:R-:W-:Y:S05]  /*125d0*/  @!P1 BRA `(.L_x_335) ;  /* 0x00000028001c9947 */ /* 0x008fea0003800000 */
.L_x_418:
[----:B------:R-:W-:Y:S05]  /*125e0*/  @!P0 BRA `(.L_x_336) ;  /* 0x0000000000048947 */ /* 0x000fea0003800000 */
[----:B------:R-:W-:Y:S01]  /*125f0*/  BPT.TRAP 0x1 ;  /* 0x000000040000795c */ /* 0x000fe20000300000 */
.L_x_336:
[----:B------:R-:W4:Y:S02]  /*12600*/  SYNCS.PHASECHK.TRANS64.TRYWAIT P1, [R3+URZ+0x33480], R2 ;  /* 0x03348002030075a7 */ /* 0x000f24000802017f */
[----:B----4-:R-:W-:Y:S05]  /*12610*/  @!P1 BRA `(.L_x_337) ;  /* 0x0000002800209947 */ /* 0x010fea0003800000 */
.L_x_419:
[----:B------:R-:W-:Y:S05]  /*12620*/  @!P0 BRA `(.L_x_338) ;  /* 0x0000000000048947 */ /* 0x000fea0003800000 */
[----:B------:R-:W-:Y:S01]  /*12630*/  BPT.TRAP 0x1 ;  /* 0x000000040000795c */ /* 0x000fe20000300000 */
.L_x_338:
[----:B------:R0:W0:Y:S02]  /*12640*/  SYNCS.PHASECHK.TRANS64.TRYWAIT P0, [R5+URZ+0x33480], R0 ;  /* 0x03348000050075a7 */ /* 0x000024000800017f */
[----:B0-----:R-:W-:Y:S05]  /*12650*/  @!P0 NANOSLEEP.SYNCS 0x989680 ;  /* 0x009896800000895d */ /* 0x001fea0003900000 */
[----:B------:R-:W0:Y:S02]  /*12660*/  @!P0 SYNCS.PHASECHK.TRANS64 P0, [R5+URZ+0x33480], R0 ;  /* 0x03348000050085a7 */ /* 0x000e24000800007f */
[----:B0-----:R-:W-:Y:S05]  /*12670*/  @!P0 BRA `(.L_x_338) ;  /* 0xfffffffc00f08947 */ /* 0x001fea000383ffff */
.L_x_326:
[----:B------:R-:W-:Y:S05]  /*12680*/  BSYNC B0 ;  /* 0x0000000000007941 */ /* 0x000fea0003800000 */
.L_x_325:
[----:B------:R-:W-:Y:S05]  /*12690*/  EXIT ;  /* 0x000000000000794d */ /* 0x000fea0003800000 */
.L_x_193:
[----:B0-----:R-:W-:-:S04]  /*126a0*/  IMAD.U32 R3, RZ, RZ, UR48 ;  /* 0x00000030ff037e24 */ /* 0x001fc8000f8e00ff */
[----:B------:R0:W1:Y:S03]  /*126b0*/  SYNCS.PHASECHK.TRANS64.TRYWAIT P1, [R3+URZ+0x33400], R0 ;  /* 0x03340000030075a7 */ /* 0x000066000802017f */
[----:B-1----:R-:W-:Y:S05]  /*126c0*/  @!P1 NANOSLEEP.SYNCS 0x989680 ;  /* 0x009896800000995d */ /* 0x002fea0003900000 */
[----:B------:R-:W1:Y:S02]  /*126d0*/  @!P1 SYNCS.PHASECHK.TRANS64 P1, [R3+URZ+0x33400], R0 ;  /* 0x03340000030095a7 */ /* 0x000e64000802007f */
[----:B-1----:R-:W-:Y:S05]  /*126e0*/  @!P1 BRA `(.L_x_193) ;  /* 0xfffffffc00ec9947 */ /* 0x002fea000383ffff */
[----:B------:R-:W-:Y:S05]  /*126f0*/  BRA `(.L_x_339) ;  /* 0xfffffef000b07947 */ /* 0x000fea000383ffff */
.L_x_197:
[----:B-1----:R1:W2:Y:S02]  /*12700*/  SYNCS.PHASECHK.TRANS64.TRYWAIT P1, [R3+URZ+0x33430], R0 ;  /* 0x03343000030075a7 */ /* 0x0022a4000802017f */
[----:B--2---:R-:W-:Y:S05]  /*12710*/  @!P1 NANOSLEEP.SYNCS 0x989680 ;  /* 0x009896800000995d */ /* 0x004fea0003900000 */
[----:B------:R-:W2:Y:S02]  /*12720*/  @!P1 SYNCS.PHASECHK.TRANS64 P1, [R3+URZ+0x33430], R0 ;  /* 0x03343000030095a7 */ /* 0x000ea4000802007f */
[----:B--2---:R-:W-:Y:S05]  /*12730*/  @!P1 BRA `(.L_x_197) ;  /* 0xfffffffc00f09947 */ /* 0x004fea000383ffff */
[----:B------:R-:W-:Y:S05]  /*12740*/  BRA `(.L_x_196) ;  /* 0xfffffef000d07947 */ /* 0x000fea000383ffff */
.L_x_203:
[----:B-1----:R-:W-:-:S04]  /*12750*/  IMAD.U32 R5, RZ, RZ, UR6 ;  /* 0x00000006ff057e24 */ /* 0x002fc8000f8e00ff */
[----:B------:R1:W2:Y:S03]  /*12760*/  SYNCS.PHASECHK.TRANS64.TRYWAIT P1, [R5+URZ+0x33430], R0 ;  /* 0x03343000050075a7 */ /* 0x0002a6000802017f */
[----:B--2---:R-:W-:Y:S05]  /*12770*/  @!P1 NANOSLEEP.SYNCS 0x989680 ;  /* 0x009896800000995d */ /* 0x004fea0003900000 */
[----:B------:R-:W2:Y:S02]  /*12780*/  @!P1 SYNCS.PHASECHK.TRANS64 P1, [R5+URZ+0x33430], R0 ;  /* 0x03343000050095a7 */ /* 0x000ea4000802007f */
[----:B--2---:R-:W-:Y:S05]  /*12790*/  @!P1 BRA `(.L_x_203) ;  /* 0xfffffffc00ec9947 */ /* 0x004fea000383ffff */
[----:B------:R-:W-:Y:S05]  /*127a0*/  BRA `(.L_x_200) ;  /* 0xffffff28009c7947 */ /* 0x000fea000383ffff */
.L_x_207:
[----:B-1----:R-:W-:-:S04]  /*127b0*/  IMAD.U32 R5, RZ, RZ, UR6 ;  /* 0x00000006ff057e24 */ /* 0x002fc8000f8e00ff */
[----:B------:R1:W2:Y:S03]  /*127c0*/  SYNCS.PHASECHK.TRANS64.TRYWAIT P1, [R5+URZ+0x33450], R0 ;  /* 0x03345000050075a7 */ /* 0x0002a6000802017f */
[----:B--2---:R-:W-:Y:S05]  /*127d0*/  @!P1 NANOSLEEP.SYNCS 0x989680 ;  /* 0x009896800000995d */ /* 0x004fea0003900000 */
[----:B------:R-:W2:Y:S02]  /*127e0*/  @!P1 SYNCS.PHASECHK.TRANS64 P1, [R5+URZ+0x33450], R0 ;  /* 0x03345000050095a7 */ /* 0x000ea4000802007f */
[----:B--2---:R-:W-:Y:S05]  /*127f0*/  @!P1 BRA `(.L_x_207) ;  /* 0xfffffffc00ec9947 */ /* 0x004fea000383ffff */
[----:B------:R-:W-:Y:S05]  /*12800*/  BRA `(.L_x_204) ;  /* 0xffffff3400a87947 */ /* 0x000fea000383ffff */
.L_x_214:
[----:B-1----:R-:W-:-:S04]  /*12810*/  IMAD.U32 R7, RZ, RZ, UR9 ;  /* 0x00000009ff077e24 */ /* 0x002fc8000f8e00ff */
[----:B------:R1:W2:Y:S03]  /*12820*/  SYNCS.PHASECHK.TRANS64.TRYWAIT P1, [R7+URZ+0x33450], R6 ;  /* 0x03345006070075a7 */ /* 0x0002a6000802017f */
[----:B--2---:R-:W-:Y:S05]  /*12830*/  @!P1 NANOSLEEP.SYNCS 0x989680 ;  /* 0x009896800000995d */ /* 0x004fea0003900000 */
[----:B------:R-:W2:Y:S02]  /*12840*/  @!P1 SYNCS.PHASECHK.TRANS64 P1, [R7+URZ+0x33450], R6 ;  /* 0x03345006070095a7 */ /* 0x000ea4000802007f */
[----:B--2---:R-:W-:Y:S05]  /*12850*/  @!P1 BRA `(.L_x_214) ;  /* 0xfffffffc00ec9947 */ /* 0x004fea000383ffff */
[----:B------:R-:W-:Y:S05]  /*12860*/  BRA `(.L_x_213) ;  /* 0xffffff5800107947 */ /* 0x000fea000383ffff */
.L_x_259:
[----:B------:R-:W0:Y:S01]  /*12870*/  S2R R20, SR_TID.X ;  /* 0x0000000000147919 */ /* 0x000e220000002100 */
[----:B------:R-:W-:Y:S02]  /*12880*/  IMAD.MOV.U32 R12, RZ, RZ, RZ ;  /* 0x000000ffff0c7224 */ /* 0x000fe400078e00ff */
[----:B------:R-:W-:Y:S02]  /*12890*/  IMAD.MOV.U32 R11, RZ, RZ, 0x1f ;  /* 0x0000001fff0b7424 */ /* 0x000fe400078e00ff */
[----:B------:R-:W-:Y:S01]  /*128a0*/  IMAD.MOV.U32 R15, RZ, RZ, -0x1 ;  /* 0xffffffffff0f7424 */ /* 0x000fe200078e00ff */
[----:B0-----:R-:W-:-:S04]  /*128b0*/  SHF.R.U32.HI R20, RZ, 0x5, R20 ;  /* 0x00000005ff147819 */ /* 0x001fc80000011614 */
[----:B------:R-:W-:-:S05]  /*128c0*/  LOP3.LUT R20, R20, 0x3, RZ, 0xc0, !PT ;  /* 0x0000000314147812 */ /* 0x000fca00078ec0ff */
[----:B------:R-:W-:-:S07]  /*128d0*/  IMAD.MOV.U32 R13, RZ, RZ, R20 ;  /* 0x000000ffff0d7224 */ /* 0x000fce00078e0014 */
[----:B-----5:R-:W-:Y:S05]  /*128e0*/  WARPSYNC.COLLECTIVE R15, `(.L_x_340) ;  /* 0x000000000f087348 */ /* 0x020fea0003c00000 */
[----:B------:R0:W1:Y:S02]  /*128f0*/  SHFL.IDX P6, R14, R13, R12, R11 ;  /* 0x0000000c0d0e7389 */ /* 0x00006400000c000b */
[----:B01---5:R-:W-:Y:S01]  /*12900*/  ENDCOLLECTIVE ;  /* 0x000000000000791b */ /* 0x023fe20003800000 */
.L_x_340:
[----:B------:R-:W-:Y:S05]  /*12910*/  BRA `(.L_x_341) ;  /* 0xffffffac009c7947 */ /* 0x000fea000383ffff */
.L_x_262:
[----:B0-----:R0:W1:Y:S02]  /*12920*/  SYNCS.PHASECHK.TRANS64.TRYWAIT P0, [R4+URZ+0x33480], R35 ;  /* 0x03348023040075a7 */ /* 0x001064000800017f */
[----:B-1----:R-:W-:Y:S05]  /*12930*/  @!P0 NANOSLEEP.SYNCS 0x989680 ;  /* 0x009896800000895d */ /* 0x002fea0003900000 */
[----:B------:R-:W1:Y:S02]  /*12940*/  @!P0 SYNCS.PHASECHK.TRANS64 P0, [R4+URZ+0x33480], R35 ;  /* 0x03348023040085a7 */ /* 0x000e64000800007f */
[----:B-1----:R-:W-:Y:S05]  /*12950*/  @!P0 BRA `(.L_x_262) ;  /* 0xfffffffc00f08947 */ /* 0x002fea000383ffff */
[----:B------:R-:W-:Y:S05]  /*12960*/  BRA `(.L_x_342) ;  /* 0xffffffb000e07947 */ /* 0x000fea000383ffff */
.L_x_263:
        /* <DEDUP_REMOVED lines=8> */
.L_x_344:
[----:B------:R-:W-:Y:S05]  /*129f0*/  BSYNC B0 ;  /* 0x0000000000007941 */ /* 0x000fea0003800000 */
.L_x_343:
[----:B------:R-:W-:Y:S01]  /*12a00*/  IMAD.MOV.U32 R13, RZ, RZ, R19 ;  /* 0x000000ffff0d7224 */ /* 0x000fe200078e0013 */
[----:B------:R-:W-:Y:S01]  /*12a10*/  LOP3.LUT R32, R32, 0xffffff7f, RZ, 0xc0, !PT ;  /* 0xffffff7f20207812 */ /* 0x000fe200078ec0ff */
[----:B------:R-:W-:Y:S01]  /*12a20*/  IMAD.MOV.U32 R12, RZ, RZ, RZ ;  /* 0x000000ffff0c7224 */ /* 0x000fe200078e00ff */
[C---:B------:R-:W-:Y:S01]  /*12a30*/  ISETP.GE.AND P5, PT, R9.reuse, 0x21, PT ;  /* 0x000000210900780c */ /* 0x040fe20003fa6270 */
[----:B------:R-:W-:Y:S01]  /*12a40*/  IMAD.MOV.U32 R11, RZ, RZ, 0x1c1f ;  /* 0x00001c1fff0b7424 */ /* 0x000fe200078e00ff */
[----:B------:R-:W-:Y:S01]  /*12a50*/  ISETP.GE.AND P4, PT, R9, 0x41, PT ;  /* 0x000000410900780c */ /* 0x000fe20003f86270 */
[----:B------:R-:W-:Y:S02]  /*12a60*/  IMAD.MOV.U32 R15, RZ, RZ, -0x1 ;  /* 0xffffffffff0f7424 */ /* 0x000fe400078e00ff */
[----:B------:R-:W-:-:S10]  /*12a70*/  IMAD.MOV.U32 R0, RZ, RZ, R14 ;  /* 0x000000ffff007224 */ /* 0x000fd400078e000e */
[----:B------:R-:W-:Y:S05]  /*12a80*/  WARPSYNC.COLLECTIVE R15, `(.L_x_345) ;  /* 0x000000000f087348 */ /* 0x000fea0003c00000 */
[----:B------:R0:W1:Y:S02]  /*12a90*/  SHFL.IDX P6, R14, R13, R12, R11 ;  /* 0x0000000c0d0e7389 */ /* 0x00006400000c000b */
[----:B01----:R-:W-:Y:S01]  /*12aa0*/  ENDCOLLECTIVE ;  /* 0x000000000000791b */ /* 0x003fe20003800000 */
.L_x_345:
[----:B------:R-:W0:Y:S01]  /*12ab0*/  LDC R11, c[0x0][0x2f4] ;  /* 0x0000bd00ff0b7b82 */ /* 0x000e220000000800 */
[C---:B------:R-:W-:Y:S01]  /*12ac0*/  LOP3.LUT R12, R33.reuse, 0x40, RZ, 0xfc, !PT ;  /* 0x00000040210c7812 */ /* 0x040fe200078efcff */
[----:B------:R-:W-:Y:S01]  /*12ad0*/  IMAD.MOV.U32 R13, RZ, RZ, R10 ;  /* 0x000000ffff0d7224 */ /* 0x000fe200078e000a */
[----:B------:R-:W-:Y:S01]  /*12ae0*/  LOP3.LUT R15, R33, 0x80, RZ, 0xfc, !PT ;  /* 0x00000080210f7812 */ /* 0x000fe200078efcff */
[----:B------:R-:W-:-:S05]  /*12af0*/  IMAD.MOV.U32 R2, RZ, RZ, R14 ;  /* 0x000000ffff027224 */ /* 0x000fca00078e000e */
[----:B------:R-:W-:-:S05]  /*12b00*/  IADD3 R2, P0, R33, R2, RZ ;  /* 0x0000000221027210 */ /* 0x000fca0007f1e0ff */
[----:B------:R-:W-:Y:S02]  /*12b10*/  IMAD.X R3, RZ, RZ, R0, P0 ;  /* 0x000000ffff037224 */ /* 0x000fe400000e0600 */
[----:B------:R-:W-:Y:S01]  /*12b20*/  IMAD.IADD R0, R22, 0x1, R21 ;  /* 0x0000000116007824 */ /* 0x000fe200078e0215 */
[-C--:B0-----:R-:W-:Y:S02]  /*12b30*/  ISETP.GE.AND P2, PT, R33, R11.reuse, PT ;  /* 0x0000000b2100720c */ /* 0x081fe40003f46270 */
[----:B------:R-:W-:Y:S01]  /*12b40*/  ISETP.GE.AND P1, PT, R12, R11, PT ;  /* 0x0000000b0c00720c */ /* 0x000fe20003f26270 */
[----:B------:R-:W-:Y:S01]  /*12b50*/  IMAD.MOV.U32 R12, RZ, RZ, 0x1 ;  /* 0x00000001ff0c7424 */ /* 0x000fe200078e00ff */
[C---:B------:R-:W-:Y:S02]  /*12b60*/  ISETP.LT.OR P0, PT, R9.reuse, 0x1, P2 ;  /* 0x000000010900780c */ /* 0x040fe40001701670 */
[----:B------:R-:W-:-:S11]  /*12b70*/  ISETP.LT.OR P3, PT, R9, 0x1, P1 ;  /* 0x000000010900780c */ /* 0x000fd60000f61670 */
[----:B------:R-:W-:Y:S01]  /*12b80*/  @!PT LDS RZ, [RZ] ;  /* 0x00000000fffff984 */ /* 0x000fe20000000800 */
[----:B------:R-:W-:Y:S01]  /*12b90*/  @!PT LDS RZ, [RZ] ;  /* 0x00000000fffff984 */ /* 0x000fe20000000800 */
[----:B------:R-:W-:Y:S01]  /*12ba0*/  @!PT LDS RZ, [RZ] ;  /* 0x00000000fffff984 */ /* 0x000fe20000000800 */
[----:B------:R0:W-:Y:S01]  /*12bb0*/  LDGSTS.E.BYPASS.LTC128B.128 [R0+0xf200], desc[UR50][R2.64], !P0 ;  /* 0x0f20000002007fae */ /* 0x0001e2000c101d72 */
[----:B------:R-:W-:Y:S01]  /*12bc0*/  ISETP.GE.AND P0, PT, R15, R11, PT ;  /* 0x0000000b0f00720c */ /* 0x000fe20003f06270 */
[----:B------:R-:W-:Y:S02]  /*12bd0*/  IMAD.MOV.U32 R11, RZ, RZ, 0x1c1f ;  /* 0x00001c1fff0b7424 */ /* 0x000fe400078e00ff */
[----:B------:R-:W-:Y:S01]  /*12be0*/  IMAD.MOV.U32 R15, RZ, RZ, -0x1 ;  /* 0xffffffffff0f7424 */ /* 0x000fe200078e00ff */
[----:B------:R0:W-:Y:S01]  /*12bf0*/  LDGSTS.E.BYPASS.LTC128B.128 [R0+0x11a00], desc[UR50][R2.64+0x40], !P3 ;  /* 0x11a0004002007fae */ /* 0x0001e2000d901d72 */
[----:B------:R-:W-:-:S13]  /*12c00*/  ISETP.LT.OR P3, PT, R9, 0x1, P0 ;  /* 0x000000010900780c */ /* 0x000fda0000761670 */
[----:B0-----:R-:W-:Y:S05]  /*12c10*/  WARPSYNC.COLLECTIVE R15, `(.L_x_346) ;  /* 0x000000000f087348 */ /* 0x001fea0003c00000 */
[----:B------:R1:W2:Y:S02]  /*12c20*/  SHFL.IDX P6, R14, R13, R12, R11 ;  /* 0x0000000c0d0e7389 */ /* 0x0002a400000c000b */
[----:B012---:R-:W-:Y:S01]  /*12c30*/  ENDCOLLECTIVE ;  /* 0x000000000000791b */ /* 0x007fe20003800000 */
.L_x_346:
[----:B------:R-:W-:Y:S01]  /*12c40*/  @!PT LDS RZ, [RZ] ;  /* 0x00000000fffff984 */ /* 0x000fe20000000800 */
[----:B------:R-:W-:Y:S01]  /*12c50*/  @!PT LDS RZ, [RZ] ;  /* 0x00000000fffff984 */ /* 0x000fe20000000800 */
[----:B------:R-:W-:Y:S01]  /*12c60*/  @!PT LDS RZ, [RZ] ;  /* 0x00000000fffff984 */ /* 0x000fe20000000800 */
[----:B------:R0:W-:Y:S01]  /*12c70*/  LDGSTS.E.BYPASS.LTC128B.128 [R0+0x14200], desc[UR50][R2.64+0x80], !P3 ;  /* 0x1420008002007fae */ /* 0x0001e2000d901d72 */
[----:B------:R-:W-:Y:S02]  /*12c80*/  IMAD.MOV.U32 R13, RZ, RZ, R19 ;  /* 0x000000ffff0d7224 */ /* 0x000fe400078e0013 */
[----:B0-----:R-:W-:-:S07]  /*12c90*/  IMAD.MOV.U32 R3, RZ, RZ, R14 ;  /* 0x000000ffff037224 */ /* 0x001fce00078e000e */
[----:B------:R-:W-:Y:S05]  /*12ca0*/  WARPSYNC.COLLECTIVE R15, `(.L_x_347) ;  /* 0x000000000f087348 */ /* 0x000fea0003c00000 */
[----:B------:R0:W1:Y:S02]  /*12cb0*/  SHFL.IDX P6, R14, R13, R12, R11 ;  /* 0x0000000c0d0e7389 */ /* 0x00006400000c000b */
[----:B01----:R-:W-:Y:S01]  /*12cc0*/  ENDCOLLECTIVE ;  /* 0x000000000000791b */ /* 0x003fe20003800000 */
.L_x_347:
[----:B------:R-:W-:Y:S02]  /*12cd0*/  IMAD.MOV.U32 R13, RZ, RZ, R10 ;  /* 0x000000ffff0d7224 */ /* 0x000fe400078e000a */
[----:B------:R-:W-:Y:S02]  /*12ce0*/  IMAD.MOV.U32 R12, RZ, RZ, 0x2 ;  /* 0x00000002ff0c7424 */ /* 0x000fe400078e00ff */
[----:B------:R-:W-:-:S07]  /*12cf0*/  IMAD.MOV.U32 R2, RZ, RZ, R14 ;  /* 0x000000ffff027224 */ /* 0x000fce00078e000e */
[----:B------:R-:W-:Y:S05]  /*12d00*/  WARPSYNC.COLLECTIVE R15, `(.L_x_348) ;  /* 0x000000000f087348 */ /* 0x000fea0003c00000 */
[----:B------:R0:W1:Y:S02]  /*12d10*/  SHFL.IDX P6, R14, R13, R12, R11 ;  /* 0x0000000c0d0e7389 */ /* 0x00006400000c000b */
[----:B01----:R-:W-:Y:S01]  /*12d20*/  ENDCOLLECTIVE ;  /* 0x000000000000791b */ /* 0x003fe20003800000 */
.L_x_348:
[----:B------:R-:W-:-:S05]  /*12d30*/  IADD3 R2, P3, R33, R2, RZ ;  /* 0x0000000221027210 */ /* 0x000fca0007f7e0ff */
[----:B------:R-:W-:Y:S01]  /*12d40*/  IMAD.X R3, RZ, RZ, R3, P3 ;  /* 0x000000ffff037224 */ /* 0x000fe200018e0603 */
[----:B------:R-:W-:Y:S01]  /*12d50*/  ISETP.LT.OR P3, PT, R9, 0x21, P2 ;  /* 0x000000210900780c */ /* 0x000fe20001761670 */
[----:B------:R-:W-:-:S12]  /*12d60*/  IMAD.MOV.U32 R13, RZ, RZ, R19 ;  /* 0x000000ffff0d7224 */ /* 0x000fd800078e0013 */
[----:B------:R-:W-:Y:S01]  /*12d70*/  @!PT LDS RZ, [RZ] ;  /* 0x00000000fffff984 */ /* 0x000fe20000000800 */
[----:B------:R-:W-:Y:S01]  /*12d80*/  @!PT LDS RZ, [RZ] ;  /* 0x00000000fffff984 */ /* 0x000fe20000000800 */
[----:B------:R-:W-:Y:S01]  /*12d90*/  @!PT LDS RZ, [RZ] ;  /* 0x00000000fffff984 */ /* 0x000fe20000000800 */
[----:B------:R-:W-:Y:S01]  /*12da0*/  LDGSTS.E.BYPASS.LTC128B.128 [R0+0xfa00], desc[UR50][R2.64], !P3 ;  /* 0x0fa0000002007fae */ /* 0x000fe2000d901d72 */
[----:B------:R-:W-:-:S13]  /*12db0*/  ISETP.LT.OR P3, PT, R9, 0x21, P1 ;  /* 0x000000210900780c */ /* 0x000fda0000f61670 */
[----:B------:R-:W-:Y:S01]  /*12dc0*/  LDGSTS.E.BYPASS.LTC128B.128 [R0+0x12200], desc[UR50][R2.64+0x40], !P3 ;  /* 0x1220004002007fae */ /* 0x000fe2000d901d72 */
[----:B------:R-:W-:-:S13]  /*12dd0*/  ISETP.LT.OR P3, PT, R9, 0x21, P0 ;  /* 0x000000210900780c */ /* 0x000fda0000761670 */
[----:B------:R0:W-:Y:S02]  /*12de0*/  LDGSTS.E.BYPASS.LTC128B.128 [R0+0x14a00], desc[UR50][R2.64+0x80], !P3 ;  /* 0x14a0008002007fae */ /* 0x0001e4000d901d72 */
[----:B0-----:R-:W-:-:S07]  /*12df0*/  IMAD.MOV.U32 R3, RZ, RZ, R14 ;  /* 0x000000ffff037224 */ /* 0x001fce00078e000e */
[----:B------:R-:W-:Y:S05]  /*12e00*/  WARPSYNC.COLLECTIVE R15, `(.L_x_349) ;  /* 0x000000000f087348 */ /* 0x000fea0003c00000 */
[----:B------:R0:W1:Y:S02]  /*12e10*/  SHFL.IDX P6, R14, R13, R12, R11 ;  /* 0x0000000c0d0e7389 */ /* 0x00006400000c000b */
[----:B01----:R-:W-:Y:S01]  /*12e20*/  ENDCOLLECTIVE ;  /* 0x000000000000791b */ /* 0x003fe20003800000 */
.L_x_349:
[----:B------:R-:W-:Y:S02]  /*12e30*/  IMAD.MOV.U32 R13, RZ, RZ, R10 ;  /* 0x000000ffff0d7224 */ /* 0x000fe400078e000a */
[----:B------:R-:W-:Y:S02]  /*12e40*/  IMAD.MOV.U32 R12, RZ, RZ, 0x3 ;  /* 0x00000003ff0c7424 */ /* 0x000fe400078e00ff */
[----:B------:R-:W-:-:S07]  /*12e50*/  IMAD.MOV.U32 R2, RZ, RZ, R14 ;  /* 0x000000ffff027224 */ /* 0x000fce00078e000e */
[----:B------:R-:W-:Y:S05]  /*12e60*/  WARPSYNC.COLLECTIVE R15, `(.L_x_350) ;  /* 0x000000000f087348 */ /* 0x000fea0003c00000 */
[----:B------:R0:W1:Y:S02]  /*12e70*/  SHFL.IDX P6, R14, R13, R12, R11 ;  /* 0x0000000c0d0e7389 */ /* 0x00006400000c000b */
[----:B01----:R-:W-:Y:S01]  /*12e80*/  ENDCOLLECTIVE ;  /* 0x000000000000791b */ /* 0x003fe20003800000 */
.L_x_350:
[----:B------:R-:W-:-:S05]  /*12e90*/  IADD3 R2, P3, R33, R2, RZ ;  /* 0x0000000221027210 */ /* 0x000fca0007f7e0ff */
[----:B------:R-:W-:Y:S01]  /*12ea0*/  IMAD.X R3, RZ, RZ, R3, P3 ;  /* 0x000000ffff037224 */ /* 0x000fe200018e0603 */
[----:B------:R-:W-:Y:S01]  /*12eb0*/  ISETP.LT.OR P3, PT, R9, 0x41, P2 ;  /* 0x000000410900780c */ /* 0x000fe20001761670 */
[----:B------:R-:W-:-:S12]  /*12ec0*/  IMAD.MOV.U32 R13, RZ, RZ, R19 ;  /* 0x000000ffff0d7224 */ /* 0x000fd800078e0013 */
[----:B------:R-:W-:Y:S01]  /*12ed0*/  @!PT LDS RZ, [RZ] ;  /* 0x00000000fffff984 */ /* 0x000fe20000000800 */
[----:B------:R-:W-:Y:S01]  /*12ee0*/  @!PT LDS RZ, [RZ] ;  /* 0x00000000fffff984 */ /* 0x000fe20000000800 */
[----:B------:R-:W-:Y:S01]  /*12ef0*/  @!PT LDS RZ, [RZ] ;  /* 0x00000000fffff984 */ /* 0x000fe20000000800 */
[----:B------:R0:W-:Y:S01]  /*12f00*/  LDGSTS.E.BYPASS.LTC128B.128 [R0+0x10200], desc[UR50][R2.64], !P3 ;  /* 0x1020000002007fae */ /* 0x0001e2000d901d72 */
[----:B------:R-:W-:Y:S01]  /*12f10*/  ISETP.LT.OR P3, PT, R9, 0x41, P1 ;  /* 0x000000410900780c */ /* 0x000fe20000f61670 */
[----:B------:R-:W-:-:S12]  /*12f20*/  IMAD.MOV.U32 R10, RZ, RZ, R14 ;  /* 0x000000ffff0a7224 */ /* 0x000fd800078e000e */
[----:B0-----:R-:W-:Y:S05]  /*12f30*/  WARPSYNC.COLLECTIVE R15, `(.L_x_351) ;  /* 0x000000000f087348 */ /* 0x001fea0003c00000 */
[----:B------:R1:W2:Y:S02]  /*12f40*/  SHFL.IDX P6, R14, R13, R12, R11 ;  /* 0x0000000c0d0e7389 */ /* 0x0002a400000c000b */
[----:B012---:R-:W-:Y:S01]  /*12f50*/  ENDCOLLECTIVE ;  /* 0x000000000000791b */ /* 0x007fe20003800000 */
.L_x_351:
[----:B------:R-:W-:Y:S01]  /*12f60*/  @!PT LDS RZ, [RZ] ;  /* 0x00000000fffff984 */ /* 0x000fe20000000800 */
[----:B------:R-:W-:Y:S01]  /*12f70*/  @!PT LDS RZ, [RZ] ;  /* 0x00000000fffff984 */ /* 0x000fe20000000800 */
[----:B------:R-:W-:Y:S01]  /*12f80*/  @!PT LDS RZ, [RZ] ;  /* 0x00000000fffff984 */ /* 0x000fe20000000800 */
[----:B------:R-:W-:Y:S01]  /*12f90*/  LDGSTS.E.BYPASS.LTC128B.128 [R0+0x12a00], desc[UR50][R2.64+0x40], !P3 ;  /* 0x12a0004002007fae */ /* 0x000fe2000d901d72 */
[----:B------:R-:W-:Y:S01]  /*12fa0*/  ISETP.LT.OR P3, PT, R9, 0x41, P0 ;  /* 0x000000410900780c */ /* 0x000fe20000761670 */
[----:B------:R-:W-:Y:S02]  /*12fb0*/  IMAD.MOV.U32 R13, RZ, RZ, R20 ;  /* 0x000000ffff0d7224 */ /* 0x000fe400078e0014 */
[----:B------:R-:W-:-:S10]  /*12fc0*/  IMAD.MOV.U32 R12, RZ, RZ, RZ ;  /* 0x000000ffff0c7224 */ /* 0x000fd400078e00ff */
[----:B------:R0:W-:Y:S02]  /*12fd0*/  LDGSTS.E.BYPASS.LTC128B.128 [R0+0x15200], desc[UR50][R2.64+0x80], !P3 ;  /* 0x1520008002007fae */ /* 0x0001e4000d901d72 */
[----:B0-----:R-:W-:-:S07]  /*12fe0*/  IMAD.MOV.U32 R2, RZ, RZ, R14 ;  /* 0x000000ffff027224 */ /* 0x001fce00078e000e */
[----:B------:R-:W-:Y:S05]  /*12ff0*/  WARPSYNC.COLLECTIVE R15, `(.L_x_352) ;  /* 0x000000000f087348 */ /* 0x000fea0003c00000 */
[----:B------:R0:W1:Y:S02]  /*13000*/  SHFL.IDX P6, R14, R13, R12, R11 ;  /* 0x0000000c0d0e7389 */ /* 0x00006400000c000b */
[----:B01----:R-:W-:Y:S01]  /*13010*/  ENDCOLLECTIVE ;  /* 0x000000000000791b */ /* 0x003fe20003800000 */
.L_x_352:
        /* <DEDUP_REMOVED lines=13> */
.L_x_353:
[----:B------:R-:W-:Y:S01]  /*130f0*/  @!PT LDS RZ, [RZ] ;  /* 0x00000000fffff984 */ /* 0x000fe20000000800 */
[----:B------:R-:W-:Y:S01]  /*13100*/  @!PT LDS RZ, [RZ] ;  /* 0x00000000fffff984 */ /* 0x000fe20000000800 */
[----:B------:R-:W-:Y:S01]  /*13110*/  @!PT LDS RZ, [RZ] ;  /* 0x00000000fffff984 */ /* 0x000fe20000000800 */
[----:B------:R-:W-:Y:S01]  /*13120*/  LDGSTS.E.BYPASS.LTC128B.128 [R0+0x13200], desc[UR50][R2.64+0x40], !P3 ;  /* 0x1320004002007fae */ /* 0x000fe2000d901d72 */
[C---:B------:R-:W-:Y:S02]  /*13130*/  ISETP.LT.OR P3, PT, R9.reuse, 0x61, P0 ;  /* 0x000000610900780c */ /* 0x040fe40000761670 */
[----:B------:R-:W-:-:S11]  /*13140*/  ISETP.GE.AND P6, PT, R9, 0x81, PT ;  /* 0x000000810900780c */ /* 0x000fd60003fc6270 */
[----:B------:R0:W-:Y:S01]  /*13150*/  LDGSTS.E.BYPASS.LTC128B.128 [R0+0x15a00], desc[UR50][R2.64+0x80], !P3 ;  /* 0x15a0008002007fae */ /* 0x0001e2000d901d72 */
[----:B------:R-:W-:Y:S01]  /*13160*/  ISETP.GE.AND P3, PT, R9, 0x61, PT ;  /* 0x000000610900780c */ /* 0x000fe20003f66270 */
[----:B0-----:R-:W-:Y:S01]  /*13170*/  IMAD.MOV.U32 R2, RZ, RZ, R14 ;  /* 0x000000ffff027224 */ /* 0x001fe200078e000e */
[----:B------:R-:W-:Y:S01]  /*13180*/  @P6 LOP3.LUT R32, R32, 0x80, RZ, 0xfc, !PT ;  /* 0x0000008020206812 */ /* 0x000fe200078efcff */
[----:B------:R-:W-:Y:S10]  /*13190*/  BRA `(.L_x_354) ;  /* 0xffffffb000647947 */ /* 0x000ff4000383ffff */
.L_x_268:
[----:B---3--:R3:W4:Y:S02]  /*131a0*/  SYNCS.PHASECHK.TRANS64.TRYWAIT P0, [R4+URZ+0x33440], R35 ;  /* 0x03344023040075a7 */ /* 0x008724000800017f */
[----:B----4-:R-:W-:Y:S05]  /*131b0*/  @!P0 NANOSLEEP.SYNCS 0x989680 ;  /* 0x009896800000895d */ /* 0x010fea0003900000 */
[----:B------:R-:W4:Y:S02]  /*131c0*/  @!P0 SYNCS.PHASECHK.TRANS64 P0, [R4+URZ+0x33440], R35 ;  /* 0x03344023040085a7 */ /* 0x000f24000800007f */
[----:B----4-:R-:W-:Y:S05]  /*131d0*/  @!P0 BRA `(.L_x_268) ;  /* 0xfffffffc00f08947 */ /* 0x010fea000383ffff */
[----:B------:R-:W-:Y:S05]  /*131e0*/  BRA `(.L_x_355) ;  /* 0xffffffb000c87947 */ /* 0x000fea000383ffff */
.L_x_269:
[----:B------:R-:W-:Y:S01]  /*131f0*/  BSSY B0, `(.L_x_356) ;  /* 0x0000008000007945 */ /* 0x000fe20003800000 */
[----:B------:R-:W-:Y:S02]  /*13200*/  IMAD.MOV.U32 R13, RZ, RZ, R7 ;  /* 0x000000ffff0d7224 */ /* 0x000fe400078e0007 */
[----:B------:R-:W-:Y:S02]  /*13210*/  IMAD.MOV.U32 R12, RZ, RZ, RZ ;  /* 0x000000ffff0c7224 */ /* 0x000fe400078e00ff */
[----:B------:R-:W-:Y:S02]  /*13220*/  IMAD.MOV.U32 R11, RZ, RZ, 0x1c1f ;  /* 0x00001c1fff0b7424 */ /* 0x000fe400078e00ff */
[----:B------:R-:W-:-:S07]  /*13230*/  IMAD.MOV.U32 R15, RZ, RZ, -0x1 ;  /* 0xffffffffff0f7424 */ /* 0x000fce00078e00ff */
[----:B0123--:R-:W-:Y:S05]  /*13240*/  WARPSYNC.COLLECTIVE R15, `(.L_x_357) ;  /* 0x000000000f087348 */ /* 0x00ffea0003c00000 */
[----:B------:R4:W0:Y:S02]  /*13250*/  SHFL.IDX P6, R14, R13, R12, R11 ;  /* 0x0000000c0d0e7389 */ /* 0x00082400000c000b */
[----:B01234-:R-:W-:Y:S01]  /*13260*/  ENDCOLLECTIVE ;  /* 0x000000000000791b */ /* 0x01ffe20003800000 */
.L_x_357:
[----:B------:R-:W-:Y:S05]  /*13270*/  BSYNC B0 ;  /* 0x0000000000007941 */ /* 0x000fea0003800000 */
.L_x_356:
[----:B------:R-:W-:Y:S01]  /*13280*/  IMAD.MOV.U32 R13, RZ, RZ, R5 ;  /* 0x000000ffff0d7224 */ /* 0x000fe200078e0005 */
[----:B------:R-:W0:Y:S01]  /*13290*/  LDC R19, c[0x0][0x2f4] ;  /* 0x0000bd00ff137b82 */ /* 0x000e220000000800 */
[----:B------:R-:W-:Y:S01]  /*132a0*/  IMAD.MOV.U32 R12, RZ, RZ, RZ ;  /* 0x000000ffff0c7224 */ /* 0x000fe200078e00ff */
[C---:B------:R-:W-:Y:S01]  /*132b0*/  LOP3.LUT R21, R33.reuse, 0x40, RZ, 0xfc, !PT ;  /* 0x0000004021157812 */ /* 0x040fe200078efcff */
[----:B------:R-:W-:Y:S01]  /*132c0*/  IMAD.MOV.U32 R11, RZ, RZ, 0x1c1f ;  /* 0x00001c1fff0b7424 */ /* 0x000fe200078e00ff */
[----:B------:R-:W-:Y:S01]  /*132d0*/  LOP3.LUT R20, R33, 0x80, RZ, 0xfc, !PT ;  /* 0x0000008021147812 */ /* 0x000fe200078efcff */
[----:B------:R-:W-:Y:S02]  /*132e0*/  IMAD.MOV.U32 R15, RZ, RZ, -0x1 ;  /* 0xffffffffff0f7424 */ /* 0x000fe400078e00ff */
[----:B------:R-:W-:-:S07]  /*132f0*/  IMAD.MOV.U32 R2, RZ, RZ, R14 ;  /* 0x000000ffff027224 */ /* 0x000fce00078e000e */
[----:B0-----:R-:W-:Y:S05]  /*13300*/  WARPSYNC.COLLECTIVE R15, `(.L_x_358) ;  /* 0x000000000f087348 */ /* 0x001fea0003c00000 */
[----:B------:R1:W2:Y:S02]  /*13310*/  SHFL.IDX P6, R14, R13, R12, R11 ;  /* 0x0000000c0d0e7389 */ /* 0x0002a400000c000b */
[----:B012---:R-:W-:Y:S01]  /*13320*/  ENDCOLLECTIVE ;  /* 0x000000000000791b */ /* 0x007fe20003800000 */
.L_x_358:
[-C--:B------:R-:W-:Y:S01]  /*13330*/  ISETP.GE.AND P2, PT, R21, R19.reuse, PT ;  /* 0x000000131500720c */ /* 0x080fe20003f46270 */
[----:B------:R-:W-:Y:S01]  /*13340*/  IMAD.MOV.U32 R13, RZ, RZ, R7 ;  /* 0x000000ffff0d7224 */ /* 0x000fe200078e0007 */
[----:B------:R-:W-:Y:S01]  /*13350*/  ISETP.GE.AND P1, PT, R20, R19, PT ;  /* 0x000000131400720c */ /* 0x000fe20003f26270 */
[----:B------:R-:W-:Y:S01]  /*13360*/  IMAD.MOV.U32 R12, RZ, RZ, 0x1 ;  /* 0x00000001ff0c7424 */ /* 0x000fe200078e00ff */
[----:B------:R-:W-:-:S13]  /*13370*/  LOP3.LUT P6, RZ, R32, 0x20, RZ, 0xc0, !PT ;  /* 0x0000002020ff7812 */ /* 0x000fda00078cc0ff */
[----:B------:R-:W-:-:S05]  /*13380*/  @P6 IADD3 R9, P0, R33, R14, RZ ;  /* 0x0000000e21096210 */ /* 0x000fca0007f1e0ff */
[----:B------:R-:W-:Y:S01]  /*13390*/  @P6 IMAD.X R3, RZ, RZ, R2, P0 ;  /* 0x000000ffff036224 */ /* 0x000fe200000e0602 */
[----:B------:R-:W-:Y:S01]  /*133a0*/  ISETP.GE.AND P0, PT, R33, R19, PT ;  /* 0x000000132100720c */ /* 0x000fe20003f06270 */
[----:B------:R-:W-:-:S12]  /*133b0*/  @P6 IMAD.MOV.U32 R2, RZ, RZ, R9 ;  /* 0x000000ffff026224 */ /* 0x000fd800078e0009 */
[----:B------:R-:W-:Y:S01]  /*133c0*/  @!PT LDS RZ, [RZ] ;  /* 0x00000000fffff984 */ /* 0x000fe20000000800 */
[----:B------:R-:W-:Y:S01]  /*133d0*/  @!PT LDS RZ, [RZ] ;  /* 0x00000000fffff984 */ /* 0x000fe20000000800 */
[----:B------:R-:W-:Y:S01]  /*133e0*/  @!PT LDS RZ, [RZ] ;  /* 0x00000000fffff984 */ /* 0x000fe20000000800 */
[----:B------:R0:W-:Y:S04]  /*133f0*/  @P6 LDGSTS.E.BYPASS.LTC128B.128 [R0+0x24200], desc[UR50][R2.64], !P0 ;  /* 0x2420000002006fae */ /* 0x0001e8000c101d72 */
[----:B------:R0:W-:Y:S04]  /*13400*/  @P6 LDGSTS.E.BYPASS.LTC128B.128 [R0+0x26a00], desc[UR50][R2.64+0x40], !P2 ;  /* 0x26a0004002006fae */ /* 0x0001e8000d101d72 */
[----:B------:R0:W-:Y:S02]  /*13410*/  @P6 LDGSTS.E.BYPASS.LTC128B.128 [R0+0x29200], desc[UR50][R2.64+0x80], !P1 ;  /* 0x2920008002006fae */ /* 0x0001e4000c901d72 */
[----:B0-----:R-:W-:Y:S05]  /*13420*/  WARPSYNC.COLLECTIVE R15, `(.L_x_359) ;  /* 0x000000000f087348 */ /* 0x001fea0003c00000 */
[----:B------:R1:W2:Y:S02]  /*13430*/  SHFL.IDX P6, R14, R13, R12, R11 ;  /* 0x0000000c0d0e7389 */ /* 0x0002a400000c000b */
[----:B012---:R-:W-:Y:S01]  /*13440*/  ENDCOLLECTIVE ;  /* 0x000000000000791b */ /* 0x007fe20003800000 */
.L_x_359:
[----:B------:R-:W-:Y:S02]  /*13450*/  IMAD.MOV.U32 R13, RZ, RZ, R5 ;  /* 0x000000ffff0d7224 */ /* 0x000fe400078e0005 */
[----:B------:R-:W-:-:S07]  /*13460*/  IMAD.MOV.U32 R2, RZ, RZ, R14 ;  /* 0x000000ffff027224 */ /* 0x000fce00078e000e */
[----:B------:R-:W-:Y:S05]  /*13470*/  WARPSYNC.COLLECTIVE R15, `(.L_x_360) ;  /* 0x000000000f087348 */ /* 0x000fea0003c00000 */
[----:B------:R0:W1:Y:S02]  /*13480*/  SHFL.IDX P6, R14, R13, R12, R11 ;  /* 0x0000000c0d0e7389 */ /* 0x00006400000c000b */
[----:B01----:R-:W-:Y:S01]  /*13490*/  ENDCOLLECTIVE ;  /* 0x000000000000791b */ /* 0x003fe20003800000 */
.L_x_360:
[----:B------:R-:W-:Y:S02]  /*134a0*/  IMAD.MOV.U32 R13, RZ, RZ, R7 ;  /* 0x000000ffff0d7224 */ /* 0x000fe400078e0007 */
[----:B------:R-:W-:Y:S01]  /*134b0*/  IMAD.MOV.U32 R12, RZ, RZ, 0x2 ;  /* 0x00000002ff0c7424 */ /* 0x000fe200078e00ff */
[C---:B------:R-:W-:Y:S02]  /*134c0*/  @P5 IADD3 R9, P0, R33.reuse, R14, RZ ;  /* 0x0000000e21095210 */ /* 0x040fe40007f1e0ff */
[----:B------:R-:W-:-:S03]  /*134d0*/  ISETP.GE.AND P6, PT, R33, R19, PT ;  /* 0x000000132100720c */ /* 0x000fc60003fc6270 */
[----:B------:R-:W-:Y:S02]  /*134e0*/  @P5 IMAD.X R10, RZ, RZ, R2, P0 ;  /* 0x000000ffff0a5224 */ /* 0x000fe400000e0602 */
[----:B------:R-:W-:Y:S02]  /*134f0*/  @P5 IMAD.MOV.U32 R2, RZ, RZ, R9 ;  /* 0x000000ffff025224 */ /* 0x000fe400078e0009 */
[----:B------:R-:W-:-:S06]  /*13500*/  @P5 IMAD.MOV.U32 R3, RZ, RZ, R10 ;  /* 0x000000ffff035224 */ /* 0x000fcc00078e000a */
[----:B------:R-:W-:Y:S01]  /*13510*/  @!PT LDS RZ, [RZ] ;  /* 0x00000000fffff984 */ /* 0x000fe20000000800 */
[----:B------:R-:W-:Y:S01]  /*13520*/  @!PT LDS RZ, [RZ] ;  /* 0x00000000fffff984 */ /* 0x000fe20000000800 */
[----:B------:R-:W-:Y:S01]  /*13530*/  @!PT LDS RZ, [RZ] ;  /* 0x00000000fffff984 */ /* 0x000fe20000000800 */
[----:B------:R0:W-:Y:S02]  /*13540*/  @P5 LDGSTS.E.BYPASS.LTC128B.128 [R0+0x24a00], desc[UR50][R2.64], !P6 ;  /* 0x24a0000002005fae */ /* 0x0001e4000f101d72 */
[----:B0-----:R-:W-:Y:S05]  /*13550*/  WARPSYNC.COLLECTIVE R15, `(.L_x_361) ;  /* 0x000000000f087348 */ /* 0x001fea0003c00000 */
[----:B------:R1:W2:Y:S02]  /*13560*/  SHFL.IDX P6, R14, R13, R12, R11 ;  /* 0x0000000c0d0e7389 */ /* 0x0002a400000c000b */
[----:B012---:R-:W-:Y:S01]  /*13570*/  ENDCOLLECTIVE ;  /* 0x000000000000791b */ /* 0x007fe20003800000 */
.L_x_361:
[----:B------:R-:W-:Y:S01]  /*13580*/  @!PT LDS RZ, [RZ] ;  /* 0x00000000fffff984 */ /* 0x000fe20000000800 */
[----:B------:R-:W-:Y:S01]  /*13590*/  @!PT LDS RZ, [RZ] ;  /* 0x00000000fffff984 */ /* 0x000fe20000000800 */
[----:B------:R-:W-:Y:S01]  /*135a0*/  @!PT LDS RZ, [RZ] ;  /* 0x00000000fffff984 */ /* 0x000fe20000000800 */
[----:B------:R-:W-:Y:S04]  /*135b0*/  @P5 LDGSTS.E.BYPASS.LTC128B.128 [R0+0x27200], desc[UR50][R2.64+0x40], !P2 ;  /* 0x2720004002005fae */ /* 0x000fe8000d101d72 */
[----:B------:R0:W-:Y:S01]  /*135c0*/  @P5 LDGSTS.E.BYPASS.LTC128B.128 [R0+0x29a00], desc[UR50][R2.64+0x80], !P1 ;  /* 0x29a0008002005fae */ /* 0x0001e2000c901d72 */
[----:B------:R-:W-:Y:S01]  /*135d0*/  ISETP.GE.AND P5, PT, R33, R19, PT ;  /* 0x000000132100720c */ /* 0x000fe20003fa6270 */
[----:B------:R-:W-:Y:S02]  /*135e0*/  IMAD.MOV.U32 R13, RZ, RZ, R5 ;  /* 0x000000ffff0d7224 */ /* 0x000fe400078e0005 */
[----:B0-----:R-:W-:-:S10]  /*135f0*/  IMAD.MOV.U32 R2, RZ, RZ, R14 ;  /* 0x000000ffff027224 */ /* 0x001fd400078e000e */
[----:B------:R-:W-:Y:S05]  /*13600*/  WARPSYNC.COLLECTIVE R15, `(.L_x_362) ;  /* 0x000000000f087348 */ /* 0x000fea0003c00000 */
[----:B------:R0:W1:Y:S02]  /*13610*/  SHFL.IDX P6, R14, R13, R12, R11 ;  /* 0x0000000c0d0e7389 */ /* 0x00006400000c000b */
[----:B01----:R-:W-:Y:S01]  /*13620*/  ENDCOLLECTIVE ;  /* 0x000000000000791b */ /* 0x003fe20003800000 */
.L_x_362:
[----:B------:R-:W-:Y:S02]  /*13630*/  IMAD.MOV.U32 R13, RZ, RZ, R7 ;  /* 0x000000ffff0d7224 */ /* 0x000fe400078e0007 */
[----:B------:R-:W-:Y:S01]  /*13640*/  IMAD.MOV.U32 R12, RZ, RZ, 0x3 ;  /* 0x00000003ff0c7424 */ /* 0x000fe200078e00ff */
[----:B------:R-:W-:-:S13]  /*13650*/  @P4 IADD3 R9, P0, R33, R14, RZ ;  /* 0x0000000e21094210 */ /* 0x000fda0007f1e0ff */
[----:B------:R-:W-:Y:S05]  /*13660*/  WARPSYNC.COLLECTIVE R15, `(.L_x_363) ;  /* 0x000000000f087348 */ /* 0x000fea0003c00000 */
[----:B------:R0:W1:Y:S02]  /*13670*/  SHFL.IDX P6, R14, R13, R12, R11 ;  /* 0x0000000c0d0e7389 */ /* 0x00006400000c000b */
[----:B01----:R-:W-:Y:S01]  /*13680*/  ENDCOLLECTIVE ;  /* 0x000000000000791b */ /* 0x003fe20003800000 */
.L_x_363:
        /* <DEDUP_REMOVED lines=14> */
.L_x_364:
[----:B------:R-:W-:Y:S02]  /*13770*/  IMAD.MOV.U32 R13, RZ, RZ, R8 ;  /* 0x000000ffff0d7224 */ /* 0x000fe400078e0008 */
[----:B------:R-:W-:Y:S01]  /*13780*/  IMAD.MOV.U32 R12, RZ, RZ, RZ ;  /* 0x000000ffff0c7224 */ /* 0x000fe200078e00ff */
[----:B------:R-:W-:-:S05]  /*13790*/  @P3 IADD3 R14, P0, R33, R14, RZ ;  /* 0x0000000e210e3210 */ /* 0x000fca0007f1e0ff */
[----:B------:R-:W-:-:S08]  /*137a0*/  @P3 IMAD.MOV.U32 R2, RZ, RZ, R14 ;  /* 0x000000ffff023224 */ /* 0x000fd000078e000e */
[----:B------:R-:W-:Y:S05]  /*137b0*/  WARPSYNC.COLLECTIVE R15, `(.L_x_365) ;  /* 0x000000000f087348 */ /* 0x000fea0003c00000 */
[----:B------:R0:W1:Y:S02]  /*137c0*/  SHFL.IDX P6, R14, R13, R12, R11 ;  /* 0x0000000c0d0e7389 */ /* 0x00006400000c000b */
[----:B01----:R-:W-:Y:S01]  /*137d0*/  ENDCOLLECTIVE ;  /* 0x000000000000791b */ /* 0x003fe20003800000 */
.L_x_365:
[----:B------:R-:W-:-:S04]  /*137e0*/  @P3 IMAD.X R9, RZ, RZ, R7, P0 ;  /* 0x000000ffff093224 */ /* 0x000fc800000e0607 */
        /* <DEDUP_REMOVED lines=12> */
.L_x_366:
[----:B------:R-:W-:Y:S05]  /*138b0*/  BRA `(.L_x_367) ;  /* 0xffffffb000507947 */ /* 0x000fea000383ffff */
.L_x_276:
[----:B------:R-:W-:Y:S02]  /*138c0*/  IMAD.MOV.U32 R13, RZ, RZ, R4 ;  /* 0x000000ffff0d7224 */ /* 0x000fe400078e0004 */
[----:B------:R-:W-:Y:S02]  /*138d0*/  IMAD.MOV.U32 R12, RZ, RZ, RZ ;  /* 0x000000ffff0c7224 */ /* 0x000fe400078e00ff */
[----:B------:R-:W-:Y:S02]  /*138e0*/  IMAD.MOV.U32 R11, RZ, RZ, 0x1c1f ;  /* 0x00001c1fff0b7424 */ /* 0x000fe400078e00ff */
[----:B------:R-:W-:Y:S02]  /*138f0*/  IMAD.MOV.U32 R15, RZ, RZ, -0x1 ;  /* 0xffffffffff0f7424 */ /* 0x000fe400078e00ff */
[----:B------:R-:W-:Y:S02]  /*13900*/  IMAD R5, R5, UR41, RZ ;  /* 0x0000002905057c24 */ /* 0x000fe4000f8e02ff */
[----:B------:R-:W-:-:S07]  /*13910*/  IMAD.IADD R6, R17, 0x1, R6 ;  /* 0x0000000111067824 */ /* 0x000fce00078e0206 */
[----:B----45:R-:W-:Y:S05]  /*13920*/  WARPSYNC.COLLECTIVE R15, `(.L_x_368) ;  /* 0x000000000f087348 */ /* 0x030fea0003c00000 */
[----:B----4-:R0:W1:Y:S02]  /*13930*/  SHFL.IDX P6, R14, R13, R12, R11 ;  /* 0x0000000c0d0e7389 */ /* 0x01006400000c000b */
[----:B01---5:R-:W-:Y:S01]  /*13940*/  ENDCOLLECTIVE ;  /* 0x000000000000791b */ /* 0x023fe20003800000 */
.L_x_368:
[C---:B------:R-:W-:Y:S01]  /*13950*/  VIADD R8, R6.reuse, 0x20 ;  /* 0x0000002006087836 */ /* 0x040fe20000000000 */
[----:B------:R-:W-:Y:S01]  /*13960*/  ISETP.GE.AND P0, PT, R6, R5, PT ;  /* 0x000000050600720c */ /* 0x000fe20003f06270 */
[----:B------:R-:W-:Y:S02]  /*13970*/  IMAD.MOV.U32 R13, RZ, RZ, R0 ;  /* 0x000000ffff0d7224 */ /* 0x000fe400078e0000 */
[----:B------:R-:W-:-:S10]  /*13980*/  IMAD.MOV.U32 R2, RZ, RZ, R14 ;  /* 0x000000ffff027224 */ /* 0x000fd400078e000e */
[----:B------:R-:W-:Y:S05]  /*13990*/  WARPSYNC.COLLECTIVE R15, `(.L_x_369) ;  /* 0x000000000f087348 */ /* 0x000fea0003c00000 */
[----:B------:R0:W1:Y:S02]  /*139a0*/  SHFL.IDX P6, R14, R13, R12, R11 ;  /* 0x0000000c0d0e7389 */ /* 0x00006400000c000b */
[----:B01----:R-:W-:Y:S01]  /*139b0*/  ENDCOLLECTIVE ;  /* 0x000000000000791b */ /* 0x003fe20003800000 */
.L_x_369:
        /* <DEDUP_REMOVED lines=8> */
.L_x_370:
[----:B------:R-:W-:Y:S01]  /*13a40*/  @!PT LDS RZ, [RZ] ;  /* 0x00000000fffff984 */ /* 0x000fe20000000800 */
[----:B------:R-:W-:Y:S01]  /*13a50*/  @!PT LDS RZ, [RZ] ;  /* 0x00000000fffff984 */ /* 0x000fe20000000800 */
[----:B------:R-:W-:Y:S01]  /*13a60*/  @!PT LDS RZ, [RZ] ;  /* 0x00000000fffff984 */ /* 0x000fe20000000800 */
[----:B------:R0:W-:Y:S04]  /*13a70*/  @!P0 LDGSTS.E.BYPASS.LTC128B.128 [R10+0x1e200], desc[UR50][R2.64], !P3 ;  /* 0x1e200000020a8fae */ /* 0x0001e8000d901d72 */
[----:B------:R0:W-:Y:S04]  /*13a80*/  @!P0 LDGSTS.E.BYPASS.LTC128B.128 [R10+0x20200], desc[UR50][R2.64+0x40], !P2 ;  /* 0x20200040020a8fae */ /* 0x0001e8000d101d72 */
[----:B------:R0:W-:Y:S01]  /*13a90*/  @!P0 LDGSTS.E.BYPASS.LTC128B.128 [R10+0x22200], desc[UR50][R2.64+0x80], !P1 ;  /* 0x22200080020a8fae */ /* 0x0001e2000c901d72 */
[----:B------:R-:W-:Y:S01]  /*13aa0*/  ISETP.GE.AND P0, PT, R8, R5, PT ;  /* 0x000000050800720c */ /* 0x000fe20003f06270 */
[----:B------:R-:W-:-:S02]  /*13ab0*/  IMAD.MOV.U32 R13, RZ, RZ, R0 ;  /* 0x000000ffff0d7224 */ /* 0x000fc400078e0000 */
[----:B------:R-:W-:Y:S02]  /*13ac0*/  VIADD R8, R6, 0x40 ;  /* 0x0000004006087836 */ /* 0x000fe40000000000 */
[----:B------:R-:W-:-:S08]  /*13ad0*/  IMAD.MOV.U32 R7, RZ, RZ, R14 ;  /* 0x000000ffff077224 */ /* 0x000fd000078e000e */
[----:B0-----:R-:W-:Y:S05]  /*13ae0*/  WARPSYNC.COLLECTIVE R15, `(.L_x_371) ;  /* 0x000000000f087348 */ /* 0x001fea0003c00000 */
[----:B------:R1:W2:Y:S02]  /*13af0*/  SHFL.IDX P6, R14, R13, R12, R11 ;  /* 0x0000000c0d0e7389 */ /* 0x0002a400000c000b */
[----:B012---:R-:W-:Y:S01]  /*13b00*/  ENDCOLLECTIVE ;  /* 0x000000000000791b */ /* 0x007fe20003800000 */
.L_x_371:
[----:B------:R-:W-:Y:S02]  /*13b10*/  IMAD.MOV.U32 R13, RZ, RZ, R4 ;  /* 0x000000ffff0d7224 */ /* 0x000fe400078e0004 */
[----:B------:R-:W-:Y:S01]  /*13b20*/  IMAD.MOV.U32 R12, RZ, RZ, 0x2 ;  /* 0x00000002ff0c7424 */ /* 0x000fe200078e00ff */
[----:B------:R-:W-:-:S05]  /*13b30*/  @!P0 IADD3 R14, P4, R33, R14, RZ ;  /* 0x0000000e210e8210 */ /* 0x000fca0007f9e0ff */
[----:B------:R-:W-:-:S08]  /*13b40*/  @!P0 IMAD.MOV.U32 R2, RZ, RZ, R14 ;  /* 0x000000ffff028224 */ /* 0x000fd000078e000e */
[----:B------:R-:W-:Y:S05]  /*13b50*/  WARPSYNC.COLLECTIVE R15, `(.L_x_372) ;  /* 0x000000000f087348 */ /* 0x000fea0003c00000 */
[----:B------:R0:W1:Y:S02]  /*13b60*/  SHFL.IDX P6, R14, R13, R12, R11 ;  /* 0x0000000c0d0e7389 */ /* 0x00006400000c000b */
[----:B01----:R-:W-:Y:S01]  /*13b70*/  ENDCOLLECTIVE ;  /* 0x000000000000791b */ /* 0x003fe20003800000 */
.L_x_372:
        /* <DEDUP_REMOVED lines=9> */
[----:B------:R-:W-:Y:S01]  /*13c10*/  ISETP.GE.AND P0, PT, R8, R5, PT ;  /* 0x000000050800720c */ /* 0x000fe20003f06270 */
[----:B------:R-:W-:-:S12]  /*13c20*/  IMAD.MOV.U32 R7, RZ, RZ, R14 ;  /* 0x000000ffff077224 */ /* 0x000fd800078e000e */
[----:B0-----:R-:W-:Y:S05]  /*13c30*/  WARPSYNC.COLLECTIVE R15, `(.L_x_373) ;  /* 0x000000000f087348 */ /* 0x001fea0003c00000 */
[----:B------:R1:W2:Y:S02]  /*13c40*/  SHFL.IDX P6, R14, R13, R12, R11 ;  /* 0x0000000c0d0e7389 */ /* 0x0002a400000c000b */
[----:B012---:R-:W-:Y:S01]  /*13c50*/  ENDCOLLECTIVE ;  /* 0x000000000000791b */ /* 0x007fe20003800000 */
.L_x_373:
[----:B------:R-:W-:Y:S02]  /*13c60*/  IMAD.MOV.U32 R13, RZ, RZ, R4 ;  /* 0x000000ffff0d7224 */ /* 0x000fe400078e0004 */
[----:B------:R-:W-:Y:S01]  /*13c70*/  IMAD.MOV.U32 R12, RZ, RZ, 0x3 ;  /* 0x00000003ff0c7424 */ /* 0x000fe200078e00ff */
[----:B------:R-:W-:-:S05]  /*13c80*/  @!P0 IADD3 R14, P4, R33, R14, RZ ;  /* 0x0000000e210e8210 */ /* 0x000fca0007f9e0ff */
[----:B------:R-:W-:-:S08]  /*13c90*/  @!P0 IMAD.MOV.U32 R2, RZ, RZ, R14 ;  /* 0x000000ffff028224 */ /* 0x000fd000078e000e */
[----:B------:R-:W-:Y:S05]  /*13ca0*/  WARPSYNC.COLLECTIVE R15, `(.L_x_374) ;  /* 0x000000000f087348 */ /* 0x000fea0003c00000 */
[----:B------:R0:W1:Y:S02]  /*13cb0*/  SHFL.IDX P6, R14, R13, R12, R11 ;  /* 0x0000000c0d0e7389 */ /* 0x00006400000c000b */
[----:B01----:R-:W-:Y:S01]  /*13cc0*/  ENDCOLLECTIVE ;  /* 0x000000000000791b */ /* 0x003fe20003800000 */
.L_x_374:
        /* <DEDUP_REMOVED lines=13> */
.L_x_375:
[----:B------:R-:W-:Y:S05]  /*13da0*/  BRA `(.L_x_376) ;  /* 0xffffffb400907947 */ /* 0x000fea000383ffff */
.L_x_281:
[----:B0-----:R0:W2:Y:S02]  /*13db0*/  SYNCS.PHASECHK.TRANS64.TRYWAIT P0, [R22+URZ+0x33420], R3 ;  /* 0x03342003160075a7 */ /* 0x0010a4000800017f */
[----:B--2---:R-:W-:Y:S05]  /*13dc0*/  @!P0 NANOSLEEP.SYNCS 0x989680 ;  /* 0x009896800000895d */ /* 0x004fea0003900000 */
[----:B------:R-:W2:Y:S02]  /*13dd0*/  @!P0 SYNCS.PHASECHK.TRANS64 P0, [R22+URZ+0x33420], R3 ;  /* 0x03342003160085a7 */ /* 0x000ea4000800007f */
[----:B--2---:R-:W-:Y:S05]  /*13de0*/  @!P0 BRA `(.L_x_281) ;  /* 0xfffffffc00f08947 */ /* 0x004fea000383ffff */
[----:B------:R-:W-:Y:S05]  /*13df0*/  BRA `(.L_x_377) ;  /* 0xffffffb800007947 */ /* 0x000fea000383ffff */
.L_x_285:
[----:B0-----:R0:W2:Y:S02]  /*13e00*/  SYNCS.PHASECHK.TRANS64.TRYWAIT P0, [R4+URZ+0x33480], R27 ;  /* 0x0334801b040075a7 */ /* 0x0010a4000800017f */
[----:B--2---:R-:W-:Y:S05]  /*13e10*/  @!P0 NANOSLEEP.SYNCS 0x989680 ;  /* 0x009896800000895d */ /* 0x004fea0003900000 */
[----:B------:R-:W2:Y:S02]  /*13e20*/  @!P0 SYNCS.PHASECHK.TRANS64 P0, [R4+URZ+0x33480], R27 ;  /* 0x0334801b040085a7 */ /* 0x000ea4000800007f */
[----:B--2---:R-:W-:Y:S05]  /*13e30*/  @!P0 BRA `(.L_x_285) ;  /* 0xfffffffc00f08947 */ /* 0x004fea000383ffff */
[----:B------:R-:W-:Y:S05]  /*13e40*/  BRA `(.L_x_378) ;  /* 0xffffffbc00307947 */ /* 0x000fea000383ffff */
.L_x_286:
        /* <DEDUP_REMOVED lines=8> */
.L_x_380:
[----:B------:R-:W-:Y:S05]  /*13ed0*/  BSYNC B0 ;  /* 0x0000000000007941 */ /* 0x000fea0003800000 */
.L_x_379:
        /* <DEDUP_REMOVED lines=8> */
.L_x_381:
[----:B------:R-:W-:Y:S02]  /*13f60*/  IMAD.MOV.U32 R13, RZ, RZ, R10 ;  /* 0x000000ffff0d7224 */ /* 0x000fe400078e000a */
[----:B------:R-:W-:Y:S02]  /*13f70*/  IMAD.MOV.U32 R12, RZ, RZ, 0x1 ;  /* 0x00000001ff0c7424 */ /* 0x000fe400078e00ff */
[----:B------:R-:W-:-:S07]  /*13f80*/  IMAD.MOV.U32 R2, RZ, RZ, R14 ;  /* 0x000000ffff027224 */ /* 0x000fce00078e000e */
[----:B------:R-:W-:Y:S05]  /*13f90*/  WARPSYNC.COLLECTIVE R15, `(.L_x_382) ;  /* 0x000000000f087348 */ /* 0x000fea0003c00000 */
[----:B------:R0:W1:Y:S02]  /*13fa0*/  SHFL.IDX P6, R14, R13, R12, R11 ;  /* 0x0000000c0d0e7389 */ /* 0x00006400000c000b */
[----:B01----:R-:W-:Y:S01]  /*13fb0*/  ENDCOLLECTIVE ;  /* 0x000000000000791b */ /* 0x003fe20003800000 */
.L_x_382:
[----:B------:R-:W-:-:S05]  /*13fc0*/  IADD3 R2, P0, R33, R2, RZ ;  /* 0x0000000221027210 */ /* 0x000fca0007f1e0ff */
[----:B------:R-:W-:Y:S02]  /*13fd0*/  IMAD.X R3, RZ, RZ, R0, P0 ;  /* 0x000000ffff037224 */ /* 0x000fe400000e0600 */
[----:B------:R-:W-:Y:S02]  /*13fe0*/  IMAD.IADD R0, R22, 0x1, R35 ;  /* 0x0000000116007824 */ /* 0x000fe400078e0223 */
        /* <DEDUP_REMOVED lines=11> */
.L_x_383:
[----:B------:R-:W-:Y:S02]  /*140a0*/  IMAD.MOV.U32 R13, RZ, RZ, R10 ;  /* 0x000000ffff0d7224 */ /* 0x000fe400078e000a */
[----:B------:R-:W-:Y:S02]  /*140b0*/  IMAD.MOV.U32 R12, RZ, RZ, 0x2 ;  /* 0x00000002ff0c7424 */ /* 0x000fe400078e00ff */
[----:B------:R-:W-:-:S07]  /*140c0*/  IMAD.MOV.U32 R2, RZ, RZ, R14 ;  /* 0x000000ffff027224 */ /* 0x000fce00078e000e */
[----:B------:R-:W-:Y:S05]  /*140d0*/  WARPSYNC.COLLECTIVE R15, `(.L_x_384) ;  /* 0x000000000f087348 */ /* 0x000fea0003c00000 */
[----:B------:R0:W1:Y:S02]  /*140e0*/  SHFL.IDX P6, R14, R13, R12, R11 ;  /* 0x0000000c0d0e7389 */ /* 0x00006400000c000b */
[----:B01----:R-:W-:Y:S01]  /*140f0*/  ENDCOLLECTIVE ;  /* 0x000000000000791b */ /* 0x003fe20003800000 */
.L_x_384:
        /* <DEDUP_REMOVED lines=13> */
.L_x_385:
[----:B------:R-:W-:Y:S02]  /*141d0*/  IMAD.MOV.U32 R13, RZ, RZ, R10 ;  /* 0x000000ffff0d7224 */ /* 0x000fe400078e000a */
[----:B------:R-:W-:Y:S02]  /*141e0*/  IMAD.MOV.U32 R12, RZ, RZ, 0x3 ;  /* 0x00000003ff0c7424 */ /* 0x000fe400078e00ff */
[----:B------:R-:W-:-:S07]  /*141f0*/  IMAD.MOV.U32 R2, RZ, RZ, R14 ;  /* 0x000000ffff027224 */ /* 0x000fce00078e000e */
[----:B------:R-:W-:Y:S05]  /*14200*/  WARPSYNC.COLLECTIVE R15, `(.L_x_386) ;  /* 0x000000000f087348 */ /* 0x000fea0003c00000 */
[----:B------:R0:W1:Y:S02]  /*14210*/  SHFL.IDX P6, R14, R13, R12, R11 ;  /* 0x0000000c0d0e7389 */ /* 0x00006400000c000b */
[----:B01----:R-:W-:Y:S01]  /*14220*/  ENDCOLLECTIVE ;  /* 0x000000000000791b */ /* 0x003fe20003800000 */
.L_x_386:
        /* <DEDUP_REMOVED lines=13> */
.L_x_387:
[----:B------:R-:W-:Y:S02]  /*14300*/  IMAD.MOV.U32 R13, RZ, RZ, R23 ;  /* 0x000000ffff0d7224 */ /* 0x000fe400078e0017 */
[----:B------:R-:W-:Y:S02]  /*14310*/  IMAD.MOV.U32 R12, RZ, RZ, RZ ;  /* 0x000000ffff0c7224 */ /* 0x000fe400078e00ff */
[----:B------:R-:W-:-:S07]  /*14320*/  IMAD.MOV.U32 R2, RZ, RZ, R14 ;  /* 0x000000ffff027224 */ /* 0x000fce00078e000e */
[----:B------:R-:W-:Y:S05]  /*14330*/  WARPSYNC.COLLECTIVE R15, `(.L_x_388) ;  /* 0x000000000f087348 */ /* 0x000fea0003c00000 */
[----:B------:R0:W1:Y:S02]  /*14340*/  SHFL.IDX P6, R14, R13, R12, R11 ;  /* 0x0000000c0d0e7389 */ /* 0x00006400000c000b */
[----:B01----:R-:W-:Y:S01]  /*14350*/  ENDCOLLECTIVE ;  /* 0x000000000000791b */ /* 0x003fe20003800000 */
.L_x_388:
        /* <DEDUP_REMOVED lines=13> */
.L_x_389:
[----:B------:R-:W-:Y:S01]  /*14430*/  IMAD.MOV.U32 R2, RZ, RZ, R14 ;  /* 0x000000ffff027224 */ /* 0x000fe200078e000e */
[----:B------:R-:W-:Y:S06]  /*14440*/  BRA `(.L_x_390) ;  /* 0xffffffb800d07947 */ /* 0x000fec000383ffff */
.L_x_291:
[----:B---3--:R3:W4:Y:S02]  /*14450*/  SYNCS.PHASECHK.TRANS64.TRYWAIT P0, [R4+URZ+0x33440], R27 ;  /* 0x0334401b040075a7 */ /* 0x008724000800017f */
[----:B----4-:R-:W-:Y:S05]  /*14460*/  @!P0 NANOSLEEP.SYNCS 0x989680 ;  /* 0x009896800000895d */ /* 0x010fea0003900000 */
[----:B------:R-:W4:Y:S02]  /*14470*/  @!P0 SYNCS.PHASECHK.TRANS64 P0, [R4+URZ+0x33440], R27 ;  /* 0x0334401b040085a7 */ /* 0x000f24000800007f */
[----:B----4-:R-:W-:Y:S05]  /*14480*/  @!P0 BRA `(.L_x_291) ;  /* 0xfffffffc00f08947 */ /* 0x010fea000383ffff */
[----:B------:R-:W-:Y:S05]  /*14490*/  BRA `(.L_x_391) ;  /* 0xffffffbc00287947 */ /* 0x000fea000383ffff */
.L_x_292:
        /* <DEDUP_REMOVED lines=8> */
.L_x_393:
[----:B------:R-:W-:Y:S05]  /*14520*/  BSYNC B0 ;  /* 0x0000000000007941 */ /* 0x000fea0003800000 */
.L_x_392:
        /* <DEDUP_REMOVED lines=8> */
.L_x_394:
[----:B------:R-:W-:Y:S02]  /*145b0*/  IMAD.MOV.U32 R13, RZ, RZ, R8 ;  /* 0x000000ffff0d7224 */ /* 0x000fe400078e0008 */
[----:B------:R-:W-:Y:S02]  /*145c0*/  IMAD.MOV.U32 R12, RZ, RZ, 0x1 ;  /* 0x00000001ff0c7424 */ /* 0x000fe400078e00ff */
[----:B------:R-:W-:-:S07]  /*145d0*/  IMAD.MOV.U32 R2, RZ, RZ, R14 ;  /* 0x000000ffff027224 */ /* 0x000fce00078e000e */
[----:B------:R-:W-:Y:S05]  /*145e0*/  WARPSYNC.COLLECTIVE R15, `(.L_x_395) ;  /* 0x000000000f087348 */ /* 0x000fea0003c00000 */
[----:B------:R0:W1:Y:S02]  /*145f0*/  SHFL.IDX P6, R14, R13, R12, R11 ;  /* 0x0000000c0d0e7389 */ /* 0x00006400000c000b */
[----:B01----:R-:W-:Y:S01]  /*14600*/  ENDCOLLECTIVE ;  /* 0x000000000000791b */ /* 0x003fe20003800000 */
.L_x_395:
[----:B------:R-:W-:-:S05]  /*14610*/  IADD3 R2, P0, R33, R2, RZ ;  /* 0x0000000221027210 */ /* 0x000fca0007f1e0ff */
[----:B------:R-:W-:-:S05]  /*14620*/  IMAD.X R3, RZ, RZ, R3, P0 ;  /* 0x000000ffff037224 */ /* 0x000fca00000e0603 */
[----:B------:R-:W-:Y:S01]  /*14630*/  @!PT LDS RZ, [RZ] ;  /* 0x00000000fffff984 */ /* 0x000fe20000000800 */
[----:B------:R-:W-:Y:S01]  /*14640*/  @!PT LDS RZ, [RZ] ;  /* 0x00000000fffff984 */ /* 0x000fe20000000800 */
[----:B------:R-:W-:Y:S01]  /*14650*/  @!PT LDS RZ, [RZ] ;  /* 0x00000000fffff984 */ /* 0x000fe20000000800 */
[----:B------:R-:W-:Y:S01]  /*14660*/  LDGSTS.E.BYPASS.LTC128B.128 [R0+0x24200], desc[UR50][R2.64], !P4 ;  /* 0x2420000002007fae */ /* 0x000fe2000e101d72 */
[----:B------:R-:W-:-:S03]  /*14670*/  IMAD.MOV.U32 R13, RZ, RZ, R5 ;  /* 0x000000ffff0d7224 */ /* 0x000fc600078e0005 */
[----:B------:R-:W-:Y:S04]  /*14680*/  LDGSTS.E.BYPASS.LTC128B.128 [R0+0x26a00], desc[UR50][R2.64+0x40], !P3 ;  /* 0x26a0004002007fae */ /* 0x000fe8000d901d72 */
[----:B------:R0:W-:Y:S02]  /*14690*/  LDGSTS.E.BYPASS.LTC128B.128 [R0+0x29200], desc[UR50][R2.64+0x80], !P1 ;  /* 0x2920008002007fae */ /* 0x0001e4000c901d72 */
[----:B0-----:R-:W-:-:S07]  /*146a0*/  IMAD.MOV.U32 R3, RZ, RZ, R14 ;  /* 0x000000ffff037224 */ /* 0x001fce00078e000e */
[----:B------:R-:W-:Y:S05]  /*146b0*/  WARPSYNC.COLLECTIVE R15, `(.L_x_396) ;  /* 0x000000000f087348 */ /* 0x000fea0003c00000 */
[----:B------:R0:W1:Y:S02]  /*146c0*/  SHFL.IDX P6, R14, R13, R12, R11 ;  /* 0x0000000c0d0e7389 */ /* 0x00006400000c000b */
[----:B01----:R-:W-:Y:S01]  /*146d0*/  ENDCOLLECTIVE ;  /* 0x000000000000791b */ /* 0x003fe20003800000 */
.L_x_396:
[----:B------:R-:W-:Y:S02]  /*146e0*/  IMAD.MOV.U32 R13, RZ, RZ, R8 ;  /* 0x000000ffff0d7224 */ /* 0x000fe400078e0008 */
[----:B------:R-:W-:Y:S02]  /*146f0*/  IMAD.MOV.U32 R12, RZ, RZ, 0x2 ;  /* 0x00000002ff0c7424 */ /* 0x000fe400078e00ff */
[----:B------:R-:W-:-:S07]  /*14700*/  IMAD.MOV.U32 R2, RZ, RZ, R14 ;  /* 0x000000ffff027224 */ /* 0x000fce00078e000e */
[----:B------:R-:W-:Y:S05]  /*14710*/  WARPSYNC.COLLECTIVE R15, `(.L_x_397) ;  /* 0x000000000f087348 */ /* 0x000fea0003c00000 */
[----:B------:R0:W1:Y:S02]  /*14720*/  SHFL.IDX P6, R14, R13, R12, R11 ;  /* 0x0000000c0d0e7389 */ /* 0x00006400000c000b */
[----:B01----:R-:W-:Y:S01]  /*14730*/  ENDCOLLECTIVE ;  /* 0x000000000000791b */ /* 0x003fe20003800000 */
.L_x_397:
        /* <DEDUP_REMOVED lines=13> */
.L_x_398:
[----:B------:R-:W-:Y:S02]  /*14810*/  IMAD.MOV.U32 R13, RZ, RZ, R8 ;  /* 0x000000ffff0d7224 */ /* 0x000fe400078e0008 */
[----:B------:R-:W-:Y:S02]  /*14820*/  IMAD.MOV.U32 R12, RZ, RZ, 0x3 ;  /* 0x00000003ff0c7424 */ /* 0x000fe400078e00ff */
[----:B------:R-:W-:-:S07]  /*14830*/  IMAD.MOV.U32 R2, RZ, RZ, R14 ;  /* 0x000000ffff027224 */ /* 0x000fce00078e000e */
[----:B------:R-:W-:Y:S05]  /*14840*/  WARPSYNC.COLLECTIVE R15, `(.L_x_399) ;  /* 0x000000000f087348 */ /* 0x000fea0003c00000 */
[----:B------:R0:W1:Y:S02]  /*14850*/  SHFL.IDX P6, R14, R13, R12, R11 ;  /* 0x0000000c0d0e7389 */ /* 0x00006400000c000b */
[----:B01----:R-:W-:Y:S01]  /*14860*/  ENDCOLLECTIVE ;  /* 0x000000000000791b */ /* 0x003fe20003800000 */
.L_x_399:
        /* <DEDUP_REMOVED lines=13> */
.L_x_400:
[----:B------:R-:W-:Y:S02]  /*14940*/  IMAD.MOV.U32 R13, RZ, RZ, R10 ;  /* 0x000000ffff0d7224 */ /* 0x000fe400078e000a */
[----:B------:R-:W-:Y:S02]  /*14950*/  IMAD.MOV.U32 R12, RZ, RZ, RZ ;  /* 0x000000ffff0c7224 */ /* 0x000fe400078e00ff */
[----:B------:R-:W-:-:S07]  /*14960*/  IMAD.MOV.U32 R2, RZ, RZ, R14 ;  /* 0x000000ffff027224 */ /* 0x000fce00078e000e */
[----:B------:R-:W-:Y:S05]  /*14970*/  WARPSYNC.COLLECTIVE R15, `(.L_x_401) ;  /* 0x000000000f087348 */ /* 0x000fea0003c00000 */
[----:B------:R0:W1:Y:S02]  /*14980*/  SHFL.IDX P6, R14, R13, R12, R11 ;  /* 0x0000000c0d0e7389 */ /* 0x00006400000c000b */
[----:B01----:R-:W-:Y:S01]  /*14990*/  ENDCOLLECTIVE ;  /* 0x000000000000791b */ /* 0x003fe20003800000 */
.L_x_401:
        /* <DEDUP_REMOVED lines=13> */
.L_x_402:
[----:B------:R-:W-:Y:S05]  /*14a70*/  BRA `(.L_x_403) ;  /* 0xffffffb800c07947 */ /* 0x000fea000383ffff */
.L_x_297:
[----:B0-----:R0:W4:Y:S02]  /*14a80*/  SYNCS.PHASECHK.TRANS64.TRYWAIT P1, [R0+URZ+0x33470], R3 ;  /* 0x03347003000075a7 */ /* 0x001124000802017f */
[----:B----4-:R-:W-:Y:S05]  /*14a90*/  @!P1 NANOSLEEP.SYNCS 0x989680 ;  /* 0x009896800000995d */ /* 0x010fea0003900000 */
[----:B------:R-:W4:Y:S02]  /*14aa0*/  @!P1 SYNCS.PHASECHK.TRANS64 P1, [R0+URZ+0x33470], R3 ;  /* 0x03347003000095a7 */ /* 0x000f24000802007f */
[----:B----4-:R-:W-:Y:S05]  /*14ab0*/  @!P1 BRA `(.L_x_297) ;  /* 0xfffffffc00f09947 */ /* 0x010fea000383ffff */
[----:B------:R-:W-:Y:S05]  /*14ac0*/  BRA `(.L_x_404) ;  /* 0xffffffbc002c7947 */ /* 0x000fea000383ffff */
.L_x_299:
[----:B0-----:R0:W4:Y:S02]  /*14ad0*/  SYNCS.PHASECHK.TRANS64.TRYWAIT P1, [R0+URZ+0x33460], R3 ;  /* 0x03346003000075a7 */ /* 0x001124000802017f */
[----:B----4-:R-:W-:Y:S05]  /*14ae0*/  @!P1 NANOSLEEP.SYNCS 0x989680 ;  /* 0x009896800000995d */ /* 0x010fea0003900000 */
[----:B------:R-:W4:Y:S02]  /*14af0*/  @!P1 SYNCS.PHASECHK.TRANS64 P1, [R0+URZ+0x33460], R3 ;  /* 0x03346003000095a7 */ /* 0x000f24000802007f */
[----:B----4-:R-:W-:Y:S05]  /*14b00*/  @!P1 BRA `(.L_x_299) ;  /* 0xfffffffc00f09947 */ /* 0x010fea000383ffff */
[----:B------:R-:W-:Y:S05]  /*14b10*/  BRA `(.L_x_405) ;  /* 0xffffffbc003c7947 */ /* 0x000fea000383ffff */
.L_x_307:
[----:B0-----:R0:W2:Y:S02]  /*14b20*/  SYNCS.PHASECHK.TRANS64.TRYWAIT P1, [R3+URZ+0x33470], R0 ;  /* 0x03347000030075a7 */ /* 0x0010a4000802017f */
[----:B--2---:R-:W-:Y:S05]  /*14b30*/  @!P1 NANOSLEEP.SYNCS 0x989680 ;  /* 0x009896800000995d */ /* 0x004fea0003900000 */
[----:B------:R-:W2:Y:S02]  /*14b40*/  @!P1 SYNCS.PHASECHK.TRANS64 P1, [R3+URZ+0x33470], R0 ;  /* 0x03347000030095a7 */ /* 0x000ea4000802007f */
[----:B--2---:R-:W-:Y:S05]  /*14b50*/  @!P1 BRA `(.L_x_307) ;  /* 0xfffffffc00f09947 */ /* 0x004fea000383ffff */
[----:B------:R-:W-:Y:S05]  /*14b60*/  BRA `(.L_x_406) ;  /* 0xffffffc4006c7947 */ /* 0x000fea000383ffff */
.L_x_309:
[----:B0-----:R0:W2:Y:S02]  /*14b70*/  SYNCS.PHASECHK.TRANS64.TRYWAIT P1, [R3+URZ+0x33460], R0 ;  /* 0x03346000030075a7 */ /* 0x0010a4000802017f */
[----:B--2---:R-:W-:Y:S05]  /*14b80*/  @!P1 NANOSLEEP.SYNCS 0x989680 ;  /* 0x009896800000995d */ /* 0x004fea0003900000 */
[----:B------:R-:W2:Y:S02]  /*14b90*/  @!P1 SYNCS.PHASECHK.TRANS64 P1, [R3+URZ+0x33460], R0 ;  /* 0x03346000030095a7 */ /* 0x000ea4000802007f */
[----:B--2---:R-:W-:Y:S05]  /*14ba0*/  @!P1 BRA `(.L_x_309) ;  /* 0xfffffffc00f09947 */ /* 0x004fea000383ffff */
[----:B------:R-:W-:Y:S05]  /*14bb0*/  BRA `(.L_x_407) ;  /* 0xffffffc400787947 */ /* 0x000fea000383ffff */
.L_x_323:
[----:B0-----:R0:W2:Y:S02]  /*14bc0*/  SYNCS.PHASECHK.TRANS64.TRYWAIT P0, [R5+URZ+0x33420], R0 ;  /* 0x03342000050075a7 */ /* 0x0010a4000800017f */
[----:B--2---:R-:W-:Y:S05]  /*14bd0*/  @!P0 NANOSLEEP.SYNCS 0x989680 ;  /* 0x009896800000895d */ /* 0x004fea0003900000 */
[----:B------:R-:W2:Y:S02]  /*14be0*/  @!P0 SYNCS.PHASECHK.TRANS64 P0, [R5+URZ+0x33420], R0 ;  /* 0x03342000050085a7 */ /* 0x000ea4000800007f */
[----:B--2---:R-:W-:Y:S05]  /*14bf0*/  @!P0 BRA `(.L_x_323) ;  /* 0xfffffffc00f08947 */ /* 0x004fea000383ffff */
[----:B------:R-:W-:Y:S05]  /*14c00*/  BRA `(.L_x_408) ;  /* 0xffffffd400cc7947 */ /* 0x000fea000383ffff */
.L_x_324:
[----:B------:R-:W2:Y:S01]  /*14c10*/  S2R R2, SR_TID.X ;  /* 0x0000000000027919 */ /* 0x000ea20000002100 */
[----:B------:R-:W-:Y:S01]  /*14c20*/  BSSY B0, `(.L_x_409) ;  /* 0x000000a000007945 */ /* 0x000fe20003800000 */
[----:B------:R-:W-:Y:S02]  /*14c30*/  IMAD.MOV.U32 R12, RZ, RZ, RZ ;  /* 0x000000ffff0c7224 */ /* 0x000fe400078e00ff */
[----:B------:R-:W-:Y:S02]  /*14c40*/  IMAD.MOV.U32 R11, RZ, RZ, 0x1f ;  /* 0x0000001fff0b7424 */ /* 0x000fe400078e00ff */
[----:B------:R-:W-:Y:S01]  /*14c50*/  IMAD.MOV.U32 R15, RZ, RZ, -0x1 ;  /* 0xffffffffff0f7424 */ /* 0x000fe200078e00ff */
[----:B--2---:R-:W-:-:S04]  /*14c60*/  SHF.R.U32.HI R2, RZ, 0x5, R2 ;  /* 0x00000005ff027819 */ /* 0x004fc80000011602 */
[----:B------:R-:W-:-:S05]  /*14c70*/  LOP3.LUT R2, R2, 0x3, RZ, 0xc0, !PT ;  /* 0x0000000302027812 */ /* 0x000fca00078ec0ff */
[----:B------:R-:W-:-:S07]  /*14c80*/  IMAD.MOV.U32 R13, RZ, RZ, R2 ;  /* 0x000000ffff0d7224 */ /* 0x000fce00078e0002 */
[----:B01----:R-:W-:Y:S05]  /*14c90*/  WARPSYNC.COLLECTIVE R15, `(.L_x_410) ;  /* 0x000000000f087348 */ /* 0x003fea0003c00000 */
[----:B-1----:R1:W2:Y:S02]  /*14ca0*/  SHFL.IDX P6, R14, R13, R12, R11 ;  /* 0x0000000c0d0e7389 */ /* 0x0022a400000c000b */
[----:B012---:R-:W-:Y:S01]  /*14cb0*/  ENDCOLLECTIVE ;  /* 0x000000000000791b */ /* 0x007fe20003800000 */
.L_x_410:
[----:B------:R-:W-:Y:S05]  /*14cc0*/  BSYNC B0 ;  /* 0x0000000000007941 */ /* 0x000fea0003800000 */
.L_x_409:
[----:B------:R-:W-:Y:S05]  /*14cd0*/  BRA `(.L_x_411) ;  /* 0xffffffd400b47947 */ /* 0x000fea000383ffff */
.L_x_327:
[----:B------:R-:W-:Y:S01]  /*14ce0*/  BSSY B1, `(.L_x_412) ;  /* 0x0000006000017945 */ /* 0x000fe20003800000 */
[----:B------:R-:W-:-:S07]  /*14cf0*/  IMAD.MOV.U32 R15, RZ, RZ, -0x1 ;  /* 0xffffffffff0f7424 */ /* 0x000fce00078e00ff */
[----:B0-----:R-:W-:Y:S05]  /*14d00*/  WARPSYNC.COLLECTIVE R15, `(.L_x_413) ;  /* 0x000000000f0c7348 */ /* 0x001fea0003c00000 */
[----:B------:R-:W-:Y:S02]  /*14d10*/  ELECT P6, UR62, PT ;  /* 0x00000000003e782f */ /* 0x000fe400038c0000 */
[----:B------:R-:W-:Y:S01]  /*14d20*/  MOV R14, UR62 ;  /* 0x0000003e000e7c02 */ /* 0x000fe20008000f00 */
[----:B0-----:R-:W-:Y:S10]  /*14d30*/  ENDCOLLECTIVE ;  /* 0x000000000000791b */ /* 0x001ff40003800000 */
.L_x_413:
[----:B------:R-:W-:Y:S05]  /*14d40*/  BSYNC B1 ;  /* 0x0000000000017941 */ /* 0x000fea0003800000 */
.L_x_412:
[----:B------:R-:W-:Y:S05]  /*14d50*/  BRA `(.L_x_414) ;  /* 0xffffffd400ac7947 */ /* 0x000fea000383ffff */
.L_x_329:
[----:B0-----:R0:W1:Y:S02]  /*14d60*/  SYNCS.PHASECHK.TRANS64.TRYWAIT P1, [R3+URZ+0x33440], R2 ;  /* 0x03344002030075a7 */ /* 0x001064000802017f */
[----:B-1----:R-:W-:Y:S05]  /*14d70*/  @!P1 NANOSLEEP.SYNCS 0x989680 ;  /* 0x009896800000995d */ /* 0x002fea0003900000 */
[----:B------:R-:W1:Y:S02]  /*14d80*/  @!P1 SYNCS.PHASECHK.TRANS64 P1, [R3+URZ+0x33440], R2 ;  /* 0x03344002030095a7 */ /* 0x000e64000802007f */
[----:B-1----:R-:W-:Y:S05]  /*14d90*/  @!P1 BRA `(.L_x_329) ;  /* 0xfffffffc00f09947 */ /* 0x002fea000383ffff */
[----:B------:R-:W-:Y:S05]  /*14da0*/  BRA `(.L_x_415) ;  /* 0xffffffd400cc7947 */ /* 0x000fea000383ffff */
.L_x_331:
[----:B-1----:R1:W2:Y:S02]  /*14db0*/  SYNCS.PHASECHK.TRANS64.TRYWAIT P1, [R5+URZ+0x33440], R0 ;  /* 0x03344000050075a7 */ /* 0x0022a4000802017f */
[----:B--2---:R-:W-:Y:S05]  /*14dc0*/  @!P1 NANOSLEEP.SYNCS 0x989680 ;  /* 0x009896800000995d */ /* 0x004fea0003900000 */
[----:B------:R-:W2:Y:S02]  /*14dd0*/  @!P1 SYNCS.PHASECHK.TRANS64 P1, [R5+URZ+0x33440], R0 ;  /* 0x03344000050095a7 */ /* 0x000ea4000802007f */
[----:B--2---:R-:W-:Y:S05]  /*14de0*/  @!P1 BRA `(.L_x_331) ;  /* 0xfffffffc00f09947 */ /* 0x004fea000383ffff */
[----:B------:R-:W-:Y:S05]  /*14df0*/  BRA `(.L_x_416) ;  /* 0xffffffd400d87947 */ /* 0x000fea000383ffff */
.L_x_333:
[----:B--2---:R2:W3:Y:S02]  /*14e00*/  SYNCS.PHASECHK.TRANS64.TRYWAIT P1, [R3+URZ+0x33460], R2 ;  /* 0x03346002030075a7 */ /* 0x0044e4000802017f */
[----:B---3--:R-:W-:Y:S05]  /*14e10*/  @!P1 NANOSLEEP.SYNCS 0x989680 ;  /* 0x009896800000995d */ /* 0x008fea0003900000 */
[----:B------:R-:W3:Y:S02]  /*14e20*/  @!P1 SYNCS.PHASECHK.TRANS64 P1, [R3+URZ+0x33460], R2 ;  /* 0x03346002030095a7 */ /* 0x000ee4000802007f */
[----:B---3--:R-:W-:Y:S05]  /*14e30*/  @!P1 BRA `(.L_x_333) ;  /* 0xfffffffc00f09947 */ /* 0x008fea000383ffff */
[----:B------:R-:W-:Y:S05]  /*14e40*/  BRA `(.L_x_417) ;  /* 0xffffffd400d47947 */ /* 0x000fea000383ffff */
.L_x_335:
[----:B---3--:R3:W4:Y:S02]  /*14e50*/  SYNCS.PHASECHK.TRANS64.TRYWAIT P1, [R5+URZ+0x33460], R0 ;  /* 0x03346000050075a7 */ /* 0x008724000802017f */
[----:B----4-:R-:W-:Y:S05]  /*14e60*/  @!P1 NANOSLEEP.SYNCS 0x989680 ;  /* 0x009896800000995d */ /* 0x010fea0003900000 */
[----:B------:R-:W4:Y:S02]  /*14e70*/  @!P1 SYNCS.PHASECHK.TRANS64 P1, [R5+URZ+0x33460], R0 ;  /* 0x03346000050095a7 */ /* 0x000f24000802007f */
[----:B----4-:R-:W-:Y:S05]  /*14e80*/  @!P1 BRA `(.L_x_335) ;  /* 0xfffffffc00f09947 */ /* 0x010fea000383ffff */
[----:B------:R-:W-:Y:S05]  /*14e90*/  BRA `(.L_x_418) ;  /* 0xffffffd400d07947 */ /* 0x000fea000383ffff */
.L_x_337:
[----:B----4-:R4:W0:Y:S02]  /*14ea0*/  SYNCS.PHASECHK.TRANS64.TRYWAIT P1, [R3+URZ+0x33480], R2 ;  /* 0x03348002030075a7 */ /* 0x010824000802017f */
[----:B0-----:R-:W-:Y:S05]  /*14eb0*/  @!P1 NANOSLEEP.SYNCS 0x989680 ;  /* 0x009896800000995d */ /* 0x001fea0003900000 */
[----:B------:R-:W0:Y:S02]  /*14ec0*/  @!P1 SYNCS.PHASECHK.TRANS64 P1, [R3+URZ+0x33480], R2 ;  /* 0x03348002030095a7 */ /* 0x000e24000802007f */
[----:B0-----:R-:W-:Y:S05]  /*14ed0*/  @!P1 BRA `(.L_x_337) ;  /* 0xfffffffc00f09947 */ /* 0x001fea000383ffff */
[----:B------:R-:W-:Y:S05]  /*14ee0*/  BRA `(.L_x_419) ;  /* 0xffffffd400cc7947 */ /* 0x000fea000383ffff */
.L_x_420:
        /* <DEDUP_REMOVED lines=9> */
.L_x_3247:


//--------------------- .text._ZN7cutlass13device_kernelIN5flash11enable_sm90INS1_16FlashAttnFwdSm90INS1_25CollectiveMainloopFwdSm90ILi2EN4cute5tupleIJNS5_1CILi1EEES8_S8_EEENS6_IJNS7_ILi128EEENS7_ILi160EEENS7_ILi192EEEEEELi192ENS_12float_e4m3_tEfNS_4arch4Sm90ELb0ELb0ELb0ELb1ELb1ELb1ELb0ELb1ELb1ELb1ELb0ELb0EEENS1_21CollectiveEpilogueFwdINS6_IJSA_SC_SB_EEES9_NS_10bfloat16_tESG_Li256ELb1ELb1ELb0ELb1EEENS1_36VarlenDynamicPersistentTileSchedulerILi128ELi160ELi256ELi128ELb0ELb1ELb1ELb0ELb1ELb1EEEEEEEEEvNT_6ParamsE --------------------------
	.section	.text._ZN7cutlass13device_kernelIN5flash11enable_sm90INS1_16FlashAttnFwdSm90INS1_25CollectiveMainloopFwdSm90ILi2EN4cute5tupleIJNS5_1CILi1EEES8_S8_EEENS6_IJNS7_ILi128EEENS7_ILi160EEENS7_ILi192EEEEEELi192ENS_12float_e4m3_tEfNS_4arch4Sm90ELb0ELb0ELb0ELb1ELb1ELb1ELb0ELb1ELb1ELb1ELb0ELb0EEENS1_21CollectiveEpilogueFwdINS6_IJSA_SC_SB_EEES9_NS_10bfloat16_tESG_Li256ELb1ELb1ELb0ELb1EEENS1_36VarlenDynamicPersistentTileSchedulerILi128ELi160ELi256ELi128ELb0ELb1ELb1ELb0ELb1ELb1EEEEEEEEEvNT_6ParamsE,"ax",@progbits
	.align	128
.text._ZN7cutlass13device_kernelIN5flash11enable_sm90INS1_16FlashAttnFwdSm90INS1_25CollectiveMainloopFwdSm90ILi2EN4cute5tupleIJNS5_1CILi1EEES8_S8_EEENS6_IJNS7_ILi128EEENS7_ILi160EEENS7_ILi192EEEEEELi192ENS_12float_e4m3_tEfNS_4arch4Sm90ELb0ELb0ELb0ELb1ELb1ELb1ELb0ELb1ELb1ELb1ELb0ELb0EEENS1_21CollectiveEpilogueFwdINS6_IJSA_SC_SB_EEES9_NS_10bfloat16_tESG_Li256ELb1ELb1ELb0ELb1EEENS1_36VarlenDynamicPersistentTileSchedulerILi128ELi160ELi256ELi128ELb0ELb1ELb1ELb0ELb1ELb1EEEEEEEEEvNT_6ParamsE:
        .type           _ZN7cutlass13device_kernelIN5flash11enable_sm90INS1_16FlashAttnFwdSm90INS1_25CollectiveMainloopFwdSm90ILi2EN4cute5tupleIJNS5_1CILi1EEES8_S8_EEENS6_IJNS7_ILi128EEENS7_ILi160EEENS7_ILi192EEEEEELi192ENS_12float_e4m3_tEfNS_4arch4Sm90ELb0ELb0ELb0ELb1ELb1ELb1ELb0ELb1ELb1ELb1ELb0ELb0EEENS1_21CollectiveEpilogueFwdINS6_IJSA_SC_SB_EEES9_NS_10bfloat16_tESG_Li256ELb1ELb1ELb0ELb1EEENS1_36VarlenDynamicPersistentTileSchedulerILi128ELi160ELi256ELi128ELb0ELb1ELb1ELb0ELb1ELb1EEEEEEEEEvNT_6ParamsE,@function
        .size           _ZN7cutlass13device_kernelIN5flash11enable_sm90INS1_16FlashAttnFwdSm90INS1_25CollectiveMainloopFwdSm90ILi2EN4cute5tupleIJNS5_1CILi1EEES8_S8_EEENS6_IJNS7_ILi128EEENS7_ILi160EEENS7_ILi192EEEEEELi192ENS_12float_e4m3_tEfNS_4arch4Sm90ELb0ELb0ELb0ELb1ELb1ELb1ELb0ELb1ELb1ELb1ELb0ELb0EEENS1_21CollectiveEpilogueFwdINS6_IJSA_SC_SB_EEES9_NS_10bfloat16_tESG_Li256ELb1ELb1ELb0ELb1EEENS1_36VarlenDynamicPersistentTileSchedulerILi128ELi160ELi256ELi128ELb0ELb1ELb1ELb0ELb1ELb1EEEEEEEEEvNT_6ParamsE,(.L_x_3248 - _ZN7cutlass13device_kernelIN5flash11enable_sm90INS1_16FlashAttnFwdSm90INS1_25CollectiveMainloopFwdSm90ILi2EN4cute5tupleIJNS5_1CILi1EEES8_S8_EEENS6_IJNS7_ILi128EEENS7_ILi160EEENS7_ILi192EEEEEELi192ENS_12float_e4m3_tEfNS_4arch4Sm90ELb0ELb0ELb0ELb1ELb1ELb1ELb0ELb1ELb1ELb1ELb0ELb0EEENS1_21CollectiveEpilogueFwdINS6_IJSA_SC_SB_EEES9_NS_10bfloat16_tESG_Li256ELb1ELb1ELb0ELb1EEENS1_36VarlenDynamicPersistentTileSchedulerILi128ELi160ELi256ELi128ELb0ELb1ELb1ELb0ELb1ELb1EEEEEEEEEvNT_6ParamsE)
        .other          _ZN7cutlass13device_kernelIN5flash11enable_sm90INS1_16FlashAttnFwdSm90INS1_25CollectiveMainloopFwdSm90ILi2EN4cute5tupleIJNS5_1CILi1EEES8_S8_EEENS6_IJNS7_ILi128EEENS7_ILi160EEENS7_ILi192EEEEEELi192ENS_12float_e4m3_tEfNS_4arch4Sm90ELb0ELb0ELb0ELb1ELb1ELb1ELb0ELb1ELb1ELb1ELb0ELb0EEENS1_21CollectiveEpilogueFwdINS6_IJSA_SC_SB_EEES9_NS_10bfloat16_tESG_Li256ELb1ELb1ELb0ELb1EEENS1_36VarlenDynamicPersistentTileSchedulerILi128ELi160ELi256ELi128ELb0ELb1ELb1ELb0ELb1ELb1EEEEEEEEEvNT_6ParamsE,@"STO_CUDA_ENTRY STV_DEFAULT"
_ZN7cutlass13device_kernelIN5flash11enable_sm90INS1_16FlashAttnFwdSm90INS1_25CollectiveMainloopFwdSm90ILi2EN4cute5tupleIJNS5_1CILi1EEES8_S8_EEENS6_IJNS7_ILi128EEENS7_ILi160EEENS7_ILi192EEEEEELi192ENS_12float_e4m3_tEfNS_4arch4Sm90ELb0ELb0ELb0ELb1ELb1ELb1ELb0ELb1ELb1ELb1ELb0ELb0EEENS1_21CollectiveEpilogueFwdINS6_IJSA_SC_SB_EEES9_NS_10bfloat16_tESG_Li256ELb1ELb1ELb0ELb1EEENS1_36VarlenDynamicPersistentTileSchedulerILi128ELi160ELi256ELi128ELb0ELb1ELb1ELb0ELb1ELb1EEEEEEEEEvNT_6ParamsE:
[----:B------:R-:W0:Y:S02]  /*0000*/  LDC R1, c[0x0][0x28] ;  /* 0x00000a00ff017b82 */ /* 0x000e240000000800 */
[----:B0-----:R-:W-:Y:S01]  /*0010*/  VIADD R1, R1, 0xffffff90 ;  /* 0xffffff9001017836 */ /* 0x001fe20000000000 */
[----:B------:R-:W0:Y:S01]  /*0020*/  S2R R3, SR_TID.X ;  /* 0x0000000000037919 */ /* 0x000e220000002100 */
[----:B------:R-:W-:Y:S01]  /*0030*/  ELECT P0, URZ, PT ;  /* 0x00000000003f782f */ /* 0x000fe20003800000 */
[----:B------:R-:W-:Y:S01]  /*0040*/  BSSY B0, `(.L_x_421) ;  /* 0x000000e000007945 */ /* 0x000fe20003800000 */
[--C-:B0-----:R-:W-:Y:S02]  /*0050*/  SHF.R.U32.HI R0, RZ, 0x5, R3.reuse ;  /* 0x00000005ff007819 */ /* 0x101fe40000011603 */
[----:B------:R-:W-:-:S03]  /*0060*/  SHF.R.U32.HI R3, RZ, 0x7, R3 ;  /* 0x00000007ff037819 */ /* 0x000fc60000011603 */
[----:B------:R-:W0:Y:S02]  /*0070*/  SHFL.IDX PT, R2, R0, RZ, 0x1f ;  /* 0x00001fff00027589 */ /* 0x000e2400000e0000 */
[----:B0-----:R-:W-:-:S13]  /*0080*/  ISETP.EQ.AND P0, PT, R2, RZ, P0 ;  /* 0x000000ff0200720c */ /* 0x001fda0000702270 */
[----:B------:R-:W-:Y:S05]  /*0090*/  @!P0 BRA `(.L_x_422) ;  /* 0x0000000000208947 */ /* 0x000fea0003800000 */
[----:B------:R-:W-:Y:S02]  /*00a0*/  ULDC.64 UR4, c[0x0][0x198] ;  /* 0x0000660000047ab9 */ /* 0x000fe40000000a00 */
[----:B------:R-:W-:Y:S02]  /*00b0*/  UIADD3 UR6, UP0, UR4, 0x570, URZ ;  /* 0x0000057004067890 */ /* 0x000fe4000ff1e03f */
[----:B------:R-:W-:Y:S02]  /*00c0*/  UIADD3 UR4, UP1, UR4, 0x670, URZ ;  /* 0x0000067004047890 */ /* 0x000fe4000ff3e03f */
[----:B------:R-:W-:Y:S02]  /*00d0*/  UIADD3.X UR7, URZ, UR5, URZ, UP0, !UPT ;  /* 0x000000053f077290 */ /* 0x000fe400087fe43f */
[----:B------:R-:W-:-:S07]  /*00e0*/  UIADD3.X UR5, URZ, UR5, URZ, UP1, !UPT ;  /* 0x000000053f057290 */ /* 0x000fce0008ffe43f */
[----:B------:R0:W-:Y:S02]  /*00f0*/  UTMACCTL.PF [UR6] ;  /* 0x00000000060079b9 */ /* 0x0001e40008040000 */
[----:B------:R0:W-:Y:S02]  /*0100*/  UTMACCTL.PF [UR4] ;  /* 0x00000000040079b9 */ /* 0x0001e40008040000 */
[----:B0-----:R-:W-:Y:S01]  /*0110*/  NOP ;  /* 0x0000000000007918 */ /* 0x001fe20000000000 */
.L_x_422:
[----:B------:R-:W-:Y:S05]  /*0120*/  BSYNC B0 ;  /* 0x0000000000007941 */ /* 0x000fea0003800000 */
.L_x_421:
[----:B------:R-:W-:Y:S01]  /*0130*/  VOTEU.ANY UP0, P0 ;  /* 0x00000000003f7886 */ /* 0x000fe20000000100 */
[----:B------:R-:W0:Y:S01]  /*0140*/  SHFL.IDX PT, R3, R3, RZ, 0x1f ;  /* 0x00001fff03037589 */ /* 0x000e2200000e0000 */
[----:B------:R-:W-:Y:S01]  /*0150*/  UMOV UR4, 0x80 ;  /* 0x0000008000047882 */ /* 0x000fe20000000000 */
[----:B------:R-:W-:Y:S01]  /*0160*/  UMOV UR7, 0x100 ;  /* 0x0000010000077882 */ /* 0x000fe20000000000 */
[----:B------:R-:W-:Y:S01]  /*0170*/  VOTEU.ANY UP1, P0 ;  /* 0x00000000003f7886 */ /* 0x000fe20000020100 */
[----:B------:R-:W1:Y:S01]  /*0180*/  @UP0 S2UR UR8, SR_CgaCtaId ;  /* 0x00000000000809c3 */ /* 0x000e620000008800 */
[----:B------:R-:W2:Y:S01]  /*0190*/  SHFL.IDX PT, R2, R0, RZ, 0x1f ;  /* 0x00001fff00027589 */ /* 0x000ea200000e0000 */
[----:B------:R-:W-:Y:S01]  /*01a0*/  @UP0 UMOV UR6, 0x400 ;  /* 0x0000040000060882 */ /* 0x000fe20000000000 */
[----:B------:R-:W-:-:S04]  /*01b0*/  @UP0 UIADD3 UR4, -UR4, 0x100000, URZ ;  /* 0x0010000004040890 */ /* 0x000fc8000fffe13f */
[----:B------:R-:W-:Y:S02]  /*01c0*/  @UP0 USHF.L.U32 UR5, UR4, 0xb, URZ ;  /* 0x0000000b04050899 */ /* 0x000fe4000800063f */
[----:B------:R-:W-:Y:S01]  /*01d0*/  @UP0 USHF.L.U32 UR4, UR4, 0x1, URZ ;  /* 0x0000000104040899 */ /* 0x000fe2000800063f */
[----:B------:R-:W-:Y:S01]  /*01e0*/  VOTEU.ANY UP2, P0 ;  /* 0x00000000003f7886 */ /* 0x000fe20000040100 */
[----:B0-----:R-:W-:Y:S01]  /*01f0*/  R2UR UR9, R3 ;  /* 0x00000000030972ca */ /* 0x001fe200000e0000 */
[----:B-1----:R-:W-:Y:S01]  /*0200*/  @UP0 ULEA UR8, UR8, UR6, 0x18 ;  /* 0x0000000608080291 */ /* 0x002fe2000f8ec03f */
[----:B--2---:R-:W-:Y:S01]  /*0210*/  ISETP.NE.AND P1, PT, R2, RZ, PT ;  /* 0x000000ff0200720c */ /* 0x004fe20003f25270 */
[----:B------:R-:W-:-:S04]  /*0220*/  @UP0 UIADD3 UR6, -UR7, 0x100000, URZ ;  /* 0x0010000007060890 */ /* 0x000fc8000fffe13f */
[----:B------:R-:W-:Y:S02]  /*0230*/  @UP0 USHF.L.U32 UR7, UR6, 0xb, URZ ;  /* 0x0000000b06070899 */ /* 0x000fe4000800063f */
[----:B------:R-:W-:-:S04]  /*0240*/  @UP0 USHF.L.U32 UR6, UR6, 0x1, URZ ;  /* 0x0000000106060899 */ /* 0x000fc8000800063f */
[----:B------:R-:W-:Y:S01]  /*0250*/  UISETP.NE.AND UP0, UPT, UR9, URZ, UPT ;  /* 0x0000003f0900728c */ /* 0x000fe2000bf05270 */
[----:B------:R-:W0:Y:S02]  /*0260*/  FENCE.VIEW.ASYNC.S ;  /* 0x00000000000073c6 */ /* 0x000e240000000000 */
[----:B0-----:R0:W1:Y:S05]  /*0270*/  @UP1 SYNCS.EXCH.64 URZ, [UR8+0x33400], UR4 ;  /* 0x03340004083f15b2 */ /* 0x00106a0008000100 */
[----:B------:R0:W2:Y:S01]  /*0280*/  @UP2 SYNCS.EXCH.64 URZ, [UR8+0x33420], UR6 ;  /* 0x03342006083f25b2 */ /* 0x0000a20008000100 */
[----:B------:R-:W-:Y:S05]  /*0290*/  @P1 BRA `(.L_x_423) ;  /* 0x0000000000481947 */ /* 0x000fea0003800000 */
[----:B0-----:R-:W0:Y:S01]  /*02a0*/  S2UR UR5, SR_CgaCtaId ;  /* 0x00000000000579c3 */ /* 0x001e220000008800 */
        /* <DEDUP_REMOVED lines=12> */
[----:B0-----:R3:W4:Y:S08]  /*0370*/  SYNCS.EXCH.64 URZ, [UR8+0x33430], UR4 ;  /* 0x03343004083f75b2 */ /* 0x0017300008000100 */
[----:B------:R3:W0:Y:S01]  /*0380*/  SYNCS.EXCH.64 URZ, [UR8+0x33440], UR6 ;  /* 0x03344006083f75b2 */ /* 0x0006220008000100 */
[----:B------:R3:W0:Y:S01]  /*0390*/  SYNCS.EXCH.64 URZ, [UR8+0x33438], UR4 ;  /* 0x03343804083f75b2 */ /* 0x0006220008000100 */
[----:B------:R3:W0:Y:S02]  /*03a0*/  SYNCS.EXCH.64 URZ, [UR8+0x33448], UR6 ;  /* 0x03344806083f75b2 */ /* 0x0006240008000100 */
[----:B---3--:R-:W-:Y:S01]  /*03b0*/  NOP ;  /* 0x0000000000007918 */ /* 0x008fe20000000000 */
.L_x_423:
[----:B------:R-:W3:Y:S01]  /*03c0*/  SHFL.IDX PT, R2, R0, RZ, 0x1f ;  /* 0x00001fff00027589 */ /* 0x000ee200000e0000 */
[----:B------:R-:W-:Y:S01]  /*03d0*/  NOP ;  /* 0x0000000000007918 */ /* 0x000fe20000000000 */
[----:B---3--:R-:W-:-:S13]  /*03e0*/  ISETP.NE.AND P0, PT, R2, RZ, PT ;  /* 0x000000ff0200720c */ /* 0x008fda0003f05270 */
        /* <DEDUP_REMOVED lines=14> */
[----:B0-----:R3:W0:Y:S08]  /*04d0*/  SYNCS.EXCH.64 URZ, [UR8+0x33450], UR4 ;  /* 0x03345004083f75b2 */ /* 0x0016300008000100 */
[----:B------:R3:W0:Y:S01]  /*04e0*/  SYNCS.EXCH.64 URZ, [UR8+0x33460], UR6 ;  /* 0x03346006083f75b2 */ /* 0x0006220008000100 */
[----:B------:R3:W0:Y:S01]  /*04f0*/  SYNCS.EXCH.64 URZ, [UR8+0x33458], UR4 ;  /* 0x03345804083f75b2 */ /* 0x0006220008000100 */
[----:B------:R3:W0:Y:S02]  /*0500*/  SYNCS.EXCH.64 URZ, [UR8+0x33468], UR6 ;  /* 0x03346806083f75b2 */ /* 0x0006240008000100 */
[----:B---3--:R-:W-:Y:S01]  /*0510*/  NOP ;  /* 0x0000000000007918 */ /* 0x008fe20000000000 */
.L_x_424:
[----:B------:R-:W3:Y:S01]  /*0520*/  SHFL.IDX PT, R2, R0, RZ, 0x1f ;  /* 0x00001fff00027589 */ /* 0x000ee200000e0000 */
[----:B------:R-:W-:Y:S01]  /*0530*/  NOP ;  /* 0x0000000000007918 */ /* 0x000fe20000000000 */
[----:B---3--:R-:W-:-:S13]  /*0540*/  ISETP.NE.AND P0, PT, R2, RZ, PT ;  /* 0x000000ff0200720c */ /* 0x008fda0003f05270 */
[----:B------:R-:W-:Y:S05]  /*0550*/  @P0 BRA `(.L_x_425) ;  /* 0x0000000000380947 */ /* 0x000fea0003800000 */
[----:B0-----:R-:W0:Y:S01]  /*0560*/  S2UR UR5, SR_CgaCtaId ;  /* 0x00000000000579c3 */ /* 0x001e220000008800 */
[----:B------:R-:W-:Y:S01]  /*0570*/  UMOV UR4, 0x400 ;  /* 0x0000040000047882 */ /* 0x000fe20000000000 */
[----:B------:R-:W-:Y:S01]  /*0580*/  UMOV UR7, 0x80 ;  /* 0x0000008000077882 */ /* 0x000fe20000000000 */
[----:B------:R-:W-:Y:S01]  /*0590*/  ELECT P0, URZ, PT ;  /* 0x00000000003f782f */ /* 0x000fe20003800000 */
[----:B0-----:R-:W-:Y:S02]  /*05a0*/  ULEA UR6, UR5, UR4, 0x18 ;  /* 0x0000000405067291 */ /* 0x001fe4000f8ec03f */
[----:B------:R-:W-:-:S04]  /*05b0*/  UIADD3 UR4, -UR7, 0x100000, URZ ;  /* 0x0010000007047890 */ /* 0x000fc8000fffe13f */
[----:B------:R-:W-:Y:S02]  /*05c0*/  USHF.L.U32 UR5, UR4, 0xb, URZ ;  /* 0x0000000b04057899 */ /* 0x000fe4000800063f */
[----:B------:R-:W-:Y:S01]  /*05d0*/  USHF.L.U32 UR4, UR4, 0x1, URZ ;  /* 0x0000000104047899 */ /* 0x000fe2000800063f */
[----:B------:R-:W0:Y:S11]  /*05e0*/  FENCE.VIEW.ASYNC.S ;  /* 0x00000000000073c6 */ /* 0x000e360000000000 */
[----:B0-----:R3:W0:Y:S01]  /*05f0*/  SYNCS.EXCH.64 URZ, [UR6+0x33470], UR4 ;  /* 0x03347004063f75b2 */ /* 0x0016220008000100 */
[----:B------:R3:W0:Y:S01]  /*0600*/  SYNCS.EXCH.64 URZ, [UR6+0x33480], UR4 ;  /* 0x03348004063f75b2 */ /* 0x0006220008000100 */
[----:B------:R3:W0:Y:S01]  /*0610*/  SYNCS.EXCH.64 URZ, [UR6+0x33478], UR4 ;  /* 0x03347804063f75b2 */ /* 0x0006220008000100 */
[----:B------:R3:W0:Y:S02]  /*0620*/  SYNCS.EXCH.64 URZ, [UR6+0x33488], UR4 ;  /* 0x03348804063f75b2 */ /* 0x0006240008000100 */
[----:B---3--:R-:W-:Y:S01]  /*0630*/  NOP ;  /* 0x0000000000007918 */ /* 0x008fe20000000000 */
.L_x_425:
        /* <DEDUP_REMOVED lines=22> */
.L_x_426:
[----:B------:R-:W3:Y:S01]  /*07a0*/  SHFL.IDX PT, R3, R0, RZ, 0x1f ;  /* 0x00001fff00037589 */ /* 0x000ee200000e0000 */
[----:B------:R-:W-:Y:S01]  /*07b0*/  NOP ;  /* 0x0000000000007918 */ /* 0x000fe20000000000 */
[----:B------:R-:W0:Y:S01]  /*07c0*/  S2R R2, SR_CgaCtaId ;  /* 0x0000000000027919 */ /* 0x000e220000008800 */
[----:B---3--:R-:W-:-:S13]  /*07d0*/  ISETP.NE.AND P0, PT, R3, RZ, PT ;  /* 0x000000ff0300720c */ /* 0x008fda0003f05270 */
[----:B0-----:R-:W-:Y:S05]  /*07e0*/  @P0 BRA `(.L_x_427) ;  /* 0x0000000000480947 */ /* 0x001fea0003800000 */
[----:B------:R-:W0:Y:S01]  /*07f0*/  S2UR UR5, SR_CgaCtaId ;  /* 0x00000000000579c3 */ /* 0x000e220000008800 */
        /* <DEDUP_REMOVED lines=12> */
[----:B0-----:R0:W3:Y:S08]  /*08c0*/  SYNCS.EXCH.64 URZ, [UR8+0x334b0], UR4 ;  /* 0x0334b004083f75b2 */ /* 0x0010f00008000100 */
[----:B------:R0:W0:Y:S01]  /*08d0*/  SYNCS.EXCH.64 URZ, [UR8+0x334c0], UR6 ;  /* 0x0334c006083f75b2 */ /* 0x0000220008000100 */
[----:B------:R0:W0:Y:S01]  /*08e0*/  SYNCS.EXCH.64 URZ, [UR8+0x334b8], UR4 ;  /* 0x0334b804083f75b2 */ /* 0x0000220008000100 */
[----:B------:R0:W0:Y:S01]  /*08f0*/  SYNCS.EXCH.64 URZ, [UR8+0x334c8], UR6 ;  /* 0x0334c806083f75b2 */ /* 0x0000220008000100 */
[----:B------:R-:W-:Y:S01]  /*0900*/  NOP ;  /* 0x0000000000007918 */ /* 0x000fe20000000000 */
.L_x_427:
[----:B------:R-:W-:Y:S01]  /*0910*/  PLOP3.LUT P0, PT, PT, PT, UP0, 0x80, 0x0 ;  /* 0x000000000000781c */ /* 0x000fe20003f0f008 */
[----:B------:R-:W-:Y:S01]  /*0920*/  UMOV UR36, 0x1 ;  /* 0x0000000100247882 */ /* 0x000fe20000000000 */
[----:B------:R-:W-:Y:S01]  /*0930*/  NOP ;  /* 0x0000000000007918 */ /* 0x000fe20000000000 */
[----:B------:R-:W-:Y:S01]  /*0940*/  USEL UR36, UR36, 0x2, !UP0 ;  /* 0x0000000224247887 */ /* 0x000fe2000c000000 */
[----:B------:R-:W-:Y:S01]  /*0950*/  BSSY B8, `(.L_x_428) ;  /* 0x0002a2c000087945 */ /* 0x000fe20003800000 */
[----:B------:R-:W-:Y:S01]  /*0960*/  ULDC.64 UR50, c[0x0][0x208] ;  /* 0x0000820000327ab9 */ /* 0x000fe20000000a00 */
[----:B01234-:R-:W-:Y:S07]  /*0970*/  BAR.SYNC.DEFER_BLOCKING 0x0 ;  /* 0x0000000000007b1d */ /* 0x01ffee0000010000 */
[----:B------:R-:W-:Y:S05]  /*0980*/  @!P0 BRA `(.L_x_429) ;  /* 0x0000022000f48947 */ /* 0x000fea0003800000 */
.L_x_430:
        /* <DEDUP_REMOVED lines=8> */
[----:B-1----:R-:W-:-:S06]  /*0a10*/  ULEA UR4, UR38, UR4, 0x18 ;  /* 0x0000000426047291 */ /* 0x002fcc000f8ec03f */
[----:B------:R-:W-:Y:S01]  /*0a20*/  IMAD.U32 R18, RZ, RZ, UR4 ;  /* 0x00000004ff127e24 */ /* 0x000fe2000f8e00ff */
[----:B0-----:R-:W-:Y:S01]  /*0a30*/  SHF.R.U32.HI R0, RZ, 0x7, R0 ;  /* 0x00000007ff007819 */ /* 0x001fe20000011600 */
[----:B------:R-:W-:-:S03]  /*0a40*/  ULDC UR4, c[0x0][0xc3c] ;  /* 0x00030f0000047ab9 */ /* 0x000fc60000000800 */
[----:B------:R-:W-:-:S13]  /*0a50*/  ISETP.NE.AND P0, PT, R0, 0x1, PT ;  /* 0x000000010000780c */ /* 0x000fda0003f05270 */
[----:B------:R-:W-:Y:S08]  /*0a60*/  @!P0 BAR.ARV 0x9, 0x100 ;  /* 0x0244000000008b1d */ /* 0x000ff00000002000 */
[----:B------:R-:W-:Y:S06]  /*0a70*/  BAR.SYNC.DEFER_BLOCKING 0x5, 0x180 ;  /* 0x0146000000007b1d */ /* 0x000fec0000010000 */
[----:B------:R-:W0:Y:S02]  /*0a80*/  LDS.128 R220, [R18+0x334d0] ;  /* 0x0334d00012dc7984 */ /* 0x000e240000000c00 */
[----:B------:R-:W-:Y:S06]  /*0a90*/  BAR.ARV 0x4, 0x180 ;  /* 0x0106000000007b1d */ /* 0x000fec0000002000 */
[----:B0-----:R-:W-:-:S13]  /*0aa0*/  ISETP.GE.AND P0, PT, R223, UR4, PT ;  /* 0x00000004df007c0c */ /* 0x001fda000bf06270 */
[----:B------:R-:W-:Y:S05]  /*0ab0*/  @P0 BRA `(.L_x_431) ;  /* 0x000002a000540947 */ /* 0x000fea0003800000 */
[----:B------:R-:W0:Y:S01]  /*0ac0*/  S2R R0, SR_TID.X ;  /* 0x0000000000007919 */ /* 0x000e220000002100 */
[----:B------:R-:W-:Y:S01]  /*0ad0*/  R2UR UR48, R18 ;  /* 0x00000000123072ca */ /* 0x000fe200000e0000 */
[----:B------:R-:W-:Y:S01]  /*0ae0*/  IMAD.MOV.U32 R19, RZ, RZ, RZ ;  /* 0x000000ffff137224 */ /* 0x000fe200078e00ff */
[----:B------:R-:W-:Y:S01]  /*0af0*/  ULOP3.LUT UR49, UR36, 0x1, URZ, 0xfc, !UPT ;  /* 0x0000000124317892 */ /* 0x000fe2000f8efc3f */
[----:B------:R-:W-:-:S10]  /*0b00*/  UMOV UR37, URZ ;  /* 0x0000003f00257c82 */ /* 0x000fd40008000000 */
[----:B------:R-:W-:Y:S01]  /*0b10*/  UIADD3 UR48, UR48, 0x1e200, URZ ;  /* 0x0001e20030307890 */ /* 0x000fe2000fffe03f */
[----:B0-----:R-:W-:-:S05]  /*0b20*/  VIADD R0, R0, 0xffffff80 ;  /* 0xffffff8000007836 */ /* 0x001fca0000000000 */
[----:B------:R-:W-:Y:S02]  /*0b30*/  SHF.R.S32.HI R3, RZ, 0x1f, R0 ;  /* 0x0000001fff037819 */ /* 0x000fe40000011400 */
[-C--:B------:R-:W-:Y:S02]  /*0b40*/  LEA.HI R6, R0, R0.reuse, RZ, 0x1 ;  /* 0x0000000000067211 */ /* 0x080fe400078f08ff */
[CC--:B------:R-:W-:Y:S02]  /*0b50*/  LEA.HI R4, R3.reuse, R0.reuse, RZ, 0x4 ;  /* 0x0000000003047211 */ /* 0x0c0fe400078f20ff */
[CC--:B------:R-:W-:Y:S02]  /*0b60*/  LEA.HI R2, R3.reuse, R0.reuse, RZ, 0x7 ;  /* 0x0000000003027211 */ /* 0x0c0fe400078f38ff */
[----:B------:R-:W-:Y:S02]  /*0b70*/  SHF.R.S32.HI R11, RZ, 0x1, R6 ;  /* 0x00000001ff0b7819 */ /* 0x000fe40000011406 */
[----:B------:R-:W-:-:S02]  /*0b80*/  LEA.HI R5, R3, R0, RZ, 0x5 ;  /* 0x0000000003057211 */ /* 0x000fc400078f28ff */
[----:B------:R-:W-:Y:S02]  /*0b90*/  LEA.HI R8, R3, R0, RZ, 0x2 ;  /* 0x0000000003087211 */ /* 0x000fe400078f10ff */
[----:B------:R-:W-:Y:S02]  /*0ba0*/  LOP3.LUT R7, R6, 0xfffffffe, RZ, 0xc0, !PT ;  /* 0xfffffffe06077812 */ /* 0x000fe400078ec0ff */
[----:B------:R-:W-:Y:S02]  /*0bb0*/  LOP3.LUT R3, R4, 0x3fffff0, RZ, 0xc0, !PT ;  /* 0x03fffff004037812 */ /* 0x000fe400078ec0ff */
[----:B------:R-:W-:Y:S01]  /*0bc0*/  LOP3.LUT R9, R2, 0xffffff80, RZ, 0xc0, !PT ;  /* 0xffffff8002097812 */ /* 0x000fe200078ec0ff */
[----:B------:R-:W-:Y:S01]  /*0bd0*/  IMAD.IADD R7, R0, 0x1, -R7 ;  /* 0x0000000100077824 */ /* 0x000fe200078e0a07 */
[----:B------:R-:W-:Y:S01]  /*0be0*/  LEA.HI R6, R6, R11, RZ, 0x1 ;  /* 0x0000000b06067211 */ /* 0x000fe200078f08ff */
[C---:B------:R-:W-:Y:S01]  /*0bf0*/  IMAD.IADD R3, R0.reuse, 0x1, -R3 ;  /* 0x0000000100037824 */ /* 0x040fe200078e0a03 */
[----:B------:R-:W-:Y:S01]  /*0c00*/  IADD3 R10, R0, -R9, RZ ;  /* 0x80000009000a7210 */ /* 0x000fe20007ffe0ff */
[----:B------:R-:W-:Y:S01]  /*0c10*/  IMAD.SHL.U32 R0, R5, 0x20, RZ ;  /* 0x0000002005007824 */ /* 0x000fe200078e00ff */
[----:B------:R-:W-:Y:S01]  /*0c20*/  LOP3.LUT R6, R6, 0x3fffffe, RZ, 0xc0, !PT ;  /* 0x03fffffe06067812 */ /* 0x000fe200078ec0ff */
[----:B------:R-:W-:Y:S01]  /*0c30*/  IMAD.SHL.U32 R228, R7, 0x8, RZ ;  /* 0x0000000807e47824 */ /* 0x000fe200078e00ff */
[----:B------:R-:W-:-:S02]  /*0c40*/  SHF.R.S32.HI R2, RZ, 0x2, R8 ;  /* 0x00000002ff027819 */ /* 0x000fc40000011408 */
[----:B------:R-:W-:Y:S01]  /*0c50*/  SHF.R.S32.HI R9, RZ, 0x1f, R8 ;  /* 0x0000001fff097819 */ /* 0x000fe20000011408 */
[C---:B------:R-:W-:Y:S01]  /*0c60*/  IMAD.IADD R6, R11.reuse, 0x1, -R6 ;  /* 0x000000010b067824 */ /* 0x040fe200078e0a06 */
[----:B------:R-:W-:Y:S01]  /*0c70*/  SHF.R.S32.HI R5, RZ, 0x4, R4 ;  /* 0x00000004ff057819 */ /* 0x000fe20000011404 */
[----:B------:R-:W-:Y:S01]  /*0c80*/  VIADD R11, R11, 0x80 ;  /* 0x000000800b0b7836 */ /* 0x000fe20000000000 */
[----:B------:R-:W-:Y:S02]  /*0c90*/  LOP3.LUT R0, R0, 0xfffffc00, RZ, 0xc0, !PT ;  /* 0xfffffc0000007812 */ /* 0x000fe400078ec0ff */
[----:B------:R-:W-:Y:S02]  /*0ca0*/  LEA.HI R9, R9, R2, RZ, 0x2 ;  /* 0x0000000209097211 */ /* 0x000fe400078f10ff */
[----:B------:R-:W-:Y:S01]  /*0cb0*/  LEA.HI R4, R4, R5, RZ, 0x1 ;  /* 0x0000000504047211 */ /* 0x000fe200078f08ff */
[----:B------:R-:W-:Y:S01]  /*0cc0*/  IMAD R3, R3, 0x40, R0 ;  /* 0x0000004003037824 */ /* 0x000fe200078e0200 */
[----:B------:R-:W-:-:S02]  /*0cd0*/  LOP3.LUT R9, R9, 0xfffffffc, RZ, 0xc0, !PT ;  /* 0xfffffffc09097812 */ /* 0x000fc400078ec0ff */
[----:B------:R-:W-:Y:S02]  /*0ce0*/  LOP3.LUT R4, R4, 0x1ffffffe, RZ, 0xc0, !PT ;  /* 0x1ffffffe04047812 */ /* 0x000fe400078ec0ff */
[----:B------:R-:W-:Y:S01]  /*0cf0*/  SHF.R.S32.HI R0, RZ, 0x1f, R11 ;  /* 0x0000001fff007819 */ /* 0x000fe2000001140b */
[----:B------:R-:W-:Y:S01]  /*0d00*/  IMAD.IADD R9, R2, 0x1, -R9 ;  /* 0x0000000102097824 */ /* 0x000fe200078e0a09 */
[C---:B------:R-:W-:Y:S01]  /*0d10*/  LEA R8, R5.reuse, R6, 0x3 ;  /* 0x0000000605087211 */ /* 0x040fe200078e18ff */
[----:B------:R-:W-:Y:S01]  /*0d20*/  IMAD.IADD R4, R5, 0x1, -R4 ;  /* 0x0000000105047824 */ /* 0x000fe200078e0a04 */
[-C--:B------:R-:W-:Y:S01]  /*0d30*/  LEA.HI R2, R0, R11.reuse, RZ, 0x3 ;  /* 0x0000000b00027211 */ /* 0x080fe200078f18ff */
[----:B------:R-:W-:Y:S01]  /*0d40*/  IMAD.SHL.U32 R9, R9, 0x80, RZ ;  /* 0x0000008009097824 */ /* 0x000fe200078e00ff */
[----:B------:R-:W-:Y:S01]  /*0d50*/  LEA.HI R6, R11, R11, RZ, 0x1 ;  /* 0x0000000b0b067211 */ /* 0x000fe200078f08ff */
[----:B------:R-:W-:Y:S01]  /*0d60*/  IMAD R3, R4, 0x8, R3 ;  /* 0x0000000804037824 */ /* 0x000fe200078e0203 */
[----:B------:R-:W-:Y:S01]  /*0d70*/  SHF.R.S32.HI R5, RZ, 0x1f, R10 ;  /* 0x0000001fff057819 */ /* 0x000fe2000001140a */
[----:B------:R-:W-:Y:S01]  /*0d80*/  IMAD.SHL.U32 R2, R2, 0x40, RZ ;  /* 0x0000004002027824 */ /* 0x000fe200078e00ff */
[----:B------:R-:W-:Y:S01]  /*0d90*/  LOP3.LUT R0, R6, 0x3fffffe, RZ, 0xc0, !PT ;  /* 0x03fffffe06007812 */ /* 0x000fe200078ec0ff */
[----:B------:R-:W-:Y:S01]  /*0da0*/  VIADD R4, R228, 0x40 ;  /* 0x00000040e4047836 */ /* 0x000fe20000000000 */
[----:B------:R0:W-:Y:S01]  /*0db0*/  STL [R1+0x68], R3 ;  /* 0x0000680301007387 */ /* 0x0001e20000100800 */
[----:B------:R-:W-:-:S02]  /*0dc0*/  LEA.HI R5, R5, R10, RZ, 0x2 ;  /* 0x0000000a05057211 */ /* 0x000fc400078f10ff */
[----:B------:R-:W-:Y:S01]  /*0dd0*/  IMAD.IADD R0, R11, 0x1, -R0 ;  /* 0x000000010b007824 */ /* 0x000fe200078e0a00 */
[C---:B------:R-:W-:Y:S02]  /*0de0*/  IADD3 R11, R228.reuse, 0x20, RZ ;  /* 0x00000020e40b7810 */ /* 0x040fe40007ffe0ff */
[C---:B------:R-:W-:Y:S02]  /*0df0*/  IADD3 R226, R228.reuse, R4, RZ ;  /* 0x00000004e4e27210 */ /* 0x040fe40007ffe0ff */
[----:B------:R-:W-:Y:S01]  /*0e00*/  LOP3.LUT R5, R5, 0x7ffffffc, RZ, 0xc0, !PT ;  /* 0x7ffffffc05057812 */ /* 0x000fe200078ec0ff */
[----:B------:R-:W-:Y:S01]  /*0e10*/  IMAD.IADD R225, R228, 0x1, R11 ;  /* 0x00000001e4e17824 */ /* 0x000fe200078e020b */
[----:B0-----:R-:W-:Y:S01]  /*0e20*/  LOP3.LUT R3, R2, 0xfffffe00, RZ, 0xc0, !PT ;  /* 0xfffffe0002037812 */ /* 0x001fe200078ec0ff */
[----:B------:R0:W-:Y:S01]  /*0e30*/  STL [R1+0x20], R11 ;  /* 0x0000200b01007387 */ /* 0x0001e20000100800 */
[----:B------:R-:W-:Y:S01]  /*0e40*/  LOP3.LUT R13, R9, 0x180, RZ, 0xc0, !PT ;  /* 0x00000180090d7812 */ /* 0x000fe200078ec0ff */
[----:B------:R-:W-:Y:S01]  /*0e50*/  IMAD.IADD R5, R10, 0x1, -R5 ;  /* 0x000000010a057824 */ /* 0x000fe200078e0a05 */
[----:B------:R-:W-:Y:S01]  /*0e60*/  SHF.L.U32 R16, R7, 0x4, RZ ;  /* 0x0000000407107819 */ /* 0x000fe200000006ff */
[----:B------:R-:W-:Y:S01]  /*0e70*/  IMAD R0, R0, 0x40, R3 ;  /* 0x0000004000007824 */ /* 0x000fe200078e0203 */
[----:B------:R-:W-:Y:S01]  /*0e80*/  SHF.R.S32.HI R3, RZ, 0x1f, R226 ;  /* 0x0000001fff037819 */ /* 0x000fe200000114e2 */
[----:B------:R-:W-:Y:S01]  /*0e90*/  IMAD.MOV.U32 R10, RZ, RZ, -0x2 ;  /* 0xfffffffeff0a7424 */ /* 0x000fe200078e00ff */
[----:B------:R-:W-:Y:S01]  /*0ea0*/  SHF.R.U32.HI R12, RZ, 0x3, R13 ;  /* 0x00000003ff0c7819 */ /* 0x000fe2000001160d */
[----:B------:R-:W-:Y:S01]  /*0eb0*/  VIADD R7, R228, 0x10 ;  /* 0x00000010e4077836 */ /* 0x000fe20000000000 */
[----:B------:R1:W-:Y:S01]  /*0ec0*/  STL [R1+0x44], R0 ;  /* 0x0000440001007387 */ /* 0x0003e20000100800 */
[----:B0-----:R-:W-:Y:S01]  /*0ed0*/  IMAD.SHL.U32 R11, R8, 0x40, RZ ;  /* 0x00000040080b7824 */ /* 0x001fe200078e00ff */
[----:B------:R-:W-:Y:S01]  /*0ee0*/  LEA.HI R2, R3, R226, RZ, 0x4 ;  /* 0x000000e203027211 */ /* 0x000fe200078f20ff */
[----:B------:R-:W-:Y:S01]  /*0ef0*/  IMAD R10, R5, R10, 0xa0 ;  /* 0x000000a0050a7424 */ /* 0x000fe200078e020a */
[----:B------:R0:W-:Y:S01]  /*0f00*/  STL [R1+0x1c], R4 ;  /* 0x00001c0401007387 */ /* 0x0001e20000100800 */
[----:B------:R-:W-:Y:S01]  /*0f10*/  LEA.HI R8, R3, R226, RZ, 0x6 ;  /* 0x000000e203087211 */ /* 0x000fe200078f30ff */
[C---:B------:R-:W-:Y:S01]  /*0f20*/  VIADD R23, R16.reuse, 0x60 ;  /* 0x0000006010177836 */ /* 0x040fe20000000000 */
[----:B------:R-:W-:Y:S01]  /*0f30*/  SHF.R.S32.HI R6, RZ, 0x1, R6 ;  /* 0x00000001ff067819 */ /* 0x000fe20000011406 */
[----:B------:R-:W-:Y:S01]  /*0f40*/  STL [R1+0x38], R11 ;  /* 0x0000380b01007387 */ /* 0x000fe20000100800 */
[----:B------:R-:W-:Y:S01]  /*0f50*/  VIADD R22, R16, 0x80 ;  /* 0x0000008010167836 */ /* 0x000fe20000000000 */
[----:B-1----:R-:W-:Y:S01]  /*0f60*/  SHF.R.S32.HI R0, RZ, 0x1f, R225 ;  /* 0x0000001fff007819 */ /* 0x002fe200000114e1 */
[----:B------:R-:W-:Y:S01]  /*0f70*/  IMAD.SHL.U32 R9, R8, 0x80, RZ ;  /* 0x0000008008097824 */ /* 0x000fe200078e00ff */
[----:B------:R-:W-:Y:S01]  /*0f80*/  LOP3.LUT R8, R13, 0x30, R2, 0xf8, !PT ;  /* 0x000000300d087812 */ /* 0x000fe200078ef802 */
[----:B------:R-:W-:Y:S01]  /*0f90*/  STL [R1+0x30], R13 ;  /* 0x0000300d01007387 */ /* 0x000fe20000100800 */
[-C--:B0-----:R-:W-:Y:S01]  /*0fa0*/  LEA.HI R4, R0, R225.reuse, RZ, 0x6 ;  /* 0x000000e100047211 */ /* 0x081fe200078f30ff */
[----:B------:R-:W-:Y:S01]  /*0fb0*/  VIADD R224, R16, 0xa0 ;  /* 0x000000a010e07836 */ /* 0x000fe20000000000 */
[----:B------:R-:W-:Y:S01]  /*0fc0*/  LEA.HI R0, R0, R225, RZ, 0x4 ;  /* 0x000000e100007211 */ /* 0x000fe200078f20ff */
[----:B------:R-:W-:Y:S01]  /*0fd0*/  STL [R1+0x34], R12 ;  /* 0x0000340c01007387 */ /* 0x000fe20000100800 */
[----:B------:R-:W-:Y:S01]  /*0fe0*/  LOP3.LUT R9, R9, 0xffffe000, RZ, 0xc0, !PT ;  /* 0xffffe00009097812 */ /* 0x000fe200078ec0ff */
[----:B------:R-:W-:Y:S01]  /*0ff0*/  IMAD.SHL.U32 R4, R4, 0x80, RZ ;  /* 0x0000008004047824 */ /* 0x000fe200078e00ff */
[----:B------:R-:W-:Y:S01]  /*1000*/  LOP3.LUT R3, R13, 0x30, R0, 0xf8, !PT ;  /* 0x000000300d037812 */ /* 0x000fe200078ef800 */
[----:B------:R-:W-:Y:S01]  /*1010*/  STL [R1+0x64], R10 ;  /* 0x0000640a01007387 */ /* 0x000fe20000100800 */
[-C--:B------:R-:W-:Y:S01]  /*1020*/  LOP3.LUT R8, R8, R12.reuse, RZ, 0x3c, !PT ;  /* 0x0000000c08087212 */ /* 0x080fe200078e3cff */
[----:B------:R-:W-:Y:S01]  /*1030*/  IMAD.SHL.U32 R6, R6, 0x80, RZ ;  /* 0x0000008006067824 */ /* 0x000fe200078e00ff */
[----:B------:R-:W-:Y:S01]  /*1040*/  LOP3.LUT R4, R4, 0xffffe000, RZ, 0xc0, !PT ;  /* 0xffffe00004047812 */ /* 0x000fe200078ec0ff */
[----:B------:R-:W-:Y:S01]  /*1050*/  STL [R1+0x14], RZ ;  /* 0x000014ff01007387 */ /* 0x000fe20000100800 */
[----:B------:R-:W-:-:S02]  /*1060*/  LOP3.LUT R3, R3, R12, RZ, 0x3c, !PT ;  /* 0x0000000c03037212 */ /* 0x000fc400078e3cff */
[-C--:B------:R-:W-:Y:S01]  /*1070*/  IADD3 R9, R8, R11.reuse, R9 ;  /* 0x0000000b08097210 */ /* 0x080fe20007ffe009 */
[----:B------:R-:W-:Y:S01]  /*1080*/  STL [R1+0x3c], RZ ;  /* 0x00003cff01007387 */ /* 0x000fe20000100800 */
[----:B------:R-:W-:Y:S01]  /*1090*/  IADD3 R5, R3, R11, R4 ;  /* 0x0000000b03057210 */ /* 0x000fe20007ffe004 */
[C---:B------:R-:W-:Y:S01]  /*10a0*/  VIADD R3, R228.reuse, 0x30 ;  /* 0x00000030e4037836 */ /* 0x040fe20000000000 */
[----:B------:R-:W-:Y:S01]  /*10b0*/  IADD3 R4, R228, 0x50, RZ ;  /* 0x00000050e4047810 */ /* 0x000fe20007ffe0ff */
[----:B------:R-:W-:Y:S01]  /*10c0*/  STL [R1+0x2c], RZ ;  /* 0x00002cff01007387 */ /* 0x000fe20000100800 */
[----:B------:R-:W-:Y:S02]  /*10d0*/  SHF.R.S32.HI R8, RZ, 0x1f, R23 ;  /* 0x0000001fff087819 */ /* 0x000fe40000011417 */
[----:B------:R-:W-:Y:S01]  /*10e0*/  SHF.R.S32.HI R227, RZ, 0x4, R0 ;  /* 0x00000004ffe37819 */ /* 0x000fe20000011400 */
[----:B------:R0:W-:Y:S01]  /*10f0*/  STL [R1+0x18], R7 ;  /* 0x0000180701007387 */ /* 0x0001e20000100800 */
[----:B------:R-:W-:Y:S01]  /*1100*/  SHF.R.S32.HI R0, RZ, 0x4, R2 ;  /* 0x00000004ff007819 */ /* 0x000fe20000011402 */
[----:B------:R-:W-:Y:S01]  /*1110*/  IMAD.IADD R2, R18, 0x1, R5 ;  /* 0x0000000112027824 */ /* 0x000fe200078e0205 */
[----:B------:R-:W-:Y:S01]  /*1120*/  SHF.R.S32.HI R17, RZ, 0x1f, R16 ;  /* 0x0000001fff117819 */ /* 0x000fe20000011410 */
[----:B------:R1:W-:Y:S04]  /*1130*/  STL [R1+0x24], R3 ;  /* 0x0000240301007387 */ /* 0x0003e80000100800 */
[----:B------:R2:W-:Y:S01]  /*1140*/  STL [R1+0x28], R4 ;  /* 0x0000280401007387 */ /* 0x0005e20000100800 */
[----:B0-----:R-:W-:-:S03]  /*1150*/  SHF.R.S32.HI R7, RZ, 0x1f, R224 ;  /* 0x0000001fff077819 */ /* 0x001fc600000114e0 */
[----:B------:R-:W-:Y:S01]  /*1160*/  STL [R1+0xc], R8 ;  /* 0x00000c0801007387 */ /* 0x000fe20000100800 */
[----:B-1----:R-:W-:Y:S02]  /*1170*/  LOP3.LUT R3, R13, 0x30, R16, 0xf8, !PT ;  /* 0x000000300d037812 */ /* 0x002fe400078ef810 */
[----:B--2---:R-:W-:Y:S02]  /*1180*/  SHF.R.S32.HI R4, RZ, 0x1f, R22 ;  /* 0x0000001fff047819 */ /* 0x004fe40000011416 */
[----:B------:R-:W-:-:S03]  /*1190*/  LOP3.LUT R3, R3, R12, RZ, 0x3c, !PT ;  /* 0x0000000c03037212 */ /* 0x000fc600078e3cff */
[----:B------:R0:W-:Y:S01]  /*11a0*/  STL [R1+0x8], R4 ;  /* 0x0000080401007387 */ /* 0x0001e20000100800 */
[----:B------:R-:W-:-:S03]  /*11b0*/  IADD3 R3, R18, R11, R3 ;  /* 0x0000000b12037210 */ /* 0x000fc60007ffe003 */
[----:B------:R-:W-:Y:S01]  /*11c0*/  STL [R1+0x4], R7 ;  /* 0x0000040701007387 */ /* 0x000fe20000100800 */
[----:B0-----:R-:W-:-:S05]  /*11d0*/  LOP3.LUT R4, R6, 0x180, RZ, 0xc0, !PT ;  /* 0x0000018006047812 */ /* 0x001fca00078ec0ff */
[----:B------:R-:W-:Y:S04]  /*11e0*/  STL [R1+0x40], R4 ;  /* 0x0000400401007387 */ /* 0x000fe80000100800 */
[----:B------:R0:W-:Y:S04]  /*11f0*/  STL [R1], R0 ;  /* 0x0000000001007387 */ /* 0x0001e80000100800 */
[----:B------:R1:W-:Y:S04]  /*1200*/  STL [R1+0x60], R3 ;  /* 0x0000600301007387 */ /* 0x0003e80000100800 */
[----:B------:R1:W-:Y:S01]  /*1210*/  STL [R1+0x5c], R2 ;  /* 0x00005c0201007387 */ /* 0x0003e20000100800 */
[----:B0-----:R-:W-:-:S05]  /*1220*/  IMAD.IADD R0, R18, 0x1, R9 ;  /* 0x0000000112007824 */ /* 0x001fca00078e0209 */
[----:B------:R1:W-:Y:S02]  /*1230*/  STL [R1+0x58], R0 ;  /* 0x0000580001007387 */ /* 0x0003e40000100800 */
.L_x_630:
[----:B01----:R-:W0:Y:S02]  /*1240*/  LDC.64 R2, c[0x0][0xc88] ;  /* 0x00032200ff027b82 */ /* 0x003e240000000a00 */
[----:B0-----:R-:W-:-:S05]  /*1250*/  IMAD.WIDE R2, R223, 0x4, R2 ;  /* 0x00000004df027825 */ /* 0x001fca00078e0202 */
[----:B--2---:R0:W2:Y:S01]  /*1260*/  LDG.E R0, desc[UR50][R2.64] ;  /* 0x0000003202007981 */ /* 0x0040a2000c1e1900 */
[----:B------:R-:W-:Y:S05]  /*1270*/  YIELD ;  /* 0x0000000000007946 */ /* 0x000fea0003800000 */
[----:B------:R-:W-:Y:S01]  /*1280*/  ULDC.64 UR4, c[0x0][0xa28] ;  /* 0x00028a0000047ab9 */ /* 0x000fe20000000a00 */
[----:B------:R-:W-:Y:S01]  /*1290*/  ULDC.64 UR8, c[0x0][0xa18] ;  /* 0x0002860000087ab9 */ /* 0x000fe20000000a00 */
[----:B------:R-:W-:Y:S01]  /*12a0*/  ISETP.NE.U32.AND P1, PT, RZ, UR4, PT ;  /* 0x00000004ff007c0c */ /* 0x000fe2000bf25070 */
[----:B------:R-:W-:Y:S01]  /*12b0*/  ULDC.64 UR6, c[0x0][0xa08] ;  /* 0x0002820000067ab9 */ /* 0x000fe20000000a00 */
[----:B0-----:R-:W-:Y:S01]  /*12c0*/  IMAD.MOV.U32 R3, RZ, RZ, RZ ;  /* 0x000000ffff037224 */ /* 0x001fe200078e00ff */
[----:B------:R-:W-:-:S02]  /*12d0*/  ISETP.NE.U32.AND P0, PT, RZ, UR6, PT ;  /* 0x00000006ff007c0c */ /* 0x000fc4000bf05070 */
[----:B------:R-:W-:Y:S02]  /*12e0*/  ISETP.NE.AND.EX P1, PT, RZ, UR5, PT, P1 ;  /* 0x00000005ff007c0c */ /* 0x000fe4000bf25310 */
[----:B------:R-:W-:Y:S02]  /*12f0*/  ISETP.NE.AND.EX P0, PT, RZ, UR7, PT, P0 ;  /* 0x00000007ff007c0c */ /* 0x000fe4000bf05300 */
[----:B------:R-:W-:Y:S02]  /*1300*/  MOV R123, RZ ;  /* 0x000000ff007b7202 */ /* 0x000fe40000000f00 */
[----:B--23--:R-:W-:Y:S01]  /*1310*/  SHF.R.S32.HI R6, RZ, 0x1f, R0 ;  /* 0x0000001fff067819 */ /* 0x00cfe20000011400 */
[----:B------:R-:W-:-:S06]  /*1320*/  IMAD.SHL.U32 R27, R0, 0x4, RZ ;  /* 0x00000004001b7824 */ /* 0x000fcc00078e00ff */
[C---:B------:R-:W-:Y:S01]  /*1330*/  @P1 LEA R4, P2, R0.reuse, UR4, 0x2 ;  /* 0x0000000400041c11 */ /* 0x040fe2000f8410ff */
[----:B------:R-:W-:Y:S01]  /*1340*/  STL [R1+0x48], R0 ;  /* 0x0000480001007387 */ /* 0x000fe20000100800 */
[C-C-:B------:R-:W-:Y:S02]  /*1350*/  SHF.L.U64.HI R28, R0.reuse, 0x2, R6.reuse ;  /* 0x00000002001c7819 */ /* 0x140fe40000010206 */
[----:B------:R-:W-:Y:S01]  /*1360*/  @P1 LEA.HI.X R5, R0, UR5, R6, 0x2, P2 ;  /* 0x0000000500051c11 */ /* 0x000fe200090f1406 */
[----:B------:R0:W-:Y:S01]  /*1370*/  STL [R1+0x50], R6 ;  /* 0x0000500601007387 */ /* 0x0001e20000100800 */
[----:B------:R-:W-:Y:S01]  /*1380*/  ISETP.NE.U32.AND P2, PT, RZ, UR8, PT ;  /* 0x00000008ff007c0c */ /* 0x000fe2000bf45070 */
[----:B------:R-:W-:Y:S01]  /*1390*/  ULDC UR4, c[0x0][0x288] ;  /* 0x0000a20000047ab9 */ /* 0x000fe20000000800 */
[----:B------:R-:W-:Y:S01]  /*13a0*/  IADD3 R8, P3, R27, UR6, RZ ;  /* 0x000000061b087c10 */ /* 0x000fe2000ff7e0ff */
[----:B------:R1:W5:Y:S01]  /*13b0*/  @P1 LDG.E R3, desc[UR50][R4.64] ;  /* 0x0000003204031981 */ /* 0x000362000c1e1900 */
[----:B------:R-:W-:Y:S01]  /*13c0*/  ISETP.NE.AND.EX P2, PT, RZ, UR9, PT, P2 ;  /* 0x00000009ff007c0c */ /* 0x000fe2000bf45320 */
[----:B------:R-:W-:Y:S01]  /*13d0*/  IMAD.U32 R135, RZ, RZ, UR4 ;  /* 0x00000004ff877e24 */ /* 0x000fe2000f8e00ff */
[----:B------:R-:W-:Y:S01]  /*13e0*/  IADD3.X R9, R28, UR7, RZ, P3, !PT ;  /* 0x000000071c097c10 */ /* 0x000fe20009ffe4ff */
[----:B------:R-:W-:-:S04]  /*13f0*/  ULDC.64 UR4, c[0x0][0x418] ;  /* 0x0001060000047ab9 */ /* 0x000fc80000000a00 */
[----:B------:R1:W5:Y:S06]  /*1400*/  @P0 LDG.E R123, desc[UR50][R8.64] ;  /* 0x00000032087b0981 */ /* 0x00036c000c1e1900 */
[----:B0-----:R-:W-:-:S04]  /*1410*/  @P2 IADD3 R6, P1, R27, UR8, RZ ;  /* 0x000000081b062c10 */ /* 0x001fc8000ff3e0ff */
[----:B------:R-:W-:-:S05]  /*1420*/  @P2 IADD3.X R7, R28, UR9, RZ, P1, !PT ;  /* 0x000000091c072c10 */ /* 0x000fca0008ffe4ff */
[----:B------:R1:W5:Y:S01]  /*1430*/  @P2 LDG.E R135, desc[UR50][R6.64] ;  /* 0x0000003206872981 */ /* 0x000362000c1e1900 */
[----:B------:R-:W-:-:S03]  /*1440*/  UISETP.NE.U32.AND UP0, UPT, UR4, URZ, UPT ;  /* 0x0000003f0400728c */ /* 0x000fc6000bf05070 */
[----:B------:R-:W-:Y:S01]  /*1450*/  ULDC UR4, c[0x0][0x424] ;  /* 0x0001090000047ab9 */ /* 0x000fe20000000800 */
[----:B------:R-:W-:-:S03]  /*1460*/  UISETP.NE.AND.EX UP0, UPT, UR5, URZ, UPT, UP0 ;  /* 0x0000003f0500728c */ /* 0x000fc6000bf05300 */
[----:B------:R-:W-:Y:S01]  /*1470*/  ULDC UR5, c[0x0][0x2f0] ;  /* 0x0000bc0000057ab9 */ /* 0x000fe20000000800 */
[----:B------:R-:W-:-:S04]  /*1480*/  USEL UR4, UR4, 0x1, UP0 ;  /* 0x0000000104047887 */ /* 0x000fc80008000000 */
[----:B------:R-:W-:-:S03]  /*1490*/  UIMAD UR4, UR4, UR5, URZ ;  /* 0x00000005040472a4 */ /* 0x000fc6000f8e023f */
[----:B------:R-:W-:Y:S02]  /*14a0*/  ULDC UR5, c[0x0][0x348] ;  /* 0x0000d20000057ab9 */ /* 0x000fe40000000800 */
[----:B------:R-:W-:Y:S02]  /*14b0*/  IMAD.U32 R2, RZ, RZ, UR5 ;  /* 0x00000005ff027e24 */ /* 0x000fe4000f8e00ff */
[----:B------:R-:W-:Y:S02]  /*14c0*/  IMAD.U32 R26, RZ, RZ, UR4 ;  /* 0x00000004ff1a7e24 */ /* 0x000fe4000f8e00ff */
[----:B------:R-:W-:Y:S01]  /*14d0*/  IMAD.MOV.U32 R24, RZ, RZ, R0 ;  /* 0x000000ffff187224 */ /* 0x000fe200078e0000 */
[----:B-1--4-:R-:W-:Y:S06]  /*14e0*/  @P2 BRA `(.L_x_432) ;  /* 0x0000000000242947 */ /* 0x012fec0003800000 */
[----:B------:R-:W-:Y:S02]  /*14f0*/  ULDC.64 UR4, c[0x0][0xa00] ;  /* 0x0002800000047ab9 */ /* 0x000fe40000000a00 */
[----:B------:R-:W-:-:S04]  /*1500*/  ISETP.NE.U32.AND P1, PT, RZ, UR4, PT ;  /* 0x00000004ff007c0c */ /* 0x000fc8000bf25070 */
[----:B------:R-:W-:-:S13]  /*1510*/  ISETP.NE.AND.EX P1, PT, RZ, UR5, PT, P1 ;  /* 0x00000005ff007c0c */ /* 0x000fda000bf25310 */
[----:B------:R-:W-:Y:S05]  /*1520*/  @!P1 BRA `(.L_x_432) ;  /* 0x0000000000149947 */ /* 0x000fea0003800000 */
[----:B------:R-:W0:Y:S02]  /*1530*/  LDC.64 R4, c[0x0][0xa00] ;  /* 0x00028000ff047b82 */ /* 0x000e240000000a00 */
[----:B0-----:R-:W-:-:S05]  /*1540*/  IMAD.WIDE R4, R24, 0x4, R4 ;  /* 0x0000000418047825 */ /* 0x001fca00078e0204 */
[----:B-----5:R-:W2:Y:S04]  /*1550*/  LDG.E R135, desc[UR50][R4.64] ;  /* 0x0000003204877981 */ /* 0x020ea8000c1e1900 */
[----:B------:R-:W2:Y:S02]  /*1560*/  LDG.E R0, desc[UR50][R4.64+0x4] ;  /* 0x0000043204007981 */ /* 0x000ea4000c1e1900 */
[----:B--2---:R-:W-:-:S07]  /*1570*/  IMAD.IADD R135, R0, 0x1, -R135 ;  /* 0x0000000100877824 */ /* 0x004fce00078e0a87 */
.L_x_432:
[----:B------:R-:W-:Y:S01]  /*1580*/  ULDC.64 UR4, c[0x0][0xa20] ;  /* 0x0002880000047ab9 */ /* 0x000fe20000000a00 */
[----:B------:R0:W-:Y:S01]  /*1590*/  STL [R1+0x54], R221 ;  /* 0x000054dd01007387 */ /* 0x0001e20000100800 */
[----:B------:R-:W-:-:S03]  /*15a0*/  ISETP.NE.U32.AND P1, PT, RZ, UR4, PT ;  /* 0x00000004ff007c0c */ /* 0x000fc6000bf25070 */
[----:B------:R0:W-:Y:S01]  /*15b0*/  STL [R1+0x4c], R222 ;  /* 0x00004cde01007387 */ /* 0x0001e20000100800 */
[----:B------:R-:W-:-:S13]  /*15c0*/  ISETP.NE.AND.EX P1, PT, RZ, UR5, PT, P1 ;  /* 0x00000005ff007c0c */ /* 0x000fda000bf25310 */
[----:B0-----:R-:W-:Y:S05]  /*15d0*/  @!P1 BRA `(.L_x_433) ;  /* 0x0000000000109947 */ /* 0x001fea0003800000 */
[----:B------:R-:W-:-:S04]  /*15e0*/  IADD3 R4, P0, R27, UR4, RZ ;  /* 0x000000041b047c10 */ /* 0x000fc8000ff1e0ff */
[----:B------:R-:W-:-:S05]  /*15f0*/  IADD3.X R5, R28, UR5, RZ, P0, !PT ;  /* 0x000000051c057c10 */ /* 0x000fca00087fe4ff */
[----:B------:R0:W5:Y:S01]  /*1600*/  LDG.E R26, desc[UR50][R4.64] ;  /* 0x00000032041a7981 */ /* 0x000162000c1e1900 */
[----:B------:R-:W-:Y:S05]  /*1610*/  BRA `(.L_x_434) ;  /* 0x0000000000107947 */ /* 0x000fea0003800000 */
.L_x_433:
[----:B------:R-:W-:Y:S05]  /*1620*/  @!P0 BRA `(.L_x_434) ;  /* 0x00000000000c8947 */ /* 0x000fea0003800000 */
[----:B------:R-:W2:Y:S04]  /*1630*/  LDG.E R5, desc[UR50][R8.64] ;  /* 0x0000003208057981 */ /* 0x000ea8000c1e1900 */
[----:B------:R-:W2:Y:S02]  /*1640*/  LDG.E R26, desc[UR50][R8.64+0x4] ;  /* 0x00000432081a7981 */ /* 0x000ea4000c1e1900 */
[----:B--2---:R-:W-:-:S07]  /*1650*/  IADD3 R26, -R5, R26, RZ ;  /* 0x0000001a051a7210 */ /* 0x004fce0007ffe1ff */
.L_x_434:
[----:B------:R-:W-:Y:S02]  /*1660*/  ULDC.64 UR4, c[0x0][0xa10] ;  /* 0x0002840000047ab9 */ /* 0x000fe40000000a00 */
[----:B------:R-:W-:-:S04]  /*1670*/  ISETP.NE.U32.AND P0, PT, RZ, UR4, PT ;  /* 0x00000004ff007c0c */ /* 0x000fc8000bf05070 */
[----:B------:R-:W-:Y:S01]  /*1680*/  ISETP.NE.AND.EX P0, PT, RZ, UR5, PT, P0 ;  /* 0x00000005ff007c0c */ /* 0x000fe2000bf05300 */
[----:B-----5:R-:W-:Y:S01]  /*1690*/  IMAD.IADD R11, R26, 0x1, -R3 ;  /* 0x000000011a0b7824 */ /* 0x020fe200078e0a03 */
[----:B------:R-:W-:-:S11]  /*16a0*/  ULDC.64 UR4, c[0x0][0xa30] ;  /* 0x00028c0000047ab9 */ /* 0x000fd60000000a00 */
[----:B0-----:R-:W0:Y:S02]  /*16b0*/  @P0 LDC.64 R4, c[0x0][0xa10] ;  /* 0x00028400ff040b82 */ /* 0x001e240000000a00 */
[----:B0-----:R-:W-:-:S05]  /*16c0*/  @P0 IMAD.WIDE R4, R24, 0x4, R4 ;  /* 0x0000000418040825 */ /* 0x001fca00078e0204 */
[----:B------:R-:W2:Y:S04]  /*16d0*/  @P0 LDG.E R0, desc[UR50][R4.64] ;  /* 0x0000003204000981 */ /* 0x000ea8000c1e1900 */
[----:B------:R-:W2:Y:S01]  /*16e0*/  @P0 LDG.E R9, desc[UR50][R4.64+0x4] ;  /* 0x0000043204090981 */ /* 0x000ea2000c1e1900 */
[----:B------:R-:W-:Y:S01]  /*16f0*/  IADD3 R118, -R11, RZ, RZ ;  /* 0x000000ff0b767210 */ /* 0x000fe20007ffe1ff */
[----:B------:R-:W-:Y:S01]  /*1700*/  IMAD.MOV.U32 R134, RZ, RZ, R26 ;  /* 0x000000ffff867224 */ /* 0x000fe200078e001a */
[----:B------:R-:W-:Y:S02]  /*1710*/  ISETP.NE.U32.AND P1, PT, RZ, UR4, PT ;  /* 0x00000004ff007c0c */ /* 0x000fe4000bf25070 */
[----:B------:R-:W-:Y:S02]  /*1720*/  VIMNMX R118, RZ, R118, !PT ;  /* 0x00000076ff767248 */ /* 0x000fe40007fe0100 */
[----:B------:R-:W-:-:S13]  /*1730*/  ISETP.NE.AND.EX P1, PT, RZ, UR5, PT, P1 ;  /* 0x00000005ff007c0c */ /* 0x000fda000bf25310 */
[----:B------:R-:W-:-:S04]  /*1740*/  @P1 IADD3 R6, P2, R27, UR4, RZ ;  /* 0x000000041b061c10 */ /* 0x000fc8000ff5e0ff */
[----:B------:R-:W-:-:S05]  /*1750*/  @P1 IADD3.X R7, R28, UR5, RZ, P2, !PT ;  /* 0x000000051c071c10 */ /* 0x000fca00097fe4ff */
[----:B------:R0:W5:Y:S01]  /*1760*/  @P1 LDG.E R134, desc[UR50][R6.64] ;  /* 0x0000003206861981 */ /* 0x000162000c1e1900 */
[----:B--2---:R-:W-:-:S04]  /*1770*/  @P0 IMAD.IADD R2, R9, 0x1, -R0 ;  /* 0x0000000109020824 */ /* 0x004fc800078e0a00 */
[----:B------:R-:W-:-:S04]  /*1780*/  IMAD.IADD R141, R11, 0x1, R2 ;  /* 0x000000010b8d7824 */ /* 0x000fc800078e0202 */
[----:B------:R-:W-:-:S04]  /*1790*/  VIADD R0, R141, 0x9f ;  /* 0x0000009f8d007836 */ /* 0x000fc80000000000 */
[----:B------:R-:W-:-:S05]  /*17a0*/  IMAD.HI R0, R0, 0x66666667, RZ ;  /* 0x6666666700007827 */ /* 0x000fca00078e02ff */
[----:B------:R-:W-:-:S04]  /*17b0*/  SHF.R.U32.HI R3, RZ, 0x1f, R0 ;  /* 0x0000001fff037819 */ /* 0x000fc80000011600 */
[----:B------:R-:W-:-:S05]  /*17c0*/  LEA.HI.SX32 R148, R0, R3, 0x1a ;  /* 0x0000000300947211 */ /* 0x000fca00078fd2ff */
[----:B------:R-:W-:-:S05]  /*17d0*/  IMAD R3, R148, 0xa0, -R11 ;  /* 0x000000a094037824 */ /* 0x000fca00078e0a0b */
[----:B------:R-:W-:-:S04]  /*17e0*/  VIMNMX R3, R3, R2, PT ;  /* 0x0000000203037248 */ /* 0x000fc80003fe0100 */
[----:B------:R-:W-:Y:S01]  /*17f0*/  ISETP.GT.AND P0, PT, R3, R118, PT ;  /* 0x000000760300720c */ /* 0x000fe20003f04270 */
[----:B------:R-:W-:-:S05]  /*1800*/  IMAD.WIDE.U32 R118, R118, -0x33333333, RZ ;  /* 0xcccccccd76767825 */ /* 0x000fca00078e00ff */
[----:B------:R-:W-:-:S05]  /*1810*/  SHF.R.U32.HI R118, RZ, 0x7, R119 ;  /* 0x00000007ff767819 */ /* 0x000fca0000011677 */
[----:B------:R-:W-:Y:S02]  /*1820*/  IMAD.MOV.U32 R25, RZ, RZ, R118 ;  /* 0x000000ffff197224 */ /* 0x000fe400078e0076 */
[----:B------:R-:W-:-:S04]  /*1830*/  @P0 VIADD R0, R3, 0x9f ;  /* 0x0000009f03000836 */ /* 0x000fc80000000000 */
[----:B------:R-:W-:-:S05]  /*1840*/  @P0 IMAD.HI R0, R0, 0x66666667, RZ ;  /* 0x6666666700000827 */ /* 0x000fca00078e02ff */
[----:B------:R-:W-:-:S04]  /*1850*/  @P0 SHF.R.U32.HI R3, RZ, 0x1f, R0 ;  /* 0x0000001fff030819 */ /* 0x000fc80000011600 */
[----:B------:R-:W-:Y:S02]  /*1860*/  @P0 LEA.HI.SX32 R25, R0, R3, 0x1a ;  /* 0x0000000300190211 */ /* 0x000fe400078fd2ff */
[----:B------:R-:W-:Y:S02]  /*1870*/  PLOP3.LUT P0, PT, PT, PT, PT, 0x80, 0x0 ;  /* 0x000000000000781c */ /* 0x000fe40003f0f070 */
[----:B------:R-:W-:-:S13]  /*1880*/  ISETP.GT.AND P1, PT, R25, R118, PT ;  /* 0x000000761900720c */ /* 0x000fda0003f24270 */
[----:B0-----:R-:W-:Y:S05]  /*1890*/  @!P1 BRA `(.L_x_435) ;  /* 0x000000e800d89947 */ /* 0x001fea0003800000 */
[----:B------:R-:W-:Y:S01]  /*18a0*/  VIADD R0, R18, 0x24200 ;  /* 0x0002420012007836 */ /* 0x000fe20000000000 */
[----:B------:R-:W-:Y:S04]  /*18b0*/  BSSY B6, `(.L_x_436) ;  /* 0x0000013000067945 */ /* 0x000fe80003800000 */
[----:B------:R-:W-:-:S13]  /*18c0*/  LOP3.LUT P0, RZ, R0, 0x1bf, RZ, 0xc0, !PT ;  /* 0x000001bf00ff7812 */ /* 0x000fda000780c0ff */
[----:B------:R-:W-:Y:S05]  /*18d0*/  @!P0 BRA `(.L_x_437) ;  /* 0x0000000000408947 */ /* 0x000fea0003800000 */
[----:B------:R-:W-:Y:S01]  /*18e0*/  MOV R0, 0x0 ;  /* 0x0000000000007802 */ /* 0x000fe20000000f00 */
[----:B------:R-:W-:Y:S01]  /*18f0*/  ULDC.64 UR4, c[0x4][0xc0] ;  /* 0x0100300000047ab9 */ /* 0x000fe20000000a00 */
[----:B------:R-:W-:Y:S01]  /*1900*/  ULDC.64 UR6, c[0x4][0x20] ;  /* 0x0100080000067ab9 */ /* 0x000fe20000000a00 */
[----:B------:R-:W-:Y:S01]  /*1910*/  IMAD.U32 R4, RZ, RZ, UR4 ;  /* 0x00000004ff047e24 */ /* 0x000fe2000f8e00ff */
[----:B------:R0:W1:Y:S01]  /*1920*/  LDC.64 R14, c[0x4][R0] ;  /* 0x01000000000e7b82 */ /* 0x0000620000000a00 */
[----:B------:R-:W-:Y:S01]  /*1930*/  IMAD.U32 R5, RZ, RZ, UR5 ;  /* 0x00000005ff057e24 */ /* 0x000fe2000f8e00ff */
[----:B------:R-:W-:Y:S01]  /*1940*/  ULDC.64 UR4, c[0x4][0xc8] ;  /* 0x0100320000047ab9 */ /* 0x000fe20000000a00 */
[----:B------:R-:W-:Y:S01]  /*1950*/  IMAD.U32 R10, RZ, RZ, UR6 ;  /* 0x00000006ff0a7e24 */ /* 0x000fe2000f8e00ff */
[----:B------:R-:W-:Y:S01]  /*1960*/  MOV R6, UR4 ;  /* 0x0000000400067c02 */ /* 0x000fe20008000f00 */
[----:B------:R-:W-:Y:S01]  /*1970*/  IMAD.U32 R7, RZ, RZ, UR5 ;  /* 0x00000005ff077e24 */ /* 0x000fe2000f8e00ff */
[----:B------:R-:W-:Y:S01]  /*1980*/  MOV R13, RZ ;  /* 0x000000ff000d7202 */ /* 0x000fe20000000f00 */
[----:B------:R-:W-:-:S02]  /*1990*/  IMAD.U32 R11, RZ, RZ, UR7 ;  /* 0x00000007ff0b7e24 */ /* 0x000fc4000f8e00ff */
[----:B------:R-:W-:Y:S02]  /*19a0*/  IMAD.MOV.U32 R8, RZ, RZ, 0x70 ;  /* 0x00000070ff087424 */ /* 0x000fe400078e00ff */
[----:B0-----:R-:W-:-:S07]  /*19b0*/  IMAD.MOV.U32 R12, RZ, RZ, 0x1 ;  /* 0x00000001ff0c7424 */ /* 0x001fce00078e00ff */
[----:B------:R-:W-:-:S07]  /*19c0*/  LEPC R20, `(.L_x_437) ;  /* 0x000000001014794e */ /* 0x000fce0000000000 */
[----:B-1---5:R-:W-:Y:S05]  /*19d0*/  CALL.ABS.NOINC R14 ;  /* 0x000000000e007343 */ /* 0x022fea0003c00000 */
.L_x_437:
[----:B------:R-:W-:Y:S05]  /*19e0*/  BSYNC B6 ;  /* 0x0000000000067941 */ /* 0x000fea0003800000 */
.L_x_436:
        /* <DEDUP_REMOVED lines=11> */
[----:B------:R-:W-:Y:S01]  /*1aa0*/  MOV R10, UR6 ;  /* 0x00000006000a7c02 */ /* 0x000fe20008000f00 */
[----:B------:R-:W-:Y:S02]  /*1ab0*/  IMAD.U32 R6, RZ, RZ, UR4 ;  /* 0x00000004ff067e24 */ /* 0x000fe4000f8e00ff */
[----:B------:R-:W-:-:S02]  /*1ac0*/  IMAD.U32 R7, RZ, RZ, UR5 ;  /* 0x00000005ff077e24 */ /* 0x000fc4000f8e00ff */
[----:B------:R-:W-:Y:S02]  /*1ad0*/  IMAD.U32 R11, RZ, RZ, UR7 ;  /* 0x00000007ff0b7e24 */ /* 0x000fe4000f8e00ff */
[----:B------:R-:W-:Y:S02]  /*1ae0*/  IMAD.MOV.U32 R8, RZ, RZ, 0x70 ;  /* 0x00000070ff087424 */ /* 0x000fe400078e00ff */
[----:B------:R-:W-:Y:S02]  /*1af0*/  IMAD.MOV.U32 R12, RZ, RZ, 0x1 ;  /* 0x00000001ff0c7424 */ /* 0x000fe400078e00ff */
[----:B0-----:R-:W-:-:S07]  /*1b00*/  IMAD.MOV.U32 R13, RZ, RZ, RZ ;  /* 0x000000ffff0d7224 */ /* 0x001fce00078e00ff */
[----:B------:R-:W-:-:S07]  /*1b10*/  LEPC R20, `(.L_x_439) ;  /* 0x000000001014794e */ /* 0x000fce0000000000 */
[----:B-1---5:R-:W-:Y:S05]  /*1b20*/  CALL.ABS.NOINC R14 ;  /* 0x000000000e007343 */ /* 0x022fea0003c00000 */
.L_x_439:
[----:B------:R-:W-:Y:S05]  /*1b30*/  BSYNC B6 ;  /* 0x0000000000067941 */ /* 0x000fea0003800000 */
.L_x_438:
[----:B------:R-:W2:Y:S01]  /*1b40*/  LDL R31, [R1+0x30] ;  /* 0x00003000011f7983 */ /* 0x000ea20000100800 */
[----:B------:R-:W-:Y:S01]  /*1b50*/  ULDC.64 UR4, c[0x0][0x9f8] ;  /* 0x00027e0000047ab9 */ /* 0x000fe20000000a00 */
[----:B------:R-:W0:Y:S01]  /*1b60*/  LDC.64 R96, c[0x0][0x408] ;  /* 0x00010200ff607b82 */ /* 0x000e220000000a00 */
[----:B------:R-:W-:Y:S01]  /*1b70*/  ISETP.NE.U32.AND P0, PT, RZ, UR4, PT ;  /* 0x00000004ff007c0c */ /* 0x000fe2000bf05070 */
[----:B------:R-:W3:Y:S03]  /*1b80*/  LDL R12, [R1+0x34] ;  /* 0x00003400010c7983 */ /* 0x000ee60000100800 */
[----:B------:R-:W-:Y:S01]  /*1b90*/  ISETP.NE.AND.EX P0, PT, RZ, UR5, PT, P0 ;  /* 0x00000005ff007c0c */ /* 0x000fe2000bf05300 */
[----:B------:R-:W4:Y:S02]  /*1ba0*/  LDL R14, [R1+0x38] ;  /* 0x00003800010e7983 */ /* 0x000f240000100800 */
[----:B------:R-:W1:Y:S02]  /*1bb0*/  LDC R117, c[0x0][0x3f4] ;  /* 0x0000fd00ff757b82 */ /* 0x000e640000000800 */
[----:B------:R-:W4:Y:S04]  /*1bc0*/  LDL R13, [R1+0x44] ;  /* 0x00004400010d7983 */ /* 0x000f280000100800 */
[----:B------:R-:W4:Y:S02]  /*1bd0*/  LDL R15, [R1+0x40] ;  /* 0x00004000010f7983 */ /* 0x000f240000100800 */
[----:B------:R-:W1:Y:S02]  /*1be0*/  LDC.64 R102, c[0x0][0x3f8] ;  /* 0x0000fe00ff667b82 */ /* 0x000e640000000a00 */
[----:B------:R-:W-:Y:S01]  /*1bf0*/  @P0 IADD3 R4, P1, R27, UR4, RZ ;  /* 0x000000041b040c10 */ /* 0x000fe2000ff3e0ff */
[----:B------:R-:W0:Y:S03]  /*1c00*/  S2R R20, SR_TID.X ;  /* 0x0000000000147919 */ /* 0x000e260000002100 */
[----:B------:R-:W-:-:S05]  /*1c10*/  @P0 IADD3.X R5, R28, UR5, RZ, P1, !PT ;  /* 0x000000051c050c10 */ /* 0x000fca0008ffe4ff */
[----:B------:R1:W4:Y:S01]  /*1c20*/  @P0 LDG.E R24, desc[UR50][R4.64] ;  /* 0x0000003204180981 */ /* 0x000322000c1e1900 */
[----:B------:R-:W-:Y:S02]  /*1c30*/  IADD3 R123, R123, R26, RZ ;  /* 0x0000001a7b7b7210 */ /* 0x000fe40007ffe0ff */
[----:B0-----:R-:W-:Y:S01]  /*1c40*/  SHF.R.U32.HI R30, RZ, 0x7, R20 ;  /* 0x00000007ff1e7819 */ /* 0x001fe20000011614 */
[C---:B------:R-:W-:Y:S02]  /*1c50*/  VIADD R0, R20.reuse, 0xffffff80 ;  /* 0xffffff8014007836 */ /* 0x040fe40000000000 */
[----:B------:R-:W-:Y:S01]  /*1c60*/  VIADD R29, R20, 0xffffff80 ;  /* 0xffffff80141d7836 */ /* 0x000fe20000000000 */
[----:B------:R-:W-:Y:S01]  /*1c70*/  ISETP.NE.AND P6, PT, R30, 0x1, PT ;  /* 0x000000011e00780c */ /* 0x000fe20003fc5270 */
[----:B------:R-:W-:Y:S01]  /*1c80*/  VIADD R20, R20, 0xffffff80 ;  /* 0xffffff8014147836 */ /* 0x000fe20000000000 */
[----:B------:R-:W-:Y:S02]  /*1c90*/  LEA.HI R6, R0, R0, RZ, 0x1 ;  /* 0x0000000000067211 */ /* 0x000fe400078f08ff */
[----:B------:R-:W-:-:S02]  /*1ca0*/  SHF.R.S32.HI R3, RZ, 0x1f, R0 ;  /* 0x0000001fff037819 */ /* 0x000fc40000011400 */
[----:B------:R-:W-:Y:S02]  /*1cb0*/  LOP3.LUT R7, R6, 0xfffffffe, RZ, 0xc0, !PT ;  /* 0xfffffffe06077812 */ /* 0x000fe400078ec0ff */
[----:B------:R-:W-:-:S03]  /*1cc0*/  LEA.HI R3, R3, R0, RZ, 0x2 ;  /* 0x0000000003037211 */ /* 0x000fc600078f10ff */
[----:B------:R-:W-:Y:S01]  /*1cd0*/  IMAD.IADD R110, R0, 0x1, -R7 ;  /* 0x00000001006e7824 */ /* 0x000fe200078e0a07 */
[--C-:B------:R-:W-:Y:S01]  /*1ce0*/  SHF.R.S32.HI R121, RZ, 0x2, R3.reuse ;  /* 0x00000002ff797819 */ /* 0x100fe20000011403 */
[----:B------:R-:W-:Y:S05]  /*1cf0*/  @!P6 WARPSYNC.ALL ;  /* 0x000000000000e948 */ /* 0x000fea0003800000 */
[----:B------:R-:W-:Y:S01]  /*1d00*/  ULDC UR4, c[0x0][0x2f4] ;  /* 0x0000bd0000047ab9 */ /* 0x000fe20000000800 */
[----:B------:R-:W-:Y:S02]  /*1d10*/  SHF.R.S32.HI R6, RZ, 0x1f, R3 ;  /* 0x0000001fff067819 */ /* 0x000fe40000011403 */
[----:B------:R-:W-:-:S02]  /*1d20*/  ISETP.GE.AND P1, PT, R225, UR4, PT ;  /* 0x00000004e1007c0c */ /* 0x000fc4000bf26270 */
[----:B------:R-:W-:Y:S02]  /*1d30*/  ISETP.GE.AND P0, PT, R16, UR4, PT ;  /* 0x0000000410007c0c */ /* 0x000fe4000bf06270 */
[----:B------:R-:W-:Y:S02]  /*1d40*/  SEL R0, RZ, 0xffffffff, P1 ;  /* 0xffffffffff007807 */ /* 0x000fe40000800000 */
[----:B------:R-:W-:Y:S02]  /*1d50*/  SEL R3, RZ, 0x1, P0 ;  /* 0x00000001ff037807 */ /* 0x000fe40000000000 */
[----:B------:R-:W-:Y:S01]  /*1d60*/  LEA.HI R20, R20, R29, RZ, 0x1 ;  /* 0x0000001d14147211 */ /* 0x000fe200078f08ff */
[----:B------:R-:W-:Y:S01]  /*1d70*/  IMAD.SHL.U32 R0, R0, 0x2, RZ ;  /* 0x0000000200007824 */ /* 0x000fe200078e00ff */
[----:B------:R-:W-:Y:S02]  /*1d80*/  ISETP.GE.AND P0, PT, R226, UR4, PT ;  /* 0x00000004e2007c0c */ /* 0x000fe4000bf06270 */
[----:B------:R-:W-:-:S02]  /*1d90*/  ISETP.GE.AND P1, PT, R23, UR4, PT ;  /* 0x0000000417007c0c */ /* 0x000fc4000bf26270 */
[----:B------:R-:W-:Y:S02]  /*1da0*/  LEA.HI R6, R6, R121, RZ, 0x2 ;  /* 0x0000007906067211 */ /* 0x000fe400078f10ff */
[----:B------:R-:W-:Y:S02]  /*1db0*/  LOP3.LUT R3, R0, 0x2, R3, 0xe2, !PT ;  /* 0x0000000200037812 */ /* 0x000fe400078ee203 */
[----:B------:R-:W-:Y:S02]  /*1dc0*/  SEL R0, RZ, 0x4, P0 ;  /* 0x00000004ff007807 */ /* 0x000fe40000000000 */
[----:B-1----:R-:W-:Y:S02]  /*1dd0*/  SEL R4, RZ, 0x8, P1 ;  /* 0x00000008ff047807 */ /* 0x002fe40000800000 */
[----:B------:R-:W-:Y:S02]  /*1de0*/  SHF.R.S32.HI R20, RZ, 0x1, R20 ;  /* 0x00000001ff147819 */ /* 0x000fe40000011414 */
[----:B------:R-:W-:-:S02]  /*1df0*/  ISETP.GE.AND P0, PT, R22, UR4, PT ;  /* 0x0000000416007c0c */ /* 0x000fc4000bf06270 */
[----:B------:R-:W-:Y:S02]  /*1e00*/  LOP3.LUT R6, R6, 0xfffffffc, RZ, 0xc0, !PT ;  /* 0xfffffffc06067812 */ /* 0x000fe400078ec0ff */
[----:B------:R-:W-:Y:S02]  /*1e10*/  LOP3.LUT R0, R4, R3, R0, 0xfe, !PT ;  /* 0x0000000304007212 */ /* 0x000fe400078efe00 */
[----:B------:R-:W-:Y:S02]  /*1e20*/  SHF.R.S32.HI R5, RZ, 0x1f, R20 ;  /* 0x0000001fff057819 */ /* 0x000fe40000011414 */
[----:B------:R-:W-:Y:S01]  /*1e30*/  SEL R3, RZ, 0x10, P0 ;  /* 0x00000010ff037807 */ /* 0x000fe20000000000 */
[----:B------:R-:W-:Y:S01]  /*1e40*/  IMAD.IADD R121, R121, 0x1, -R6 ;  /* 0x0000000179797824 */ /* 0x000fe200078e0a06 */
[----:B------:R-:W-:Y:S02]  /*1e50*/  SHF.R.S32.HI R229, RZ, 0x1f, R228 ;  /* 0x0000001fffe57819 */ /* 0x000fe400000114e4 */
[----:B------:R-:W-:Y:S01]  /*1e60*/  LOP3.LUT R28, R0, R3, RZ, 0xfc, !PT ;  /* 0x00000003001c7212 */ /* 0x000fe200078efcff */
[----:B------:R-:W-:Y:S01]  /*1e70*/  IMAD R0, R5, R96, RZ ;  /* 0x0000006005007224 */ /* 0x000fe200078e02ff */
[----:B------:R-:W-:Y:S01]  /*1e80*/  ISETP.GE.AND P1, PT, R225, R117, PT ;  /* 0x00000075e100720c */ /* 0x000fe20003f26270 */
[----:B------:R-:W-:Y:S01]  /*1e90*/  IMAD R6, R5, R102, RZ ;  /* 0x0000006605067224 */ /* 0x000fe200078e02ff */
[----:B------:R-:W-:Y:S01]  /*1ea0*/  LOP3.LUT P0, RZ, R121, 0x2, RZ, 0xc0, !PT ;  /* 0x0000000279ff7812 */ /* 0x000fe2000780c0ff */
[----:B------:R-:W-:Y:S01]  /*1eb0*/  IMAD R5, R20, R97, R0 ;  /* 0x0000006114057224 */ /* 0x000fe200078e0200 */
[----:B------:R-:W-:Y:S01]  /*1ec0*/  ISETP.GE.AND P0, PT, R16, R117, PT ;  /* 0x000000751000720c */ /* 0x000fe20003f06270 */
[----:B------:R-:W-:Y:S01]  /*1ed0*/  IMAD.WIDE.U32 R100, R20, R96, R228 ;  /* 0x0000006014647225 */ /* 0x000fe200078e00e4 */
[----:B------:R-:W-:-:S02]  /*1ee0*/  SEL R0, R117, RZ, P1 ;  /* 0x000000ff75007207 */ /* 0x000fc40000800000 */
[----:B------:R-:W-:Y:S01]  /*1ef0*/  ISETP.GE.AND P2, PT, R226, R117, PT ;  /* 0x00000075e200720c */ /* 0x000fe20003f46270 */
[----:B------:R-:W-:Y:S01]  /*1f00*/  IMAD.WIDE.U32 R98, R20, R96, R16 ;  /* 0x0000006014627225 */ /* 0x000fe200078e0010 */
[----:B------:R-:W-:-:S03]  /*1f10*/  SEL R3, R117, RZ, P0 ;  /* 0x000000ff75037207 */ /* 0x000fc60000000000 */
[----:B------:R-:W-:Y:S02]  /*1f20*/  IMAD.IADD R101, R101, 0x1, R5 ;  /* 0x0000000165657824 */ /* 0x000fe400078e0205 */
[----:B------:R-:W-:Y:S01]  /*1f30*/  IMAD.IADD R99, R5, 0x1, R99 ;  /* 0x0000000105637824 */ /* 0x000fe200078e0263 */
[----:B------:R-:W-:Y:S01]  /*1f40*/  SEL R5, R117, RZ, P2 ;  /* 0x000000ff75057207 */ /* 0x000fe20001000000 */
[----:B------:R-:W-:Y:S02]  /*1f50*/  IMAD.IADD R4, R225, 0x1, R0 ;  /* 0x00000001e1047824 */ /* 0x000fe400078e0200 */
[----:B------:R-:W-:Y:S01]  /*1f60*/  IMAD.IADD R3, R16, 0x1, R3 ;  /* 0x0000000110037824 */ /* 0x000fe200078e0203 */
[----:B------:R-:W-:Y:S02]  /*1f70*/  IADD3 R9, R226, R5, RZ ;  /* 0x00000005e2097210 */ /* 0x000fe40007ffe0ff */
[----:B------:R-:W-:Y:S02]  /*1f80*/  SHF.R.S32.HI R5, RZ, 0x1f, R4 ;  /* 0x0000001fff057819 */ /* 0x000fe40000011404 */
[----:B------:R-:W-:-:S02]  /*1f90*/  SHF.R.S32.HI R0, RZ, 0x1f, R3 ;  /* 0x0000001fff007819 */ /* 0x000fc40000011403 */
[CC--:B------:R-:W-:Y:S02]  /*1fa0*/  LEA.HI R26, R5.reuse, R4.reuse, RZ, 0x4 ;  /* 0x00000004051a7211 */ /* 0x0c0fe400078f20ff */
[----:B------:R-:W-:Y:S01]  /*1fb0*/  LEA.HI R5, R5, R4, RZ, 0x6 ;  /* 0x0000000405057211 */ /* 0x000fe200078f30ff */
[----:B------:R-:W-:Y:S01]  /*1fc0*/  IMAD R7, R20, R103, R6 ;  /* 0x0000006714077224 */ /* 0x000fe200078e0206 */
[CC--:B------:R-:W-:Y:S02]  /*1fd0*/  LEA.HI R21, R0.reuse, R3.reuse, RZ, 0x4 ;  /* 0x0000000300157211 */ /* 0x0c0fe400078f20ff */
[----:B------:R-:W-:Y:S02]  /*1fe0*/  LEA.HI R3, R0, R3, RZ, 0x6 ;  /* 0x0000000300037211 */ /* 0x000fe400078f30ff */
[----:B------:R-:W-:Y:S02]  /*1ff0*/  SHF.R.S32.HI R6, RZ, 0x6, R5 ;  /* 0x00000006ff067819 */ /* 0x000fe40000011405 */
[----:B------:R-:W-:-:S02]  /*2000*/  SHF.R.S32.HI R4, RZ, 0x6, R3 ;  /* 0x00000006ff047819 */ /* 0x000fc40000011403 */
[----:B------:R-:W-:Y:S02]  /*2010*/  SHF.R.S32.HI R10, RZ, 0x1f, R9 ;  /* 0x0000001fff0a7819 */ /* 0x000fe40000011409 */
[----:B-----5:R-:W-:Y:S01]  /*2020*/  SHF.R.S32.HI R11, RZ, 0x1f, R134 ;  /* 0x0000001fff0b7819 */ /* 0x020fe20000011486 */
[-C--:B------:R-:W-:Y:S01]  /*2030*/  IMAD.WIDE.U32 R106, R20, R102.reuse, R228 ;  /* 0x00000066146a7225 */ /* 0x080fe200078e00e4 */
[CC--:B------:R-:W-:Y:S02]  /*2040*/  LEA.HI R27, R10.reuse, R9.reuse, RZ, 0x4 ;  /* 0x000000090a1b7211 */ /* 0x0c0fe400078f20ff */
[----:B------:R-:W-:Y:S01]  /*2050*/  LEA.HI R9, R10, R9, RZ, 0x6 ;  /* 0x000000090a097211 */ /* 0x000fe200078f30ff */
[----:B------:R-:W-:Y:S01]  /*2060*/  IMAD.WIDE.U32 R104, R20, R102, R16 ;  /* 0x0000006614687225 */ /* 0x000fe200078e0010 */
[----:B------:R-:W-:Y:S02]  /*2070*/  IADD3 R107, R107, R7, RZ ;  /* 0x000000076b6b7210 */ /* 0x000fe40007ffe0ff */
[----:B------:R-:W-:Y:S01]  /*2080*/  SHF.R.S32.HI R9, RZ, 0x6, R9 ;  /* 0x00000006ff097819 */ /* 0x000fe20000011409 */
[----:B------:R-:W-:Y:S01]  /*2090*/  IMAD.IADD R105, R7, 0x1, R105 ;  /* 0x0000000107697824 */ /* 0x000fe200078e0269 */
[----:B------:R-:W-:Y:S01]  /*20a0*/  P2R R114, PR, RZ, 0x4 ;  /* 0x00000004ff727803 */ /* 0x000fe20000000000 */
[----:B------:R-:W-:Y:S01]  /*20b0*/  IMAD.WIDE.U32 R100, R134, R96, R100 ;  /* 0x0000006086647225 */ /* 0x000fe200078e0064 */
[----:B------:R-:W-:-:S03]  /*20c0*/  ISETP.GE.AND P2, PT, R224, UR4, PT ;  /* 0x00000004e0007c0c */ /* 0x000fc6000bf46270 */
[----:B------:R-:W-:-:S04]  /*20d0*/  IMAD.WIDE.U32 R98, R134, R96, R98 ;  /* 0x0000006086627225 */ /* 0x000fc800078e0062 */
[----:B------:R-:W-:Y:S01]  /*20e0*/  IMAD R110, R110, 0x80, R20 ;  /* 0x000000806e6e7824 */ /* 0x000fe200078e0214 */
[----:B------:R-:W-:Y:S01]  /*20f0*/  SHF.R.S32.HI R113, RZ, 0x4, R21 ;  /* 0x00000004ff717819 */ /* 0x000fe20000011415 */
[CC--:B------:R-:W-:Y:S01]  /*2100*/  IMAD.WIDE.U32 R106, R134.reuse, R102.reuse, R106 ;  /* 0x00000066866a7225 */ /* 0x0c0fe200078e006a */
[----:B------:R-:W-:Y:S02]  /*2110*/  SHF.R.S32.HI R112, RZ, 0x4, R26 ;  /* 0x00000004ff707819 */ /* 0x000fe4000001141a */
[----:B------:R-:W-:Y:S01]  /*2120*/  SHF.R.S32.HI R111, RZ, 0x4, R27 ;  /* 0x00000004ff6f7819 */ /* 0x000fe2000001141b */
[----:B------:R-:W-:-:S04]  /*2130*/  IMAD.WIDE.U32 R104, R134, R102, R104 ;  /* 0x0000006686687225 */ /* 0x000fc800078e0068 */
[----:B------:R-:W-:Y:S02]  /*2140*/  IMAD R125, R97, 0xa0, RZ ;  /* 0x000000a0617d7824 */ /* 0x000fe400078e02ff */
[----:B------:R-:W-:Y:S02]  /*2150*/  VIADD R142, R30, 0x8 ;  /* 0x000000081e8e7836 */ /* 0x000fe40000000000 */
[----:B------:R-:W-:Y:S01]  /*2160*/  IMAD.SHL.U32 R117, R117, 0x2, RZ ;  /* 0x0000000275757824 */ /* 0x000fe200078e00ff */
[C---:B--2---:R-:W-:Y:S02]  /*2170*/  LOP3.LUT R5, R31.reuse, 0x30, R26, 0xf8, !PT ;  /* 0x000000301f057812 */ /* 0x044fe400078ef81a */
[----:B------:R-:W-:Y:S02]  /*2180*/  LOP3.LUT R3, R31, 0x30, R21, 0xf8, !PT ;  /* 0x000000301f037812 */ /* 0x000fe400078ef815 */
[----:B---3--:R-:W-:Y:S01]  /*2190*/  LOP3.LUT R5, R5, R12, RZ, 0x3c, !PT ;  /* 0x0000000c05057212 */ /* 0x008fe200078e3cff */
[----:B----4-:R-:W-:-:S02]  /*21a0*/  IMAD R132, R6, 0x2800, R14 ;  /* 0x0000280006847824 */ /* 0x010fc400078e020e */
[C---:B------:R-:W-:Y:S02]  /*21b0*/  IMAD R133, R4.reuse, 0x2800, R14 ;  /* 0x0000280004857824 */ /* 0x040fe400078e020e */
[----:B------:R-:W-:Y:S01]  /*21c0*/  IMAD R131, R4, 0x2800, R13 ;  /* 0x0000280004837824 */ /* 0x000fe200078e020d */
[----:B------:R-:W-:Y:S01]  /*21d0*/  LOP3.LUT R4, R3, R12, RZ, 0x3c, !PT ;  /* 0x0000000c03047212 */ /* 0x000fe200078e3cff */
[----:B------:R-:W-:Y:S01]  /*21e0*/  IMAD.IADD R132, R132, 0x1, R5 ;  /* 0x0000000184847824 */ /* 0x000fe200078e0205 */
[----:B------:R-:W-:Y:S02]  /*21f0*/  SHF.R.U32.HI R0, RZ, 0x3, R15 ;  /* 0x00000003ff007819 */ /* 0x000fe4000001160f */
[----:B------:R-:W-:Y:S01]  /*2200*/  LOP3.LUT R5, R15, 0x30, R26, 0xf8, !PT ;  /* 0x000000300f057812 */ /* 0x000fe200078ef81a */
[----:B------:R-:W-:Y:S02]  /*2210*/  IMAD.IADD R133, R133, 0x1, R4 ;  /* 0x0000000185857824 */ /* 0x000fe400078e0204 */
[----:B------:R-:W-:Y:S01]  /*2220*/  IMAD R129, R6, 0x2800, R13 ;  /* 0x0000280006817824 */ /* 0x000fe200078e020d */
[----:B------:R-:W-:-:S02]  /*2230*/  LOP3.LUT R4, R5, R0, RZ, 0x3c, !PT ;  /* 0x0000000005047212 */ /* 0x000fc400078e3cff */
[----:B------:R-:W-:-:S03]  /*2240*/  LOP3.LUT R3, R31, 0x30, R27, 0xf8, !PT ;  /* 0x000000301f037812 */ /* 0x000fc600078ef81b */
[----:B------:R-:W-:Y:S02]  /*2250*/  IMAD.IADD R129, R129, 0x1, R4 ;  /* 0x0000000181817824 */ /* 0x000fe400078e0204 */
[C---:B------:R-:W-:Y:S02]  /*2260*/  IMAD R4, R11.reuse, R102, RZ ;  /* 0x000000660b047224 */ /* 0x040fe400078e02ff */
[----:B------:R-:W-:Y:S01]  /*2270*/  IMAD R11, R11, R96, RZ ;  /* 0x000000600b0b7224 */ /* 0x000fe200078e02ff */
[----:B------:R-:W-:Y:S01]  /*2280*/  LOP3.LUT R7, R15, 0x30, R21, 0xf8, !PT ;  /* 0x000000300f077812 */ /* 0x000fe200078ef815 */
[----:B------:R-:W-:Y:S01]  /*2290*/  IMAD R130, R9, 0x2800, R14 ;  /* 0x0000280009827824 */ /* 0x000fe200078e020e */
[----:B------:R-:W-:Y:S01]  /*22a0*/  LOP3.LUT R3, R3, R12, RZ, 0x3c, !PT ;  /* 0x0000000c03037212 */ /* 0x000fe200078e3cff */
[----:B------:R-:W-:Y:S01]  /*22b0*/  IMAD R11, R134, R97, R11 ;  /* 0x00000061860b7224 */ /* 0x000fe200078e020b */
[----:B------:R-:W-:Y:S01]  /*22c0*/  LOP3.LUT R8, R7, R0, RZ, 0x3c, !PT ;  /* 0x0000000007087212 */ /* 0x000fe200078e3cff */
[----:B------:R-:W-:Y:S01]  /*22d0*/  IMAD R128, R9, 0x2800, R13 ;  /* 0x0000280009807824 */ /* 0x000fe200078e020d */
[----:B------:R-:W-:Y:S01]  /*22e0*/  LOP3.LUT R7, R15, 0x30, R27, 0xf8, !PT ;  /* 0x000000300f077812 */ /* 0x000fe200078ef81b */
[----:B------:R-:W-:-:S02]  /*22f0*/  IMAD.IADD R10, R101, 0x1, R11 ;  /* 0x00000001650a7824 */ /* 0x000fc400078e020b */
[----:B------:R-:W-:Y:S01]  /*2300*/  IMAD.IADD R20, R11, 0x1, R99 ;  /* 0x000000010b147824 */ /* 0x000fe200078e0263 */
[----:B------:R-:W-:Y:S01]  /*2310*/  SEL R11, RZ, 0x20, P2 ;  /* 0x00000020ff0b7807 */ /* 0x000fe20001000000 */
[----:B------:R-:W-:Y:S01]  /*2320*/  IMAD.IADD R130, R130, 0x1, R3 ;  /* 0x0000000182827824 */ /* 0x000fe200078e0203 */
[----:B------:R-:W-:Y:S01]  /*2330*/  SHF.L.U64.HI R3, R102, 0x7, R103 ;  /* 0x0000000766037819 */ /* 0x000fe20000010267 */
[----:B------:R-:W-:Y:S01]  /*2340*/  IMAD R13, R134, R103, R4 ;  /* 0x00000067860d7224 */ /* 0x000fe200078e0204 */
[----:B------:R-:W-:Y:S01]  /*2350*/  SHF.L.U64.HI R5, R96, 0x7, R97 ;  /* 0x0000000760057819 */ /* 0x000fe20000010261 */
[----:B------:R-:W-:Y:S01]  /*2360*/  IMAD R9, R103, 0xa0, RZ ;  /* 0x000000a067097824 */ /* 0x000fe200078e02ff */
[----:B------:R-:W-:Y:S01]  /*2370*/  LOP3.LUT R7, R7, R0, RZ, 0x3c, !PT ;  /* 0x0000000007077212 */ /* 0x000fe200078e3cff */
[----:B------:R-:W-:Y:S02]  /*2380*/  IMAD.SHL.U32 R4, R102, 0x80, RZ ;  /* 0x0000008066047824 */ /* 0x000fe400078e00ff */
[----:B------:R-:W-:Y:S01]  /*2390*/  IMAD.SHL.U32 R6, R96, 0x80, RZ ;  /* 0x0000008060067824 */ /* 0x000fe200078e00ff */
[----:B------:R-:W-:Y:S01]  /*23a0*/  LOP3.LUT R21, R21, 0xfffffff0, RZ, 0xc0, !PT ;  /* 0xfffffff015157812 */ /* 0x000fe200078ec0ff */
[----:B------:R-:W-:Y:S01]  /*23b0*/  IMAD.WIDE.U32 R102, R102, 0xa0, RZ ;  /* 0x000000a066667825 */ /* 0x000fe200078e00ff */
[----:B------:R-:W-:-:S02]  /*23c0*/  LOP3.LUT R26, R26, 0xfffffff0, RZ, 0xc0, !PT ;  /* 0xfffffff01a1a7812 */ /* 0x000fc400078ec0ff */
[----:B------:R-:W-:Y:S01]  /*23d0*/  LOP3.LUT R27, R27, 0xfffffff0, RZ, 0xc0, !PT ;  /* 0xfffffff01b1b7812 */ /* 0x000fe200078ec0ff */
[----:B------:R-:W-:Y:S01]  /*23e0*/  IMAD.WIDE.U32 R96, R96, 0xa0, RZ ;  /* 0x000000a060607825 */ /* 0x000fe200078e00ff */
[----:B------:R-:W-:Y:S02]  /*23f0*/  LOP3.LUT R11, R28, R11, RZ, 0xfc, !PT ;  /* 0x0000000b1c0b7212 */ /* 0x000fe400078efcff */
[----:B------:R-:W-:Y:S01]  /*2400*/  IADD3 R128, R128, R7, RZ ;  /* 0x0000000780807210 */ /* 0x000fe20007ffe0ff */
[----:B------:R-:W-:Y:S01]  /*2410*/  IMAD.IADD R131, R131, 0x1, R8 ;  /* 0x0000000183837824 */ /* 0x000fe200078e0208 */
[----:B------:R-:W-:Y:S01]  /*2420*/  SHF.R.S32.HI R7, RZ, 0x1f, R222 ;  /* 0x0000001fff077819 */ /* 0x000fe200000114de */
[----:B------:R-:W-:Y:S01]  /*2430*/  IMAD.IADD R124, R103, 0x1, R9 ;  /* 0x00000001677c7824 */ /* 0x000fe200078e0209 */
[----:B------:R-:W-:Y:S01]  /*2440*/  IADD3 R125, R97, R125, RZ ;  /* 0x0000007d617d7210 */ /* 0x000fe20007ffe0ff */
[----:B------:R-:W-:Y:S01]  /*2450*/  IMAD.IADD R8, R107, 0x1, R13 ;  /* 0x000000016b087824 */ /* 0x000fe200078e020d */
[----:B------:R-:W-:Y:S01]  /*2460*/  SHF.R.S32.HI R122, RZ, 0x1f, R24 ;  /* 0x0000001fff7a7819 */ /* 0x000fe20000011418 */
[----:B------:R-:W-:Y:S01]  /*2470*/  IMAD.IADD R9, R13, 0x1, R105 ;  /* 0x000000010d097824 */ /* 0x000fe200078e0269 */
[----:B------:R-:W-:-:S02]  /*2480*/  SHF.R.S32.HI R109, RZ, 0x1f, R21 ;  /* 0x0000001fff6d7819 */ /* 0x000fc40000011415 */
[----:B------:R-:W-:Y:S02]  /*2490*/  SHF.R.S32.HI R108, RZ, 0x1f, R26 ;  /* 0x0000001fff6c7819 */ /* 0x000fe4000001141a */
[----:B------:R-:W-:Y:S02]  /*24a0*/  SHF.R.S32.HI R95, RZ, 0x1f, R27 ;  /* 0x0000001fff5f7819 */ /* 0x000fe4000001141b */
[----:B------:R-:W-:Y:S02]  /*24b0*/  LOP3.LUT R28, R28, 0x1, RZ, 0xc0, !PT ;  /* 0x000000011c1c7812 */ /* 0x000fe400078ec0ff */
[C---:B------:R-:W-:Y:S02]  /*24c0*/  LOP3.LUT R29, R11.reuse, 0x2, RZ, 0xc0, !PT ;  /* 0x000000020b1d7812 */ /* 0x040fe400078ec0ff */
[C---:B------:R-:W-:Y:S02]  /*24d0*/  LOP3.LUT R30, R11.reuse, 0x4, RZ, 0xc0, !PT ;  /* 0x000000040b1e7812 */ /* 0x040fe400078ec0ff */
[----:B------:R-:W-:-:S02]  /*24e0*/  LOP3.LUT R31, R11, 0x8, RZ, 0xc0, !PT ;  /* 0x000000080b1f7812 */ /* 0x000fc400078ec0ff */
[C---:B------:R-:W-:Y:S02]  /*24f0*/  LOP3.LUT R32, R11.reuse, 0x10, RZ, 0xc0, !PT ;  /* 0x000000100b207812 */ /* 0x040fe400078ec0ff */
[----:B------:R-:W-:Y:S01]  /*2500*/  LOP3.LUT R33, R11, 0x20, RZ, 0xc0, !PT ;  /* 0x000000200b217812 */ /* 0x000fe200078ec0ff */
[----:B------:R-:W-:Y:S06]  /*2510*/  @!P6 BAR.SYNC.DEFER_BLOCKING 0x9, 0x100 ;  /* 0x024400000000eb1d */ /* 0x000fec0000010000 */
.L_x_545:
[----:B----4-:R-:W2:Y:S01]  /*2520*/  LDL R41, [R1+0x30] ;  /* 0x0000300001297983 */ /* 0x010ea20000100800 */
[----:B0-----:R-:W0:Y:S03]  /*2530*/  LDC R35, c[0x0][0x430] ;  /* 0x00010c00ff237b82 */ /* 0x001e260000000800 */
[----:B------:R-:W3:Y:S04]  /*2540*/  LDL R40, [R1+0x34] ;  /* 0x0000340001287983 */ /* 0x000ee80000100800 */
[----:B------:R-:W4:Y:S01]  /*2550*/  LDL R36, [R1+0x38] ;  /* 0x0000380001247983 */ /* 0x000f220000100800 */
[----:B------:R-:W-:Y:S01]  /*2560*/  IADD3 R25, R25, -0x1, RZ ;  /* 0xffffffff19197810 */ /* 0x000fe20007ffe0ff */
[----:B-1----:R-:W1:Y:S01]  /*2570*/  LDC R116, c[0x0][0x3f4] ;  /* 0x0000fd00ff747b82 */ /* 0x002e620000000800 */
[----:B------:R-:W-:-:S03]  /*2580*/  IMAD.MOV.U32 R34, RZ, RZ, RZ ;  /* 0x000000ffff227224 */ /* 0x000fc600078e00ff */
[----:B------:R-:W-:-:S04]  /*2590*/  IMAD R11, R25, 0xa0, R110 ;  /* 0x000000a0190b7824 */ /* 0x000fc800078e026e */
[----:B------:R-:W-:Y:S01]  /*25a0*/  IMAD.IADD R37, R123, 0x1, R11 ;  /* 0x000000017b257824 */ /* 0x000fe200078e020b */
[----:B------:R-:W-:-:S03]  /*25b0*/  ISETP.GE.AND P2, PT, R11, R2, PT ;  /* 0x000000020b00720c */ /* 0x000fc60003f46270 */
[----:B------:R-:W-:Y:S01]  /*25c0*/  IMAD.MOV.U32 R11, RZ, RZ, R37 ;  /* 0x000000ffff0b7224 */ /* 0x000fe200078e0025 */
[----:B------:R-:W-:Y:S02]  /*25d0*/  ISETP.GT.OR P2, PT, R110, 0x9f, P2 ;  /* 0x0000009f6e00780c */ /* 0x000fe40001744670 */
[----:B0-----:R-:W-:-:S11]  /*25e0*/  ISETP.NE.AND P3, PT, R35, 0x1, PT ;  /* 0x000000012300780c */ /* 0x001fd60003f65270 */
[----:B------:R-:W0:Y:S08]  /*25f0*/  @!P2 LDC.64 R14, c[0x0][0x428] ;  /* 0x00010a00ff0eab82 */ /* 0x000e300000000a00 */
[----:B------:R-:W1:Y:S08]  /*2600*/  @P3 LDC R12, c[0x0][0x434] ;  /* 0x00010d00ff0c3b82 */ /* 0x000e700000000800 */
[----:B------:R-:W0:Y:S08]  /*2610*/  @P3 LDC R13, c[0x0][0x438] ;  /* 0x00010e00ff0d3b82 */ /* 0x000e300000000800 */
[----:B------:R-:W0:Y:S01]  /*2620*/  @!P2 LDC.64 R38, c[0x0][0x418] ;  /* 0x00010600ff26ab82 */ /* 0x000e220000000a00 */
[----:B-1----:R-:W-:-:S05]  /*2630*/  @P3 IMAD.HI.U32 R12, R37, R12, RZ ;  /* 0x0000000c250c3227 */ /* 0x002fca00078e00ff */
[----:B0-----:R-:W-:Y:S01]  /*2640*/  @P3 SHF.R.U32.HI R11, RZ, R13, R12 ;  /* 0x0000000dff0b3219 */ /* 0x001fe2000001160c */
[----:B------:R-:W-:-:S03]  /*2650*/  @!P2 IMAD R12, R122, R14, RZ ;  /* 0x0000000e7a0ca224 */ /* 0x000fc600078e02ff */
[--C-:B------:R-:W-:Y:S01]  /*2660*/  @!P2 SHF.R.S32.HI R13, RZ, 0x1f, R11.reuse ;  /* 0x0000001fff0da819 */ /* 0x100fe2000001140b */
[----:B------:R-:W-:Y:S02]  /*2670*/  @!P2 IMAD R15, R24, R15, R12 ;  /* 0x0000000f180fa224 */ /* 0x000fe400078e020c */
[----:B------:R-:W-:-:S04]  /*2680*/  @!P2 IMAD.MOV.U32 R12, RZ, RZ, R11 ;  /* 0x000000ffff0ca224 */ /* 0x000fc800078e000b */
[----:B------:R-:W-:-:S04]  /*2690*/  @!P2 IMAD.WIDE.U32 R12, R24, R14, R12 ;  /* 0x0000000e180ca225 */ /* 0x000fc800078e000c */
[----:B------:R-:W-:Y:S01]  /*26a0*/  @!P2 IMAD.IADD R13, R13, 0x1, R15 ;  /* 0x000000010d0da824 */ /* 0x000fe200078e020f */
[----:B------:R-:W-:-:S04]  /*26b0*/  @!P2 LEA R14, P3, R12, R38, 0x2 ;  /* 0x000000260c0ea211 */ /* 0x000fc800078610ff */
[----:B------:R-:W-:-:S05]  /*26c0*/  @!P2 LEA.HI.X R15, R12, R39, R13, 0x2, P3 ;  /* 0x000000270c0fa211 */ /* 0x000fca00018f140d */
[----:B-----5:R0:W5:Y:S01]  /*26d0*/  @!P2 LDG.E R34, desc[UR50][R14.64] ;  /* 0x000000320e22a981 */ /* 0x020162000c1e1900 */
[----:B------:R-:W-:Y:S01]  /*26e0*/  ISETP.GT.AND P2, PT, R25, R118, PT ;  /* 0x000000761900720c */ /* 0x000fe20003f44270 */
[----:B------:R-:W-:Y:S05]  /*26f0*/  YIELD ;  /* 0x0000000000007946 */ /* 0x000fea0003800000 */
[----:B------:R-:W-:Y:S01]  /*2700*/  LOP3.LUT P4, RZ, R121, 0x2, RZ, 0xc0, !PT ;  /* 0x0000000279ff7812 */ /* 0x000fe2000788c0ff */
[----:B------:R-:W-:Y:S01]  /*2710*/  BSSY B0, `(.L_x_440) ;  /* 0x0000d39000007945 */ /* 0x000fe20003800000 */
[----:B------:R-:W-:Y:S02]  /*2720*/  P2R R115, PR, RZ, 0x4 ;  /* 0x00000004ff737803 */ /* 0x000fe40000000000 */
[----:B------:R-:W-:-:S02]  /*2730*/  ISETP.GE.AND P2, PT, R116, 0x1, PT ;  /* 0x000000017400780c */ /* 0x000fc40003f46270 */
[----:B--2---:R-:W-:-:S04]  /*2740*/  LOP3.LUT R12, R41, 0x10, R16, 0xf8, !PT ;  /* 0x00000010290c7812 */ /* 0x004fc800078ef810 */
[----:B---3--:R-:W-:-:S04]  /*2750*/  LOP3.LUT R12, R12, R40, RZ, 0x3c, !PT ;  /* 0x000000280c0c7212 */ /* 0x008fc800078e3cff */
[----:B----4-:R-:W-:-:S05]  /*2760*/  IADD3 R12, R36, R12, RZ ;  /* 0x0000000c240c7210 */ /* 0x010fca0007ffe0ff */
[----:B------:R-:W-:Y:S02]  /*2770*/  IMAD R13, R19, 0x7800, R12 ;  /* 0x00007800130d7824 */ /* 0x000fe400078e020c */
[----:B------:R-:W-:Y:S02]  /*2780*/  IMAD.MOV R12, RZ, RZ, -R11 ;  /* 0x000000ffff0c7224 */ /* 0x000fe400078e0a0b */
[C---:B------:R-:W-:Y:S02]  /*2790*/  VIADD R89, R13.reuse, 0x20 ;  /* 0x000000200d597836 */ /* 0x040fe40000000000 */
[----:B------:R-:W-:Y:S02]  /*27a0*/  @P4 VIADD R89, R13, 0xffffffe0 ;  /* 0xffffffe00d594836 */ /* 0x000fe40000000000 */
[----:B------:R-:W-:Y:S02]  /*27b0*/  IMAD R35, R35, R12, R37 ;  /* 0x0000000c23237224 */ /* 0x000fe400078e0225 */
[----:B------:R-:W-:-:S02]  /*27c0*/  IMAD.IADD R88, R18, 0x1, R13 ;  /* 0x0000000112587824 */ /* 0x000fc400078e020d */
[----:B------:R-:W-:Y:S01]  /*27d0*/  IMAD.IADD R89, R18, 0x1, R89 ;  /* 0x0000000112597824 */ /* 0x000fe200078e0259 */
[----:B0-----:R-:W-:Y:S06]  /*27e0*/  @!P2 BRA `(.L_x_441) ;  /* 0x000000c800b4a947 */ /* 0x001fec0003800000 */
[----:B------:R-:W-:Y:S01]  /*27f0*/  SHF.R.S32.HI R90, RZ, 0x1f, R35 ;  /* 0x0000001fff5a7819 */ /* 0x000fe20000011423 */
[----:B------:R-:W-:Y:S01]  /*2800*/  ULDC.64 UR4, c[0x0][0x300] ;  /* 0x0000c00000047ab9 */ /* 0x000fe20000000a00 */
[----:B-----5:R-:W-:Y:S01]  /*2810*/  SHF.R.S32.HI R91, RZ, 0x1f, R34 ;  /* 0x0000001fff5b7819 */ /* 0x020fe20000011422 */
[----:B------:R-:W-:-:S04]  /*2820*/  IMAD.WIDE.U32 R12, R35, UR4, RZ ;  /* 0x00000004230c7c25 */ /* 0x000fc8000f8e00ff */
[----:B------:R-:W-:Y:S02]  /*2830*/  IMAD R14, R90, UR4, RZ ;  /* 0x000000045a0e7c24 */ /* 0x000fe4000f8e02ff */
[-C--:B------:R-:W-:Y:S02]  /*2840*/  IMAD R36, R125, R25.reuse, RZ ;  /* 0x000000197d247224 */ /* 0x080fe400078e02ff */
[----:B------:R-:W-:Y:S01]  /*2850*/  IMAD R11, R35, UR5, R14 ;  /* 0x00000005230b7c24 */ /* 0x000fe2000f8e020e */
[----:B------:R-:W-:Y:S01]  /*2860*/  ULDC.64 UR4, c[0x0][0x310] ;  /* 0x0000c40000047ab9 */ /* 0x000fe20000000a00 */
[----:B------:R-:W-:Y:S02]  /*2870*/  IMAD R14, R124, R25, RZ ;  /* 0x000000197c0e7224 */ /* 0x000fe400078e02ff */
[----:B------:R-:W-:Y:S01]  /*2880*/  IMAD R15, R91, UR4, RZ ;  /* 0x000000045b0f7c24 */ /* 0x000fe2000f8e02ff */
[----:B------:R-:W-:Y:S01]  /*2890*/  IADD3 R13, R13, R11, RZ ;  /* 0x0000000b0d0d7210 */ /* 0x000fe20007ffe0ff */
[----:B------:R-:W-:Y:S01]  /*28a0*/  IMAD R92, R25, -0xa0, R2 ;  /* 0xffffff60195c7824 */ /* 0x000fe200078e0202 */
[----:B------:R-:W-:Y:S01]  /*28b0*/  SHF.R.S32.HI R11, RZ, 0x1f, R25 ;  /* 0x0000001fff0b7819 */ /* 0x000fe20000011419 */
[----:B------:R-:W-:-:S02]  /*28c0*/  IMAD R15, R34, UR5, R15 ;  /* 0x00000005220f7c24 */ /* 0x000fc4000f8e020f */
[----:B------:R-:W-:Y:S01]  /*28d0*/  IMAD.WIDE.U32 R12, R34, UR4, R12 ;  /* 0x00000004220c7c25 */ /* 0x000fe2000f8e000c */
[----:B------:R-:W-:Y:S01]  /*28e0*/  ULDC.64 UR4, c[0x0][0x308] ;  /* 0x0000c20000047ab9 */ /* 0x000fe20000000a00 */
[----:B------:R-:W-:Y:S02]  /*28f0*/  VIMNMX R92, R92, 0xa0, PT ;  /* 0x000000a05c5c7848 */ /* 0x000fe40003fe0100 */
[----:B------:R-:W-:Y:S02]  /*2900*/  IMAD.IADD R13, R13, 0x1, R15 ;  /* 0x000000010d0d7824 */ /* 0x000fe400078e020f */
[----:B------:R-:W-:Y:S02]  /*2910*/  IMAD R15, R7, UR4, RZ ;  /* 0x00000004070f7c24 */ /* 0x000fe4000f8e02ff */
[----:B------:R-:W-:-:S04]  /*2920*/  IMAD.WIDE.U32 R12, R222, UR4, R12 ;  /* 0x00000004de0c7c25 */ /* 0x000fc8000f8e000c */
[----:B------:R-:W-:Y:S01]  /*2930*/  IMAD R15, R222, UR5, R15 ;  /* 0x00000005de0f7c24 */ /* 0x000fe2000f8e020f */
[----:B------:R-:W-:Y:S01]  /*2940*/  ULDC.64 UR4, c[0x0][0x2e8] ;  /* 0x0000ba0000047ab9 */ /* 0x000fe20000000a00 */
[C---:B------:R-:W-:Y:S01]  /*2950*/  IMAD R37, R11.reuse, R102, R14 ;  /* 0x000000660b257224 */ /* 0x040fe200078e020e */
[----:B------:R-:W-:Y:S01]  /*2960*/  IADD3 R120, P2, R12, UR4, RZ ;  /* 0x000000040c787c10 */ /* 0x000fe2000ff5e0ff */
[----:B------:R-:W-:Y:S01]  /*2970*/  ULDC.U8 UR4, c[0x0][0x410] ;  /* 0x0001040000047ab9 */ /* 0x000fe20000000000 */
[----:B------:R-:W-:Y:S02]  /*2980*/  IMAD R11, R11, R96, R36 ;  /* 0x000000600b0b7224 */ /* 0x000fe400078e0224 */
[----:B------:R-:W-:Y:S01]  /*2990*/  IADD3.X R119, R13, UR5, R15, P2, !PT ;  /* 0x000000050d777c10 */ /* 0x000fe200097fe40f */
[----:B------:R-:W-:Y:S01]  /*29a0*/  IMAD.WIDE.U32 R14, R102, R25, RZ ;  /* 0x00000019660e7225 */ /* 0x000fe200078e00ff */
[----:B------:R-:W-:-:S03]  /*29b0*/  ISETP.NE.AND P2, PT, RZ, UR4, PT ;  /* 0x00000004ff007c0c */ /* 0x000fc6000bf45270 */
[----:B------:R-:W-:-:S04]  /*29c0*/  IMAD.WIDE.U32 R12, R96, R25, RZ ;  /* 0x00000019600c7225 */ /* 0x000fc800078e00ff */
[----:B------:R-:W-:Y:S02]  /*29d0*/  IMAD.IADD R94, R15, 0x1, R37 ;  /* 0x000000010f5e7824 */ /* 0x000fe400078e0225 */
[----:B------:R-:W-:-:S04]  /*29e0*/  IMAD.IADD R11, R13, 0x1, R11 ;  /* 0x000000010d0b7824 */ /* 0x000fc800078e020b */
[----:B------:R-:W-:Y:S05]  /*29f0*/  @!P2 BRA `(.L_x_442) ;  /* 0x0000006000bca947 */ /* 0x000fea0003800000 */
[----:B------:R0:W5:Y:S04]  /*2a00*/  LDL R137, [R1+0x18] ;  /* 0x0000180001897983 */ /* 0x0001680000100800 */
[----:B------:R0:W5:Y:S04]  /*2a10*/  LDL R136, [R1+0x20] ;  /* 0x0000200001887983 */ /* 0x0001680000100800 */
[----:B------:R0:W5:Y:S04]  /*2a20*/  LDL R127, [R1+0x24] ;  /* 0x00002400017f7983 */ /* 0x0001680000100800 */
[----:B------:R0:W5:Y:S04]  /*2a30*/  LDL R126, [R1+0x1c] ;  /* 0x00001c00017e7983 */ /* 0x0001680000100800 */
[----:B------:R0:W5:Y:S01]  /*2a40*/  LDL R93, [R1+0x28] ;  /* 0x00002800015d7983 */ /* 0x0001620000100800 */
[----:B------:R-:W1:Y:S01]  /*2a50*/  S2R R38, SR_TID.X ;  /* 0x0000000000267919 */ /* 0x000e620000002100 */
[----:B------:R-:W-:Y:S01]  /*2a60*/  BSSY B1, `(.L_x_443) ;  /* 0x0000043000017945 */ /* 0x000fe20003800000 */
[----:B------:R-:W-:-:S02]  /*2a70*/  CS2R R36, SRZ ;  /* 0x0000000000247805 */ /* 0x000fc4000001ff00 */
[----:B------:R-:W-:Y:S01]  /*2a80*/  CS2R R60, SRZ ;  /* 0x00000000003c7805 */ /* 0x000fe2000001ff00 */
[C---:B-1----:R-:W-:Y:S02]  /*2a90*/  VIADD R39, R38.reuse, 0xffffff80 ;  /* 0xffffff8026277836 */ /* 0x042fe40000000000 */
[----:B------:R-:W-:-:S05]  /*2aa0*/  VIADD R38, R38, 0xffffff80 ;  /* 0xffffff8026267836 */ /* 0x000fca0000000000 */
[----:B------:R-:W-:-:S04]  /*2ab0*/  LEA.HI R38, R38, R39, RZ, 0x1 ;  /* 0x0000002726267211 */ /* 0x000fc800078f08ff */
[----:B------:R-:W-:-:S04]  /*2ac0*/  SHF.R.S32.HI R38, RZ, 0x1, R38 ;  /* 0x00000001ff267819 */ /* 0x000fc80000011426 */
[----:B------:R-:W-:Y:S02]  /*2ad0*/  ISETP.GE.AND P3, PT, R38, R92, PT ;  /* 0x0000005c2600720c */ /* 0x000fe40003f66270 */
        /* <DEDUP_REMOVED lines=21> */
[----:B------:R-:W-:Y:S01]  /*2c30*/  CS2R R82, SRZ ;  /* 0x0000000000527805 */ /* 0x000fe2000001ff00 */
[----:B0-----:R-:W-:Y:S06]  /*2c40*/  @P3 BRA `(.L_x_444) ;  /* 0x0000000000903947 */ /* 0x001fec0003800000 */
[----:B------:R-:W-:Y:S01]  /*2c50*/  ULDC.64 UR4, c[0x0][0x3e8] ;  /* 0x0000fa0000047ab9 */ /* 0x000fe20000000a00 */
[----:B------:R-:W-:Y:S02]  /*2c60*/  CS2R R80, SRZ ;  /* 0x0000000000507805 */ /* 0x000fe4000001ff00 */
[----:B------:R-:W-:Y:S02]  /*2c70*/  IADD3 R84, P2, P4, R106, UR4, R14 ;  /* 0x000000046a547c10 */ /* 0x000fe4000fc5e00e */
[----:B------:R-:W-:Y:S02]  /*2c80*/  CS2R R82, SRZ ;  /* 0x0000000000527805 */ /* 0x000fe4000001ff00 */
[----:B------:R-:W-:Y:S01]  /*2c90*/  IADD3.X R85, R8, UR5, R94, P2, P4 ;  /* 0x0000000508557c10 */ /* 0x000fe200097e845e */
[----:B------:R-:W-:Y:S02]  /*2ca0*/  ULDC.64 UR4, c[0x0][0x400] ;  /* 0x0001000000047ab9 */ /* 0x000fe40000000a00 */
[----:B------:R-:W-:-:S04]  /*2cb0*/  IADD3 R86, P2, P4, R100, UR4, R12 ;  /* 0x0000000464567c10 */ /* 0x000fc8000fc5e00c */
[----:B------:R-:W-:Y:S02]  /*2cc0*/  IADD3.X R87, R10, UR5, R11, P2, P4 ;  /* 0x000000050a577c10 */ /* 0x000fe400097e840b */
[----:B------:R-:W-:Y:S02]  /*2cd0*/  ISETP.GE.AND P2, PT, R228, R116, PT ;  /* 0x00000074e400720c */ /* 0x000fe40003f46270 */
[----:B------:R-:W-:Y:S02]  /*2ce0*/  CS2R R76, SRZ ;  /* 0x00000000004c7805 */ /* 0x000fe4000001ff00 */
[----:B------:R-:W-:-:S09]  /*2cf0*/  CS2R R78, SRZ ;  /* 0x00000000004e7805 */ /* 0x000fd2000001ff00 */
[----:B------:R0:W5:Y:S04]  /*2d00*/  @!P2 LDG.E.64 R80, desc[UR50][R84.64] ;  /* 0x000000325450a981 */ /* 0x000168000c1e1b00 */
[----:B------:R0:W5:Y:S02]  /*2d10*/  @!P2 LDG.E.64 R82, desc[UR50][R86.64] ;  /* 0x000000325652a981 */ /* 0x000164000c1e1b00 */
[----:B-----5:R-:W-:Y:S02]  /*2d20*/  ISETP.GE.AND P2, PT, R137, R116, PT ;  /* 0x000000748900720c */ /* 0x020fe40003f46270 */
[----:B------:R-:W-:Y:S02]  /*2d30*/  CS2R R72, SRZ ;  /* 0x0000000000487805 */ /* 0x000fe4000001ff00 */
[----:B------:R-:W-:-:S09]  /*2d40*/  CS2R R74, SRZ ;  /* 0x00000000004a7805 */ /* 0x000fd2000001ff00 */
[----:B------:R0:W5:Y:S04]  /*2d50*/  @!P2 LDG.E.64 R76, desc[UR50][R84.64+0x10] ;  /* 0x00001032544ca981 */ /* 0x000168000c1e1b00 */
[----:B------:R0:W5:Y:S01]  /*2d60*/  @!P2 LDG.E.64 R78, desc[UR50][R86.64+0x10] ;  /* 0x00001032564ea981 */ /* 0x000162000c1e1b00 */
[----:B------:R-:W-:Y:S02]  /*2d70*/  ISETP.GE.AND P2, PT, R136, R116, PT ;  /* 0x000000748800720c */ /* 0x000fe40003f46270 */
        /* <DEDUP_REMOVED lines=14> */
[----:B------:R-:W-:-:S13]  /*2e60*/  ISETP.GE.AND P2, PT, R93, R116, PT ;  /* 0x000000745d00720c */ /* 0x000fda0003f46270 */
[----:B------:R0:W5:Y:S04]  /*2e70*/  @!P2 LDG.E.64 R60, desc[UR50][R84.64+0x50] ;  /* 0x00005032543ca981 */ /* 0x000168000c1e1b00 */
[----:B------:R0:W5:Y:S02]  /*2e80*/  @!P2 LDG.E.64 R62, desc[UR50][R86.64+0x50] ;  /* 0x00005032563ea981 */ /* 0x000164000c1e1b00 */
.L_x_444:
[----:B------:R-:W-:Y:S05]  /*2e90*/  BSYNC B1 ;  /* 0x0000000000017941 */ /* 0x000fea0003800000 */
.L_x_443:
[----:B0-----:R-:W0:Y:S01]  /*2ea0*/  S2R R84, SR_TID.X ;  /* 0x0000000000547919 */ /* 0x001e220000002100 */
[----:B------:R-:W-:Y:S01]  /*2eb0*/  BSSY B1, `(.L_x_445) ;  /* 0x0000032000017945 */ /* 0x000fe20003800000 */
[----:B-----5:R-:W-:Y:S02]  /*2ec0*/  IMAD.MOV.U32 R146, RZ, RZ, R60 ;  /* 0x000000ffff927224 */ /* 0x020fe400078e003c */
[----:B------:R-:W-:Y:S01]  /*2ed0*/  IMAD.MOV.U32 R150, RZ, RZ, R64 ;  /* 0x000000ffff967224 */ /* 0x000fe200078e0040 */
[C---:B0-----:R-:W-:Y:S01]  /*2ee0*/  IADD3 R85, R84.reuse, -0x80, RZ ;  /* 0xffffff8054557810 */ /* 0x041fe20007ffe0ff */
[----:B------:R-:W-:-:S05]  /*2ef0*/  VIADD R84, R84, 0xffffff80 ;  /* 0xffffff8054547836 */ /* 0x000fca0000000000 */
[----:B------:R-:W-:-:S04]  /*2f00*/  LEA.HI R84, R84, R85, RZ, 0x1 ;  /* 0x0000005554547211 */ /* 0x000fc800078f08ff */
[----:B------:R-:W-:-:S05]  /*2f10*/  SHF.R.S32.HI R84, RZ, 0x1, R84 ;  /* 0x00000001ff547819 */ /* 0x000fca0000011454 */
[----:B------:R-:W-:-:S05]  /*2f20*/  VIADD R84, R84, 0x80 ;  /* 0x0000008054547836 */ /* 0x000fca0000000000 */
[----:B------:R-:W-:-:S13]  /*2f30*/  ISETP.GE.AND P4, PT, R84, R92, PT ;  /* 0x0000005c5400720c */ /* 0x000fda0003f86270 */
[----:B------:R-:W-:Y:S05]  /*2f40*/  @P4 BRA `(.L_x_446) ;  /* 0x0000000000a04947 */ /* 0x000fea0003800000 */
[----:B------:R-:W-:Y:S01]  /*2f50*/  IADD3 R13, P2, P5, R106, R14, R4 ;  /* 0x0000000e6a0d7210 */ /* 0x000fe20007d5e004 */
[----:B------:R-:W-:Y:S01]  /*2f60*/  ULDC.64 UR4, c[0x0][0x3e8] ;  /* 0x0000fa0000047ab9 */ /* 0x000fe20000000a00 */
[----:B------:R-:W-:Y:S02]  /*2f70*/  CS2R R56, SRZ ;  /* 0x0000000000387805 */ /* 0x000fe4000001ff00 */
[----:B------:R-:W-:Y:S02]  /*2f80*/  CS2R R58, SRZ ;  /* 0x00000000003a7805 */ /* 0x000fe4000001ff00 */
[----:B------:R-:W-:Y:S02]  /*2f90*/  IADD3.X R94, R8, R94, R3, P2, P5 ;  /* 0x0000005e085e7210 */ /* 0x000fe400017ea403 */
[----:B------:R-:W-:-:S04]  /*2fa0*/  IADD3 R14, P2, P5, R100, R12, R6 ;  /* 0x0000000c640e7210 */ /* 0x000fc80007d5e006 */
[----:B------:R-:W-:Y:S02]  /*2fb0*/  IADD3.X R11, R10, R11, R5, P2, P5 ;  /* 0x0000000b0a0b7210 */ /* 0x000fe400017ea405 */
[----:B------:R-:W-:-:S04]  /*2fc0*/  IADD3 R12, P2, R13, UR4, RZ ;  /* 0x000000040d0c7c10 */ /* 0x000fc8000ff5e0ff */
[----:B------:R-:W-:Y:S01]  /*2fd0*/  IADD3.X R13, R94, UR5, RZ, P2, !PT ;  /* 0x000000055e0d7c10 */ /* 0x000fe200097fe4ff */
[----:B------:R-:W-:Y:S02]  /*2fe0*/  ULDC.64 UR4, c[0x0][0x400] ;  /* 0x0001000000047ab9 */ /* 0x000fe40000000a00 */
[----:B------:R-:W-:-:S04]  /*2ff0*/  IADD3 R14, P2, R14, UR4, RZ ;  /* 0x000000040e0e7c10 */ /* 0x000fc8000ff5e0ff */
[----:B------:R-:W-:Y:S02]  /*3000*/  IADD3.X R15, R11, UR5, RZ, P2, !PT ;  /* 0x000000050b0f7c10 */ /* 0x000fe400097fe4ff */
        /* <DEDUP_REMOVED lines=28> */
.L_x_446:
[----:B------:R-:W-:Y:S05]  /*31d0*/  BSYNC B1 ;  /* 0x0000000000017941 */ /* 0x000fea0003800000 */
.L_x_445:
[----:B------:R-:W-:Y:S01]  /*31e0*/  UISETP.NE.AND UP0, UPT, UR49, 0x3, UPT ;  /* 0x000000033100788c */ /* 0x000fe2000bf05270 */
[----:B------:R-:W-:Y:S01]  /*31f0*/  IMAD.MOV.U32 R153, RZ, RZ, R68 ;  /* 0x000000ffff997224 */ /* 0x000fe200078e0044 */
[----:B------:R-:W-:Y:S01]  /*3200*/  MOV R155, R72 ;  /* 0x00000048009b7202 */ /* 0x000fe20000000f00 */
[----:B------:R-:W-:Y:S01]  /*3210*/  IMAD.MOV.U32 R157, RZ, RZ, R76 ;  /* 0x000000ffff9d7224 */ /* 0x000fe200078e004c */
[----:B------:R-:W-:Y:S01]  /*3220*/  MOV R156, R74 ;  /* 0x0000004a009c7202 */ /* 0x000fe20000000f00 */
[----:B------:R-:W-:Y:S01]  /*3230*/  IMAD.MOV.U32 R159, RZ, RZ, R80 ;  /* 0x000000ffff9f7224 */ /* 0x000fe200078e0050 */
[----:B------:R-:W-:Y:S01]  /*3240*/  PLOP3.LUT P2, PT, PT, PT, UP0, 0x80, 0x0 ;  /* 0x000000000000781c */ /* 0x000fe20003f4f008 */
[----:B------:R-:W-:Y:S01]  /*3250*/  IMAD.MOV.U32 R151, RZ, RZ, R62 ;  /* 0x000000ffff977224 */ /* 0x000fe200078e003e */
[----:B-----5:R-:W-:Y:S01]  /*3260*/  MOV R138, R48 ;  /* 0x00000030008a7202 */ /* 0x020fe20000000f00 */
[----:B------:R-:W-:Y:S01]  /*3270*/  IMAD.MOV.U32 R152, RZ, RZ, R66 ;  /* 0x000000ffff987224 */ /* 0x000fe200078e0042 */
[----:B------:R-:W-:Y:S01]  /*3280*/  MOV R139, R50 ;  /* 0x00000032008b7202 */ /* 0x000fe20000000f00 */
[----:B------:R-:W-:-:S02]  /*3290*/  IMAD.MOV.U32 R154, RZ, RZ, R70 ;  /* 0x000000ffff9a7224 */ /* 0x000fc400078e0046 */
[----:B------:R-:W-:Y:S02]  /*32a0*/  IMAD.MOV.U32 R158, RZ, RZ, R78 ;  /* 0x000000ffff9e7224 */ /* 0x000fe400078e004e */
[----:B------:R-:W-:Y:S02]  /*32b0*/  IMAD.MOV.U32 R160, RZ, RZ, R82 ;  /* 0x000000ffffa07224 */ /* 0x000fe400078e0052 */
[----:B------:R-:W-:Y:S02]  /*32c0*/  IMAD.MOV.U32 R86, RZ, RZ, R36 ;  /* 0x000000ffff567224 */ /* 0x000fe400078e0024 */
[----:B------:R-:W-:Y:S02]  /*32d0*/  IMAD.MOV.U32 R126, RZ, RZ, R40 ;  /* 0x000000ffff7e7224 */ /* 0x000fe400078e0028 */
[----:B------:R-:W-:Y:S02]  /*32e0*/  IMAD.MOV.U32 R136, RZ, RZ, R44 ;  /* 0x000000ffff887224 */ /* 0x000fe400078e002c */
[----:B------:R-:W-:-:S02]  /*32f0*/  IMAD.MOV.U32 R144, RZ, RZ, R52 ;  /* 0x000000ffff907224 */ /* 0x000fc400078e0034 */
[----:B------:R-:W-:Y:S02]  /*3300*/  IMAD.MOV.U32 R147, RZ, RZ, R56 ;  /* 0x000000ffff937224 */ /* 0x000fe400078e0038 */
[----:B------:R-:W-:Y:S02]  /*3310*/  IMAD.MOV.U32 R87, RZ, RZ, R38 ;  /* 0x000000ffff577224 */ /* 0x000fe400078e0026 */
[----:B------:R-:W-:Y:S02]  /*3320*/  IMAD.MOV.U32 R127, RZ, RZ, R42 ;  /* 0x000000ffff7f7224 */ /* 0x000fe400078e002a */
[----:B------:R-:W-:Y:S02]  /*3330*/  IMAD.MOV.U32 R137, RZ, RZ, R46 ;  /* 0x000000ffff897224 */ /* 0x000fe400078e002e */
[----:B------:R-:W-:Y:S02]  /*3340*/  IMAD.MOV.U32 R140, RZ, RZ, R54 ;  /* 0x000000ffff8c7224 */ /* 0x000fe400078e0036 */
[----:B------:R-:W-:Y:S01]  /*3350*/  IMAD.MOV.U32 R149, RZ, RZ, R58 ;  /* 0x000000ffff957224 */ /* 0x000fe200078e003a */
[----:B------:R-:W-:Y:S06]  /*3360*/  @!P2 BRA `(.L_x_447) ;  /* 0x000000000004a947 */ /* 0x000fec0003800000 */
[----:B------:R-:W-:Y:S01]  /*3370*/  BPT.TRAP 0x1 ;  /* 0x000000040000795c */ /* 0x000fe20000300000 */
.L_x_447:
[----:B------:R-:W2:Y:S01]  /*3380*/  LDL R11, [R1+0x14] ;  /* 0x00001400010b7983 */ /* 0x000ea20000100800 */
[----:B------:R-:W-:Y:S01]  /*3390*/  IMAD R93, R19, 0x8, R18 ;  /* 0x00000008135d7824 */ /* 0x000fe200078e0212 */
[----:B------:R-:W-:Y:S01]  /*33a0*/  BSSY B1, `(.L_x_448) ;  /* 0x0000004000017945 */ /* 0x000fe20003800000 */
[----:B--2---:R-:W-:-:S04]  /*33b0*/  SHF.L.U32 R94, R11, 0x1f, RZ ;  /* 0x0000001f0b5e7819 */ /* 0x004fc800000006ff */
[----:B------:R-:W1:Y:S02]  /*33c0*/  SYNCS.PHASECHK.TRANS64.TRYWAIT P5, [R93+URZ+0x33490], R94 ;  /* 0x0334905e5d0075a7 */ /* 0x000e6400080a017f */
[----:B-1----:R-:W-:Y:S05]  /*33d0*/  @!P5 BRA `(.L_x_449) ;  /* 0x000002780014d947 */ /* 0x002fea0003800000 */
.L_x_775:
[----:B------:R-:W-:Y:S05]  /*33e0*/  BSYNC B1 ;  /* 0x0000000000017941 */ /* 0x000fea0003800000 */
.L_x_448:
[----:B------:R-:W-:-:S03]  /*33f0*/  UMOV UR4, 0xffffffff ;  /* 0xffffffff00047882 */ /* 0x000fc60000000000 */
[----:B------:R-:W-:Y:S05]  /*3400*/  BRA.DIV UR4, `(.L_x_450) ;  /* 0x0000027a041c7947 */ /* 0x000fea000b800000 */
[----:B------:R2:W3:Y:S04]  /*3410*/  SHFL.IDX PT, R143, R119, RZ, 0x1e1f ;  /* 0x001e1fff778f7589 */ /* 0x0004e800000e0000 */
[----:B------:R2:W4:Y:S02]  /*3420*/  SHFL.IDX PT, R145, R120, RZ, 0x1e1f ;  /* 0x001e1fff78917589 */ /* 0x00052400000e0000 */
.L_x_779:
[----:B------:R-:W-:Y:S04]  /*3430*/  BSSY B1, `(.L_x_451) ;  /* 0x00002c1000017945 */ /* 0x000fe80003800000 */
[----:B------:R-:W-:Y:S05]  /*3440*/  @P3 BRA `(.L_x_452) ;  /* 0x0000002800fc3947 */ /* 0x000fea0003800000 */
[----:B------:R-:W-:Y:S01]  /*3450*/  ISETP.NE.AND P3, PT, R28, RZ, PT ;  /* 0x000000ff1c00720c */ /* 0x000fe20003f65270 */
[----:B------:R-:W-:-:S12]  /*3460*/  BSSY B2, `(.L_x_453) ;  /* 0x0000072000027945 */ /* 0x000fd80003800000 */
[----:B------:R-:W-:Y:S05]  /*3470*/  @!P3 BRA `(.L_x_454) ;  /* 0x0000000400c0b947 */ /* 0x000fea0003800000 */
[----:B0-----:R0:W0:Y:S01]  /*3480*/  LDS.128 R12, [R88+0x24200] ;  /* 0x02420000580c7984 */ /* 0x0010220000000c00 */
[----:B----4-:R-:W-:Y:S01]  /*3490*/  IADD3 R84, P3, R16, R145, RZ ;  /* 0x0000009110547210 */ /* 0x010fe20007f7e0ff */
[----:B------:R-:W-:Y:S04]  /*34a0*/  BSSY B3, `(.L_x_455) ;  /* 0x000006c000037945 */ /* 0x000fe80003800000 */
[----:B---3--:R-:W-:Y:S01]  /*34b0*/  IMAD.X R85, R143, 0x1, R17, P3 ;  /* 0x000000018f557824 */ /* 0x008fe200018e0611 */
[----:B------:R-:W-:-:S13]  /*34c0*/  ISETP.GE.AND P3, PT, R228, R116, PT ;  /* 0x00000074e400720c */ /* 0x000fda0003f66270 */
[----:B------:R-:W-:Y:S05]  /*34d0*/  @P3 BRA `(.L_x_456) ;  /* 0x0000000400a03947 */ /* 0x000fea0003800000 */
[----:B------:R-:W-:Y:S01]  /*34e0*/  SHF.R.U32.HI R80, RZ, 0x8, R81 ;  /* 0x00000008ff507819 */ /* 0x000fe20000011651 */
[----:B0-----:R-:W-:Y:S01]  /*34f0*/  IMAD.MOV.U32 R11, RZ, RZ, R13 ;  /* 0x000000ffff0b7224 */ /* 0x001fe200078e000d */
[----:B------:R-:W-:Y:S02]  /*3500*/  SHF.R.U32.HI R82, RZ, 0x8, R83 ;  /* 0x00000008ff527819 */ /* 0x000fe40000011653 */
[----:B------:R-:W-:Y:S01]  /*3510*/  SHF.R.U32.HI R163, RZ, 0x10, R81 ;  /* 0x00000010ffa37819 */ /* 0x000fe20000011651 */
[----:B------:R-:W-:Y:S01]  /*3520*/  IMAD.SHL.U32 R80, R80, 0x100, RZ ;  /* 0x0000010050507824 */ /* 0x000fe200078e00ff */
[----:B------:R-:W-:Y:S01]  /*3530*/  LOP3.LUT R161, R81, 0xff0000ff, RZ, 0xc0, !PT ;  /* 0xff0000ff51a17812 */ /* 0x000fe200078ec0ff */
[----:B------:R-:W-:Y:S01]  /*3540*/  IMAD.MOV.U32 R81, RZ, RZ, R12 ;  /* 0x000000ffff517224 */ /* 0x000fe200078e000c */
[----:B------:R-:W-:Y:S01]  /*3550*/  SHF.R.U32.HI R162, RZ, 0x10, R83 ;  /* 0x00000010ffa27819 */ /* 0x000fe20000011653 */
[----:B------:R-:W-:Y:S01]  /*3560*/  IMAD.U32 R13, R163, 0x10000, RZ ;  /* 0x00010000a30d7824 */ /* 0x000fe200078e00ff */
[----:B------:R-:W-:-:S02]  /*3570*/  LOP3.LUT R83, R83, 0xff0000ff, RZ, 0xc0, !PT ;  /* 0xff0000ff53537812 */ /* 0x000fc400078ec0ff */
[----:B------:R-:W-:Y:S02]  /*3580*/  SHF.L.U32 R82, R82, 0x8, RZ ;  /* 0x0000000852527819 */ /* 0x000fe400000006ff */
[----:B------:R-:W-:Y:S02]  /*3590*/  LOP3.LUT R80, R161, 0xff00, R80, 0xf8, !PT ;  /* 0x0000ff00a1507812 */ /* 0x000fe400078ef850 */
[----:B------:R-:W-:Y:S01]  /*35a0*/  LOP3.LUT R161, R83, 0xff00, R82, 0xf8, !PT ;  /* 0x0000ff0053a17812 */ /* 0x000fe200078ef852 */
[----:B------:R-:W-:Y:S01]  /*35b0*/  IMAD.U32 R82, R162, 0x10000, RZ ;  /* 0x00010000a2527824 */ /* 0x000fe200078e00ff */
[----:B------:R-:W-:Y:S02]  /*35c0*/  F2FP.F16.E4M3.UNPACK_B R83, R160.H1 ;  /* 0x000000a0ff53723e */ /* 0x000fe400030006ff */
[----:B------:R-:W-:Y:S02]  /*35d0*/  F2FP.F16.E4M3.UNPACK_B R12, R11 ;  /* 0x0000000bff0c723e */ /* 0x000fe400020006ff */
[----:B------:R-:W-:Y:S01]  /*35e0*/  LOP3.LUT R13, R80, 0xff0000, R13, 0xf8, !PT ;  /* 0x00ff0000500d7812 */ /* 0x000fe200078ef80d */
[--C-:B------:R-:W-:Y:S01]  /*35f0*/  HADD2.F32 R165, -RZ, R83.reuse.H0_H0 ;  /* 0x20000053ffa57230 */ /* 0x100fe20000004100 */
[----:B------:R-:W-:Y:S01]  /*3600*/  LOP3.LUT R80, R161, 0xff0000, R82, 0xf8, !PT ;  /* 0x00ff0000a1507812 */ /* 0x000fe200078ef852 */
[--C-:B------:R-:W-:Y:S01]  /*3610*/  HADD2.F32 R82, -RZ, R12.reuse.H1_H1 ;  /* 0x3000000cff527230 */ /* 0x100fe20000004100 */
[----:B------:R-:W-:Y:S01]  /*3620*/  F2FP.F16.E4M3.UNPACK_B R162, R159.H1 ;  /* 0x0000009fffa2723e */ /* 0x000fe200030006ff */
[----:B------:R-:W-:Y:S01]  /*3630*/  HADD2.F32 R12, -RZ, R12.H0_H0 ;  /* 0x2000000cff0c7230 */ /* 0x000fe20000004100 */
[----:B------:R-:W-:Y:S01]  /*3640*/  F2FP.F16.E4M3.UNPACK_B R11, R11.H1 ;  /* 0x0000000bff0b723e */ /* 0x000fe200030006ff */
[----:B------:R-:W-:-:S02]  /*3650*/  HADD2.F32 R164, -RZ, R83.H1_H1 ;  /* 0x30000053ffa47230 */ /* 0x000fc40000004100 */
[-C--:B------:R-:W-:Y:S01]  /*3660*/  FMUL.FTZ R167, R82, R165.reuse ;  /* 0x000000a552a77220 */ /* 0x080fe20000410000 */
[--C-:B------:R-:W-:Y:S02]  /*3670*/  HADD2.F32 R163, -RZ, R162.reuse.H0_H0 ;  /* 0x200000a2ffa37230 */ /* 0x100fe40000004100 */
[C---:B------:R-:W-:Y:S01]  /*3680*/  FMUL.FTZ R165, R12.reuse, R165 ;  /* 0x000000a50ca57220 */ /* 0x040fe20000410000 */
[--C-:B------:R-:W-:Y:S01]  /*3690*/  HADD2.F32 R161, -RZ, R11.reuse.H1_H1 ;  /* 0x3000000bffa17230 */ /* 0x100fe20000004100 */
[----:B------:R-:W-:Y:S01]  /*36a0*/  F2FP.F16.E4M3.UNPACK_B R160, R160 ;  /* 0x000000a0ffa0723e */ /* 0x000fe200020006ff */
[----:B------:R-:W-:Y:S02]  /*36b0*/  HADD2.F32 R83, -RZ, R11.H0_H0 ;  /* 0x2000000bff537230 */ /* 0x000fe40000004100 */
[-C--:B------:R-:W-:Y:S01]  /*36c0*/  FFMA.FTZ R11, R12, R163.reuse, -R167 ;  /* 0x000000a30c0b7223 */ /* 0x080fe200000108a7 */
[----:B------:R-:W-:Y:S02]  /*36d0*/  HADD2.F32 R162, -RZ, R162.H1_H1 ;  /* 0x300000a2ffa27230 */ /* 0x000fe40000004100 */
[-C--:B------:R-:W-:Y:S01]  /*36e0*/  FMUL.FTZ R166, R161, R164.reuse ;  /* 0x000000a4a1a67220 */ /* 0x080fe20000410000 */
[----:B------:R-:W-:Y:S01]  /*36f0*/  FFMA.FTZ R12, R82, R163, R165 ;  /* 0x000000a3520c7223 */ /* 0x000fe200000100a5 */
[C---:B------:R-:W-:Y:S01]  /*3700*/  FMUL.FTZ R164, R83.reuse, R164 ;  /* 0x000000a453a47220 */ /* 0x040fe20000410000 */
[-C--:B------:R-:W-:Y:S01]  /*3710*/  F2FP.F16.E4M3.UNPACK_B R82, R81.reuse.H1 ;  /* 0x00000051ff52723e */ /* 0x080fe200030006ff */
[-C--:B------:R-:W-:Y:S01]  /*3720*/  FFMA.FTZ R166, R83, R162.reuse, -R166 ;  /* 0x000000a253a67223 */ /* 0x080fe200000108a6 */
[----:B------:R-:W-:Y:S01]  /*3730*/  F2FP.F16.E4M3.UNPACK_B R81, R81 ;  /* 0x00000051ff51723e */ /* 0x000fe200020006ff */
[----:B------:R-:W-:Y:S01]  /*3740*/  FFMA.FTZ R167, R161, R162, R164 ;  /* 0x000000a2a1a77223 */ /* 0x000fe200000100a4 */
[--C-:B------:R-:W-:Y:S01]  /*3750*/  HADD2.F32 R163, -RZ, R160.reuse.H1_H1 ;  /* 0x300000a0ffa37230 */ /* 0x100fe20000004100 */
[----:B------:R-:W-:Y:S01]  /*3760*/  F2FP.F16.E4M3.UNPACK_B R161, R159 ;  /* 0x0000009fffa1723e */ /* 0x000fe200020006ff */
[----:B------:R-:W-:Y:S01]  /*3770*/  HADD2.F32 R162, -RZ, R160.H0_H0 ;  /* 0x200000a0ffa27230 */ /* 0x000fe20000004100 */
[----:B------:R-:W-:Y:S01]  /*3780*/  F2FP.F16.E4M3.UNPACK_B R168, R80.H1 ;  /* 0x00000050ffa8723e */ /* 0x000fe200030006ff */
[----:B------:R-:W-:-:S02]  /*3790*/  HADD2.F32 R159, -RZ, R82.H0_H0 ;  /* 0x20000052ff9f7230 */ /* 0x000fc40000004100 */
[----:B------:R-:W-:Y:S02]  /*37a0*/  HADD2.F32 R160, -RZ, R82.H1_H1 ;  /* 0x30000052ffa07230 */ /* 0x000fe40000004100 */
[--C-:B------:R-:W-:Y:S02]  /*37b0*/  HADD2.F32 R83, -RZ, R81.reuse.H1_H1 ;  /* 0x30000051ff537230 */ /* 0x100fe40000004100 */
[-C--:B------:R-:W-:Y:S01]  /*37c0*/  FMUL.FTZ R165, R159, R163.reuse ;  /* 0x000000a39fa57220 */ /* 0x080fe20000410000 */
[----:B------:R-:W-:Y:S02]  /*37d0*/  HADD2.F32 R82, -RZ, R81.H0_H0 ;  /* 0x20000051ff527230 */ /* 0x000fe40000004100 */
[----:B------:R-:W-:Y:S01]  /*37e0*/  FMUL.FTZ R164, R160, R163 ;  /* 0x000000a3a0a47220 */ /* 0x000fe20000410000 */
[--C-:B------:R-:W-:Y:S02]  /*37f0*/  HADD2.F32 R81, -RZ, R161.reuse.H1_H1 ;  /* 0x300000a1ff517230 */ /* 0x100fe40000004100 */
[----:B------:R-:W-:Y:S01]  /*3800*/  FMUL.FTZ R163, R83, R162 ;  /* 0x000000a253a37220 */ /* 0x000fe20000410000 */
[----:B------:R-:W-:-:S02]  /*3810*/  HADD2.F32 R161, -RZ, R161.H0_H0 ;  /* 0x200000a1ffa17230 */ /* 0x000fc40000004100 */
[----:B------:R-:W-:Y:S01]  /*3820*/  FMUL.FTZ R162, R82, R162 ;  /* 0x000000a252a27220 */ /* 0x000fe20000410000 */
[-C--:B------:R-:W-:Y:S01]  /*3830*/  FFMA.FTZ R159, R159, R81.reuse, -R164 ;  /* 0x000000519f9f7223 */ /* 0x080fe200000108a4 */
[----:B------:R-:W-:Y:S01]  /*3840*/  FFMA.FTZ R160, R160, R81, R165 ;  /* 0x00000051a0a07223 */ /* 0x000fe200000100a5 */
[-C--:B------:R-:W-:Y:S01]  /*3850*/  FFMA.FTZ R81, R82, R161.reuse, -R163 ;  /* 0x000000a152517223 */ /* 0x080fe200000108a3 */
[----:B------:R-:W-:Y:S01]  /*3860*/  FFMA.FTZ R82, R83, R161, R162 ;  /* 0x000000a153527223 */ /* 0x000fe200000100a2 */
[----:B------:R-:W-:Y:S01]  /*3870*/  F2FP.F16.E4M3.UNPACK_B R161, R15.H1 ;  /* 0x0000000fffa1723e */ /* 0x000fe200030006ff */
[----:B------:R-:W-:Y:S01]  /*3880*/  HADD2.F32 R165, -RZ, R168.H1_H1 ;  /* 0x300000a8ffa57230 */ /* 0x000fe20000004100 */
[----:B------:R-:W-:Y:S02]  /*3890*/  F2FP.SATFINITE.E4M3.F32.PACK_AB_MERGE_C R83, R167, R166, RZ ;  /* 0x000000a6a753723e */ /* 0x000fe400048070ff */
[----:B------:R-:W-:Y:S01]  /*38a0*/  F2FP.SATFINITE.E4M3.F32.PACK_AB_MERGE_C R159, R160, R159, RZ ;  /* 0x0000009fa09f723e */ /* 0x000fe200048070ff */
[--C-:B------:R-:W-:Y:S01]  /*38b0*/  HADD2.F32 R162, -RZ, R161.reuse.H0_H0 ;  /* 0x200000a1ffa27230 */ /* 0x100fe20000004100 */
[----:B------:R-:W-:Y:S01]  /*38c0*/  F2FP.F16.E4M3.UNPACK_B R160, R14.H1 ;  /* 0x0000000effa0723e */ /* 0x000fe200030006ff */
[----:B------:R-:W-:Y:S01]  /*38d0*/  HADD2.F32 R161, -RZ, R161.H1_H1 ;  /* 0x300000a1ffa17230 */ /* 0x000fe20000004100 */
[----:B------:R-:W-:-:S02]  /*38e0*/  F2FP.F16.E4M3.UNPACK_B R167, R80 ;  /* 0x00000050ffa7723e */ /* 0x000fc400020006ff */
[-C--:B------:R-:W-:Y:S01]  /*38f0*/  F2FP.F16.E4M3.UNPACK_B R164, R13.reuse.H1 ;  /* 0x0000000dffa4723e */ /* 0x080fe200030006ff */
[--C-:B------:R-:W-:Y:S01]  /*3900*/  HADD2.F32 R80, -RZ, R160.reuse.H1_H1 ;  /* 0x300000a0ff507230 */ /* 0x100fe20000004100 */
[----:B------:R-:W-:Y:S01]  /*3910*/  F2FP.F16.E4M3.UNPACK_B R163, R13 ;  /* 0x0000000dffa3723e */ /* 0x000fe200020006ff */
[----:B------:R-:W-:Y:S02]  /*3920*/  HADD2.F32 R169, -RZ, R167.H1_H1 ;  /* 0x300000a7ffa97230 */ /* 0x000fe40000004100 */
[CC--:B------:R-:W-:Y:S01]  /*3930*/  FMUL.FTZ R13, R161.reuse, R165.reuse ;  /* 0x000000a5a10d7220 */ /* 0x0c0fe20000410000 */
[----:B------:R-:W-:Y:S02]  /*3940*/  HADD2.F32 R160, -RZ, R160.H0_H0 ;  /* 0x200000a0ffa07230 */ /* 0x000fe40000004100 */
[----:B------:R-:W-:Y:S01]  /*3950*/  FMUL.FTZ R170, R162, R165 ;  /* 0x000000a5a2aa7220 */ /* 0x000fe20000410000 */
[----:B------:R-:W-:Y:S02]  /*3960*/  HADD2.F32 R166, -RZ, R164.H1_H1 ;  /* 0x300000a4ffa67230 */ /* 0x000fe40000004100 */
[----:B------:R-:W-:Y:S01]  /*3970*/  FMUL.FTZ R171, R80, R169 ;  /* 0x000000a950ab7220 */ /* 0x000fe20000410000 */
[----:B------:R-:W-:Y:S01]  /*3980*/  HADD2.F32 R165, -RZ, R163.H1_H1 ;  /* 0x300000a3ffa57230 */ /* 0x000fe20000004100 */
[----:B------:R-:W-:Y:S01]  /*3990*/  F2FP.F16.E4M3.UNPACK_B R15, R15 ;  /* 0x0000000fff0f723e */ /* 0x000fe200020006ff */
[----:B------:R-:W-:Y:S01]  /*39a0*/  FMUL.FTZ R169, R160, R169 ;  /* 0x000000a9a0a97220 */ /* 0x000fe20000410000 */
[----:B------:R-:W-:Y:S01]  /*39b0*/  F2FP.F16.E4M3.UNPACK_B R14, R14 ;  /* 0x0000000eff0e723e */ /* 0x000fe200020006ff */
[-C--:B------:R-:W-:Y:S01]  /*39c0*/  FFMA.FTZ R13, R162, R166.reuse, -R13 ;  /* 0x000000a6a20d7223 */ /* 0x080fe2000001080d */
[----:B------:R-:W-:Y:S01]  /*39d0*/  FFMA.FTZ R170, R161, R166, R170 ;  /* 0x000000a6a1aa7223 */ /* 0x000fe200000100aa */
[-C--:B------:R-:W-:Y:S01]  /*39e0*/  FFMA.FTZ R171, R160, R165.reuse, -R171 ;  /* 0x000000a5a0ab7223 */ /* 0x080fe200000108ab */
[----:B------:R-:W-:Y:S01]  /*39f0*/  FFMA.FTZ R166, R80, R165, R169 ;  /* 0x000000a550a67223 */ /* 0x000fe200000100a9 */
[----:B------:R-:W-:-:S02]  /*3a00*/  HADD2.F32 R80, -RZ, R15.H0_H0 ;  /* 0x2000000fff507230 */ /* 0x000fc40000004100 */
[----:B------:R-:W-:Y:S01]  /*3a10*/  HADD2.F32 R160, -RZ, R15.H1_H1 ;  /* 0x3000000fffa07230 */ /* 0x000fe20000004100 */
[----:B------:R-:W-:Y:S01]  /*3a20*/  F2FP.SATFINITE.E4M3.F32.PACK_AB_MERGE_C R170, R170, R13, RZ ;  /* 0x0000000daaaa723e */ /* 0x000fe200048070ff */
[----:B------:R-:W-:Y:S01]  /*3a30*/  HADD2.F32 R15, -RZ, R14.H0_H0 ;  /* 0x2000000eff0f7230 */ /* 0x000fe20000004100 */
[----:B------:R-:W-:Y:S01]  /*3a40*/  F2FP.SATFINITE.E4M3.F32.PACK_AB_MERGE_C R166, R166, R171, RZ ;  /* 0x000000aba6a6723e */ /* 0x000fe200048070ff */
[----:B------:R-:W-:Y:S01]  /*3a50*/  HADD2.F32 R165, -RZ, R168.H0_H0 ;  /* 0x200000a8ffa57230 */ /* 0x000fe20000004100 */
[----:B------:R-:W-:Y:S01]  /*3a60*/  F2FP.SATFINITE.E4M3.F32.PACK_AB_MERGE_C R13, R12, R11, R83 ;  /* 0x0000000b0c0d723e */ /* 0x000fe20004807053 */
[----:B------:R-:W-:Y:S01]  /*3a70*/  HADD2.F32 R14, -RZ, R14.H1_H1 ;  /* 0x3000000eff0e7230 */ /* 0x000fe20000004100 */
[----:B------:R-:W-:Y:S01]  /*3a80*/  F2FP.SATFINITE.E4M3.F32.PACK_AB_MERGE_C R12, R82, R81, R159 ;  /* 0x00000051520c723e */ /* 0x000fe2000480709f */
[----:B------:R-:W-:Y:S02]  /*3a90*/  HADD2.F32 R167, -RZ, R167.H0_H0 ;  /* 0x200000a7ffa77230 */ /* 0x000fe40000004100 */
[----:B------:R-:W-:Y:S01]  /*3aa0*/  FMUL.FTZ R169, R160, R165 ;  /* 0x000000a5a0a97220 */ /* 0x000fe20000410000 */
[----:B------:R-:W-:-:S02]  /*3ab0*/  HADD2.F32 R161, -RZ, R164.H0_H0 ;  /* 0x200000a4ffa17230 */ /* 0x000fc40000004100 */
[----:B------:R-:W-:Y:S01]  /*3ac0*/  FMUL.FTZ R165, R80, R165 ;  /* 0x000000a550a57220 */ /* 0x000fe20000410000 */
[----:B------:R-:W-:Y:S02]  /*3ad0*/  HADD2.F32 R163, -RZ, R163.H0_H0 ;  /* 0x200000a3ffa37230 */ /* 0x000fe40000004100 */
[-C--:B------:R-:W-:Y:S01]  /*3ae0*/  FMUL.FTZ R162, R14, R167.reuse ;  /* 0x000000a70ea27220 */ /* 0x080fe20000410000 */
[C---:B------:R-:W-:Y:S01]  /*3af0*/  FMUL.FTZ R167, R15.reuse, R167 ;  /* 0x000000a70fa77220 */ /* 0x040fe20000410000 */
[-C--:B------:R-:W-:Y:S01]  /*3b00*/  FFMA.FTZ R169, R80, R161.reuse, -R169 ;  /* 0x000000a150a97223 */ /* 0x080fe200000108a9 */
[----:B------:R-:W-:Y:S01]  /*3b10*/  FFMA.FTZ R160, R160, R161, R165 ;  /* 0x000000a1a0a07223 */ /* 0x000fe200000100a5 */
[-C--:B------:R-:W-:Y:S01]  /*3b20*/  FFMA.FTZ R162, R15, R163.reuse, -R162 ;  /* 0x000000a30fa27223 */ /* 0x080fe200000108a2 */
[----:B------:R-:W-:-:S03]  /*3b30*/  FFMA.FTZ R167, R14, R163, R167 ;  /* 0x000000a30ea77223 */ /* 0x000fc600000100a7 */
[----:B------:R-:W-:Y:S02]  /*3b40*/  F2FP.SATFINITE.E4M3.F32.PACK_AB_MERGE_C R15, R160, R169, R170 ;  /* 0x000000a9a00f723e */ /* 0x000fe400048070aa */
[----:B------:R-:W-:-:S07]  /*3b50*/  F2FP.SATFINITE.E4M3.F32.PACK_AB_MERGE_C R14, R167, R162, R166 ;  /* 0x000000a2a70e723e */ /* 0x000fce00048070a6 */
.L_x_456:
[----:B------:R-:W-:Y:S05]  /*3b60*/  BSYNC B3 ;  /* 0x0000000000037941 */ /* 0x000fea0003800000 */
.L_x_455:
[----:B0-----:R0:W-:Y:S02]  /*3b70*/  ST.E.128 desc[UR50][R84.64], R12 ;  /* 0x0000000c54007985 */ /* 0x0011e4000c101d32 */
.L_x_454:
[----:B------:R-:W-:Y:S05]  /*3b80*/  BSYNC B2 ;  /* 0x0000000000027941 */ /* 0x000fea0003800000 */
.L_x_453:
[----:B------:R-:W-:Y:S01]  /*3b90*/  ISETP.NE.AND P3, PT, R29, RZ, PT ;  /* 0x000000ff1d00720c */ /* 0x000fe20003f65270 */
[----:B------:R-:W-:-:S12]  /*3ba0*/  BSSY B2, `(.L_x_457) ;  /* 0x0000074000027945 */ /* 0x000fd80003800000 */
[----:B------:R-:W-:Y:S05]  /*3bb0*/  @!P3 BRA `(.L_x_458) ;  /* 0x0000000400c8b947 */ /* 0x000fea0003800000 */
[----:B------:R-:W5:Y:S01]  /*3bc0*/  LDL R11, [R1+0x18] ;  /* 0x00001800010b7983 */ /* 0x000f620000100800 */
[----:B0-----:R-:W-:Y:S01]  /*3bd0*/  IMAD.SHL.U32 R12, R227, 0x10, RZ ;  /* 0x00000010e30c7824 */ /* 0x001fe200078e00ff */
[----:B------:R-:W-:Y:S04]  /*3be0*/  BSSY B3, `(.L_x_459) ;  /* 0x000006e000037945 */ /* 0x000fe80003800000 */
[----:B----4-:R-:W-:-:S04]  /*3bf0*/  IADD3 R80, P3, R145, R12, RZ ;  /* 0x0000000c91507210 */ /* 0x010fc80007f7e0ff */
[----:B---3--:R-:W-:Y:S02]  /*3c00*/  LEA.HI.X.SX32 R81, R12, R143, 0x1, P3 ;  /* 0x0000008f0c517211 */ /* 0x008fe400018f0eff */
[----:B------:R0:W3:Y:S01]  /*3c10*/  LDS.128 R12, [R89+0x24200] ;  /* 0x02420000590c7984 */ /* 0x0000e20000000c00 */
[----:B-----5:R-:W-:-:S13]  /*3c20*/  ISETP.GE.AND P3, PT, R11, R116, PT ;  /* 0x000000740b00720c */ /* 0x020fda0003f66270 */
[----:B0--3--:R-:W-:Y:S05]  /*3c30*/  @P3 BRA `(.L_x_460) ;  /* 0x0000000400a03947 */ /* 0x009fea0003800000 */
[----:B------:R-:W-:Y:S02]  /*3c40*/  SHF.R.U32.HI R83, RZ, 0x8, R79 ;  /* 0x00000008ff537819 */ /* 0x000fe4000001164f */
[----:B------:R-:W-:Y:S02]  /*3c50*/  SHF.R.U32.HI R11, RZ, 0x8, R77 ;  /* 0x00000008ff0b7819 */ /* 0x000fe4000001164d */
[----:B------:R-:W-:Y:S01]  /*3c60*/  LOP3.LUT R78, R79, 0xff0000ff, RZ, 0xc0, !PT ;  /* 0xff0000ff4f4e7812 */ /* 0x000fe200078ec0ff */
[----:B------:R-:W-:Y:S01]  /*3c70*/  IMAD.SHL.U32 R83, R83, 0x100, RZ ;  /* 0x0000010053537824 */ /* 0x000fe200078e00ff */
[----:B------:R-:W-:Y:S02]  /*3c80*/  SHF.R.U32.HI R82, RZ, 0x10, R79 ;  /* 0x00000010ff527819 */ /* 0x000fe4000001164f */
[----:B------:R-:W-:Y:S02]  /*3c90*/  LOP3.LUT R76, R77, 0xff0000ff, RZ, 0xc0, !PT ;  /* 0xff0000ff4d4c7812 */ /* 0x000fe400078ec0ff */
[----:B------:R-:W-:Y:S01]  /*3ca0*/  SHF.R.U32.HI R84, RZ, 0x10, R77 ;  /* 0x00000010ff547819 */ /* 0x000fe2000001164d */
[----:B------:R-:W-:Y:S01]  /*3cb0*/  IMAD.MOV.U32 R77, RZ, RZ, R12 ;  /* 0x000000ffff4d7224 */ /* 0x000fe200078e000c */
[----:B------:R-:W-:Y:S01]  /*3cc0*/  SHF.L.U32 R79, R11, 0x8, RZ ;  /* 0x000000080b4f7819 */ /* 0x000fe200000006ff */
[----:B------:R-:W-:Y:S01]  /*3cd0*/  IMAD.MOV.U32 R11, RZ, RZ, R13 ;  /* 0x000000ffff0b7224 */ /* 0x000fe200078e000d */
[----:B------:R-:W-:Y:S01]  /*3ce0*/  LOP3.LUT R78, R78, 0xff00, R83, 0xf8, !PT ;  /* 0x0000ff004e4e7812 */ /* 0x000fe200078ef853 */
[----:B------:R-:W-:Y:S01]  /*3cf0*/  IMAD.U32 R83, R82, 0x10000, RZ ;  /* 0x0001000052537824 */ /* 0x000fe200078e00ff */
[----:B------:R-:W-:Y:S01]  /*3d00*/  LOP3.LUT R13, R76, 0xff00, R79, 0xf8, !PT ;  /* 0x0000ff004c0d7812 */ /* 0x000fe200078ef84f */
[----:B------:R-:W-:Y:S01]  /*3d10*/  IMAD.U32 R76, R84, 0x10000, RZ ;  /* 0x00010000544c7824 */ /* 0x000fe200078e00ff */
[----:B------:R-:W-:-:S02]  /*3d20*/  F2FP.F16.E4M3.UNPACK_B R79, R158.H1 ;  /* 0x0000009eff4f723e */ /* 0x000fc400030006ff */
        /* <DEDUP_REMOVED lines=8> */
[----:B------:R-:W-:Y:S02]  /*3db0*/  HADD2.F32 R84, -RZ, R79.H1_H1 ;  /* 0x3000004fff547230 */ /* 0x000fe40000004100 */
[----:B------:R-:W-:Y:S01]  /*3dc0*/  FMUL.FTZ R161, R78, R159 ;  /* 0x0000009f4ea17220 */ /* 0x000fe20000410000 */
[----:B------:R-:W-:-:S02]  /*3dd0*/  HADD2.F32 R85, -RZ, R83.H0_H0 ;  /* 0x20000053ff557230 */ /* 0x000fc40000004100 */
[C---:B------:R-:W-:Y:S01]  /*3de0*/  FMUL.FTZ R159, R12.reuse, R159 ;  /* 0x0000009f0c9f7220 */ /* 0x040fe20000410000 */
[--C-:B------:R-:W-:Y:S01]  /*3df0*/  HADD2.F32 R82, -RZ, R11.reuse.H1_H1 ;  /* 0x3000000bff527230 */ /* 0x100fe20000004100 */
[----:B------:R-:W-:Y:S01]  /*3e00*/  F2FP.F16.E4M3.UNPACK_B R158, R158 ;  /* 0x0000009eff9e723e */ /* 0x000fe200020006ff */
[----:B------:R-:W-:Y:S02]  /*3e10*/  HADD2.F32 R79, -RZ, R11.H0_H0 ;  /* 0x2000000bff4f7230 */ /* 0x000fe40000004100 */
[-C--:B------:R-:W-:Y:S01]  /*3e20*/  FFMA.FTZ R11, R12, R85.reuse, -R161 ;  /* 0x000000550c0b7223 */ /* 0x080fe200000108a1 */
[----:B------:R-:W-:Y:S02]  /*3e30*/  HADD2.F32 R83, -RZ, R83.H1_H1 ;  /* 0x30000053ff537230 */ /* 0x000fe40000004100 */
[----:B------:R-:W-:Y:S01]  /*3e40*/  FFMA.FTZ R12, R78, R85, R159 ;  /* 0x000000554e0c7223 */ /* 0x000fe2000001009f */
[CC--:B------:R-:W-:Y:S01]  /*3e50*/  FMUL.FTZ R160, R82.reuse, R84.reuse ;  /* 0x0000005452a07220 */ /* 0x0c0fe20000410000 */
[C---:B------:R-:W-:Y:S01]  /*3e60*/  FMUL.FTZ R161, R79.reuse, R84 ;  /* 0x000000544fa17220 */ /* 0x040fe20000410000 */
[-C--:B------:R-:W-:Y:S01]  /*3e70*/  F2FP.F16.E4M3.UNPACK_B R78, R77.reuse.H1 ;  /* 0x0000004dff4e723e */ /* 0x080fe200030006ff */
[----:B------:R-:W-:Y:S01]  /*3e80*/  HADD2.F32 R84, -RZ, R158.H1_H1 ;  /* 0x3000009eff547230 */ /* 0x000fe20000004100 */
[----:B------:R-:W-:Y:S01]  /*3e90*/  F2FP.F16.E4M3.UNPACK_B R77, R77 ;  /* 0x0000004dff4d723e */ /* 0x000fe200020006ff */
[-C--:B------:R-:W-:Y:S01]  /*3ea0*/  FFMA.FTZ R160, R79, R83.reuse, -R160 ;  /* 0x000000534fa07223 */ /* 0x080fe200000108a0 */
[----:B------:R-:W-:Y:S01]  /*3eb0*/  FFMA.FTZ R161, R82, R83, R161 ;  /* 0x0000005352a17223 */ /* 0x000fe200000100a1 */
[----:B------:R-:W-:Y:S01]  /*3ec0*/  F2FP.F16.E4M3.UNPACK_B R157, R157 ;  /* 0x0000009dff9d723e */ /* 0x000fe200020006ff */
[----:B------:R-:W-:-:S02]  /*3ed0*/  HADD2.F32 R83, -RZ, R78.H1_H1 ;  /* 0x3000004eff537230 */ /* 0x000fc40000004100 */
[----:B------:R-:W-:Y:S02]  /*3ee0*/  HADD2.F32 R82, -RZ, R78.H0_H0 ;  /* 0x2000004eff527230 */ /* 0x000fe40000004100 */
[----:B------:R-:W-:Y:S02]  /*3ef0*/  HADD2.F32 R158, -RZ, R158.H0_H0 ;  /* 0x2000009eff9e7230 */ /* 0x000fe40000004100 */
[-C--:B------:R-:W-:Y:S01]  /*3f00*/  FMUL.FTZ R159, R83, R84.reuse ;  /* 0x00000054539f7220 */ /* 0x080fe20000410000 */
[--C-:B------:R-:W-:Y:S02]  /*3f10*/  HADD2.F32 R79, -RZ, R77.reuse.H1_H1 ;  /* 0x3000004dff4f7230 */ /* 0x100fe40000004100 */
[----:B------:R-:W-:Y:S01]  /*3f20*/  FMUL.FTZ R84, R82, R84 ;  /* 0x0000005452547220 */ /* 0x000fe20000410000 */
[----:B------:R-:W-:Y:S02]  /*3f30*/  HADD2.F32 R78, -RZ, R77.H0_H0 ;  /* 0x2000004dff4e7230 */ /* 0x000fe40000004100 */
[----:B------:R-:W-:-:S02]  /*3f40*/  HADD2.F32 R77, -RZ, R157.H1_H1 ;  /* 0x3000009dff4d7230 */ /* 0x000fc40000004100 */
[-C--:B------:R-:W-:Y:S01]  /*3f50*/  FMUL.FTZ R85, R79, R158.reuse ;  /* 0x0000009e4f557220 */ /* 0x080fe20000410000 */
[----:B------:R-:W-:Y:S02]  /*3f60*/  HADD2.F32 R157, -RZ, R157.H0_H0 ;  /* 0x2000009dff9d7230 */ /* 0x000fe40000004100 */
[----:B------:R-:W-:Y:S01]  /*3f70*/  FMUL.FTZ R158, R78, R158 ;  /* 0x0000009e4e9e7220 */ /* 0x000fe20000410000 */
[-C--:B------:R-:W-:Y:S01]  /*3f80*/  FFMA.FTZ R82, R82, R77.reuse, -R159 ;  /* 0x0000004d52527223 */ /* 0x080fe2000001089f */
[----:B------:R-:W-:Y:S01]  /*3f90*/  FFMA.FTZ R83, R83, R77, R84 ;  /* 0x0000004d53537223 */ /* 0x000fe20000010054 */
[-C--:B------:R-:W-:Y:S01]  /*3fa0*/  FFMA.FTZ R77, R78, R157.reuse, -R85 ;  /* 0x0000009d4e4d7223 */ /* 0x080fe20000010855 */
[----:B------:R-:W-:Y:S01]  /*3fb0*/  FFMA.FTZ R78, R79, R157, R158 ;  /* 0x0000009d4f4e7223 */ /* 0x000fe2000001009e */
[----:B------:R-:W-:Y:S02]  /*3fc0*/  F2FP.F16.E4M3.UNPACK_B R84, R15.H1 ;  /* 0x0000000fff54723e */ /* 0x000fe400030006ff */
[----:B------:R-:W-:-:S02]  /*3fd0*/  F2FP.SATFINITE.E4M3.F32.PACK_AB_MERGE_C R79, R161, R160, RZ ;  /* 0x000000a0a14f723e */ /* 0x000fc400048070ff */
[----:B------:R-:W-:Y:S01]  /*3fe0*/  F2FP.F16.E4M3.UNPACK_B R161, R76.H1 ;  /* 0x0000004cffa1723e */ /* 0x000fe200030006ff */
[--C-:B------:R-:W-:Y:S01]  /*3ff0*/  HADD2.F32 R85, -RZ, R84.reuse.H0_H0 ;  /* 0x20000054ff557230 */ /* 0x100fe20000004100 */
[----:B------:R-:W-:Y:S01]  /*4000*/  F2FP.SATFINITE.E4M3.F32.PACK_AB_MERGE_C R82, R83, R82, RZ ;  /* 0x000000525352723e */ /* 0x000fe200048070ff */
[----:B------:R-:W-:Y:S01]  /*4010*/  HADD2.F32 R84, -RZ, R84.H1_H1 ;  /* 0x30000054ff547230 */ /* 0x000fe20000004100 */
[----:B------:R-:W-:Y:S01]  /*4020*/  F2FP.F16.E4M3.UNPACK_B R83, R14.H1 ;  /* 0x0000000eff53723e */ /* 0x000fe200030006ff */
[--C-:B------:R-:W-:Y:S01]  /*4030*/  HADD2.F32 R163, -RZ, R161.reuse.H1_H1 ;  /* 0x300000a1ffa37230 */ /* 0x100fe20000004100 */
[-C--:B------:R-:W-:Y:S01]  /*4040*/  F2FP.F16.E4M3.UNPACK_B R158, R13.reuse.H1 ;  /* 0x0000000dff9e723e */ /* 0x080fe200030006ff */
[----:B------:R-:W-:Y:S01]  /*4050*/  HADD2.F32 R161, -RZ, R161.H0_H0 ;  /* 0x200000a1ffa17230 */ /* 0x000fe20000004100 */
[----:B------:R-:W-:Y:S01]  /*4060*/  F2FP.F16.E4M3.UNPACK_B R160, R76 ;  /* 0x0000004cffa0723e */ /* 0x000fe200020006ff */
[----:B------:R-:W-:Y:S01]  /*4070*/  HADD2.F32 R76, -RZ, R83.H1_H1 ;  /* 0x30000053ff4c7230 */ /* 0x000fe20000004100 */
[----:B------:R-:W-:Y:S01]  /*4080*/  F2FP.F16.E4M3.UNPACK_B R157, R13 ;  /* 0x0000000dff9d723e */ /* 0x000fe200020006ff */
[----:B------:R-:W-:-:S02]  /*4090*/  HADD2.F32 R159, -RZ, R158.H1_H1 ;  /* 0x3000009eff9f7230 */ /* 0x000fc40000004100 */
[-C--:B------:R-:W-:Y:S01]  /*40a0*/  FMUL.FTZ R164, R84, R163.reuse ;  /* 0x000000a354a47220 */ /* 0x080fe20000410000 */
[--C-:B------:R-:W-:Y:S02]  /*40b0*/  HADD2.F32 R162, -RZ, R160.reuse.H1_H1 ;  /* 0x300000a0ffa27230 */ /* 0x100fe40000004100 */
[C---:B------:R-:W-:Y:S01]  /*40c0*/  FMUL.FTZ R165, R85.reuse, R163 ;  /* 0x000000a355a57220 */ /* 0x040fe20000410000 */
[----:B------:R-:W-:Y:S02]  /*40d0*/  HADD2.F32 R83, -RZ, R83.H0_H0 ;  /* 0x20000053ff537230 */ /* 0x000fe40000004100 */
[----:B------:R-:W-:Y:S01]  /*40e0*/  FFMA.FTZ R163, R85, R159, -R164 ;  /* 0x0000009f55a37223 */ /* 0x000fe200000108a4 */
[----:B------:R-:W-:Y:S02]  /*40f0*/  HADD2.F32 R13, -RZ, R157.H1_H1 ;  /* 0x3000009dff0d7230 */ /* 0x000fe40000004100 */
[-C--:B------:R-:W-:Y:S01]  /*4100*/  FMUL.FTZ R164, R76, R162.reuse ;  /* 0x000000a24ca47220 */ /* 0x080fe20000410000 */
[----:B------:R-:W-:Y:S01]  /*4110*/  F2FP.F16.E4M3.UNPACK_B R15, R15 ;  /* 0x0000000fff0f723e */ /* 0x000fe200020006ff */
[C---:B------:R-:W-:Y:S01]  /*4120*/  FMUL.FTZ R85, R83.reuse, R162 ;  /* 0x000000a253557220 */ /* 0x040fe20000410000 */
[----:B------:R-:W-:Y:S01]  /*4130*/  F2FP.F16.E4M3.UNPACK_B R14, R14 ;  /* 0x0000000eff0e723e */ /* 0x000fe200020006ff */
[----:B------:R-:W-:Y:S01]  /*4140*/  FFMA.FTZ R164, R83, R13, -R164 ;  /* 0x0000000d53a47223 */ /* 0x000fe200000108a4 */
[----:B------:R-:W-:-:S02]  /*4150*/  HADD2.F32 R160, -RZ, R160.H0_H0 ;  /* 0x200000a0ffa07230 */ /* 0x000fc40000004100 */
[----:B------:R-:W-:Y:S01]  /*4160*/  FFMA.FTZ R85, R76, R13, R85 ;  /* 0x0000000d4c557223 */ /* 0x000fe20000010055 */
[--C-:B------:R-:W-:Y:S02]  /*4170*/  HADD2.F32 R76, -RZ, R15.reuse.H0_H0 ;  /* 0x2000000fff4c7230 */ /* 0x100fe40000004100 */
[----:B------:R-:W-:Y:S01]  /*4180*/  FFMA.FTZ R166, R84, R159, R165 ;  /* 0x0000009f54a67223 */ /* 0x000fe200000100a5 */
[--C-:B------:R-:W-:Y:S02]  /*4190*/  HADD2.F32 R13, -RZ, R14.reuse.H0_H0 ;  /* 0x2000000eff0d7230 */ /* 0x100fe40000004100 */
[----:B------:R-:W-:Y:S02]  /*41a0*/  HADD2.F32 R15, -RZ, R15.H1_H1 ;  /* 0x3000000fff0f7230 */ /* 0x000fe40000004100 */
[----:B------:R-:W-:Y:S01]  /*41b0*/  FMUL.FTZ R162, R76, R161 ;  /* 0x000000a14ca27220 */ /* 0x000fe20000410000 */
[----:B------:R-:W-:Y:S02]  /*41c0*/  HADD2.F32 R14, -RZ, R14.H1_H1 ;  /* 0x3000000eff0e7230 */ /* 0x000fe40000004100 */
[----:B------:R-:W-:Y:S01]  /*41d0*/  FMUL.FTZ R83, R13, R160 ;  /* 0x000000a00d537220 */ /* 0x000fe20000410000 */
[----:B------:R-:W-:-:S02]  /*41e0*/  HADD2.F32 R158, -RZ, R158.H0_H0 ;  /* 0x2000009eff9e7230 */ /* 0x000fc40000004100 */
[----:B------:R-:W-:Y:S01]  /*41f0*/  FMUL.FTZ R159, R15, R161 ;  /* 0x000000a10f9f7220 */ /* 0x000fe20000410000 */
[----:B------:R-:W-:Y:S02]  /*4200*/  HADD2.F32 R157, -RZ, R157.H0_H0 ;  /* 0x2000009dff9d7230 */ /* 0x000fe40000004100 */
[----:B------:R-:W-:Y:S01]  /*4210*/  FMUL.FTZ R84, R14, R160 ;  /* 0x000000a00e547220 */ /* 0x000fe20000410000 */
[----:B------:R-:W-:Y:S01]  /*4220*/  F2FP.SATFINITE.E4M3.F32.PACK_AB_MERGE_C R85, R85, R164, RZ ;  /* 0x000000a45555723e */ /* 0x000fe200048070ff */
[-C--:B------:R-:W-:Y:S01]  /*4230*/  FFMA.FTZ R159, R76, R158.reuse, -R159 ;  /* 0x0000009e4c9f7223 */ /* 0x080fe2000001089f */
[----:B------:R-:W-:Y:S01]  /*4240*/  FFMA.FTZ R162, R15, R158, R162 ;  /* 0x0000009e0fa27223 */ /* 0x000fe200000100a2 */
[-C--:B------:R-:W-:Y:S01]  /*4250*/  FFMA.FTZ R84, R13, R157.reuse, -R84 ;  /* 0x0000009d0d547223 */ /* 0x080fe20000010854 */
[----:B------:R-:W-:Y:S01]  /*4260*/  FFMA.FTZ R83, R14, R157, R83 ;  /* 0x0000009d0e537223 */ /* 0x000fe20000010053 */
[----:B------:R-:W-:Y:S02]  /*4270*/  F2FP.SATFINITE.E4M3.F32.PACK_AB_MERGE_C R163, R166, R163, RZ ;  /* 0x000000a3a6a3723e */ /* 0x000fe400048070ff */
[----:B------:R-:W-:-:S02]  /*4280*/  F2FP.SATFINITE.E4M3.F32.PACK_AB_MERGE_C R13, R12, R11, R79 ;  /* 0x0000000b0c0d723e */ /* 0x000fc4000480704f */
[----:B------:R-:W-:Y:S02]  /*4290*/  F2FP.SATFINITE.E4M3.F32.PACK_AB_MERGE_C R12, R78, R77, R82 ;  /* 0x0000004d4e0c723e */ /* 0x000fe40004807052 */
[----:B------:R-:W-:Y:S02]  /*42a0*/  F2FP.SATFINITE.E4M3.F32.PACK_AB_MERGE_C R14, R83, R84, R85 ;  /* 0x00000054530e723e */ /* 0x000fe40004807055 */
[----:B------:R-:W-:-:S07]  /*42b0*/  F2FP.SATFINITE.E4M3.F32.PACK_AB_MERGE_C R15, R162, R159, R163 ;  /* 0x0000009fa20f723e */ /* 0x000fce00048070a3 */
.L_x_460:
[----:B------:R-:W-:Y:S05]  /*42c0*/  BSYNC B3 ;  /* 0x0000000000037941 */ /* 0x000fea0003800000 */
.L_x_459:
[----:B------:R0:W-:Y:S02]  /*42d0*/  ST.E.128 desc[UR50][R80.64], R12 ;  /* 0x0000000c50007985 */ /* 0x0001e4000c101d32 */
.L_x_458:
[----:B------:R-:W-:Y:S05]  /*42e0*/  BSYNC B2 ;  /* 0x0000000000027941 */ /* 0x000fea0003800000 */
.L_x_457:
[----:B------:R-:W-:Y:S01]  /*42f0*/  ISETP.NE.AND P3, PT, R30, RZ, PT ;  /* 0x000000ff1e00720c */ /* 0x000fe20003f65270 */
[----:B------:R-:W-:-:S12]  /*4300*/  BSSY B2, `(.L_x_461) ;  /* 0x0000075000027945 */ /* 0x000fd80003800000 */
[----:B------:R-:W-:Y:S05]  /*4310*/  @!P3 BRA `(.L_x_462) ;  /* 0x0000000400ccb947 */ /* 0x000fea0003800000 */
[----:B0-----:R-:W5:Y:S04]  /*4320*/  LDL R12, [R1] ;  /* 0x00000000010c7983 */ /* 0x001f680000100800 */
[----:B------:R-:W2:Y:S01]  /*4330*/  LDL R11, [R1+0x20] ;  /* 0x00002000010b7983 */ /* 0x000ea20000100800 */
[----:B------:R-:W-:Y:S01]  /*4340*/  BSSY B3, `(.L_x_463) ;  /* 0x000006f000037945 */ /* 0x000fe20003800000 */
[----:B-----5:R-:W-:-:S04]  /*4350*/  SHF.L.U32 R12, R12, 0x4, RZ ;  /* 0x000000040c0c7819 */ /* 0x020fc800000006ff */
[----:B----4-:R-:W-:-:S04]  /*4360*/  IADD3 R76, P3, R145, R12, RZ ;  /* 0x0000000c914c7210 */ /* 0x010fc80007f7e0ff */
[----:B---3--:R-:W-:Y:S02]  /*4370*/  LEA.HI.X.SX32 R77, R12, R143, 0x1, P3 ;  /* 0x0000008f0c4d7211 */ /* 0x008fe400018f0eff */
[----:B------:R0:W3:Y:S01]  /*4380*/  LDS.128 R12, [R88+0x26a00] ;  /* 0x026a0000580c7984 */ /* 0x0000e20000000c00 */
[----:B--2---:R-:W-:-:S13]  /*4390*/  ISETP.GE.AND P3, PT, R11, R116, PT ;  /* 0x000000740b00720c */ /* 0x004fda0003f66270 */
[----:B0-----:R-:W-:Y:S05]  /*43a0*/  @P3 BRA `(.L_x_464) ;  /* 0x0000000400a03947 */ /* 0x001fea0003800000 */
[----:B------:R-:W-:Y:S01]  /*43b0*/  SHF.R.U32.HI R72, RZ, 0x8, R73 ;  /* 0x00000008ff487819 */ /* 0x000fe20000011649 */
[----:B---3--:R-:W-:Y:S01]  /*43c0*/  IMAD.MOV.U32 R11, RZ, RZ, R13 ;  /* 0x000000ffff0b7224 */ /* 0x008fe200078e000d */
[----:B------:R-:W-:Y:S02]  /*43d0*/  SHF.R.U32.HI R74, RZ, 0x8, R75 ;  /* 0x00000008ff4a7819 */ /* 0x000fe4000001164b */
[----:B------:R-:W-:Y:S01]  /*43e0*/  SHF.R.U32.HI R80, RZ, 0x10, R73 ;  /* 0x00000010ff507819 */ /* 0x000fe20000011649 */
[----:B------:R-:W-:Y:S01]  /*43f0*/  IMAD.SHL.U32 R72, R72, 0x100, RZ ;  /* 0x0000010048487824 */ /* 0x000fe200078e00ff */
[----:B------:R-:W-:Y:S01]  /*4400*/  LOP3.LUT R79, R73, 0xff0000ff, RZ, 0xc0, !PT ;  /* 0xff0000ff494f7812 */ /* 0x000fe200078ec0ff */
[----:B------:R-:W-:Y:S01]  /*4410*/  IMAD.SHL.U32 R74, R74, 0x100, RZ ;  /* 0x000001004a4a7824 */ /* 0x000fe200078e00ff */
[----:B------:R-:W-:Y:S01]  /*4420*/  SHF.R.U32.HI R78, RZ, 0x10, R75 ;  /* 0x00000010ff4e7819 */ /* 0x000fe2000001164b */
[----:B------:R-:W-:Y:S01]  /*4430*/  IMAD.U32 R13, R80, 0x10000, RZ ;  /* 0x00010000500d7824 */ /* 0x000fe200078e00ff */
[----:B------:R-:W-:Y:S01]  /*4440*/  LOP3.LUT R75, R75, 0xff0000ff, RZ, 0xc0, !PT ;  /* 0xff0000ff4b4b7812 */ /* 0x000fe200078ec0ff */
[----:B------:R-:W-:Y:S01]  /*4450*/  IMAD.MOV.U32 R73, RZ, RZ, R12 ;  /* 0x000000ffff497224 */ /* 0x000fe200078e000c */
[----:B------:R-:W-:-:S02]  /*4460*/  LOP3.LUT R72, R79, 0xff00, R72, 0xf8, !PT ;  /* 0x0000ff004f487812 */ /* 0x000fc400078ef848 */
[----:B------:R-:W-:Y:S02]  /*4470*/  LOP3.LUT R79, R75, 0xff00, R74, 0xf8, !PT ;  /* 0x0000ff004b4f7812 */ /* 0x000fe400078ef84a */
[----:B------:R-:W-:Y:S02]  /*4480*/  SHF.L.U32 R74, R78, 0x10, RZ ;  /* 0x000000104e4a7819 */ /* 0x000fe400000006ff */
        /* <DEDUP_REMOVED lines=11> */
[----:B------:R-:W-:Y:S02]  /*4540*/  HADD2.F32 R81, -RZ, R79.H0_H0 ;  /* 0x2000004fff517230 */ /* 0x000fe40000004100 */
        /* <DEDUP_REMOVED lines=15> */
[--C-:B------:R-:W-:Y:S01]  /*4640*/  HADD2.F32 R79, -RZ, R74.reuse.H1_H1 ;  /* 0x3000004aff4f7230 */ /* 0x100fe20000004100 */
[----:B------:R-:W-:Y:S01]  /*4650*/  F2FP.F16.E4M3.UNPACK_B R84, R72.H1 ;  /* 0x00000048ff54723e */ /* 0x000fe200030006ff */
[----:B------:R-:W-:Y:S01]  /*4660*/  HADD2.F32 R78, -RZ, R74.H0_H0 ;  /* 0x2000004aff4e7230 */ /* 0x000fe20000004100 */
[----:B------:R-:W-:Y:S01]  /*4670*/  F2FP.SATFINITE.E4M3.F32.PACK_AB_MERGE_C R158, R85, R82, RZ ;  /* 0x00000052559e723e */ /* 0x000fe200048070ff */
[----:B------:R-:W-:-:S02]  /*4680*/  HADD2.F32 R74, -RZ, R73.H0_H0 ;  /* 0x20000049ff4a7230 */ /* 0x000fc40000004100 */
[CC--:B------:R-:W-:Y:S01]  /*4690*/  FMUL.FTZ R83, R79.reuse, R80.reuse ;  /* 0x000000504f537220 */ /* 0x0c0fe20000410000 */
[----:B------:R-:W-:Y:S02]  /*46a0*/  HADD2.F32 R75, -RZ, R73.H1_H1 ;  /* 0x30000049ff4b7230 */ /* 0x000fe40000004100 */
[C---:B------:R-:W-:Y:S01]  /*46b0*/  FMUL.FTZ R80, R78.reuse, R80 ;  /* 0x000000504e507220 */ /* 0x040fe20000410000 */
[--C-:B------:R-:W-:Y:S02]  /*46c0*/  HADD2.F32 R73, -RZ, R155.reuse.H1_H1 ;  /* 0x3000009bff497230 */ /* 0x100fe40000004100 */
[----:B------:R-:W-:Y:S02]  /*46d0*/  HADD2.F32 R156, -RZ, R156.H0_H0 ;  /* 0x2000009cff9c7230 */ /* 0x000fe40000004100 */
[----:B------:R-:W-:Y:S02]  /*46e0*/  HADD2.F32 R155, -RZ, R155.H0_H0 ;  /* 0x2000009bff9b7230 */ /* 0x000fe40000004100 */
[-C--:B------:R-:W-:Y:S01]  /*46f0*/  FFMA.FTZ R83, R78, R73.reuse, -R83 ;  /* 0x000000494e537223 */ /* 0x080fe20000010853 */
[----:B------:R-:W-:Y:S01]  /*4700*/  FFMA.FTZ R80, R79, R73, R80 ;  /* 0x000000494f507223 */ /* 0x000fe20000010050 */
[CC--:B------:R-:W-:Y:S01]  /*4710*/  FMUL.FTZ R81, R75.reuse, R156.reuse ;  /* 0x0000009c4b517220 */ /* 0x0c0fe20000410000 */
[-C--:B------:R-:W-:Y:S01]  /*4720*/  F2FP.F16.E4M3.UNPACK_B R78, R15.reuse.H1 ;  /* 0x0000000fff4e723e */ /* 0x080fe200030006ff */
[C---:B------:R-:W-:Y:S01]  /*4730*/  FMUL.FTZ R156, R74.reuse, R156 ;  /* 0x0000009c4a9c7220 */ /* 0x040fe20000410000 */
[----:B------:R-:W-:Y:S01]  /*4740*/  F2FP.F16.E4M3.UNPACK_B R15, R15 ;  /* 0x0000000fff0f723e */ /* 0x000fe200020006ff */
[----:B------:R-:W-:Y:S01]  /*4750*/  FFMA.FTZ R73, R74, R155, -R81 ;  /* 0x0000009b4a497223 */ /* 0x000fe20000010851 */
[----:B------:R-:W-:Y:S01]  /*4760*/  F2FP.SATFINITE.E4M3.F32.PACK_AB_MERGE_C R157, R80, R83, RZ ;  /* 0x00000053509d723e */ /* 0x000fe200048070ff */
[----:B------:R-:W-:Y:S01]  /*4770*/  FFMA.FTZ R74, R75, R155, R156 ;  /* 0x0000009b4b4a7223 */ /* 0x000fe2000001009c */
[--C-:B------:R-:W-:Y:S01]  /*4780*/  HADD2.F32 R79, -RZ, R78.reuse.H0_H0 ;  /* 0x2000004eff4f7230 */ /* 0x100fe20000004100 */
[-C--:B------:R-:W-:Y:S01]  /*4790*/  F2FP.F16.E4M3.UNPACK_B R81, R13.reuse.H1 ;  /* 0x0000000dff51723e */ /* 0x080fe200030006ff */
[----:B------:R-:W-:Y:S01]  /*47a0*/  HADD2.F32 R78, -RZ, R78.H1_H1 ;  /* 0x3000004eff4e7230 */ /* 0x000fe20000004100 */
[----:B------:R-:W-:Y:S01]  /*47b0*/  F2FP.F16.E4M3.UNPACK_B R75, R14.H1 ;  /* 0x0000000eff4b723e */ /* 0x000fe200030006ff */
[----:B------:R-:W-:Y:S01]  /*47c0*/  HADD2.F32 R155, -RZ, R84.H1_H1 ;  /* 0x30000054ff9b7230 */ /* 0x000fe20000004100 */
[----:B------:R-:W-:Y:S01]  /*47d0*/  F2FP.F16.E4M3.UNPACK_B R83, R72 ;  /* 0x00000048ff53723e */ /* 0x000fe200020006ff */
[----:B------:R-:W-:Y:S01]  /*47e0*/  HADD2.F32 R82, -RZ, R81.H1_H1 ;  /* 0x30000051ff527230 */ /* 0x000fe20000004100 */
[----:B------:R-:W-:Y:S01]  /*47f0*/  F2FP.F16.E4M3.UNPACK_B R80, R13 ;  /* 0x0000000dff50723e */ /* 0x000fe200020006ff */
[----:B------:R-:W-:-:S02]  /*4800*/  HADD2.F32 R72, -RZ, R75.H1_H1 ;  /* 0x3000004bff487230 */ /* 0x000fc40000004100 */
[-C--:B------:R-:W-:Y:S01]  /*4810*/  FMUL.FTZ R156, R78, R155.reuse ;  /* 0x0000009b4e9c7220 */ /* 0x080fe20000410000 */
[----:B------:R-:W-:Y:S02]  /*4820*/  HADD2.F32 R85, -RZ, R83.H1_H1 ;  /* 0x30000053ff557230 */ /* 0x000fe40000004100 */
[C---:B------:R-:W-:Y:S01]  /*4830*/  FMUL.FTZ R155, R79.reuse, R155 ;  /* 0x0000009b4f9b7220 */ /* 0x040fe20000410000 */
[----:B------:R-:W-:Y:S02]  /*4840*/  HADD2.F32 R75, -RZ, R75.H0_H0 ;  /* 0x2000004bff4b7230 */ /* 0x000fe40000004100 */
[----:B------:R-:W-:Y:S01]  /*4850*/  FFMA.FTZ R79, R79, R82, -R156 ;  /* 0x000000524f4f7223 */ /* 0x000fe2000001089c */
[----:B------:R-:W-:Y:S02]  /*4860*/  HADD2.F32 R13, -RZ, R80.H1_H1 ;  /* 0x30000050ff0d7230 */ /* 0x000fe40000004100 */
[-C--:B------:R-:W-:Y:S01]  /*4870*/  FMUL.FTZ R156, R72, R85.reuse ;  /* 0x00000055489c7220 */ /* 0x080fe20000410000 */
[----:B------:R-:W-:Y:S01]  /*4880*/  F2FP.F16.E4M3.UNPACK_B R14, R14 ;  /* 0x0000000eff0e723e */ /* 0x000fe200020006ff */
[----:B------:R-:W-:Y:S01]  /*4890*/  FMUL.FTZ R85, R75, R85 ;  /* 0x000000554b557220 */ /* 0x000fe20000410000 */
[----:B------:R-:W-:-:S02]  /*48a0*/  HADD2.F32 R84, -RZ, R84.H0_H0 ;  /* 0x20000054ff547230 */ /* 0x000fc40000004100 */
[-C--:B------:R-:W-:Y:S01]  /*48b0*/  FFMA.FTZ R156, R75, R13.reuse, -R156 ;  /* 0x0000000d4b9c7223 */ /* 0x080fe2000001089c */
[----:B------:R-:W-:Y:S02]  /*48c0*/  HADD2.F32 R83, -RZ, R83.H0_H0 ;  /* 0x20000053ff537230 */ /* 0x000fe40000004100 */
[----:B------:R-:W-:Y:S01]  /*48d0*/  FFMA.FTZ R85, R72, R13, R85 ;  /* 0x0000000d48557223 */ /* 0x000fe20000010055 */
[--C-:B------:R-:W-:Y:S02]  /*48e0*/  HADD2.F32 R72, -RZ, R15.reuse.H0_H0 ;  /* 0x2000000fff487230 */ /* 0x100fe40000004100 */
[----:B------:R-:W-:Y:S01]  /*48f0*/  FFMA.FTZ R82, R78, R82, R155 ;  /* 0x000000524e527223 */ /* 0x000fe2000001009b */
[--C-:B------:R-:W-:Y:S02]  /*4900*/  HADD2.F32 R13, -RZ, R14.reuse.H0_H0 ;  /* 0x2000000eff0d7230 */ /* 0x100fe40000004100 */
[----:B------:R-:W-:Y:S01]  /*4910*/  HADD2.F32 R15, -RZ, R15.H1_H1 ;  /* 0x3000000fff0f7230 */ /* 0x000fe20000004100 */
[----:B------:R-:W-:Y:S01]  /*4920*/  F2FP.SATFINITE.E4M3.F32.PACK_AB_MERGE_C R85, R85, R156, RZ ;  /* 0x0000009c5555723e */ /* 0x000fe200048070ff */
[----:B------:R-:W-:Y:S01]  /*4930*/  HADD2.F32 R14, -RZ, R14.H1_H1 ;  /* 0x3000000eff0e7230 */ /* 0x000fe20000004100 */
[----:B------:R-:W-:Y:S01]  /*4940*/  F2FP.SATFINITE.E4M3.F32.PACK_AB_MERGE_C R79, R82, R79, RZ ;  /* 0x0000004f524f723e */ /* 0x000fe200048070ff */
[----:B------:R-:W-:-:S02]  /*4950*/  HADD2.F32 R81, -RZ, R81.H0_H0 ;  /* 0x20000051ff517230 */ /* 0x000fc40000004100 */
[-C--:B------:R-:W-:Y:S01]  /*4960*/  FMUL.FTZ R75, R15, R84.reuse ;  /* 0x000000540f4b7220 */ /* 0x080fe20000410000 */
[----:B------:R-:W-:Y:S02]  /*4970*/  HADD2.F32 R80, -RZ, R80.H0_H0 ;  /* 0x20000050ff507230 */ /* 0x000fe40000004100 */
[-C--:B------:R-:W-:Y:S01]  /*4980*/  FMUL.FTZ R78, R14, R83.reuse ;  /* 0x000000530e4e7220 */ /* 0x080fe20000410000 */
[C---:B------:R-:W-:Y:S01]  /*4990*/  FMUL.FTZ R84, R72.reuse, R84 ;  /* 0x0000005448547220 */ /* 0x040fe20000410000 */
[C---:B------:R-:W-:Y:S01]  /*49a0*/  FMUL.FTZ R83, R13.reuse, R83 ;  /* 0x000000530d537220 */ /* 0x040fe20000410000 */
[-C--:B------:R-:W-:Y:S01]  /*49b0*/  FFMA.FTZ R75, R72, R81.reuse, -R75 ;  /* 0x00000051484b7223 */ /* 0x080fe2000001084b */
[-C--:B------:R-:W-:Y:S01]  /*49c0*/  FFMA.FTZ R78, R13, R80.reuse, -R78 ;  /* 0x000000500d4e7223 */ /* 0x080fe2000001084e */
[----:B------:R-:W-:Y:S01]  /*49d0*/  FFMA.FTZ R84, R15, R81, R84 ;  /* 0x000000510f547223 */ /* 0x000fe20000010054 */
[----:B------:R-:W-:Y:S01]  /*49e0*/  FFMA.FTZ R83, R14, R80, R83 ;  /* 0x000000500e537223 */ /* 0x000fe20000010053 */
[----:B------:R-:W-:-:S02]  /*49f0*/  F2FP.SATFINITE.E4M3.F32.PACK_AB_MERGE_C R13, R12, R11, R158 ;  /* 0x0000000b0c0d723e */ /* 0x000fc4000480709e */
[----:B------:R-:W-:Y:S02]  /*4a00*/  F2FP.SATFINITE.E4M3.F32.PACK_AB_MERGE_C R12, R74, R73, R157 ;  /* 0x000000494a0c723e */ /* 0x000fe4000480709d */
[----:B------:R-:W-:Y:S02]  /*4a10*/  F2FP.SATFINITE.E4M3.F32.PACK_AB_MERGE_C R14, R83, R78, R85 ;  /* 0x0000004e530e723e */ /* 0x000fe40004807055 */
[----:B------:R-:W-:-:S07]  /*4a20*/  F2FP.SATFINITE.E4M3.F32.PACK_AB_MERGE_C R15, R84, R75, R79 ;  /* 0x0000004b540f723e */ /* 0x000fce000480704f */
.L_x_464:
[----:B------:R-:W-:Y:S05]  /*4a30*/  BSYNC B3 ;  /* 0x0000000000037941 */ /* 0x000fea0003800000 */
.L_x_463:
[----:B---3--:R0:W-:Y:S02]  /*4a40*/  ST.E.128 desc[UR50][R76.64], R12 ;  /* 0x0000000c4c007985 */ /* 0x0081e4000c101d32 */
.L_x_462:
[----:B------:R-:W-:Y:S05]  /*4a50*/  BSYNC B2 ;  /* 0x0000000000027941 */ /* 0x000fea0003800000 */
.L_x_461:
[----:B------:R-:W-:Y:S01]  /*4a60*/  ISETP.NE.AND P3, PT, R31, RZ, PT ;  /* 0x000000ff1f00720c */ /* 0x000fe20003f65270 */
[----:B------:R-:W-:-:S12]  /*4a70*/  BSSY B2, `(.L_x_465) ;  /* 0x0000074000027945 */ /* 0x000fd80003800000 */
[----:B------:R-:W-:Y:S05]  /*4a80*/  @!P3 BRA `(.L_x_466) ;  /* 0x0000000400c8b947 */ /* 0x000fea0003800000 */
[----:B0-----:R-:W3:Y:S04]  /*4a90*/  LDL R12, [R1+0xc] ;  /* 0x00000c00010c7983 */ /* 0x001ee80000100800 */
[----:B------:R-:W5:Y:S01]  /*4aa0*/  LDL R11, [R1+0x24] ;  /* 0x00002400010b7983 */ /* 0x000f620000100800 */
[----:B----4-:R-:W-:Y:S01]  /*4ab0*/  IADD3 R72, P3, R23, R145, RZ ;  /* 0x0000009117487210 */ /* 0x010fe20007f7e0ff */
[----:B------:R-:W-:Y:S04]  /*4ac0*/  BSSY B3, `(.L_x_467) ;  /* 0x000006d000037945 */ /* 0x000fe80003800000 */
[----:B---3--:R-:W-:-:S02]  /*4ad0*/  IMAD.X R73, R143, 0x1, R12, P3 ;  /* 0x000000018f497824 */ /* 0x008fc400018e060c */
[----:B------:R0:W3:Y:S01]  /*4ae0*/  LDS.128 R12, [R89+0x26a00] ;  /* 0x026a0000590c7984 */ /* 0x0000e20000000c00 */
[----:B-----5:R-:W-:-:S13]  /*4af0*/  ISETP.GE.AND P3, PT, R11, R116, PT ;  /* 0x000000740b00720c */ /* 0x020fda0003f66270 */
[----:B0-----:R-:W-:Y:S05]  /*4b00*/  @P3 BRA `(.L_x_468) ;  /* 0x0000000400a03947 */ /* 0x001fea0003800000 */
[----:B------:R-:W-:Y:S02]  /*4b10*/  SHF.R.U32.HI R68, RZ, 0x8, R69 ;  /* 0x00000008ff447819 */ /* 0x000fe40000011645 */
[----:B------:R-:W-:Y:S02]  /*4b20*/  SHF.R.U32.HI R11, RZ, 0x8, R71 ;  /* 0x00000008ff0b7819 */ /* 0x000fe40000011647 */
[----:B------:R-:W-:Y:S02]  /*4b30*/  LOP3.LUT R70, R69, 0xff0000ff, RZ, 0xc0, !PT ;  /* 0xff0000ff45467812 */ /* 0x000fe400078ec0ff */
[----:B------:R-:W-:Y:S01]  /*4b40*/  SHF.R.U32.HI R76, RZ, 0x10, R69 ;  /* 0x00000010ff4c7819 */ /* 0x000fe20000011645 */
[----:B------:R-:W-:Y:S01]  /*4b50*/  IMAD.SHL.U32 R69, R68, 0x100, RZ ;  /* 0x0000010044457824 */ /* 0x000fe200078e00ff */
[----:B------:R-:W-:Y:S01]  /*4b60*/  LOP3.LUT R74, R71, 0xff0000ff, RZ, 0xc0, !PT ;  /* 0xff0000ff474a7812 */ /* 0x000fe200078ec0ff */
[----:B---3--:R-:W-:Y:S01]  /*4b70*/  IMAD.MOV.U32 R68, RZ, RZ, R12 ;  /* 0x000000ffff447224 */ /* 0x008fe200078e000c */
[----:B------:R-:W-:Y:S01]  /*4b80*/  SHF.R.U32.HI R75, RZ, 0x10, R71 ;  /* 0x00000010ff4b7819 */ /* 0x000fe20000011647 */
[----:B------:R-:W-:-:S02]  /*4b90*/  IMAD.SHL.U32 R71, R11, 0x100, RZ ;  /* 0x000001000b477824 */ /* 0x000fc400078e00ff */
[----:B------:R-:W-:Y:S01]  /*4ba0*/  IMAD.MOV.U32 R11, RZ, RZ, R13 ;  /* 0x000000ffff0b7224 */ /* 0x000fe200078e000d */
[----:B------:R-:W-:Y:S01]  /*4bb0*/  LOP3.LUT R13, R70, 0xff00, R69, 0xf8, !PT ;  /* 0x0000ff00460d7812 */ /* 0x000fe200078ef845 */
[----:B------:R-:W-:Y:S01]  /*4bc0*/  IMAD.U32 R69, R75, 0x10000, RZ ;  /* 0x000100004b457824 */ /* 0x000fe200078e00ff */
[----:B------:R-:W-:Y:S02]  /*4bd0*/  LOP3.LUT R74, R74, 0xff00, R71, 0xf8, !PT ;  /* 0x0000ff004a4a7812 */ /* 0x000fe400078ef847 */
[----:B------:R-:W-:Y:S02]  /*4be0*/  F2FP.F16.E4M3.UNPACK_B R71, R154.H1 ;  /* 0x0000009aff47723e */ /* 0x000fe400030006ff */
[----:B------:R-:W-:Y:S02]  /*4bf0*/  F2FP.F16.E4M3.UNPACK_B R12, R11 ;  /* 0x0000000bff0c723e */ /* 0x000fe400020006ff */
[----:B------:R-:W-:Y:S01]  /*4c00*/  LOP3.LUT R78, R74, 0xff0000, R69, 0xf8, !PT ;  /* 0x00ff00004a4e7812 */ /* 0x000fe200078ef845 */
[--C-:B------:R-:W-:Y:S01]  /*4c10*/  HADD2.F32 R77, -RZ, R71.reuse.H1_H1 ;  /* 0x30000047ff4d7230 */ /* 0x100fe20000004100 */
[----:B------:R-:W-:Y:S01]  /*4c20*/  SHF.L.U32 R70, R76, 0x10, RZ ;  /* 0x000000104c467819 */ /* 0x000fe200000006ff */
[----:B------:R-:W-:Y:S01]  /*4c30*/  HADD2.F32 R76, -RZ, R71.H0_H0 ;  /* 0x20000047ff4c7230 */ /* 0x000fe20000004100 */
[----:B------:R-:W-:Y:S01]  /*4c40*/  F2FP.F16.E4M3.UNPACK_B R74, R153.H1 ;  /* 0x00000099ff4a723e */ /* 0x000fe200030006ff */
[--C-:B------:R-:W-:Y:S01]  /*4c50*/  HADD2.F32 R69, -RZ, R12.reuse.H1_H1 ;  /* 0x3000000cff457230 */ /* 0x100fe20000004100 */
[----:B------:R-:W-:Y:S01]  /*4c60*/  F2FP.F16.E4M3.UNPACK_B R11, R11.H1 ;  /* 0x0000000bff0b723e */ /* 0x000fe200030006ff */
[----:B------:R-:W-:Y:S01]  /*4c70*/  HADD2.F32 R12, -RZ, R12.H0_H0 ;  /* 0x2000000cff0c7230 */ /* 0x000fe20000004100 */
[----:B------:R-:W-:Y:S01]  /*4c80*/  LOP3.LUT R13, R13, 0xff0000, R70, 0xf8, !PT ;  /* 0x00ff00000d0d7812 */ /* 0x000fe200078ef846 */
[----:B------:R-:W-:-:S02]  /*4c90*/  HADD2.F32 R75, -RZ, R74.H0_H0 ;  /* 0x2000004aff4b7230 */ /* 0x000fc40000004100 */
[CC--:B------:R-:W-:Y:S01]  /*4ca0*/  FMUL.FTZ R79, R69.reuse, R76.reuse ;  /* 0x0000004c454f7220 */ /* 0x0c0fe20000410000 */
[--C-:B------:R-:W-:Y:S02]  /*4cb0*/  HADD2.F32 R71, -RZ, R11.reuse.H1_H1 ;  /* 0x3000000bff477230 */ /* 0x100fe40000004100 */
[C---:B------:R-:W-:Y:S01]  /*4cc0*/  FMUL.FTZ R76, R12.reuse, R76 ;  /* 0x0000004c0c4c7220 */ /* 0x040fe20000410000 */
[----:B------:R-:W-:Y:S02]  /*4cd0*/  HADD2.F32 R70, -RZ, R11.H0_H0 ;  /* 0x2000000bff467230 */ /* 0x000fe40000004100 */
[-C--:B------:R-:W-:Y:S01]  /*4ce0*/  FFMA.FTZ R11, R12, R75.reuse, -R79 ;  /* 0x0000004b0c0b7223 */ /* 0x080fe2000001084f */
[----:B------:R-:W-:Y:S02]  /*4cf0*/  HADD2.F32 R74, -RZ, R74.H1_H1 ;  /* 0x3000004aff4a7230 */ /* 0x000fe40000004100 */
[----:B------:R-:W-:Y:S01]  /*4d00*/  FFMA.FTZ R12, R69, R75, R76 ;  /* 0x0000004b450c7223 */ /* 0x000fe2000001004c */
[-C--:B------:R-:W-:Y:S01]  /*4d10*/  FMUL.FTZ R79, R71, R77.reuse ;  /* 0x0000004d474f7220 */ /* 0x080fe20000410000 */
[----:B------:R-:W-:Y:S01]  /*4d20*/  FMUL.FTZ R80, R70, R77 ;  /* 0x0000004d46507220 */ /* 0x000fe20000410000 */
[----:B------:R-:W-:-:S02]  /*4d30*/  F2FP.F16.E4M3.UNPACK_B R154, R154 ;  /* 0x0000009aff9a723e */ /* 0x000fc400020006ff */
[----:B------:R-:W-:Y:S01]  /*4d40*/  F2FP.F16.E4M3.UNPACK_B R69, R68.H1 ;  /* 0x00000044ff45723e */ /* 0x000fe200030006ff */
[-C--:B------:R-:W-:Y:S01]  /*4d50*/  FFMA.FTZ R79, R70, R74.reuse, -R79 ;  /* 0x0000004a464f7223 */ /* 0x080fe2000001084f */
[----:B------:R-:W-:Y:S01]  /*4d60*/  FFMA.FTZ R84, R71, R74, R80 ;  /* 0x0000004a47547223 */ /* 0x000fe20000010050 */
[----:B------:R-:W-:Y:S01]  /*4d70*/  F2FP.F16.E4M3.UNPACK_B R68, R68 ;  /* 0x00000044ff44723e */ /* 0x000fe200020006ff */
[----:B------:R-:W-:Y:S01]  /*4d80*/  HADD2.F32 R75, -RZ, R154.H1_H1 ;  /* 0x3000009aff4b7230 */ /* 0x000fe20000004100 */
[----:B------:R-:W-:Y:S01]  /*4d90*/  F2FP.F16.E4M3.UNPACK_B R153, R153 ;  /* 0x00000099ff99723e */ /* 0x000fe200020006ff */
[--C-:B------:R-:W-:Y:S02]  /*4da0*/  HADD2.F32 R70, -RZ, R69.reuse.H0_H0 ;  /* 0x20000045ff467230 */ /* 0x100fe40000004100 */
[----:B------:R-:W-:Y:S02]  /*4db0*/  HADD2.F32 R71, -RZ, R69.H1_H1 ;  /* 0x30000045ff477230 */ /* 0x000fe40000004100 */
[----:B------:R-:W-:-:S02]  /*4dc0*/  HADD2.F32 R69, -RZ, R68.H0_H0 ;  /* 0x20000044ff457230 */ /* 0x000fc40000004100 */
[CC--:B------:R-:W-:Y:S01]  /*4dd0*/  FMUL.FTZ R80, R70.reuse, R75.reuse ;  /* 0x0000004b46507220 */ /* 0x0c0fe20000410000 */
[--C-:B------:R-:W-:Y:S02]  /*4de0*/  HADD2.F32 R74, -RZ, R153.reuse.H1_H1 ;  /* 0x30000099ff4a7230 */ /* 0x100fe40000004100 */
[C---:B------:R-:W-:Y:S01]  /*4df0*/  FMUL.FTZ R77, R71.reuse, R75 ;  /* 0x0000004b474d7220 */ /* 0x040fe20000410000 */
[----:B------:R-:W-:Y:S02]  /*4e00*/  HADD2.F32 R154, -RZ, R154.H0_H0 ;  /* 0x2000009aff9a7230 */ /* 0x000fe40000004100 */
[----:B------:R-:W-:Y:S02]  /*4e10*/  HADD2.F32 R68, -RZ, R68.H1_H1 ;  /* 0x30000044ff447230 */ /* 0x000fe40000004100 */
[-C--:B------:R-:W-:Y:S01]  /*4e20*/  FFMA.FTZ R77, R70, R74.reuse, -R77 ;  /* 0x0000004a464d7223 */ /* 0x080fe2000001084d */
[----:B------:R-:W-:Y:S02]  /*4e30*/  HADD2.F32 R153, -RZ, R153.H0_H0 ;  /* 0x20000099ff997230 */ /* 0x000fe40000004100 */
[----:B------:R-:W-:Y:S01]  /*4e40*/  FFMA.FTZ R80, R71, R74, R80 ;  /* 0x0000004a47507223 */ /* 0x000fe20000010050 */
[-C--:B------:R-:W-:Y:S01]  /*4e50*/  FMUL.FTZ R75, R69, R154.reuse ;  /* 0x0000009a454b7220 */ /* 0x080fe20000410000 */
[----:B------:R-:W-:Y:S01]  /*4e60*/  FMUL.FTZ R76, R68, R154 ;  /* 0x0000009a444c7220 */ /* 0x000fe20000410000 */
[----:B------:R-:W-:-:S02]  /*4e70*/  F2FP.F16.E4M3.UNPACK_B R74, R13 ;  /* 0x0000000dff4a723e */ /* 0x000fc400020006ff */
[----:B------:R-:W-:Y:S01]  /*4e80*/  F2FP.SATFINITE.E4M3.F32.PACK_AB_MERGE_C R85, R80, R77, RZ ;  /* 0x0000004d5055723e */ /* 0x000fe200048070ff */
[----:B------:R-:W-:Y:S01]  /*4e90*/  FFMA.FTZ R81, R69, R153, -R76 ;  /* 0x0000009945517223 */ /* 0x000fe2000001084c */
[----:B------:R-:W-:Y:S01]  /*4ea0*/  F2FP.F16.E4M3.UNPACK_B R69, R15.H1 ;  /* 0x0000000fff45723e */ /* 0x000fe200030006ff */
[----:B------:R-:W-:Y:S01]  /*4eb0*/  FFMA.FTZ R82, R68, R153, R75 ;  /* 0x0000009944527223 */ /* 0x000fe2000001004b */
[----:B------:R-:W-:Y:S02]  /*4ec0*/  F2FP.F16.E4M3.UNPACK_B R77, R78.H1 ;  /* 0x0000004eff4d723e */ /* 0x000fe400030006ff */
[----:B------:R-:W-:Y:S01]  /*4ed0*/  F2FP.F16.E4M3.UNPACK_B R75, R13.H1 ;  /* 0x0000000dff4b723e */ /* 0x000fe200030006ff */
[----:B------:R-:W-:Y:S01]  /*4ee0*/  HADD2.F32 R71, -RZ, R69.H1_H1 ;  /* 0x30000045ff477230 */ /* 0x000fe20000004100 */
[----:B------:R-:W-:Y:S01]  /*4ef0*/  F2FP.F16.E4M3.UNPACK_B R68, R14.H1 ;  /* 0x0000000eff44723e */ /* 0x000fe200030006ff */
[----:B------:R-:W-:Y:S01]  /*4f00*/  HADD2.F32 R80, -RZ, R77.H1_H1 ;  /* 0x3000004dff507230 */ /* 0x000fe20000004100 */
[----:B------:R-:W-:Y:S01]  /*4f10*/  F2FP.F16.E4M3.UNPACK_B R78, R78 ;  /* 0x0000004eff4e723e */ /* 0x000fe200020006ff */
[----:B------:R-:W-:Y:S01]  /*4f20*/  HADD2.F32 R70, -RZ, R69.H0_H0 ;  /* 0x20000045ff467230 */ /* 0x000fe20000004100 */
[----:B------:R-:W-:Y:S01]  /*4f30*/  F2FP.SATFINITE.E4M3.F32.PACK_AB_MERGE_C R153, R84, R79, RZ ;  /* 0x0000004f5499723e */ /* 0x000fe200048070ff */
[----:B------:R-:W-:-:S02]  /*4f40*/  HADD2.F32 R76, -RZ, R75.H1_H1 ;  /* 0x3000004bff4c7230 */ /* 0x000fc40000004100 */
[-C--:B------:R-:W-:Y:S01]  /*4f50*/  FMUL.FTZ R13, R71, R80.reuse ;  /* 0x00000050470d7220 */ /* 0x080fe20000410000 */
[----:B------:R-:W-:Y:S02]  /*4f60*/  HADD2.F32 R69, -RZ, R68.H1_H1 ;  /* 0x30000044ff457230 */ /* 0x000fe40000004100 */
[C---:B------:R-:W-:Y:S01]  /*4f70*/  FMUL.FTZ R80, R70.reuse, R80 ;  /* 0x0000005046507220 */ /* 0x040fe20000410000 */
[----:B------:R-:W-:Y:S02]  /*4f80*/  HADD2.F32 R79, -RZ, R78.H1_H1 ;  /* 0x3000004eff4f7230 */ /* 0x000fe40000004100 */
[----:B------:R-:W-:Y:S01]  /*4f90*/  FFMA.FTZ R84, R70, R76, -R13 ;  /* 0x0000004c46547223 */ /* 0x000fe2000001080d */
[----:B------:R-:W-:Y:S01]  /*4fa0*/  HADD2.F32 R68, -RZ, R68.H0_H0 ;  /* 0x20000044ff447230 */ /* 0x000fe20000004100 */
[----:B------:R-:W-:Y:S01]  /*4fb0*/  F2FP.F16.E4M3.UNPACK_B R15, R15 ;  /* 0x0000000fff0f723e */ /* 0x000fe200020006ff */
[----:B------:R-:W-:Y:S02]  /*4fc0*/  HADD2.F32 R13, -RZ, R74.H1_H1 ;  /* 0x3000004aff0d7230 */ /* 0x000fe40000004100 */
[-C--:B------:R-:W-:Y:S01]  /*4fd0*/  FMUL.FTZ R83, R69, R79.reuse ;  /* 0x0000004f45537220 */ /* 0x080fe20000410000 */
[----:B------:R-:W-:Y:S01]  /*4fe0*/  F2FP.F16.E4M3.UNPACK_B R14, R14 ;  /* 0x0000000eff0e723e */ /* 0x000fe200020006ff */
[C---:B------:R-:W-:Y:S01]  /*4ff0*/  FMUL.FTZ R70, R68.reuse, R79 ;  /* 0x0000004f44467220 */ /* 0x040fe20000410000 */
[----:B------:R-:W-:Y:S01]  /*5000*/  FFMA.FTZ R79, R71, R76, R80 ;  /* 0x0000004c474f7223 */ /* 0x000fe20000010050 */
[----:B------:R-:W-:Y:S01]  /*5010*/  FFMA.FTZ R83, R68, R13, -R83 ;  /* 0x0000000d44537223 */ /* 0x000fe20000010853 */
[----:B------:R-:W-:-:S02]  /*5020*/  HADD2.F32 R68, -RZ, R15.H0_H0 ;  /* 0x2000000fff447230 */ /* 0x000fc40000004100 */
[----:B------:R-:W-:Y:S01]  /*5030*/  FFMA.FTZ R76, R69, R13, R70 ;  /* 0x0000000d454c7223 */ /* 0x000fe20000010046 */
[--C-:B------:R-:W-:Y:S01]  /*5040*/  HADD2.F32 R13, -RZ, R14.reuse.H0_H0 ;  /* 0x2000000eff0d7230 */ /* 0x100fe20000004100 */
[----:B------:R-:W-:Y:S01]  /*5050*/  F2FP.SATFINITE.E4M3.F32.PACK_AB_MERGE_C R79, R79, R84, RZ ;  /* 0x000000544f4f723e */ /* 0x000fe200048070ff */
[----:B------:R-:W-:Y:S02]  /*5060*/  HADD2.F32 R15, -RZ, R15.H1_H1 ;  /* 0x3000000fff0f7230 */ /* 0x000fe40000004100 */
[----:B------:R-:W-:Y:S01]  /*5070*/  HADD2.F32 R77, -RZ, R77.H0_H0 ;  /* 0x2000004dff4d7230 */ /* 0x000fe20000004100 */
[----:B------:R-:W-:Y:S01]  /*5080*/  F2FP.SATFINITE.E4M3.F32.PACK_AB_MERGE_C R76, R76, R83, RZ ;  /* 0x000000534c4c723e */ /* 0x000fe200048070ff */
[----:B------:R-:W-:Y:S02]  /*5090*/  HADD2.F32 R14, -RZ, R14.H1_H1 ;  /* 0x3000000eff0e7230 */ /* 0x000fe40000004100 */
[----:B------:R-:W-:Y:S02]  /*50a0*/  HADD2.F32 R78, -RZ, R78.H0_H0 ;  /* 0x2000004eff4e7230 */ /* 0x000fe40000004100 */
[----:B------:R-:W-:Y:S01]  /*50b0*/  FMUL.FTZ R71, R15, R77 ;  /* 0x0000004d0f477220 */ /* 0x000fe20000410000 */
[----:B------:R-:W-:-:S02]  /*50c0*/  HADD2.F32 R75, -RZ, R75.H0_H0 ;  /* 0x2000004bff4b7230 */ /* 0x000fc40000004100 */
[----:B------:R-:W-:Y:S01]  /*50d0*/  FMUL.FTZ R80, R68, R77 ;  /* 0x0000004d44507220 */ /* 0x000fe20000410000 */
[----:B------:R-:W-:Y:S02]  /*50e0*/  HADD2.F32 R74, -RZ, R74.H0_H0 ;  /* 0x2000004aff4a7230 */ /* 0x000fe40000004100 */
[-C--:B------:R-:W-:Y:S01]  /*50f0*/  FMUL.FTZ R70, R14, R78.reuse ;  /* 0x0000004e0e467220 */ /* 0x080fe20000410000 */
[----:B------:R-:W-:Y:S01]  /*5100*/  FMUL.FTZ R69, R13, R78 ;  /* 0x0000004e0d457220 */ /* 0x000fe20000410000 */
[-C--:B------:R-:W-:Y:S01]  /*5110*/  FFMA.FTZ R71, R68, R75.reuse, -R71 ;  /* 0x0000004b44477223 */ /* 0x080fe20000010847 */
[----:B------:R-:W-:Y:S01]  /*5120*/  FFMA.FTZ R80, R15, R75, R80 ;  /* 0x0000004b0f507223 */ /* 0x000fe20000010050 */
[-C--:B------:R-:W-:Y:S01]  /*5130*/  FFMA.FTZ R70, R13, R74.reuse, -R70 ;  /* 0x0000004a0d467223 */ /* 0x080fe20000010846 */
[----:B------:R-:W-:Y:S01]  /*5140*/  FFMA.FTZ R69, R14, R74, R69 ;  /* 0x0000004a0e457223 */ /* 0x000fe20000010045 */
[----:B------:R-:W-:Y:S02]  /*5150*/  F2FP.SATFINITE.E4M3.F32.PACK_AB_MERGE_C R13, R12, R11, R153 ;  /* 0x0000000b0c0d723e */ /* 0x000fe40004807099 */
[----:B------:R-:W-:-:S02]  /*5160*/  F2FP.SATFINITE.E4M3.F32.PACK_AB_MERGE_C R12, R82, R81, R85 ;  /* 0x00000051520c723e */ /* 0x000fc40004807055 */
[----:B------:R-:W-:Y:S02]  /*5170*/  F2FP.SATFINITE.E4M3.F32.PACK_AB_MERGE_C R14, R69, R70, R76 ;  /* 0x00000046450e723e */ /* 0x000fe4000480704c */
[----:B------:R-:W-:-:S07]  /*5180*/  F2FP.SATFINITE.E4M3.F32.PACK_AB_MERGE_C R15, R80, R71, R79 ;  /* 0x00000047500f723e */ /* 0x000fce000480704f */
.L_x_468:
[----:B------:R-:W-:Y:S05]  /*5190*/  BSYNC B3 ;  /* 0x0000000000037941 */ /* 0x000fea0003800000 */
.L_x_467:
[----:B---3--:R0:W-:Y:S02]  /*51a0*/  ST.E.128 desc[UR50][R72.64], R12 ;  /* 0x0000000c48007985 */ /* 0x0081e4000c101d32 */
.L_x_466:
[----:B------:R-:W-:Y:S05]  /*51b0*/  BSYNC B2 ;  /* 0x0000000000027941 */ /* 0x000fea0003800000 */
.L_x_465:
        /* <DEDUP_REMOVED lines=12> */
[--C-:B------:R-:W-:Y:S02]  /*5280*/  SHF.R.U32.HI R64, RZ, 0x8, R67.reuse ;  /* 0x00000008ff407819 */ /* 0x100fe40000011643 */
[----:B------:R-:W-:Y:S01]  /*5290*/  LOP3.LUT R66, R65, 0xff0000ff, RZ, 0xc0, !PT ;  /* 0xff0000ff41427812 */ /* 0x000fe200078ec0ff */
[----:B------:R-:W-:Y:S01]  /*52a0*/  IMAD.SHL.U32 R11, R11, 0x100, RZ ;  /* 0x000001000b0b7824 */ /* 0x000fe200078e00ff */
[----:B------:R-:W-:Y:S02]  /*52b0*/  SHF.R.U32.HI R72, RZ, 0x10, R67 ;  /* 0x00000010ff487819 */ /* 0x000fe40000011643 */
[----:B------:R-:W-:Y:S01]  /*52c0*/  LOP3.LUT R70, R67, 0xff0000ff, RZ, 0xc0, !PT ;  /* 0xff0000ff43467812 */ /* 0x000fe200078ec0ff */
[----:B------:R-:W-:Y:S01]  /*52d0*/  IMAD.SHL.U32 R67, R64, 0x100, RZ ;  /* 0x0000010040437824 */ /* 0x000fe200078e00ff */
[----:B------:R-:W-:Y:S01]  /*52e0*/  SHF.R.U32.HI R73, RZ, 0x10, R65 ;  /* 0x00000010ff497819 */ /* 0x000fe20000011641 */
[----:B---3--:R-:W-:Y:S01]  /*52f0*/  IMAD.MOV.U32 R64, RZ, RZ, R12 ;  /* 0x000000ffff407224 */ /* 0x008fe200078e000c */
[----:B------:R-:W-:Y:S01]  /*5300*/  LOP3.LUT R65, R66, 0xff00, R11, 0xf8, !PT ;  /* 0x0000ff0042417812 */ /* 0x000fe200078ef80b */
[----:B------:R-:W-:Y:S01]  /*5310*/  IMAD.U32 R66, R72, 0x10000, RZ ;  /* 0x0001000048427824 */ /* 0x000fe200078e00ff */
[----:B------:R-:W-:-:S02]  /*5320*/  LOP3.LUT R71, R70, 0xff00, R67, 0xf8, !PT ;  /* 0x0000ff0046477812 */ /* 0x000fc400078ef843 */
[----:B------:R-:W-:Y:S02]  /*5330*/  SHF.L.U32 R12, R73, 0x10, RZ ;  /* 0x00000010490c7819 */ /* 0x000fe400000006ff */
[----:B------:R-:W-:Y:S02]  /*5340*/  F2FP.F16.E4M3.UNPACK_B R67, R152.H1 ;  /* 0x00000098ff43723e */ /* 0x000fe400030006ff */
[-C--:B------:R-:W-:Y:S02]  /*5350*/  F2FP.F16.E4M3.UNPACK_B R11, R13.reuse ;  /* 0x0000000dff0b723e */ /* 0x080fe400020006ff */
[----:B------:R-:W-:Y:S01]  /*5360*/  LOP3.LUT R73, R71, 0xff0000, R66, 0xf8, !PT ;  /* 0x00ff000047497812 */ /* 0x000fe200078ef842 */
[----:B------:R-:W-:Y:S01]  /*5370*/  HADD2.F32 R71, -RZ, R67.H0_H0 ;  /* 0x20000043ff477230 */ /* 0x000fe20000004100 */
[----:B------:R-:W-:Y:S01]  /*5380*/  LOP3.LUT R70, R65, 0xff0000, R12, 0xf8, !PT ;  /* 0x00ff000041467812 */ /* 0x000fe200078ef80c */
[----:B------:R-:W-:Y:S01]  /*5390*/  HADD2.F32 R12, -RZ, R11.H1_H1 ;  /* 0x3000000bff0c7230 */ /* 0x000fe20000004100 */
[----:B------:R-:W-:Y:S01]  /*53a0*/  F2FP.F16.E4M3.UNPACK_B R66, R150.H1 ;  /* 0x00000096ff42723e */ /* 0x000fe200030006ff */
[----:B------:R-:W-:Y:S01]  /*53b0*/  HADD2.F32 R72, -RZ, R67.H1_H1 ;  /* 0x30000043ff487230 */ /* 0x000fe20000004100 */
[----:B------:R-:W-:Y:S01]  /*53c0*/  F2FP.F16.E4M3.UNPACK_B R13, R13.H1 ;  /* 0x0000000dff0d723e */ /* 0x000fe200030006ff */
[----:B------:R-:W-:-:S02]  /*53d0*/  HADD2.F32 R11, -RZ, R11.H0_H0 ;  /* 0x2000000bff0b7230 */ /* 0x000fc40000004100 */
[CC--:B------:R-:W-:Y:S01]  /*53e0*/  FMUL.FTZ R74, R12.reuse, R71.reuse ;  /* 0x000000470c4a7220 */ /* 0x0c0fe20000410000 */
[--C-:B------:R-:W-:Y:S01]  /*53f0*/  HADD2.F32 R67, -RZ, R66.reuse.H0_H0 ;  /* 0x20000042ff437230 */ /* 0x100fe20000004100 */
[----:B------:R-:W-:Y:S01]  /*5400*/  F2FP.F16.E4M3.UNPACK_B R152, R152 ;  /* 0x00000098ff98723e */ /* 0x000fe200020006ff */
[--C-:B------:R-:W-:Y:S02]  /*5410*/  HADD2.F32 R65, -RZ, R13.reuse.H1_H1 ;  /* 0x3000000dff417230 */ /* 0x100fe40000004100 */
[C---:B------:R-:W-:Y:S01]  /*5420*/  FMUL.FTZ R71, R11.reuse, R71 ;  /* 0x000000470b477220 */ /* 0x040fe20000410000 */
[----:B------:R-:W-:Y:S02]  /*5430*/  HADD2.F32 R13, -RZ, R13.H0_H0 ;  /* 0x2000000dff0d7230 */ /* 0x000fe40000004100 */
[-C--:B------:R-:W-:Y:S01]  /*5440*/  FFMA.FTZ R11, R11, R67.reuse, -R74 ;  /* 0x000000430b0b7223 */ /* 0x080fe2000001084a */
[----:B------:R-:W-:Y:S02]  /*5450*/  HADD2.F32 R66, -RZ, R66.H1_H1 ;  /* 0x30000042ff427230 */ /* 0x000fe40000004100 */
[-C--:B------:R-:W-:Y:S01]  /*5460*/  FMUL.FTZ R74, R65, R72.reuse ;  /* 0x00000048414a7220 */ /* 0x080fe20000410000 */
[----:B------:R-:W-:Y:S01]  /*5470*/  FFMA.FTZ R12, R12, R67, R71 ;  /* 0x000000430c0c7223 */ /* 0x000fe20000010047 */
[C---:B------:R-:W-:Y:S01]  /*5480*/  FMUL.FTZ R72, R13.reuse, R72 ;  /* 0x000000480d487220 */ /* 0x040fe20000410000 */
[----:B------:R-:W-:Y:S01]  /*5490*/  F2FP.F16.E4M3.UNPACK_B R150, R150 ;  /* 0x00000096ff96723e */ /* 0x000fe200020006ff */
[----:B------:R-:W-:Y:S01]  /*54a0*/  FFMA.FTZ R78, R13, R66, -R74 ;  /* 0x000000420d4e7223 */ /* 0x000fe2000001084a */
[----:B------:R-:W-:Y:S01]  /*54b0*/  F2FP.F16.E4M3.UNPACK_B R13, R64.H1 ;  /* 0x00000040ff0d723e */ /* 0x000fe200030006ff */
[----:B------:R-:W-:Y:S01]  /*54c0*/  FFMA.FTZ R79, R65, R66, R72 ;  /* 0x00000042414f7223 */ /* 0x000fe20000010048 */
[----:B------:R-:W-:Y:S01]  /*54d0*/  F2FP.F16.E4M3.UNPACK_B R64, R64 ;  /* 0x00000040ff40723e */ /* 0x000fe200020006ff */
[----:B------:R-:W-:-:S02]  /*54e0*/  HADD2.F32 R71, -RZ, R152.H1_H1 ;  /* 0x30000098ff477230 */ /* 0x000fc40000004100 */
[--C-:B------:R-:W-:Y:S01]  /*54f0*/  HADD2.F32 R65, -RZ, R13.reuse.H0_H0 ;  /* 0x2000000dff417230 */ /* 0x100fe20000004100 */
[----:B------:R-:W-:Y:S01]  /*5500*/  F2FP.SATFINITE.E4M3.F32.PACK_AB_MERGE_C R82, R79, R78, RZ ;  /* 0x0000004e4f52723e */ /* 0x000fe200048070ff */
[----:B------:R-:W-:Y:S02]  /*5510*/  HADD2.F32 R66, -RZ, R13.H1_H1 ;  /* 0x3000000dff427230 */ /* 0x000fe40000004100 */
[----:B------:R-:W-:Y:S02]  /*5520*/  HADD2.F32 R13, -RZ, R64.H0_H0 ;  /* 0x20000040ff0d7230 */ /* 0x000fe40000004100 */
[-C--:B------:R-:W-:Y:S01]  /*5530*/  FMUL.FTZ R75, R65, R71.reuse ;  /* 0x00000047414b7220 */ /* 0x080fe20000410000 */
[----:B------:R-:W-:Y:S02]  /*5540*/  HADD2.F32 R152, -RZ, R152.H0_H0 ;  /* 0x20000098ff987230 */ /* 0x000fe40000004100 */
[----:B------:R-:W-:Y:S01]  /*5550*/  FMUL.FTZ R74, R66, R71 ;  /* 0x00000047424a7220 */ /* 0x000fe20000410000 */
[----:B------:R-:W-:-:S02]  /*5560*/  HADD2.F32 R64, -RZ, R64.H1_H1 ;  /* 0x30000040ff407230 */ /* 0x000fc40000004100 */
[--C-:B------:R-:W-:Y:S02]  /*5570*/  HADD2.F32 R67, -RZ, R150.reuse.H1_H1 ;  /* 0x30000096ff437230 */ /* 0x100fe40000004100 */
[-C--:B------:R-:W-:Y:S01]  /*5580*/  FMUL.FTZ R71, R13, R152.reuse ;  /* 0x000000980d477220 */ /* 0x080fe20000410000 */
[----:B------:R-:W-:Y:S02]  /*5590*/  HADD2.F32 R150, -RZ, R150.H0_H0 ;  /* 0x20000096ff967230 */ /* 0x000fe40000004100 */
[----:B------:R-:W-:Y:S01]  /*55a0*/  FMUL.FTZ R72, R64, R152 ;  /* 0x0000009840487220 */ /* 0x000fe20000410000 */
[-C--:B------:R-:W-:Y:S01]  /*55b0*/  FFMA.FTZ R74, R65, R67.reuse, -R74 ;  /* 0x00000043414a7223 */ /* 0x080fe2000001084a */
[----:B------:R-:W-:Y:S02]  /*55c0*/  FFMA.FTZ R75, R66, R67, R75 ;  /* 0x00000043424b7223 */ /* 0x000fe4000001004b */
[-C--:B------:R-:W-:Y:S01]  /*55d0*/  FFMA.FTZ R76, R13, R150.reuse, -R72 ;  /* 0x000000960d4c7223 */ /* 0x080fe20000010848 */
[----:B------:R-:W-:Y:S01]  /*55e0*/  FFMA.FTZ R77, R64, R150, R71 ;  /* 0x00000096404d7223 */ /* 0x000fe20000010047 */
[----:B------:R-:W-:-:S02]  /*55f0*/  F2FP.F16.E4M3.UNPACK_B R64, R15.H1 ;  /* 0x0000000fff40723e */ /* 0x000fc400030006ff */
[-C--:B------:R-:W-:Y:S02]  /*5600*/  F2FP.F16.E4M3.UNPACK_B R72, R73.reuse.H1 ;  /* 0x00000049ff48723e */ /* 0x080fe400030006ff */
[----:B------:R-:W-:Y:S01]  /*5610*/  F2FP.SATFINITE.E4M3.F32.PACK_AB_MERGE_C R80, R75, R74, RZ ;  /* 0x0000004a4b50723e */ /* 0x000fe200048070ff */
[----:B------:R-:W-:Y:S01]  /*5620*/  HADD2.F32 R66, -RZ, R64.H1_H1 ;  /* 0x30000040ff427230 */ /* 0x000fe20000004100 */
[----:B------:R-:W-:Y:S01]  /*5630*/  F2FP.F16.E4M3.UNPACK_B R67, R70.H1 ;  /* 0x00000046ff43723e */ /* 0x000fe200030006ff */
[----:B------:R-:W-:Y:S01]  /*5640*/  HADD2.F32 R75, -RZ, R72.H1_H1 ;  /* 0x30000048ff4b7230 */ /* 0x000fe20000004100 */
[----:B------:R-:W-:Y:S01]  /*5650*/  F2FP.F16.E4M3.UNPACK_B R13, R14.H1 ;  /* 0x0000000eff0d723e */ /* 0x000fe200030006ff */
[----:B------:R-:W-:Y:S01]  /*5660*/  HADD2.F32 R65, -RZ, R64.H0_H0 ;  /* 0x20000040ff417230 */ /* 0x000fe20000004100 */
        /* <DEDUP_REMOVED lines=35> */
[----:B------:R-:W-:-:S02]  /*58a0*/  F2FP.SATFINITE.E4M3.F32.PACK_AB_MERGE_C R13, R12, R11, R82 ;  /* 0x0000000b0c0d723e */ /* 0x000fc40004807052 */
[----:B------:R-:W-:Y:S02]  /*58b0*/  F2FP.SATFINITE.E4M3.F32.PACK_AB_MERGE_C R12, R77, R76, R80 ;  /* 0x0000004c4d0c723e */ /* 0x000fe40004807050 */
[----:B------:R-:W-:Y:S02]  /*58c0*/  F2FP.SATFINITE.E4M3.F32.PACK_AB_MERGE_C R14, R73, R66, R75 ;  /* 0x00000042490e723e */ /* 0x000fe4000480704b */
[----:B------:R-:W-:-:S07]  /*58d0*/  F2FP.SATFINITE.E4M3.F32.PACK_AB_MERGE_C R15, R72, R65, R74 ;  /* 0x00000041480f723e */ /* 0x000fce000480704a */
.L_x_472:
[----:B------:R-:W-:Y:S05]  /*58e0*/  BSYNC B3 ;  /* 0x0000000000037941 */ /* 0x000fea0003800000 */
.L_x_471:
[----:B---3--:R0:W-:Y:S02]  /*58f0*/  ST.E.128 desc[UR50][R68.64], R12 ;  /* 0x0000000c44007985 */ /* 0x0081e4000c101d32 */
.L_x_470:
[----:B------:R-:W-:Y:S05]  /*5900*/  BSYNC B2 ;  /* 0x0000000000027941 */ /* 0x000fea0003800000 */
.L_x_469:
[----:B------:R-:W-:-:S13]  /*5910*/  ISETP.NE.AND P3, PT, R33, RZ, PT ;  /* 0x000000ff2100720c */ /* 0x000fda0003f65270 */
        /* <DEDUP_REMOVED lines=9> */
[----:B------:R-:W-:Y:S01]  /*59b0*/  SHF.R.U32.HI R66, RZ, 0x8, R63 ;  /* 0x00000008ff427819 */ /* 0x000fe2000001163f */
[----:B---3--:R-:W-:Y:S01]  /*59c0*/  IMAD.MOV.U32 R60, RZ, RZ, R12 ;  /* 0x000000ffff3c7224 */ /* 0x008fe200078e000c */
[--C-:B------:R-:W-:Y:S02]  /*59d0*/  SHF.R.U32.HI R62, RZ, 0x8, R61.reuse ;  /* 0x00000008ff3e7819 */ /* 0x100fe4000001163d */
[----:B------:R-:W-:Y:S01]  /*59e0*/  LOP3.LUT R11, R61, 0xff0000ff, RZ, 0xc0, !PT ;  /* 0xff0000ff3d0b7812 */ /* 0x000fe200078ec0ff */
[----:B------:R-:W-:Y:S01]  /*59f0*/  IMAD.SHL.U32 R66, R66, 0x100, RZ ;  /* 0x0000010042427824 */ /* 0x000fe200078e00ff */
[----:B------:R-:W-:Y:S01]  /*5a00*/  SHF.R.U32.HI R68, RZ, 0x10, R61 ;  /* 0x00000010ff447819 */ /* 0x000fe2000001163d */
[----:B------:R-:W-:Y:S01]  /*5a10*/  IMAD.SHL.U32 R62, R62, 0x100, RZ ;  /* 0x000001003e3e7824 */ /* 0x000fe200078e00ff */
[----:B------:R-:W-:Y:S02]  /*5a20*/  LOP3.LUT R61, R63, 0xff0000ff, RZ, 0xc0, !PT ;  /* 0xff0000ff3f3d7812 */ /* 0x000fe400078ec0ff */
[----:B------:R-:W-:-:S02]  /*5a30*/  SHF.R.U32.HI R67, RZ, 0x10, R63 ;  /* 0x00000010ff437819 */ /* 0x000fc4000001163f */
[----:B------:R-:W-:Y:S02]  /*5a40*/  LOP3.LUT R12, R61, 0xff00, R66, 0xf8, !PT ;  /* 0x0000ff003d0c7812 */ /* 0x000fe400078ef842 */
[----:B------:R-:W-:Y:S01]  /*5a50*/  LOP3.LUT R62, R11, 0xff00, R62, 0xf8, !PT ;  /* 0x0000ff000b3e7812 */ /* 0x000fe200078ef83e */
[----:B------:R-:W-:Y:S01]  /*5a60*/  IMAD.U32 R67, R67, 0x10000, RZ ;  /* 0x0001000043437824 */ /* 0x000fe200078e00ff */
[----:B------:R-:W-:Y:S02]  /*5a70*/  SHF.L.U32 R61, R68, 0x10, RZ ;  /* 0x00000010443d7819 */ /* 0x000fe400000006ff */
[----:B------:R-:W-:Y:S02]  /*5a80*/  F2FP.F16.E4M3.UNPACK_B R63, R151.H1 ;  /* 0x00000097ff3f723e */ /* 0x000fe400030006ff */
[-C--:B------:R-:W-:Y:S02]  /*5a90*/  F2FP.F16.E4M3.UNPACK_B R11, R13.reuse ;  /* 0x0000000dff0b723e */ /* 0x080fe400020006ff */
[----:B------:R-:W-:Y:S01]  /*5aa0*/  LOP3.LUT R66, R62, 0xff0000, R61, 0xf8, !PT ;  /* 0x00ff00003e427812 */ /* 0x000fe200078ef83d */
[--C-:B------:R-:W-:Y:S01]  /*5ab0*/  HADD2.F32 R68, -RZ, R63.reuse.H1_H1 ;  /* 0x3000003fff447230 */ /* 0x100fe20000004100 */
[----:B------:R-:W-:Y:S01]  /*5ac0*/  LOP3.LUT R69, R12, 0xff0000, R67, 0xf8, !PT ;  /* 0x00ff00000c457812 */ /* 0x000fe200078ef843 */
[----:B------:R-:W-:Y:S01]  /*5ad0*/  HADD2.F32 R67, -RZ, R63.H0_H0 ;  /* 0x2000003fff437230 */ /* 0x000fe20000004100 */
[----:B------:R-:W-:Y:S01]  /*5ae0*/  F2FP.F16.E4M3.UNPACK_B R62, R146.H1 ;  /* 0x00000092ff3e723e */ /* 0x000fe200030006ff */
[--C-:B------:R-:W-:Y:S01]  /*5af0*/  HADD2.F32 R12, -RZ, R11.reuse.H1_H1 ;  /* 0x3000000bff0c7230 */ /* 0x100fe20000004100 */
[----:B------:R-:W-:Y:S01]  /*5b00*/  F2FP.F16.E4M3.UNPACK_B R13, R13.H1 ;  /* 0x0000000dff0d723e */ /* 0x000fe200030006ff */
[----:B------:R-:W-:Y:S01]  /*5b10*/  HADD2.F32 R11, -RZ, R11.H0_H0 ;  /* 0x2000000bff0b7230 */ /* 0x000fe20000004100 */
[----:B------:R-:W-:Y:S01]  /*5b20*/  F2FP.F16.E4M3.UNPACK_B R151, R151 ;  /* 0x00000097ff97723e */ /* 0x000fe200020006ff */
[----:B------:R-:W-:-:S02]  /*5b30*/  HADD2.F32 R63, -RZ, R62.H0_H0 ;  /* 0x2000003eff3f7230 */ /* 0x000fc40000004100 */
[CC--:B------:R-:W-:Y:S01]  /*5b40*/  FMUL.FTZ R70, R12.reuse, R67.reuse ;  /* 0x000000430c467220 */ /* 0x0c0fe20000410000 */
[--C-:B------:R-:W-:Y:S02]  /*5b50*/  HADD2.F32 R61, -RZ, R13.reuse.H1_H1 ;  /* 0x3000000dff3d7230 */ /* 0x100fe40000004100 */
[C---:B------:R-:W-:Y:S01]  /*5b60*/  FMUL.FTZ R67, R11.reuse, R67 ;  /* 0x000000430b437220 */ /* 0x040fe20000410000 */
[----:B------:R-:W-:Y:S02]  /*5b70*/  HADD2.F32 R13, -RZ, R13.H0_H0 ;  /* 0x2000000dff0d7230 */ /* 0x000fe40000004100 */
[-C--:B------:R-:W-:Y:S01]  /*5b80*/  FFMA.FTZ R11, R11, R63.reuse, -R70 ;  /* 0x0000003f0b0b7223 */ /* 0x080fe20000010846 */
[----:B------:R-:W-:Y:S02]  /*5b90*/  HADD2.F32 R62, -RZ, R62.H1_H1 ;  /* 0x3000003eff3e7230 */ /* 0x000fe40000004100 */
[-C--:B------:R-:W-:Y:S01]  /*5ba0*/  FMUL.FTZ R70, R61, R68.reuse ;  /* 0x000000443d467220 */ /* 0x080fe20000410000 */
[----:B------:R-:W-:Y:S01]  /*5bb0*/  FFMA.FTZ R12, R12, R63, R67 ;  /* 0x0000003f0c0c7223 */ /* 0x000fe20000010043 */
[----:B------:R-:W-:Y:S01]  /*5bc0*/  FMUL.FTZ R68, R13, R68 ;  /* 0x000000440d447220 */ /* 0x000fe20000410000 */
[----:B------:R-:W-:-:S02]  /*5bd0*/  HADD2.F32 R67, -RZ, R151.H1_H1 ;  /* 0x30000097ff437230 */ /* 0x000fc40000004100 */
[----:B------:R-:W-:Y:S01]  /*5be0*/  FFMA.FTZ R71, R13, R62, -R70 ;  /* 0x0000003e0d477223 */ /* 0x000fe20000010846 */
[----:B------:R-:W-:Y:S01]  /*5bf0*/  F2FP.F16.E4M3.UNPACK_B R13, R60.H1 ;  /* 0x0000003cff0d723e */ /* 0x000fe200030006ff */
[----:B------:R-:W-:Y:S01]  /*5c00*/  FFMA.FTZ R74, R61, R62, R68 ;  /* 0x0000003e3d4a7223 */ /* 0x000fe20000010044 */
[----:B------:R-:W-:Y:S01]  /*5c10*/  F2FP.F16.E4M3.UNPACK_B R60, R60 ;  /* 0x0000003cff3c723e */ /* 0x000fe200020006ff */
[----:B------:R-:W-:Y:S01]  /*5c20*/  HADD2.F32 R151, -RZ, R151.H0_H0 ;  /* 0x20000097ff977230 */ /* 0x000fe20000004100 */
[----:B------:R-:W-:Y:S01]  /*5c30*/  F2FP.F16.E4M3.UNPACK_B R146, R146 ;  /* 0x00000092ff92723e */ /* 0x000fe200020006ff */
[--C-:B------:R-:W-:Y:S01]  /*5c40*/  HADD2.F32 R61, -RZ, R13.reuse.H0_H0 ;  /* 0x2000000dff3d7230 */ /* 0x100fe20000004100 */
[----:B------:R-:W-:Y:S01]  /*5c50*/  F2FP.SATFINITE.E4M3.F32.PACK_AB_MERGE_C R77, R74, R71, RZ ;  /* 0x000000474a4d723e */ /* 0x000fe200048070ff */
[----:B------:R-:W-:Y:S02]  /*5c60*/  HADD2.F32 R62, -RZ, R13.H1_H1 ;  /* 0x3000000dff3e7230 */ /* 0x000fe40000004100 */
[----:B------:R-:W-:-:S02]  /*5c70*/  HADD2.F32 R13, -RZ, R60.H0_H0 ;  /* 0x2000003cff0d7230 */ /* 0x000fc40000004100 */
[----:B------:R-:W-:Y:S02]  /*5c80*/  HADD2.F32 R60, -RZ, R60.H1_H1 ;  /* 0x3000003cff3c7230 */ /* 0x000fe40000004100 */
[-C--:B------:R-:W-:Y:S01]  /*5c90*/  FMUL.FTZ R70, R62, R67.reuse ;  /* 0x000000433e467220 */ /* 0x080fe20000410000 */
[--C-:B------:R-:W-:Y:S02]  /*5ca0*/  HADD2.F32 R63, -RZ, R146.reuse.H1_H1 ;  /* 0x30000092ff3f7230 */ /* 0x100fe40000004100 */
        /* <DEDUP_REMOVED lines=8> */
[----:B------:R-:W-:-:S02]  /*5d30*/  F2FP.F16.E4M3.UNPACK_B R60, R15.H1 ;  /* 0x0000000fff3c723e */ /* 0x000fc400030006ff */
[-C--:B------:R-:W-:Y:S02]  /*5d40*/  F2FP.F16.E4M3.UNPACK_B R68, R69.reuse.H1 ;  /* 0x00000045ff44723e */ /* 0x080fe400030006ff */
[----:B------:R-:W-:Y:S01]  /*5d50*/  F2FP.F16.E4M3.UNPACK_B R63, R66.H1 ;  /* 0x00000042ff3f723e */ /* 0x000fe200030006ff */
[----:B------:R-:W-:Y:S01]  /*5d60*/  HADD2.F32 R62, -RZ, R60.H1_H1 ;  /* 0x3000003cff3e7230 */ /* 0x000fe20000004100 */
[----:B------:R-:W-:Y:S01]  /*5d70*/  F2FP.F16.E4M3.UNPACK_B R13, R14.H1 ;  /* 0x0000000eff0d723e */ /* 0x000fe200030006ff */
[----:B------:R-:W-:Y:S01]  /*5d80*/  HADD2.F32 R71, -RZ, R68.H1_H1 ;  /* 0x30000044ff477230 */ /* 0x000fe20000004100 */
[----:B------:R-:W-:Y:S01]  /*5d90*/  F2FP.F16.E4M3.UNPACK_B R69, R69 ;  /* 0x00000045ff45723e */ /* 0x000fe200020006ff */
[----:B------:R-:W-:Y:S01]  /*5da0*/  HADD2.F32 R61, -RZ, R60.H0_H0 ;  /* 0x2000003cff3d7230 */ /* 0x000fe20000004100 */
[----:B------:R-:W-:Y:S01]  /*5db0*/  F2FP.SATFINITE.E4M3.F32.PACK_AB_MERGE_C R76, R67, R70, RZ ;  /* 0x00000046434c723e */ /* 0x000fe200048070ff */
        /* <DEDUP_REMOVED lines=38> */
.L_x_474:
[----:B------:R-:W-:Y:S05]  /*6020*/  BSYNC B2 ;  /* 0x0000000000027941 */ /* 0x000fea0003800000 */
.L_x_473:
[----:B---3--:R0:W-:Y:S02]  /*6030*/  ST.E.128 desc[UR50][R64.64], R12 ;  /* 0x0000000c40007985 */ /* 0x0081e4000c101d32 */
.L_x_452:
[----:B------:R-:W-:Y:S05]  /*6040*/  BSYNC B1 ;  /* 0x0000000000017941 */ /* 0x000fea0003800000 */
.L_x_451:
[----:B------:R-:W-:-:S03]  /*6050*/  UMOV UR4, 0xffffffff ;  /* 0xffffffff00047882 */ /* 0x000fc60000000000 */
[----:B------:R-:W-:Y:S05]  /*6060*/  BRA.DIV UR4, `(.L_x_475) ;  /* 0x0000024e04507947 */ /* 0x000fea000b800000 */
[----:B--2---:R-:W2:Y:S04]  /*6070*/  SHFL.IDX PT, R119, R119, 0x1, 0x1e1f ;  /* 0x003e1f0077777f89 */ /* 0x004ea800000e0000 */
[----:B------:R0:W0:Y:S02]  /*6080*/  SHFL.IDX PT, R63, R120, 0x1, 0x1e1f ;  /* 0x003e1f00783f7f89 */ /* 0x00002400000e0000 */
.L_x_783:
[----:B------:R-:W-:Y:S05]  /*6090*/  @P4 BRA `(.L_x_476) ;  /* 0x0000009800804947 */ /* 0x000fea0003800000 */
[----:B------:R-:W-:Y:S01]  /*60a0*/  ISETP.NE.AND P3, PT, R28, RZ, PT ;  /* 0x000000ff1c00720c */ /* 0x000fe20003f65270 */
[----:B------:R-:W-:-:S12]  /*60b0*/  BSSY B1, `(.L_x_477) ;  /* 0x0000070000017945 */ /* 0x000fd80003800000 */
[----:B------:R-:W-:Y:S05]  /*60c0*/  @!P3 BRA `(.L_x_478) ;  /* 0x0000000400b8b947 */ /* 0x000fea0003800000 */
[----:B0-----:R0:W0:Y:S01]  /*60d0*/  LDS.128 R12, [R88+0x26200] ;  /* 0x02620000580c7984 */ /* 0x0010220000000c00 */
[----:B------:R-:W-:Y:S01]  /*60e0*/  IADD3 R60, P3, R16, R63, RZ ;  /* 0x0000003f103c7210 */ /* 0x000fe20007f7e0ff */
[----:B------:R-:W-:Y:S04]  /*60f0*/  BSSY B2, `(.L_x_479) ;  /* 0x000006a000027945 */ /* 0x000fe80003800000 */
[----:B--2---:R-:W-:Y:S01]  /*6100*/  IMAD.X R61, R119, 0x1, R17, P3 ;  /* 0x00000001773d7824 */ /* 0x004fe200018e0611 */
[----:B------:R-:W-:-:S13]  /*6110*/  ISETP.GE.AND P3, PT, R228, R116, PT ;  /* 0x00000074e400720c */ /* 0x000fda0003f66270 */
[----:B------:R-:W-:Y:S05]  /*6120*/  @P3 BRA `(.L_x_480) ;  /* 0x0000000400983947 */ /* 0x000fea0003800000 */
[----:B------:R-:W-:Y:S02]  /*6130*/  SHF.R.U32.HI R58, RZ, 0x8, R59 ;  /* 0x00000008ff3a7819 */ /* 0x000fe4000001163b */
[--C-:B------:R-:W-:Y:S02]  /*6140*/  SHF.R.U32.HI R56, RZ, 0x8, R57.reuse ;  /* 0x00000008ff387819 */ /* 0x100fe40000011639 */
[----:B------:R-:W-:Y:S01]  /*6150*/  LOP3.LUT R11, R57, 0xff0000ff, RZ, 0xc0, !PT ;  /* 0xff0000ff390b7812 */ /* 0x000fe200078ec0ff */
[----:B------:R-:W-:Y:S01]  /*6160*/  IMAD.SHL.U32 R58, R58, 0x100, RZ ;  /* 0x000001003a3a7824 */ /* 0x000fe200078e00ff */
[----:B------:R-:W-:Y:S01]  /*6170*/  SHF.R.U32.HI R62, RZ, 0x10, R57 ;  /* 0x00000010ff3e7819 */ /* 0x000fe20000011639 */
[----:B------:R-:W-:Y:S01]  /*6180*/  IMAD.SHL.U32 R56, R56, 0x100, RZ ;  /* 0x0000010038387824 */ /* 0x000fe200078e00ff */
[----:B------:R-:W-:Y:S02]  /*6190*/  LOP3.LUT R57, R59, 0xff0000ff, RZ, 0xc0, !PT ;  /* 0xff0000ff3b397812 */ /* 0x000fe400078ec0ff */
[----:B------:R-:W-:-:S02]  /*61a0*/  SHF.R.U32.HI R65, RZ, 0x10, R59 ;  /* 0x00000010ff417819 */ /* 0x000fc4000001163b */
[----:B------:R-:W-:Y:S01]  /*61b0*/  LOP3.LUT R58, R57, 0xff00, R58, 0xf8, !PT ;  /* 0x0000ff00393a7812 */ /* 0x000fe200078ef83a */
[----:B------:R-:W-:Y:S01]  /*61c0*/  IMAD.U32 R57, R62, 0x10000, RZ ;  /* 0x000100003e397824 */ /* 0x000fe200078e00ff */
[----:B------:R-:W-:Y:S02]  /*61d0*/  LOP3.LUT R56, R11, 0xff00, R56, 0xf8, !PT ;  /* 0x0000ff000b387812 */ /* 0x000fe400078ef838 */
[----:B------:R-:W-:Y:S02]  /*61e0*/  SHF.L.U32 R65, R65, 0x10, RZ ;  /* 0x0000001041417819 */ /* 0x000fe400000006ff */
[----:B0-----:R-:W-:Y:S02]  /*61f0*/  F2FP.F16.E4M3.UNPACK_B R11, R13 ;  /* 0x0000000dff0b723e */ /* 0x001fe400020006ff */
[----:B------:R-:W-:Y:S02]  /*6200*/  F2FP.F16.E4M3.UNPACK_B R59, R149.H1 ;  /* 0x00000095ff3b723e */ /* 0x000fe400030006ff */
[----:B------:R-:W-:-:S02]  /*6210*/  F2FP.F16.E4M3.UNPACK_B R13, R13.H1 ;  /* 0x0000000dff0d723e */ /* 0x000fc400030006ff */
[----:B------:R-:W-:Y:S01]  /*6220*/  LOP3.LUT R62, R56, 0xff0000, R57, 0xf8, !PT ;  /* 0x00ff0000383e7812 */ /* 0x000fe200078ef839 */
[----:B------:R-:W-:Y:S01]  /*6230*/  HADD2.F32 R56, -RZ, R11.H1_H1 ;  /* 0x3000000bff387230 */ /* 0x000fe20000004100 */
[----:B------:R-:W-:Y:S01]  /*6240*/  LOP3.LUT R65, R58, 0xff0000, R65, 0xf8, !PT ;  /* 0x00ff00003a417812 */ /* 0x000fe200078ef841 */
[----:B------:R-:W-:Y:S01]  /*6250*/  HADD2.F32 R64, -RZ, R59.H0_H0 ;  /* 0x2000003bff407230 */ /* 0x000fe20000004100 */
[----:B------:R-:W-:Y:S01]  /*6260*/  F2FP.F16.E4M3.UNPACK_B R58, R147.H1 ;  /* 0x00000093ff3a723e */ /* 0x000fe200030006ff */
[----:B------:R-:W-:Y:S01]  /*6270*/  HADD2.F32 R11, -RZ, R11.H0_H0 ;  /* 0x2000000bff0b7230 */ /* 0x000fe20000004100 */
[----:B------:R-:W-:Y:S01]  /*6280*/  F2FP.F16.E4M3.UNPACK_B R149, R149 ;  /* 0x00000095ff95723e */ /* 0x000fe200020006ff */
[----:B------:R-:W-:Y:S02]  /*6290*/  HADD2.F32 R66, -RZ, R59.H1_H1 ;  /* 0x3000003bff427230 */ /* 0x000fe40000004100 */
[----:B------:R-:W-:Y:S01]  /*62a0*/  FMUL.FTZ R68, R56, R64 ;  /* 0x0000004038447220 */ /* 0x000fe20000410000 */
[----:B------:R-:W-:-:S02]  /*62b0*/  HADD2.F32 R57, -RZ, R13.H1_H1 ;  /* 0x3000000dff397230 */ /* 0x000fc40000004100 */
[----:B------:R-:W-:Y:S01]  /*62c0*/  FMUL.FTZ R67, R11, R64 ;  /* 0x000000400b437220 */ /* 0x000fe20000410000 */
[--C-:B------:R-:W-:Y:S01]  /*62d0*/  HADD2.F32 R59, -RZ, R58.reuse.H0_H0 ;  /* 0x2000003aff3b7230 */ /* 0x100fe20000004100 */
[----:B------:R-:W-:Y:S01]  /*62e0*/  F2FP.F16.E4M3.UNPACK_B R147, R147 ;  /* 0x00000093ff93723e */ /* 0x000fe200020006ff */
[----:B------:R-:W-:Y:S02]  /*62f0*/  HADD2.F32 R13, -RZ, R13.H0_H0 ;  /* 0x2000000dff0d7230 */ /* 0x000fe40000004100 */
[-C--:B------:R-:W-:Y:S01]  /*6300*/  FMUL.FTZ R64, R57, R66.reuse ;  /* 0x0000004239407220 */ /* 0x080fe20000410000 */
[----:B------:R-:W-:Y:S02]  /*6310*/  HADD2.F32 R58, -RZ, R58.H1_H1 ;  /* 0x3000003aff3a7230 */ /* 0x000fe40000004100 */
[-C--:B------:R-:W-:Y:S01]  /*6320*/  FFMA.FTZ R70, R56, R59.reuse, R67 ;  /* 0x0000003b38467223 */ /* 0x080fe20000010043 */
[----:B------:R-:W-:Y:S01]  /*6330*/  FFMA.FTZ R11, R11, R59, -R68 ;  /* 0x0000003b0b0b7223 */ /* 0x000fe20000010844 */
[----:B------:R-:W-:Y:S01]  /*6340*/  FMUL.FTZ R66, R13, R66 ;  /* 0x000000420d427220 */ /* 0x000fe20000410000 */
[----:B------:R-:W-:-:S02]  /*6350*/  HADD2.F32 R59, -RZ, R149.H1_H1 ;  /* 0x30000095ff3b7230 */ /* 0x000fc40000004100 */
[----:B------:R-:W-:Y:S01]  /*6360*/  FFMA.FTZ R69, R13, R58, -R64 ;  /* 0x0000003a0d457223 */ /* 0x000fe20000010840 */
[----:B------:R-:W-:Y:S01]  /*6370*/  F2FP.F16.E4M3.UNPACK_B R13, R12.H1 ;  /* 0x0000000cff0d723e */ /* 0x000fe200030006ff */
[----:B------:R-:W-:Y:S01]  /*6380*/  FFMA.FTZ R72, R57, R58, R66 ;  /* 0x0000003a39487223 */ /* 0x000fe20000010042 */
[----:B------:R-:W-:Y:S01]  /*6390*/  F2FP.F16.E4M3.UNPACK_B R12, R12 ;  /* 0x0000000cff0c723e */ /* 0x000fe200020006ff */
[----:B------:R-:W-:Y:S02]  /*63a0*/  HADD2.F32 R149, -RZ, R149.H0_H0 ;  /* 0x20000095ff957230 */ /* 0x000fe40000004100 */
[--C-:B------:R-:W-:Y:S01]  /*63b0*/  HADD2.F32 R56, -RZ, R13.reuse.H0_H0 ;  /* 0x2000000dff387230 */ /* 0x100fe20000004100 */
[----:B------:R-:W-:Y:S01]  /*63c0*/  F2FP.SATFINITE.E4M3.F32.PACK_AB_MERGE_C R73, R72, R69, RZ ;  /* 0x000000454849723e */ /* 0x000fe200048070ff */
[----:B------:R-:W-:Y:S02]  /*63d0*/  HADD2.F32 R57, -RZ, R13.H1_H1 ;  /* 0x3000000dff397230 */ /* 0x000fe40000004100 */
[----:B------:R-:W-:-:S02]  /*63e0*/  HADD2.F32 R13, -RZ, R12.H0_H0 ;  /* 0x2000000cff0d7230 */ /* 0x000fc40000004100 */
[-C--:B------:R-:W-:Y:S01]  /*63f0*/  FMUL.FTZ R66, R56, R59.reuse ;  /* 0x0000003b38427220 */ /* 0x080fe20000410000 */
[----:B------:R-:W-:Y:S02]  /*6400*/  HADD2.F32 R12, -RZ, R12.H1_H1 ;  /* 0x3000000cff0c7230 */ /* 0x000fe40000004100 */
[----:B------:R-:W-:Y:S01]  /*6410*/  FMUL.FTZ R67, R57, R59 ;  /* 0x0000003b39437220 */ /* 0x000fe20000410000 */
[--C-:B------:R-:W-:Y:S02]  /*6420*/  HADD2.F32 R58, -RZ, R147.reuse.H1_H1 ;  /* 0x30000093ff3a7230 */ /* 0x100fe40000004100 */
[----:B------:R-:W-:Y:S02]  /*6430*/  HADD2.F32 R147, -RZ, R147.H0_H0 ;  /* 0x20000093ff937230 */ /* 0x000fe40000004100 */
[-C--:B------:R-:W-:Y:S01]  /*6440*/  FMUL.FTZ R64, R12, R149.reuse ;  /* 0x000000950c407220 */ /* 0x080fe20000410000 */
[----:B------:R-:W-:Y:S01]  /*6450*/  FMUL.FTZ R149, R13, R149 ;  /* 0x000000950d957220 */ /* 0x000fe20000410000 */
[-C--:B------:R-:W-:Y:S01]  /*6460*/  FFMA.FTZ R67, R56, R58.reuse, -R67 ;  /* 0x0000003a38437223 */ /* 0x080fe20000010843 */
[----:B------:R-:W-:Y:S01]  /*6470*/  FFMA.FTZ R66, R57, R58, R66 ;  /* 0x0000003a39427223 */ /* 0x000fe20000010042 */
[----:B------:R-:W-:Y:S01]  /*6480*/  FFMA.FTZ R68, R13, R147, -R64 ;  /* 0x000000930d447223 */ /* 0x000fe20000010840 */
[----:B------:R-:W-:Y:S01]  /*6490*/  F2FP.F16.E4M3.UNPACK_B R13, R15.H1 ;  /* 0x0000000fff0d723e */ /* 0x000fe200030006ff */
[----:B------:R-:W-:Y:S01]  /*64a0*/  FFMA.FTZ R149, R12, R147, R149 ;  /* 0x000000930c957223 */ /* 0x000fe20000010095 */
[----:B------:R-:W-:-:S02]  /*64b0*/  F2FP.F16.E4M3.UNPACK_B R64, R65.H1 ;  /* 0x00000041ff40723e */ /* 0x000fc400030006ff */
[----:B------:R-:W-:Y:S01]  /*64c0*/  F2FP.SATFINITE.E4M3.F32.PACK_AB_MERGE_C R71, R66, R67, RZ ;  /* 0x000000434247723e */ /* 0x000fe200048070ff */
[--C-:B------:R-:W-:Y:S01]  /*64d0*/  HADD2.F32 R57, -RZ, R13.reuse.H1_H1 ;  /* 0x3000000dff397230 */ /* 0x100fe20000004100 */
[----:B------:R-:W-:Y:S01]  /*64e0*/  F2FP.F16.E4M3.UNPACK_B R58, R62.H1 ;  /* 0x0000003eff3a723e */ /* 0x000fe200030006ff */
[----:B------:R-:W-:Y:S01]  /*64f0*/  HADD2.F32 R67, -RZ, R64.H1_H1 ;  /* 0x30000040ff437230 */ /* 0x000fe20000004100 */
[----:B------:R-:W-:Y:S01]  /*6500*/  F2FP.F16.E4M3.UNPACK_B R12, R14.H1 ;  /* 0x0000000eff0c723e */ /* 0x000fe200030006ff */
[----:B------:R-:W-:Y:S01]  /*6510*/  HADD2.F32 R56, -RZ, R13.H0_H0 ;  /* 0x2000000dff387230 */ /* 0x000fe20000004100 */
[----:B------:R-:W-:Y:S01]  /*6520*/  F2FP.F16.E4M3.UNPACK_B R65, R65 ;  /* 0x00000041ff41723e */ /* 0x000fe200020006ff */
[----:B------:R-:W-:Y:S01]  /*6530*/  HADD2.F32 R59, -RZ, R58.H1_H1 ;  /* 0x3000003aff3b7230 */ /* 0x000fe20000004100 */
[----:B------:R-:W-:Y:S01]  /*6540*/  F2FP.F16.E4M3.UNPACK_B R62, R62 ;  /* 0x0000003eff3e723e */ /* 0x000fe200020006ff */
[----:B------:R-:W-:Y:S02]  /*6550*/  HADD2.F32 R13, -RZ, R12.H1_H1 ;  /* 0x3000000cff0d7230 */ /* 0x000fe40000004100 */
[----:B------:R-:W-:Y:S01]  /*6560*/  FMUL.FTZ R69, R57, R67 ;  /* 0x0000004339457220 */ /* 0x000fe20000410000 */
[----:B------:R-:W-:-:S02]  /*6570*/  HADD2.F32 R66, -RZ, R65.H1_H1 ;  /* 0x30000041ff427230 */ /* 0x000fc40000004100 */
        /* <DEDUP_REMOVED lines=21> */
[C---:B------:R-:W-:Y:S01]  /*66d0*/  FMUL.FTZ R64, R13.reuse, R64 ;  /* 0x000000400d407220 */ /* 0x040fe20000410000 */
[----:B------:R-:W-:Y:S02]  /*66e0*/  HADD2.F32 R57, -RZ, R62.H0_H0 ;  /* 0x2000003eff397230 */ /* 0x000fe40000004100 */
[-C--:B------:R-:W-:Y:S01]  /*66f0*/  FMUL.FTZ R59, R14, R65.reuse ;  /* 0x000000410e3b7220 */ /* 0x080fe20000410000 */
[C---:B------:R-:W-:Y:S01]  /*6700*/  FMUL.FTZ R65, R12.reuse, R65 ;  /* 0x000000410c417220 */ /* 0x040fe20000410000 */
        /* <DEDUP_REMOVED lines=8> */
.L_x_480:
[----:B------:R-:W-:Y:S05]  /*6790*/  BSYNC B2 ;  /* 0x0000000000027941 */ /* 0x000fea0003800000 */
.L_x_479:
[----:B0-----:R0:W-:Y:S02]  /*67a0*/  ST.E.128 desc[UR50][R60.64], R12 ;  /* 0x0000000c3c007985 */ /* 0x0011e4000c101d32 */
.L_x_478:
[----:B------:R-:W-:Y:S05]  /*67b0*/  BSYNC B1 ;  /* 0x0000000000017941 */ /* 0x000fea0003800000 */
.L_x_477:
[----:B------:R-:W-:Y:S01]  /*67c0*/  ISETP.NE.AND P3, PT, R29, RZ, PT ;  /* 0x000000ff1d00720c */ /* 0x000fe20003f65270 */
[----:B------:R-:W-:-:S12]  /*67d0*/  BSSY B1, `(.L_x_481) ;  /* 0x0000075000017945 */ /* 0x000fd80003800000 */
[----:B------:R-:W-:Y:S05]  /*67e0*/  @!P3 BRA `(.L_x_482) ;  /* 0x0000000400ccb947 */ /* 0x000fea0003800000 */
[----:B------:R-:W5:Y:S01]  /*67f0*/  LDL R11, [R1+0x18] ;  /* 0x00001800010b7983 */ /* 0x000f620000100800 */
[----:B0-----:R-:W-:Y:S01]  /*6800*/  IMAD.SHL.U32 R12, R227, 0x10, RZ ;  /* 0x00000010e30c7824 */ /* 0x001fe200078e00ff */
[----:B------:R-:W-:Y:S04]  /*6810*/  BSSY B2, `(.L_x_483) ;  /* 0x000006f000027945 */ /* 0x000fe80003800000 */
[----:B------:R-:W-:-:S04]  /*6820*/  IADD3 R56, P3, R12, R63, RZ ;  /* 0x0000003f0c387210 */ /* 0x000fc80007f7e0ff */
[----:B--2---:R-:W-:Y:S02]  /*6830*/  LEA.HI.X.SX32 R57, R12, R119, 0x1, P3 ;  /* 0x000000770c397211 */ /* 0x004fe400018f0eff */
[----:B------:R0:W2:Y:S01]  /*6840*/  LDS.128 R12, [R89+0x26200] ;  /* 0x02620000590c7984 */ /* 0x0000a20000000c00 */
[----:B-----5:R-:W-:-:S13]  /*6850*/  ISETP.GE.AND P3, PT, R11, R116, PT ;  /* 0x000000740b00720c */ /* 0x020fda0003f66270 */
[----:B0-2---:R-:W-:Y:S05]  /*6860*/  @P3 BRA `(.L_x_484) ;  /* 0x0000000400a43947 */ /* 0x005fea0003800000 */
[----:B------:R-:W-:Y:S01]  /*6870*/  SHF.R.U32.HI R11, RZ, 0x8, R53 ;  /* 0x00000008ff0b7819 */ /* 0x000fe20000011635 */
[----:B------:R-:W-:Y:S01]  /*6880*/  IMAD.MOV.U32 R52, RZ, RZ, R14 ;  /* 0x000000ffff347224 */ /* 0x000fe200078e000e */
[--C-:B------:R-:W-:Y:S02]  /*6890*/  SHF.R.U32.HI R58, RZ, 0x8, R55.reuse ;  /* 0x00000008ff3a7819 */ /* 0x100fe40000011637 */
[----:B------:R-:W-:Y:S01]  /*68a0*/  LOP3.LUT R54, R53, 0xff0000ff, RZ, 0xc0, !PT ;  /* 0xff0000ff35367812 */ /* 0x000fe200078ec0ff */
[----:B------:R-:W-:Y:S01]  /*68b0*/  IMAD.SHL.U32 R11, R11, 0x100, RZ ;  /* 0x000001000b0b7824 */ /* 0x000fe200078e00ff */
[----:B------:R-:W-:Y:S01]  /*68c0*/  SHF.R.U32.HI R60, RZ, 0x10, R55 ;  /* 0x00000010ff3c7819 */ /* 0x000fe20000011637 */
[----:B------:R-:W-:Y:S01]  /*68d0*/  IMAD.SHL.U32 R14, R58, 0x100, RZ ;  /* 0x000001003a0e7824 */ /* 0x000fe200078e00ff */
[----:B------:R-:W-:Y:S01]  /*68e0*/  SHF.R.U32.HI R61, RZ, 0x10, R53 ;  /* 0x00000010ff3d7819 */ /* 0x000fe20000011635 */
[----:B------:R-:W-:Y:S01]  /*68f0*/  IMAD.MOV.U32 R53, RZ, RZ, R15 ;  /* 0x000000ffff357224 */ /* 0x000fe200078e000f */
[----:B------:R-:W-:-:S02]  /*6900*/  LOP3.LUT R55, R55, 0xff0000ff, RZ, 0xc0, !PT ;  /* 0xff0000ff37377812 */ /* 0x000fc400078ec0ff */
[----:B------:R-:W-:Y:S01]  /*6910*/  LOP3.LUT R15, R54, 0xff00, R11, 0xf8, !PT ;  /* 0x0000ff00360f7812 */ /* 0x000fe200078ef80b */
[----:B------:R-:W-:Y:S01]  /*6920*/  IMAD.U32 R54, R60, 0x10000, RZ ;  /* 0x000100003c367824 */ /* 0x000fe200078e00ff */
[----:B------:R-:W-:Y:S02]  /*6930*/  LOP3.LUT R59, R55, 0xff00, R14, 0xf8, !PT ;  /* 0x0000ff00373b7812 */ /* 0x000fe400078ef80e */
        /* <DEDUP_REMOVED lines=19> */
[----:B------:R-:W-:Y:S01]  /*6a70*/  FMUL.FTZ R62, R15, R60 ;  /* 0x0000003c0f3e7220 */ /* 0x000fe20000410000 */
[----:B------:R-:W-:Y:S01]  /*6a80*/  F2FP.F16.E4M3.UNPACK_B R11, R12.H1 ;  /* 0x0000000cff0b723e */ /* 0x000fe200030006ff */
[C---:B------:R-:W-:Y:S01]  /*6a90*/  FMUL.FTZ R60, R13.reuse, R60 ;  /* 0x0000003c0d3c7220 */ /* 0x040fe20000410000 */
[----:B------:R-:W-:Y:S01]  /*6aa0*/  F2FP.F16.E4M3.UNPACK_B R12, R12 ;  /* 0x0000000cff0c723e */ /* 0x000fe200020006ff */
[----:B------:R-:W-:Y:S01]  /*6ab0*/  FFMA.FTZ R67, R14, R55, R59 ;  /* 0x000000370e437223 */ /* 0x000fe2000001003b */
[-C--:B------:R-:W-:Y:S01]  /*6ac0*/  FFMA.FTZ R66, R13, R54.reuse, -R62 ;  /* 0x000000360d427223 */ /* 0x080fe2000001083e */
        /* <DEDUP_REMOVED lines=10> */
[----:B------:R-:W-:Y:S01]  /*6b70*/  HADD2.F32 R15, -RZ, R144.H1_H1 ;  /* 0x30000090ff0f7230 */ /* 0x000fe20000004100 */
[----:B------:R-:W-:Y:S01]  /*6b80*/  F2FP.SATFINITE.E4M3.F32.PACK_AB_MERGE_C R67, R67, R64, R70 ;  /* 0x000000404343723e */ /* 0x000fe20004807046 */
[----:B------:R-:W-:-:S02]  /*6b90*/  HADD2.F32 R12, -RZ, R12.H1_H1 ;  /* 0x3000000cff0c7230 */ /* 0x000fc40000004100 */
[-C--:B------:R-:W-:Y:S01]  /*6ba0*/  FMUL.FTZ R55, R11, R140.reuse ;  /* 0x0000008c0b377220 */ /* 0x080fe20000410000 */
[----:B------:R-:W-:Y:S02]  /*6bb0*/  HADD2.F32 R144, -RZ, R144.H0_H0 ;  /* 0x20000090ff907230 */ /* 0x000fe40000004100 */
[-C--:B------:R-:W-:Y:S01]  /*6bc0*/  FFMA.FTZ R60, R13, R15.reuse, -R60 ;  /* 0x0000000f0d3c7223 */ /* 0x080fe2000001083c */
[----:B------:R-:W-:Y:S01]  /*6bd0*/  FFMA.FTZ R59, R14, R15, R59 ;  /* 0x0000000f0e3b7223 */ /* 0x000fe2000001003b */
[C---:B------:R-:W-:Y:S01]  /*6be0*/  FMUL.FTZ R54, R12.reuse, R140 ;  /* 0x0000008c0c367220 */ /* 0x040fe20000410000 */
[----:B------:R-:W-:Y:S01]  /*6bf0*/  F2FP.F16.E4M3.UNPACK_B R15, R58.H1 ;  /* 0x0000003aff0f723e */ /* 0x000fe200030006ff */
[-C--:B------:R-:W-:Y:S01]  /*6c00*/  FFMA.FTZ R65, R12, R144.reuse, R55 ;  /* 0x000000900c417223 */ /* 0x080fe20000010037 */
[----:B------:R-:W-:Y:S01]  /*6c10*/  F2FP.F16.E4M3.UNPACK_B R12, R53.H1 ;  /* 0x00000035ff0c723e */ /* 0x000fe200030006ff */
[----:B------:R-:W-:Y:S01]  /*6c20*/  FFMA.FTZ R62, R11, R144, -R54 ;  /* 0x000000900b3e7223 */ /* 0x000fe20000010836 */
[-C--:B------:R-:W-:Y:S01]  /*6c30*/  F2FP.F16.E4M3.UNPACK_B R55, R61.reuse.H1 ;  /* 0x0000003dff37723e */ /* 0x080fe200030006ff */
[----:B------:R-:W-:Y:S01]  /*6c40*/  HADD2.F32 R54, -RZ, R15.H1_H1 ;  /* 0x3000000fff367230 */ /* 0x000fe20000004100 */
[----:B------:R-:W-:Y:S01]  /*6c50*/  F2FP.SATFINITE.E4M3.F32.PACK_AB_MERGE_C R68, R59, R60, RZ ;  /* 0x0000003c3b44723e */ /* 0x000fe200048070ff */
[--C-:B------:R-:W-:Y:S01]  /*6c60*/  HADD2.F32 R14, -RZ, R12.reuse.H1_H1 ;  /* 0x3000000cff0e7230 */ /* 0x100fe20000004100 */
[----:B------:R-:W-:Y:S01]  /*6c70*/  F2FP.F16.E4M3.UNPACK_B R11, R52.H1 ;  /* 0x00000034ff0b723e */ /* 0x000fe200030006ff */
[----:B------:R-:W-:Y:S01]  /*6c80*/  HADD2.F32 R60, -RZ, R55.H1_H1 ;  /* 0x30000037ff3c7230 */ /* 0x000fe20000004100 */
[----:B------:R-:W-:Y:S01]  /*6c90*/  F2FP.F16.E4M3.UNPACK_B R61, R61 ;  /* 0x0000003dff3d723e */ /* 0x000fe200020006ff */
[----:B------:R-:W-:Y:S01]  /*6ca0*/  HADD2.F32 R13, -RZ, R12.H0_H0 ;  /* 0x2000000cff0d7230 */ /* 0x000fe20000004100 */
        /* <DEDUP_REMOVED lines=8> */
[----:B------:R-:W-:Y:S01]  /*6d30*/  FMUL.FTZ R60, R12, R59 ;  /* 0x0000003b0c3c7220 */ /* 0x000fe20000410000 */
        /* <DEDUP_REMOVED lines=11> */
[----:B------:R-:W-:Y:S01]  /*6df0*/  HADD2.F32 R52, -RZ, R52.H1_H1 ;  /* 0x30000034ff347230 */ /* 0x000fe20000004100 */
[----:B------:R-:W-:Y:S01]  /*6e00*/  F2FP.SATFINITE.E4M3.F32.PACK_AB_MERGE_C R66, R69, R66, RZ ;  /* 0x000000424542723e */ /* 0x000fe200048070ff */
[----:B------:R-:W-:-:S02]  /*6e10*/  HADD2.F32 R61, -RZ, R61.H0_H0 ;  /* 0x2000003dff3d7230 */ /* 0x000fc40000004100 */
[----:B------:R-:W-:Y:S01]  /*6e20*/  FMUL.FTZ R13, R53, R55 ;  /* 0x00000037350d7220 */ /* 0x000fe20000410000 */
[----:B------:R-:W-:Y:S01]  /*6e30*/  HADD2.F32 R15, -RZ, R15.H0_H0 ;  /* 0x2000000fff0f7230 */ /* 0x000fe20000004100 */
[----:B------:R-:W-:Y:S01]  /*6e40*/  F2FP.SATFINITE.E4M3.F32.PACK_AB_MERGE_C R59, R59, R60, RZ ;  /* 0x0000003c3b3b723e */ /* 0x000fe200048070ff */
        /* <DEDUP_REMOVED lines=8> */
[----:B------:R-:W-:Y:S01]  /*6ed0*/  F2FP.SATFINITE.E4M3.F32.PACK_AB_MERGE_C R15, R54, R13, R66 ;  /* 0x0000000d360f723e */ /* 0x000fe20004807042 */
[----:B------:R-:W-:Y:S01]  /*6ee0*/  IMAD.MOV.U32 R13, RZ, RZ, R67 ;  /* 0x000000ffff0d7224 */ /* 0x000fe200078e0043 */
[----:B------:R-:W-:-:S07]  /*6ef0*/  F2FP.SATFINITE.E4M3.F32.PACK_AB_MERGE_C R14, R61, R14, R59 ;  /* 0x0000000e3d0e723e */ /* 0x000fce000480703b */
.L_x_484:
[----:B------:R-:W-:Y:S05]  /*6f00*/  BSYNC B2 ;  /* 0x0000000000027941 */ /* 0x000fea0003800000 */
.L_x_483:
[----:B------:R0:W-:Y:S02]  /*6f10*/  ST.E.128 desc[UR50][R56.64], R12 ;  /* 0x0000000c38007985 */ /* 0x0001e4000c101d32 */
.L_x_482:
[----:B------:R-:W-:Y:S05]  /*6f20*/  BSYNC B1 ;  /* 0x0000000000017941 */ /* 0x000fea0003800000 */
.L_x_481:
[----:B------:R-:W-:Y:S01]  /*6f30*/  ISETP.NE.AND P3, PT, R30, RZ, PT ;  /* 0x000000ff1e00720c */ /* 0x000fe20003f65270 */
[----:B------:R-:W-:-:S12]  /*6f40*/  BSSY B1, `(.L_x_485) ;  /* 0x0000076000017945 */ /* 0x000fd80003800000 */
[----:B------:R-:W-:Y:S05]  /*6f50*/  @!P3 BRA `(.L_x_486) ;  /* 0x0000000400d0b947 */ /* 0x000fea0003800000 */
[----:B0-----:R-:W5:Y:S04]  /*6f60*/  LDL R12, [R1] ;  /* 0x00000000010c7983 */ /* 0x001f680000100800 */
[----:B------:R-:W3:Y:S01]  /*6f70*/  LDL R11, [R1+0x20] ;  /* 0x00002000010b7983 */ /* 0x000ee20000100800 */
[----:B------:R-:W-:Y:S01]  /*6f80*/  BSSY B2, `(.L_x_487) ;  /* 0x0000070000027945 */ /* 0x000fe20003800000 */
[----:B-----5:R-:W-:-:S05]  /*6f90*/  IMAD.SHL.U32 R12, R12, 0x10, RZ ;  /* 0x000000100c0c7824 */ /* 0x020fca00078e00ff */
[----:B------:R-:W-:-:S04]  /*6fa0*/  IADD3 R52, P3, R12, R63, RZ ;  /* 0x0000003f0c347210 */ /* 0x000fc80007f7e0ff */
[----:B--2---:R-:W-:Y:S02]  /*6fb0*/  LEA.HI.X.SX32 R53, R12, R119, 0x1, P3 ;  /* 0x000000770c357211 */ /* 0x004fe400018f0eff */
[----:B------:R0:W2:Y:S01]  /*6fc0*/  LDS.128 R12, [R88+0x28a00] ;  /* 0x028a0000580c7984 */ /* 0x0000a20000000c00 */
[----:B---3--:R-:W-:-:S13]  /*6fd0*/  ISETP.GE.AND P3, PT, R11, R116, PT ;  /* 0x000000740b00720c */ /* 0x008fda0003f66270 */
[----:B0-----:R-:W-:Y:S05]  /*6fe0*/  @P3 BRA `(.L_x_488) ;  /* 0x0000000400a43947 */ /* 0x001fea0003800000 */
[----:B------:R-:W-:Y:S01]  /*6ff0*/  SHF.R.U32.HI R54, RZ, 0x8, R51 ;  /* 0x00000008ff367819 */ /* 0x000fe20000011633 */
[----:B--2---:R-:W-:Y:S01]  /*7000*/  IMAD.MOV.U32 R48, RZ, RZ, R14 ;  /* 0x000000ffff307224 */ /* 0x004fe200078e000e */
[--C-:B------:R-:W-:Y:S02]  /*7010*/  SHF.R.U32.HI R57, RZ, 0x8, R49.reuse ;  /* 0x00000008ff397819 */ /* 0x100fe40000011631 */
[----:B------:R-:W-:Y:S02]  /*7020*/  LOP3.LUT R11, R49, 0xff0000ff, RZ, 0xc0, !PT ;  /* 0xff0000ff310b7812 */ /* 0x000fe400078ec0ff */
[----:B------:R-:W-:Y:S01]  /*7030*/  SHF.R.U32.HI R56, RZ, 0x10, R49 ;  /* 0x00000010ff387819 */ /* 0x000fe20000011631 */
[----:B------:R-:W-:Y:S01]  /*7040*/  IMAD.MOV.U32 R49, RZ, RZ, R15 ;  /* 0x000000ffff317224 */ /* 0x000fe200078e000f */
[----:B------:R-:W-:Y:S01]  /*7050*/  SHF.R.U32.HI R55, RZ, 0x10, R51 ;  /* 0x00000010ff377819 */ /* 0x000fe20000011633 */
[----:B------:R-:W-:Y:S01]  /*7060*/  IMAD.SHL.U32 R15, R54, 0x100, RZ ;  /* 0x00000100360f7824 */ /* 0x000fe200078e00ff */
[----:B------:R-:W-:-:S02]  /*7070*/  LOP3.LUT R50, R51, 0xff0000ff, RZ, 0xc0, !PT ;  /* 0xff0000ff33327812 */ /* 0x000fc400078ec0ff */
[----:B------:R-:W-:Y:S01]  /*7080*/  SHF.L.U32 R14, R57, 0x8, RZ ;  /* 0x00000008390e7819 */ /* 0x000fe200000006ff */
[----:B------:R-:W-:Y:S01]  /*7090*/  IMAD.U32 R55, R55, 0x10000, RZ ;  /* 0x0001000037377824 */ /* 0x000fe200078e00ff */
[----:B------:R-:W-:Y:S01]  /*70a0*/  LOP3.LUT R50, R50, 0xff00, R15, 0xf8, !PT ;  /* 0x0000ff0032327812 */ /* 0x000fe200078ef80f */
[----:B------:R-:W-:Y:S01]  /*70b0*/  IMAD.U32 R15, R56, 0x10000, RZ ;  /* 0x00010000380f7824 */ /* 0x000fe200078e00ff */
[----:B------:R-:W-:Y:S02]  /*70c0*/  LOP3.LUT R14, R11, 0xff00, R14, 0xf8, !PT ;  /* 0x0000ff000b0e7812 */ /* 0x000fe400078ef80e */
        /* <DEDUP_REMOVED lines=10> */
[C---:B------:R-:W-:Y:S01]  /*7170*/  FMUL.FTZ R58, R14.reuse, R55 ;  /* 0x000000370e3a7220 */ /* 0x040fe20000410000 */
        /* <DEDUP_REMOVED lines=10> */
[----:B------:R-:W-:Y:S01]  /*7220*/  FFMA.FTZ R60, R14, R51, R55 ;  /* 0x000000330e3c7223 */ /* 0x000fe20000010037 */
[----:B------:R-:W-:Y:S01]  /*7230*/  F2FP.F16.E4M3.UNPACK_B R12, R12 ;  /* 0x0000000cff0c723e */ /* 0x000fe200020006ff */
[-C--:B------:R-:W-:Y:S01]  /*7240*/  FFMA.FTZ R55, R13, R50.reuse, -R58 ;  /* 0x000000320d377223 */ /* 0x080fe2000001083a */
[----:B------:R-:W-:Y:S01]  /*7250*/  FFMA.FTZ R62, R15, R50, R56 ;  /* 0x000000320f3e7223 */ /* 0x000fe20000010038 */
[----:B------:R-:W-:Y:S01]  /*7260*/  F2FP.F16.E4M3.UNPACK_B R138, R138 ;  /* 0x0000008aff8a723e */ /* 0x000fe200020006ff */
[----:B------:R-:W-:-:S02]  /*7270*/  HADD2.F32 R50, -RZ, R139.H1_H1 ;  /* 0x3000008bff327230 */ /* 0x000fc40000004100 */
[--C-:B------:R-:W-:Y:S01]  /*7280*/  HADD2.F32 R13, -RZ, R11.reuse.H0_H0 ;  /* 0x2000000bff0d7230 */ /* 0x100fe20000004100 */
[----:B------:R-:W-:Y:S01]  /*7290*/  F2FP.SATFINITE.E4M3.F32.PACK_AB_MERGE_C R65, R62, R55, RZ ;  /* 0x000000373e41723e */ /* 0x000fe200048070ff */
[----:B------:R-:W-:Y:S02]  /*72a0*/  HADD2.F32 R14, -RZ, R11.H1_H1 ;  /* 0x3000000bff0e7230 */ /* 0x000fe40000004100 */
[--C-:B------:R-:W-:Y:S02]  /*72b0*/  HADD2.F32 R11, -RZ, R12.reuse.H0_H0 ;  /* 0x2000000cff0b7230 */ /* 0x100fe40000004100 */
[-C--:B------:R-:W-:Y:S01]  /*72c0*/  FMUL.FTZ R51, R13, R50.reuse ;  /* 0x000000320d337220 */ /* 0x080fe20000410000 */
[----:B------:R-:W-:Y:S02]  /*72d0*/  HADD2.F32 R139, -RZ, R139.H0_H0 ;  /* 0x2000008bff8b7230 */ /* 0x000fe40000004100 */
[----:B------:R-:W-:Y:S01]  /*72e0*/  FMUL.FTZ R56, R14, R50 ;  /* 0x000000320e387220 */ /* 0x000fe20000410000 */
[----:B------:R-:W-:Y:S01]  /*72f0*/  HADD2.F32 R12, -RZ, R12.H1_H1 ;  /* 0x3000000cff0c7230 */ /* 0x000fe20000004100 */
[----:B------:R-:W-:Y:S01]  /*7300*/  F2FP.SATFINITE.E4M3.F32.PACK_AB_MERGE_C R59, R60, R59, R65 ;  /* 0x0000003b3c3b723e */ /* 0x000fe20004807041 */
[----:B------:R-:W-:-:S02]  /*7310*/  HADD2.F32 R15, -RZ, R138.H1_H1 ;  /* 0x3000008aff0f7230 */ /* 0x000fc40000004100 */
[----:B------:R-:W-:Y:S02]  /*7320*/  HADD2.F32 R138, -RZ, R138.H0_H0 ;  /* 0x2000008aff8a7230 */ /* 0x000fe40000004100 */
[-C--:B------:R-:W-:Y:S01]  /*7330*/  FMUL.FTZ R50, R12, R139.reuse ;  /* 0x0000008b0c327220 */ /* 0x080fe20000410000 */
[----:B------:R-:W-:Y:S01]  /*7340*/  FMUL.FTZ R139, R11, R139 ;  /* 0x0000008b0b8b7220 */ /* 0x000fe20000410000 */
[-C--:B------:R-:W-:Y:S01]  /*7350*/  FFMA.FTZ R56, R13, R15.reuse, -R56 ;  /* 0x0000000f0d387223 */ /* 0x080fe20000010838 */
[----:B------:R-:W-:Y:S01]  /*7360*/  FFMA.FTZ R51, R14, R15, R51 ;  /* 0x0000000f0e337223 */ /* 0x000fe20000010033 */
[-C--:B------:R-:W-:Y:S01]  /*7370*/  FFMA.FTZ R58, R11, R138.reuse, -R50 ;  /* 0x0000008a0b3a7223 */ /* 0x080fe20000010832 */
[----:B------:R-:W-:Y:S01]  /*7380*/  FFMA.FTZ R139, R12, R138, R139 ;  /* 0x0000008a0c8b7223 */ /* 0x000fe2000001008b */
[----:B------:R-:W-:Y:S02]  /*7390*/  F2FP.F16.E4M3.UNPACK_B R12, R49.H1 ;  /* 0x00000031ff0c723e */ /* 0x000fe400030006ff */
[----:B------:R-:W-:-:S02]  /*73a0*/  F2FP.SATFINITE.E4M3.F32.PACK_AB_MERGE_C R64, R51, R56, RZ ;  /* 0x000000383340723e */ /* 0x000fc400048070ff */
[-C--:B------:R-:W-:Y:S01]  /*73b0*/  F2FP.F16.E4M3.UNPACK_B R51, R57.reuse.H1 ;  /* 0x00000039ff33723e */ /* 0x080fe200030006ff */
[--C-:B------:R-:W-:Y:S01]  /*73c0*/  HADD2.F32 R14, -RZ, R12.reuse.H1_H1 ;  /* 0x3000000cff0e7230 */ /* 0x100fe20000004100 */
[----:B------:R-:W-:Y:S01]  /*73d0*/  F2FP.F16.E4M3.UNPACK_B R15, R54.H1 ;  /* 0x00000036ff0f723e */ /* 0x000fe200030006ff */
[----:B------:R-:W-:Y:S01]  /*73e0*/  HADD2.F32 R13, -RZ, R12.H0_H0 ;  /* 0x2000000cff0d7230 */ /* 0x000fe20000004100 */
[----:B------:R-:W-:Y:S01]  /*73f0*/  F2FP.F16.E4M3.UNPACK_B R11, R48.H1 ;  /* 0x00000030ff0b723e */ /* 0x000fe200030006ff */
[----:B------:R-:W-:Y:S01]  /*7400*/  HADD2.F32 R56, -RZ, R51.H1_H1 ;  /* 0x30000033ff387230 */ /* 0x000fe20000004100 */
        /* <DEDUP_REMOVED lines=39> */
.L_x_488:
[----:B------:R-:W-:Y:S05]  /*7680*/  BSYNC B2 ;  /* 0x0000000000027941 */ /* 0x000fea0003800000 */
.L_x_487:
[----:B--2---:R0:W-:Y:S02]  /*7690*/  ST.E.128 desc[UR50][R52.64], R12 ;  /* 0x0000000c34007985 */ /* 0x0041e4000c101d32 */
.L_x_486:
[----:B------:R-:W-:Y:S05]  /*76a0*/  BSYNC B1 ;  /* 0x0000000000017941 */ /* 0x000fea0003800000 */
.L_x_485:
[----:B------:R-:W-:Y:S01]  /*76b0*/  ISETP.NE.AND P3, PT, R31, RZ, PT ;  /* 0x000000ff1f00720c */ /* 0x000fe20003f65270 */
[----:B------:R-:W-:-:S12]  /*76c0*/  BSSY B1, `(.L_x_489) ;  /* 0x0000075000017945 */ /* 0x000fd80003800000 */
[----:B------:R-:W-:Y:S05]  /*76d0*/  @!P3 BRA `(.L_x_490) ;  /* 0x0000000400ccb947 */ /* 0x000fea0003800000 */
[----:B0-----:R-:W2:Y:S04]  /*76e0*/  LDL R12, [R1+0xc] ;  /* 0x00000c00010c7983 */ /* 0x001ea80000100800 */
[----:B------:R-:W5:Y:S01]  /*76f0*/  LDL R11, [R1+0x24] ;  /* 0x00002400010b7983 */ /* 0x000f620000100800 */
[----:B------:R-:W-:Y:S01]  /*7700*/  IADD3 R48, P3, R23, R63, RZ ;  /* 0x0000003f17307210 */ /* 0x000fe20007f7e0ff */
[----:B------:R-:W-:Y:S04]  /*7710*/  BSSY B2, `(.L_x_491) ;  /* 0x000006e000027945 */ /* 0x000fe80003800000 */
[----:B--2---:R-:W-:-:S02]  /*7720*/  IMAD.X R49, R119, 0x1, R12, P3 ;  /* 0x0000000177317824 */ /* 0x004fc400018e060c */
[----:B------:R0:W2:Y:S01]  /*7730*/  LDS.128 R12, [R89+0x28a00] ;  /* 0x028a0000590c7984 */ /* 0x0000a20000000c00 */
[----:B-----5:R-:W-:-:S13]  /*7740*/  ISETP.GE.AND P3, PT, R11, R116, PT ;  /* 0x000000740b00720c */ /* 0x020fda0003f66270 */
[----:B0-----:R-:W-:Y:S05]  /*7750*/  @P3 BRA `(.L_x_492) ;  /* 0x0000000400a43947 */ /* 0x001fea0003800000 */
[----:B------:R-:W-:Y:S01]  /*7760*/  SHF.R.U32.HI R11, RZ, 0x8, R45 ;  /* 0x00000008ff0b7819 */ /* 0x000fe2000001162d */
[----:B--2---:R-:W-:Y:S01]  /*7770*/  IMAD.MOV.U32 R44, RZ, RZ, R14 ;  /* 0x000000ffff2c7224 */ /* 0x004fe200078e000e */
[--C-:B------:R-:W-:Y:S02]  /*7780*/  SHF.R.U32.HI R50, RZ, 0x8, R47.reuse ;  /* 0x00000008ff327819 */ /* 0x100fe4000001162f */
[----:B------:R-:W-:Y:S01]  /*7790*/  LOP3.LUT R46, R45, 0xff0000ff, RZ, 0xc0, !PT ;  /* 0xff0000ff2d2e7812 */ /* 0x000fe200078ec0ff */
[----:B------:R-:W-:Y:S01]  /*77a0*/  IMAD.SHL.U32 R11, R11, 0x100, RZ ;  /* 0x000001000b0b7824 */ /* 0x000fe200078e00ff */
[----:B------:R-:W-:Y:S01]  /*77b0*/  SHF.R.U32.HI R52, RZ, 0x10, R47 ;  /* 0x00000010ff347819 */ /* 0x000fe2000001162f */
[----:B------:R-:W-:Y:S01]  /*77c0*/  IMAD.SHL.U32 R14, R50, 0x100, RZ ;  /* 0x00000100320e7824 */ /* 0x000fe200078e00ff */
[----:B------:R-:W-:Y:S02]  /*77d0*/  SHF.R.U32.HI R53, RZ, 0x10, R45 ;  /* 0x00000010ff357819 */ /* 0x000fe4000001162d */
[----:B------:R-:W-:-:S02]  /*77e0*/  LOP3.LUT R47, R47, 0xff0000ff, RZ, 0xc0, !PT ;  /* 0xff0000ff2f2f7812 */ /* 0x000fc400078ec0ff */
[----:B------:R-:W-:Y:S02]  /*77f0*/  MOV R45, R15 ;  /* 0x0000000f002d7202 */ /* 0x000fe40000000f00 */
[----:B------:R-:W-:Y:S01]  /*7800*/  LOP3.LUT R15, R46, 0xff00, R11, 0xf8, !PT ;  /* 0x0000ff002e0f7812 */ /* 0x000fe200078ef80b */
[----:B------:R-:W-:Y:S01]  /*7810*/  IMAD.U32 R46, R52, 0x10000, RZ ;  /* 0x00010000342e7824 */ /* 0x000fe200078e00ff */
[----:B------:R-:W-:Y:S01]  /*7820*/  LOP3.LUT R51, R47, 0xff00, R14, 0xf8, !PT ;  /* 0x0000ff002f337812 */ /* 0x000fe200078ef80e */
[----:B------:R-:W-:Y:S01]  /*7830*/  IMAD.U32 R14, R53, 0x10000, RZ ;  /* 0x00010000350e7824 */ /* 0x000fe200078e00ff */
        /* <DEDUP_REMOVED lines=90> */
[----:B------:R-:W-:-:S07]  /*7de0*/  MOV R13, R55 ;  /* 0x00000037000d7202 */ /* 0x000fce0000000f00 */
.L_x_492:
[----:B------:R-:W-:Y:S05]  /*7df0*/  BSYNC B2 ;  /* 0x0000000000027941 */ /* 0x000fea0003800000 */
.L_x_491:
[----:B--2---:R0:W-:Y:S02]  /*7e00*/  ST.E.128 desc[UR50][R48.64], R12 ;  /* 0x0000000c30007985 */ /* 0x0041e4000c101d32 */
.L_x_490:
[----:B------:R-:W-:Y:S05]  /*7e10*/  BSYNC B1 ;  /* 0x0000000000017941 */ /* 0x000fea0003800000 */
.L_x_489:
        /* <DEDUP_REMOVED lines=13> */
[----:B------:R-:W-:Y:S02]  /*7ef0*/  SHF.R.U32.HI R46, RZ, 0x8, R43 ;  /* 0x00000008ff2e7819 */ /* 0x000fe4000001162b */
[----:B------:R-:W-:Y:S01]  /*7f00*/  LOP3.LUT R11, R41, 0xff0000ff, RZ, 0xc0, !PT ;  /* 0xff0000ff290b7812 */ /* 0x000fe200078ec0ff */
[----:B------:R-:W-:Y:S01]  /*7f10*/  IMAD.SHL.U32 R14, R49, 0x100, RZ ;  /* 0x00000100310e7824 */ /* 0x000fe200078e00ff */
[----:B------:R-:W-:Y:S01]  /*7f20*/  SHF.R.U32.HI R48, RZ, 0x10, R41 ;  /* 0x00000010ff307819 */ /* 0x000fe20000011629 */
[----:B------:R-:W-:Y:S01]  /*7f30*/  IMAD.MOV.U32 R41, RZ, RZ, R15 ;  /* 0x000000ffff297224 */ /* 0x000fe200078e000f */
[----:B------:R-:W-:Y:S01]  /*7f40*/  SHF.R.U32.HI R47, RZ, 0x10, R43 ;  /* 0x00000010ff2f7819 */ /* 0x000fe2000001162b */
[----:B------:R-:W-:Y:S01]  /*7f50*/  IMAD.SHL.U32 R15, R46, 0x100, RZ ;  /* 0x000001002e0f7824 */ /* 0x000fe200078e00ff */
        /* <DEDUP_REMOVED lines=96> */
.L_x_496:
[----:B------:R-:W-:Y:S05]  /*8560*/  BSYNC B2 ;  /* 0x0000000000027941 */ /* 0x000fea0003800000 */
.L_x_495:
[----:B--2---:R0:W-:Y:S02]  /*8570*/  ST.E.128 desc[UR50][R44.64], R12 ;  /* 0x0000000c2c007985 */ /* 0x0041e4000c101d32 */
.L_x_494:
[----:B------:R-:W-:Y:S05]  /*8580*/  BSYNC B1 ;  /* 0x0000000000017941 */ /* 0x000fea0003800000 */
.L_x_493:
[----:B------:R-:W-:-:S13]  /*8590*/  ISETP.NE.AND P3, PT, R33, RZ, PT ;  /* 0x000000ff2100720c */ /* 0x000fda0003f65270 */
        /* <DEDUP_REMOVED lines=14> */
[----:B------:R-:W-:Y:S02]  /*8680*/  SHF.R.U32.HI R44, RZ, 0x10, R39 ;  /* 0x00000010ff2c7819 */ /* 0x000fe40000011627 */
[----:B------:R-:W-:Y:S02]  /*8690*/  SHF.L.U32 R11, R11, 0x8, RZ ;  /* 0x000000080b0b7819 */ /* 0x000fe400000006ff */
[----:B------:R-:W-:Y:S01]  /*86a0*/  SHF.R.U32.HI R45, RZ, 0x10, R37 ;  /* 0x00000010ff2d7819 */ /* 0x000fe20000011625 */
[----:B------:R-:W-:Y:S01]  /*86b0*/  IMAD.MOV.U32 R37, RZ, RZ, R15 ;  /* 0x000000ffff257224 */ /* 0x000fe200078e000f */
[----:B------:R-:W-:-:S02]  /*86c0*/  LOP3.LUT R39, R39, 0xff0000ff, RZ, 0xc0, !PT ;  /* 0xff0000ff27277812 */ /* 0x000fc400078ec0ff */
        /* <DEDUP_REMOVED lines=95> */
.L_x_498:
[----:B------:R-:W-:Y:S05]  /*8cc0*/  BSYNC B1 ;  /* 0x0000000000017941 */ /* 0x000fea0003800000 */
.L_x_497:
[----:B--2---:R0:W-:Y:S01]  /*8cd0*/  ST.E.128 desc[UR50][R40.64], R12 ;  /* 0x0000000c28007985 */ /* 0x0041e2000c101d32 */
[----:B------:R-:W-:Y:S05]  /*8ce0*/  BRA `(.L_x_476) ;  /* 0x0000006c006c7947 */ /* 0x000fea0003800000 */
.L_x_442:
[----:B------:R-:W0:Y:S01]  /*8cf0*/  S2R R36, SR_TID.X ;  /* 0x0000000000247919 */ /* 0x000e220000002100 */
[----:B------:R-:W-:Y:S01]  /*8d00*/  BSSY B1, `(.L_x_499) ;  /* 0x000003a000017945 */ /* 0x000fe20003800000 */
        /* <DEDUP_REMOVED lines=23> */
[C---:B0-----:R-:W-:Y:S01]  /*8e80*/  VIADD R37, R36.reuse, 0xffffff80 ;  /* 0xffffff8024257836 */ /* 0x041fe20000000000 */
[----:B------:R-:W-:-:S04]  /*8e90*/  IADD3 R36, R36, -0x80, RZ ;  /* 0xffffff8024247810 */ /* 0x000fc80007ffe0ff */
[----:B------:R-:W-:-:S04]  /*8ea0*/  LEA.HI R36, R36, R37, RZ, 0x1 ;  /* 0x0000002524247211 */ /* 0x000fc800078f08ff */
[----:B------:R-:W-:-:S04]  /*8eb0*/  SHF.R.S32.HI R36, RZ, 0x1, R36 ;  /* 0x00000001ff247819 */ /* 0x000fc80000011424 */
[----:B------:R-:W-:Y:S02]  /*8ec0*/  ISETP.GE.AND P3, PT, R36, R92, PT ;  /* 0x0000005c2400720c */ /* 0x000fe40003f66270 */
[----:B------:R-:W-:-:S11]  /*8ed0*/  CS2R R36, SRZ ;  /* 0x0000000000247805 */ /* 0x000fd6000001ff00 */
[----:B------:R-:W-:Y:S05]  /*8ee0*/  @P3 BRA `(.L_x_500) ;  /* 0x00000000006c3947 */ /* 0x000fea0003800000 */
[----:B------:R-:W-:Y:S01]  /*8ef0*/  ULDC.64 UR4, c[0x0][0x3e8] ;  /* 0x0000fa0000047ab9 */ /* 0x000fe20000000a00 */
[----:B------:R-:W-:Y:S02]  /*8f00*/  CS2R R48, SRZ ;  /* 0x0000000000307805 */ /* 0x000fe4000001ff00 */
[----:B------:R-:W-:Y:S02]  /*8f10*/  IADD3 R84, P2, P4, R104, UR4, R14 ;  /* 0x0000000468547c10 */ /* 0x000fe4000fc5e00e */
[----:B------:R-:W-:Y:S02]  /*8f20*/  CS2R R50, SRZ ;  /* 0x0000000000327805 */ /* 0x000fe4000001ff00 */
[----:B------:R-:W-:Y:S02]  /*8f30*/  CS2R R36, SRZ ;  /* 0x0000000000247805 */ /* 0x000fe4000001ff00 */
[----:B------:R-:W-:Y:S02]  /*8f40*/  CS2R R38, SRZ ;  /* 0x0000000000267805 */ /* 0x000fe4000001ff00 */
[----:B------:R-:W-:Y:S01]  /*8f50*/  IADD3.X R85, R9, UR5, R94, P2, P4 ;  /* 0x0000000509557c10 */ /* 0x000fe200097e845e */
[----:B------:R-:W-:-:S02]  /*8f60*/  ULDC.64 UR4, c[0x0][0x400] ;  /* 0x0001000000047ab9 */ /* 0x000fc40000000a00 */
[----:B------:R-:W-:-:S04]  /*8f70*/  IADD3 R86, P2, P4, R98, UR4, R12 ;  /* 0x0000000462567c10 */ /* 0x000fc8000fc5e00c */
[----:B------:R-:W-:Y:S02]  /*8f80*/  IADD3.X R87, R20, UR5, R11, P2, P4 ;  /* 0x0000000514577c10 */ /* 0x000fe400097e840b */
[----:B------:R-:W-:Y:S02]  /*8f90*/  ISETP.GE.AND P2, PT, R16, R116, PT ;  /* 0x000000741000720c */ /* 0x000fe40003f46270 */
[----:B------:R-:W-:Y:S02]  /*8fa0*/  CS2R R52, SRZ ;  /* 0x0000000000347805 */ /* 0x000fe4000001ff00 */
[----:B------:R-:W-:Y:S02]  /*8fb0*/  CS2R R54, SRZ ;  /* 0x0000000000367805 */ /* 0x000fe4000001ff00 */
[----:B------:R-:W-:Y:S02]  /*8fc0*/  CS2R R40, SRZ ;  /* 0x0000000000287805 */ /* 0x000fe4000001ff00 */
[----:B------:R-:W-:-:S05]  /*8fd0*/  CS2R R42, SRZ ;  /* 0x00000000002a7805 */ /* 0x000fca000001ff00 */
[----:B------:R0:W5:Y:S04]  /*8fe0*/  @!P2 LDG.E.128 R48, desc[UR50][R84.64] ;  /* 0x000000325430a981 */ /* 0x000168000c1e1d00 */
[----:B------:R0:W5:Y:S01]  /*8ff0*/  @!P2 LDG.E.128 R36, desc[UR50][R86.64] ;  /* 0x000000325624a981 */ /* 0x000162000c1e1d00 */
[----:B------:R-:W-:Y:S02]  /*9000*/  ISETP.GE.AND P2, PT, R225, R116, PT ;  /* 0x00000074e100720c */ /* 0x000fe40003f46270 */
[----:B------:R-:W-:Y:S02]  /*9010*/  CS2R R80, SRZ ;  /* 0x0000000000507805 */ /* 0x000fe4000001ff00 */
[----:B------:R-:W-:Y:S02]  /*9020*/  CS2R R82, SRZ ;  /* 0x0000000000527805 */ /* 0x000fe4000001ff00 */
[----:B------:R-:W-:-:S02]  /*9030*/  CS2R R44, SRZ ;  /* 0x00000000002c7805 */ /* 0x000fc4000001ff00 */
[----:B------:R-:W-:-:S05]  /*9040*/  CS2R R46, SRZ ;  /* 0x00000000002e7805 */ /* 0x000fca000001ff00 */
[----:B------:R0:W5:Y:S04]  /*9050*/  @!P2 LDG.E.128 R52, desc[UR50][R84.64+0x20] ;  /* 0x000020325434a981 */ /* 0x000168000c1e1d00 */
[----:B------:R0:W5:Y:S01]  /*9060*/  @!P2 LDG.E.128 R40, desc[UR50][R86.64+0x20] ;  /* 0x000020325628a981 */ /* 0x000162000c1e1d00 */
[----:B------:R-:W-:-:S13]  /*9070*/  ISETP.GE.AND P2, PT, R226, R116, PT ;  /* 0x00000074e200720c */ /* 0x000fda0003f46270 */
[----:B------:R0:W5:Y:S04]  /*9080*/  @!P2 LDG.E.128 R80, desc[UR50][R84.64+0x40] ;  /* 0x000040325450a981 */ /* 0x000168000c1e1d00 */
[----:B------:R0:W5:Y:S02]  /*9090*/  @!P2 LDG.E.128 R44, desc[UR50][R86.64+0x40] ;  /* 0x00004032562ca981 */ /* 0x000164000c1e1d00 */
.L_x_500:
[----:B------:R-:W-:Y:S05]  /*90a0*/  BSYNC B1 ;  /* 0x0000000000017941 */ /* 0x000fea0003800000 */
.L_x_499:
[----:B0-----:R-:W0:Y:S01]  /*90b0*/  S2R R84, SR_TID.X ;  /* 0x0000000000547919 */ /* 0x001e220000002100 */
[----:B------:R-:W-:Y:S01]  /*90c0*/  BSSY B1, `(.L_x_501) ;  /* 0x0000029000017945 */ /* 0x000fe20003800000 */
[----:B-----5:R-:W-:Y:S02]  /*90d0*/  IMAD.MOV.U32 R164, RZ, RZ, R36 ;  /* 0x000000ffffa47224 */ /* 0x020fe400078e0024 */
[----:B------:R-:W-:Y:S02]  /*90e0*/  IMAD.MOV.U32 R163, RZ, RZ, R38 ;  /* 0x000000ffffa37224 */ /* 0x000fe400078e0026 */
[C---:B0-----:R-:W-:Y:S02]  /*90f0*/  VIADD R85, R84.reuse, 0xffffff80 ;  /* 0xffffff8054557836 */ /* 0x041fe40000000000 */
        /* <DEDUP_REMOVED lines=11> */
[----:B------:R-:W-:Y:S02]  /*91b0*/  CS2R R56, SRZ ;  /* 0x0000000000387805 */ /* 0x000fe4000001ff00 */
[----:B------:R-:W-:-:S02]  /*91c0*/  IADD3 R14, P2, P5, R98, R12, R6 ;  /* 0x0000000c620e7210 */ /* 0x000fc40007d5e006 */
[----:B------:R-:W-:Y:S02]  /*91d0*/  CS2R R58, SRZ ;  /* 0x00000000003a7805 */ /* 0x000fe4000001ff00 */
        /* <DEDUP_REMOVED lines=23> */
.L_x_502:
[----:B------:R-:W-:Y:S05]  /*9350*/  BSYNC B1 ;  /* 0x0000000000017941 */ /* 0x000fea0003800000 */
.L_x_501:
[----:B------:R-:W-:Y:S01]  /*9360*/  UISETP.NE.AND UP0, UPT, UR49, 0x3, UPT ;  /* 0x000000033100788c */ /* 0x000fe2000bf05270 */
[----:B------:R-:W-:Y:S01]  /*9370*/  MOV R159, R40 ;  /* 0x00000028009f7202 */ /* 0x000fe20000000f00 */
[----:B------:R-:W-:Y:S01]  /*9380*/  IMAD.MOV.U32 R160, RZ, RZ, R42 ;  /* 0x000000ffffa07224 */ /* 0x000fe200078e002a */
[----:B------:R-:W-:Y:S01]  /*9390*/  MOV R161, R52 ;  /* 0x0000003400a17202 */ /* 0x000fe20000000f00 */
[----:B------:R-:W-:Y:S01]  /*93a0*/  IMAD.MOV.U32 R153, RZ, RZ, R44 ;  /* 0x000000ffff997224 */ /* 0x000fe200078e002c */
[----:B-----5:R-:W-:Y:S01]  /*93b0*/  MOV R144, R60 ;  /* 0x0000003c00907202 */ /* 0x020fe20000000f00 */
[----:B------:R-:W-:Y:S01]  /*93c0*/  IMAD.MOV.U32 R155, RZ, RZ, R46 ;  /* 0x000000ffff9b7224 */ /* 0x000fe200078e002e */
[----:B------:R-:W-:Y:S01]  /*93d0*/  PLOP3.LUT P2, PT, PT, PT, UP0, 0x80, 0x0 ;  /* 0x000000000000781c */ /* 0x000fe20003f4f008 */
        /* <DEDUP_REMOVED lines=14> */
[----:B------:R-:W-:-:S02]  /*94c0*/  IMAD.MOV.U32 R138, RZ, RZ, R76 ;  /* 0x000000ffff8a7224 */ /* 0x000fc400078e004c */
[----:B------:R-:W-:Y:S01]  /*94d0*/  IMAD.MOV.U32 R137, RZ, RZ, R78 ;  /* 0x000000ffff897224 */ /* 0x000fe200078e004e */
[----:B------:R-:W-:Y:S06]  /*94e0*/  @!P2 BRA `(.L_x_503) ;  /* 0x000000000004a947 */ /* 0x000fec0003800000 */
[----:B------:R-:W-:Y:S01]  /*94f0*/  BPT.TRAP 0x1 ;  /* 0x000000040000795c */ /* 0x000fe20000300000 */
.L_x_503:
[----:B------:R-:W2:Y:S01]  /*9500*/  LDL R11, [R1+0x14] ;  /* 0x00001400010b7983 */ /* 0x000ea20000100800 */
[----:B------:R-:W-:Y:S01]  /*9510*/  IMAD R93, R19, 0x8, R18 ;  /* 0x00000008135d7824 */ /* 0x000fe200078e0212 */
[----:B------:R-:W1:Y:S01]  /*9520*/  LDC R136, c[0x0][0x2f4] ;  /* 0x0000bd00ff887b82 */ /* 0x000e620000000800 */
[----:B------:R-:W-:Y:S01]  /*9530*/  BSSY B1, `(.L_x_504) ;  /* 0x0000004000017945 */ /* 0x000fe20003800000 */
[----:B--2---:R-:W-:-:S04]  /*9540*/  SHF.L.U32 R94, R11, 0x1f, RZ ;  /* 0x0000001f0b5e7819 */ /* 0x004fc800000006ff */
[----:B------:R-:W2:Y:S02]  /*9550*/  SYNCS.PHASECHK.TRANS64.TRYWAIT P5, [R93+URZ+0x33490], R94 ;  /* 0x0334905e5d0075a7 */ /* 0x000ea400080a017f */
[----:B-12---:R-:W-:Y:S05]  /*9560*/  @!P5 BRA `(.L_x_505) ;  /* 0x00000218005cd947 */ /* 0x006fea0003800000 */
.L_x_784:
[----:B------:R-:W-:Y:S05]  /*9570*/  BSYNC B1 ;  /* 0x0000000000017941 */ /* 0x000fea0003800000 */
.L_x_504:
[----:B------:R-:W-:Y:S01]  /*9580*/  UMOV UR4, 0xffffffff ;  /* 0xffffffff00047882 */ /* 0x000fe20000000000 */
[----:B------:R-:W-:Y:S02]  /*9590*/  IMAD.IADD R143, R136, 0x1, -R117 ;  /* 0x00000001888f7824 */ /* 0x000fe400078e0a75 */
[----:B------:R-:W-:Y:S05]  /*95a0*/  BRA.DIV UR4, `(.L_x_506) ;  /* 0x0000021a04607947 */ /* 0x000fea000b800000 */
[----:B------:R2:W3:Y:S04]  /*95b0*/  SHFL.IDX PT, R154, R119, RZ, 0x1e1f ;  /* 0x001e1fff779a7589 */ /* 0x0004e800000e0000 */
[----:B------:R2:W4:Y:S02]  /*95c0*/  SHFL.IDX PT, R156, R120, RZ, 0x1e1f ;  /* 0x001e1fff789c7589 */ /* 0x00052400000e0000 */
.L_x_788:
[----:B------:R-:W-:Y:S04]  /*95d0*/  BSSY B1, `(.L_x_507) ;  /* 0x00002e4000017945 */ /* 0x000fe80003800000 */
[----:B------:R-:W-:Y:S05]  /*95e0*/  @P3 BRA `(.L_x_508) ;  /* 0x0000002c00883947 */ /* 0x000fea0003800000 */
[----:B------:R-:W-:Y:S01]  /*95f0*/  ISETP.NE.AND P3, PT, R28, RZ, PT ;  /* 0x000000ff1c00720c */ /* 0x000fe20003f65270 */
[----:B------:R-:W-:-:S12]  /*9600*/  BSSY B2, `(.L_x_509) ;  /* 0x00000f2000027945 */ /* 0x000fd80003800000 */
[----:B------:R-:W-:Y:S05]  /*9610*/  @!P3 BRA `(.L_x_510) ;  /* 0x0000000c00c0b947 */ /* 0x000fea0003800000 */
[----:B------:R-:W5:Y:S04]  /*9620*/  LDL R84, [R1+0x30] ;  /* 0x0000300001547983 */ /* 0x000f680000100800 */
[----:B0-----:R-:W2:Y:S04]  /*9630*/  LDL R14, [R1+0x34] ;  /* 0x00003400010e7983 */ /* 0x001ea80000100800 */
[----:B------:R-:W2:Y:S01]  /*9640*/  LDL R15, [R1+0x38] ;  /* 0x00003800010f7983 */ /* 0x000ea20000100800 */
[----:B------:R-:W-:-:S04]  /*9650*/  SEL R11, R117, R143, !P0 ;  /* 0x0000008f750b7207 */ /* 0x000fc80004000000 */
[----:B------:R-:W-:-:S04]  /*9660*/  SHF.R.S32.HI R12, RZ, 0x1f, R11 ;  /* 0x0000001fff0c7819 */ /* 0x000fc8000001140b */
[----:B------:R-:W-:-:S04]  /*9670*/  LEA.HI R12, R12, R11, RZ, 0x5 ;  /* 0x0000000b0c0c7211 */ /* 0x000fc800078f28ff */
[----:B------:R-:W-:-:S04]  /*9680*/  LEA.HI.SX32 R12, R12, R113, 0x1b ;  /* 0x000000710c0c7211 */ /* 0x000fc800078fdaff */
[----:B------:R-:W-:-:S04]  /*9690*/  SHF.R.S32.HI R11, RZ, 0x1f, R12 ;  /* 0x0000001fff0b7819 */ /* 0x000fc8000001140c */
[----:B------:R-:W-:Y:S01]  /*96a0*/  LEA.HI R13, R11, R12, RZ, 0x2 ;  /* 0x0000000c0b0d7211 */ /* 0x000fe200078f10ff */
[----:B------:R-:W-:-:S03]  /*96b0*/  IMAD.SHL.U32 R11, R12, 0x10, RZ ;  /* 0x000000100c0b7824 */ /* 0x000fc600078e00ff */
[----:B------:R-:W-:Y:S02]  /*96c0*/  SHF.R.S32.HI R13, RZ, 0x2, R13 ;  /* 0x00000002ff0d7819 */ /* 0x000fe4000001140d */
[----:B----4-:R-:W-:-:S04]  /*96d0*/  IADD3 R126, P3, R21, R156, RZ ;  /* 0x0000009c157e7210 */ /* 0x010fc80007f7e0ff */
[----:B---3--:R-:W-:Y:S02]  /*96e0*/  IADD3.X R127, R154, R109, RZ, P3, !PT ;  /* 0x0000006d9a7f7210 */ /* 0x008fe40001ffe4ff */
[----:B------:R-:W-:Y:S01]  /*96f0*/  ISETP.GE.AND P3, PT, R16, R116, PT ;  /* 0x000000741000720c */ /* 0x000fe20003f66270 */
[----:B------:R-:W-:Y:S01]  /*9700*/  BSSY B3, `(.L_x_511) ;  /* 0x00000dc000037945 */ /* 0x000fe20003800000 */
[----:B-----5:R-:W-:-:S04]  /*9710*/  LOP3.LUT R12, R84, 0x30, R11, 0xf8, !PT ;  /* 0x00000030540c7812 */ /* 0x020fc800078ef80b */
[----:B--2---:R-:W-:Y:S01]  /*9720*/  LOP3.LUT R12, R12, R14, RZ, 0x3c, !PT ;  /* 0x0000000e0c0c7212 */ /* 0x004fe200078e3cff */
[----:B------:R-:W-:-:S04]  /*9730*/  IMAD R13, R13, 0x2800, R15 ;  /* 0x000028000d0d7824 */ /* 0x000fc800078e020f */
[----:B------:R-:W-:Y:S02]  /*9740*/  IMAD.IADD R12, R13, 0x1, R12 ;  /* 0x000000010d0c7824 */ /* 0x000fe400078e020c */
[C---:B------:R-:W-:Y:S02]  /*9750*/  IMAD R13, R19.reuse, 0x7800, R133 ;  /* 0x00007800130d7824 */ /* 0x040fe400078e0285 */
[----:B------:R-:W-:Y:S02]  /*9760*/  IMAD R15, R19, 0x7800, R12 ;  /* 0x00007800130f7824 */ /* 0x000fe400078e020c */
[C---:B------:R-:W-:Y:S02]  /*9770*/  IMAD.IADD R13, R18.reuse, 0x1, R13 ;  /* 0x00000001120d7824 */ /* 0x040fe400078e020d */
[----:B------:R-:W-:-:S04]  /*9780*/  IMAD.IADD R84, R18, 0x1, R15 ;  /* 0x0000000112547824 */ /* 0x000fc800078e020f */
[----:B------:R-:W0:Y:S04]  /*9790*/  LDS.128 R12, [R13+0x24200] ;  /* 0x024200000d0c7984 */ /* 0x000e280000000c00 */
[----:B------:R-:W2:Y:S01]  /*97a0*/  LDS.128 R84, [R84+0x24200] ;  /* 0x0242000054547984 */ /* 0x000ea20000000c00 */
[----:B------:R-:W-:Y:S05]  /*97b0*/  @P3 BRA `(.L_x_512) ;  /* 0x0000000c00403947 */ /* 0x000fea0003800000 */
[--C-:B------:R-:W-:Y:S02]  /*97c0*/  SHF.R.U32.HI R38, RZ, 0x8, R49.reuse ;  /* 0x00000008ff267819 */ /* 0x100fe40000011631 */
[----:B------:R-:W-:Y:S02]  /*97d0*/  SHF.R.U32.HI R172, RZ, 0x10, R49 ;  /* 0x00000010ffac7819 */ /* 0x000fe40000011631 */
[----:B------:R-:W-:Y:S01]  /*97e0*/  LOP3.LUT R167, R49, 0xff0000ff, RZ, 0xc0, !PT ;  /* 0xff0000ff31a77812 */ /* 0x000fe200078ec0ff */
[----:B0-----:R-:W-:Y:S01]  /*97f0*/  IMAD.MOV.U32 R49, RZ, RZ, R12 ;  /* 0x000000ffff317224 */ /* 0x001fe200078e000c */
[----:B------:R-:W-:Y:S02]  /*9800*/  SHF.R.U32.HI R170, RZ, 0x8, R51 ;  /* 0x00000008ffaa7819 */ /* 0x000fe40000011633 */
[----:B------:R-:W-:Y:S01]  /*9810*/  SHF.L.U32 R12, R38, 0x8, RZ ;  /* 0x00000008260c7819 */ /* 0x000fe200000006ff */
[----:B------:R-:W-:Y:S01]  /*9820*/  IMAD.MOV.U32 R38, RZ, RZ, R14 ;  /* 0x000000ffff267224 */ /* 0x000fe200078e000e */
[----:B------:R-:W-:-:S02]  /*9830*/  SHF.R.U32.HI R36, RZ, 0x8, R37 ;  /* 0x00000008ff247819 */ /* 0x000fc40000011625 */
[----:B------:R-:W-:Y:S02]  /*9840*/  SHF.R.U32.HI R168, RZ, 0x8, R39 ;  /* 0x00000008ffa87819 */ /* 0x000fe40000011627 */
[----:B------:R-:W-:Y:S01]  /*9850*/  LOP3.LUT R167, R167, 0xff00, R12, 0xf8, !PT ;  /* 0x0000ff00a7a77812 */ /* 0x000fe200078ef80c */
[----:B------:R-:W-:Y:S01]  /*9860*/  IMAD.SHL.U32 R12, R170, 0x100, RZ ;  /* 0x00000100aa0c7824 */ /* 0x000fe200078e00ff */
[----:B------:R-:W-:Y:S01]  /*9870*/  SHF.R.U32.HI R50, RZ, 0x10, R51 ;  /* 0x00000010ff327819 */ /* 0x000fe20000011633 */
[----:B------:R-:W-:Y:S01]  /*9880*/  IMAD.SHL.U32 R14, R36, 0x100, RZ ;  /* 0x00000100240e7824 */ /* 0x000fe200078e00ff */
[----:B------:R-:W-:Y:S01]  /*9890*/  LOP3.LUT R51, R51, 0xff0000ff, RZ, 0xc0, !PT ;  /* 0xff0000ff33337812 */ /* 0x000fe200078ec0ff */
[----:B------:R-:W-:Y:S01]  /*98a0*/  IMAD.SHL.U32 R168, R168, 0x100, RZ ;  /* 0x00000100a8a87824 */ /* 0x000fe200078e00ff */
[----:B------:R-:W-:Y:S01]  /*98b0*/  SHF.R.U32.HI R48, RZ, 0x10, R37 ;  /* 0x00000010ff307819 */ /* 0x000fe20000011625 */
[----:B------:R-:W-:Y:S01]  /*98c0*/  IMAD.U32 R36, R172, 0x10000, RZ ;  /* 0x00010000ac247824 */ /* 0x000fe200078e00ff */
[----:B------:R-:W-:-:S02]  /*98d0*/  LOP3.LUT R169, R37, 0xff0000ff, RZ, 0xc0, !PT ;  /* 0xff0000ff25a97812 */ /* 0x000fc400078ec0ff */
[----:B------:R-:W-:Y:S02]  /*98e0*/  SHF.R.U32.HI R37, RZ, 0x10, R39 ;  /* 0x00000010ff257819 */ /* 0x000fe40000011627 */
[----:B------:R-:W-:Y:S02]  /*98f0*/  LOP3.LUT R171, R39, 0xff0000ff, RZ, 0xc0, !PT ;  /* 0xff0000ff27ab7812 */ /* 0x000fe400078ec0ff */
[----:B------:R-:W-:Y:S02]  /*9900*/  LOP3.LUT R39, R51, 0xff00, R12, 0xf8, !PT ;  /* 0x0000ff0033277812 */ /* 0x000fe400078ef80c */
[----:B------:R-:W-:Y:S02]  /*9910*/  SHF.L.U32 R12, R50, 0x10, RZ ;  /* 0x00000010320c7819 */ /* 0x000fe400000006ff */
[----:B------:R-:W-:Y:S02]  /*9920*/  F2FP.F16.E4M3.UNPACK_B R170, R164.H1 ;  /* 0x000000a4ffaa723e */ /* 0x000fe400030006ff */
[----:B--2---:R-:W-:-:S02]  /*9930*/  F2FP.F16.E4M3.UNPACK_B R51, R84.H1 ;  /* 0x00000054ff33723e */ /* 0x004fc400030006ff */
[----:B------:R-:W-:Y:S02]  /*9940*/  F2FP.F16.E4M3.UNPACK_B R50, R49.H1 ;  /* 0x00000031ff32723e */ /* 0x000fe400030006ff */
[----:B------:R-:W-:Y:S01]  /*9950*/  LOP3.LUT R174, R171, 0xff00, R168, 0xf8, !PT ;  /* 0x0000ff00abae7812 */ /* 0x000fe200078ef8a8 */
[----:B------:R-:W-:Y:S01]  /*9960*/  IMAD.U32 R171, R37, 0x10000, RZ ;  /* 0x0001000025ab7824 */ /* 0x000fe200078e00ff */
[----:B------:R-:W-:Y:S01]  /*9970*/  LOP3.LUT R172, R169, 0xff00, R14, 0xf8, !PT ;  /* 0x0000ff00a9ac7812 */ /* 0x000fe200078ef80e */
[----:B------:R-:W-:Y:S01]  /*9980*/  HADD2.F32 R14, -RZ, R170.H0_H0 ;  /* 0x200000aaff0e7230 */ /* 0x000fe20000004100 */
[----:B------:R-:W-:Y:S01]  /*9990*/  LOP3.LUT R36, R167, 0xff0000, R36, 0xf8, !PT ;  /* 0x00ff0000a7247812 */ /* 0x000fe200078ef824 */
[----:B------:R-:W-:Y:S01]  /*99a0*/  HADD2.F32 R167, -RZ, R51.H0_H0 ;  /* 0x20000033ffa77230 */ /* 0x000fe20000004100 */
[----:B------:R-:W-:Y:S01]  /*99b0*/  F2FP.F16.E4M3.UNPACK_B R168, R166.H1 ;  /* 0x000000a6ffa8723e */ /* 0x000fe200030006ff */
[----:B------:R-:W-:Y:S01]  /*99c0*/  IMAD.U32 R169, R48, 0x10000, RZ ;  /* 0x0001000030a97824 */ /* 0x000fe200078e00ff */
[----:B------:R-:W-:Y:S01]  /*99d0*/  LOP3.LUT R12, R39, 0xff0000, R12, 0xf8, !PT ;  /* 0x00ff0000270c7812 */ /* 0x000fe200078ef80c */
[----:B------:R-:W-:-:S02]  /*99e0*/  HADD2.F32 R39, -RZ, R50.H0_H0 ;  /* 0x20000032ff277230 */ /* 0x000fc40000004100 */
[-C--:B------:R-:W-:Y:S01]  /*99f0*/  FMUL.FTZ R176, R167, R14.reuse ;  /* 0x0000000ea7b07220 */ /* 0x080fe20000410000 */
[----:B------:R-:W-:Y:S01]  /*9a00*/  HADD2.F32 R48, -RZ, R168.H0_H0 ;  /* 0x200000a8ff307230 */ /* 0x000fe20000004100 */
[----:B------:R-:W-:Y:S01]  /*9a10*/  LOP3.LUT R37, R172, 0xff0000, R169, 0xf8, !PT ;  /* 0x00ff0000ac257812 */ /* 0x000fe200078ef8a9 */
[----:B------:R-:W-:Y:S02]  /*9a20*/  HADD2.F32 R172, -RZ, R170.H1_H1 ;  /* 0x300000aaffac7230 */ /* 0x000fe40000004100 */
[C---:B------:R-:W-:Y:S01]  /*9a30*/  FMUL.FTZ R178, R39.reuse, R14 ;  /* 0x0000000e27b27220 */ /* 0x040fe20000410000 */
[----:B------:R-:W-:Y:S02]  /*9a40*/  HADD2.F32 R50, -RZ, R50.H1_H1 ;  /* 0x30000032ff327230 */ /* 0x000fe40000004100 */
[----:B------:R-:W-:Y:S01]  /*9a50*/  FFMA.FTZ R39, R39, R48, -R176 ;  /* 0x0000003027277223 */ /* 0x000fe200000108b0 */
[----:B------:R-:W-:Y:S01]  /*9a60*/  F2FP.F16.E4M3.UNPACK_B R170, R164 ;  /* 0x000000a4ffaa723e */ /* 0x000fe200020006ff */
[----:B------:R-:W-:Y:S01]  /*9a70*/  FFMA.FTZ R48, R167, R48, R178 ;  /* 0x00000030a7307223 */ /* 0x000fe200000100b2 */
[----:B------:R-:W-:Y:S01]  /*9a80*/  HADD2.F32 R167, -RZ, R51.H1_H1 ;  /* 0x30000033ffa77230 */ /* 0x000fe20000004100 */
[----:B------:R-:W-:Y:S01]  /*9a90*/  F2FP.F16.E4M3.UNPACK_B R84, R84 ;  /* 0x00000054ff54723e */ /* 0x000fe200020006ff */
[----:B------:R-:W-:Y:S01]  /*9aa0*/  HADD2.F32 R169, -RZ, R168.H1_H1 ;  /* 0x300000a8ffa97230 */ /* 0x000fe20000004100 */
[----:B------:R-:W-:-:S02]  /*9ab0*/  F2FP.F16.E4M3.UNPACK_B R164, R49 ;  /* 0x00000031ffa4723e */ /* 0x000fc400020006ff */
[----:B------:R-:W-:Y:S01]  /*9ac0*/  LOP3.LUT R14, R174, 0xff0000, R171, 0xf8, !PT ;  /* 0x00ff0000ae0e7812 */ /* 0x000fe200078ef8ab */
[C---:B------:R-:W-:Y:S01]  /*9ad0*/  FMUL.FTZ R49, R167.reuse, R172 ;  /* 0x000000aca7317220 */ /* 0x040fe20000410000 */
[----:B------:R-:W-:Y:S01]  /*9ae0*/  F2FP.F16.E4M3.UNPACK_B R168, R166 ;  /* 0x000000a6ffa8723e */ /* 0x000fe200020006ff */
[----:B------:R-:W-:Y:S02]  /*9af0*/  HADD2.F32 R171, -RZ, R170.H0_H0 ;  /* 0x200000aaffab7230 */ /* 0x000fe40000004100 */
[C---:B------:R-:W-:Y:S01]  /*9b00*/  FMUL.FTZ R172, R50.reuse, R172 ;  /* 0x000000ac32ac7220 */ /* 0x040fe20000410000 */
[----:B------:R-:W-:Y:S02]  /*9b10*/  HADD2.F32 R166, -RZ, R84.H0_H0 ;  /* 0x20000054ffa67230 */ /* 0x000fe40000004100 */
[-C--:B------:R-:W-:Y:S01]  /*9b20*/  FFMA.FTZ R50, R50, R169.reuse, -R49 ;  /* 0x000000a932327223 */ /* 0x080fe20000010831 */
[----:B------:R-:W-:Y:S02]  /*9b30*/  HADD2.F32 R51, -RZ, R164.H0_H0 ;  /* 0x200000a4ff337230 */ /* 0x000fe40000004100 */
[----:B------:R-:W-:Y:S01]  /*9b40*/  FFMA.FTZ R49, R167, R169, R172 ;  /* 0x000000a9a7317223 */ /* 0x000fe200000100ac */
[----:B------:R-:W-:-:S02]  /*9b50*/  HADD2.F32 R169, -RZ, R168.H0_H0 ;  /* 0x200000a8ffa97230 */ /* 0x000fc40000004100 */
[CC--:B------:R-:W-:Y:S01]  /*9b60*/  FMUL.FTZ R172, R166.reuse, R171.reuse ;  /* 0x000000aba6ac7220 */ /* 0x0c0fe20000410000 */
[----:B------:R-:W-:Y:S02]  /*9b70*/  HADD2.F32 R170, -RZ, R170.H1_H1 ;  /* 0x300000aaffaa7230 */ /* 0x000fe40000004100 */
[C---:B------:R-:W-:Y:S01]  /*9b80*/  FMUL.FTZ R171, R51.reuse, R171 ;  /* 0x000000ab33ab7220 */ /* 0x040fe20000410000 */
[----:B------:R-:W-:Y:S02]  /*9b90*/  HADD2.F32 R167, -RZ, R84.H1_H1 ;  /* 0x30000054ffa77230 */ /* 0x000fe40000004100 */
[-C--:B------:R-:W-:Y:S01]  /*9ba0*/  FFMA.FTZ R51, R51, R169.reuse, -R172 ;  /* 0x000000a933337223 */ /* 0x080fe200000108ac */
[----:B------:R-:W-:Y:S02]  /*9bb0*/  HADD2.F32 R164, -RZ, R164.H1_H1 ;  /* 0x300000a4ffa47230 */ /* 0x000fe40000004100 */
[----:B------:R-:W-:Y:S01]  /*9bc0*/  FFMA.FTZ R84, R166, R169, R171 ;  /* 0x000000a9a6547223 */ /* 0x000fe200000100ab */
[----:B------:R-:W-:Y:S01]  /*9bd0*/  HADD2.F32 R168, -RZ, R168.H1_H1 ;  /* 0x300000a8ffa87230 */ /* 0x000fe20000004100 */
[----:B------:R-:W-:Y:S01]  /*9be0*/  F2FP.F16.E4M3.UNPACK_B R171, R163.H1 ;  /* 0x000000a3ffab723e */ /* 0x000fe200030006ff */
[----:B------:R-:W-:Y:S01]  /*9bf0*/  FMUL.FTZ R173, R167, R170 ;  /* 0x000000aaa7ad7220 */ /* 0x000fe20000410000 */
[----:B------:R-:W-:Y:S01]  /*9c00*/  F2FP.F16.E4M3.UNPACK_B R169, R86.H1 ;  /* 0x00000056ffa9723e */ /* 0x000fe200030006ff */
[C---:B------:R-:W-:Y:S01]  /*9c10*/  FMUL.FTZ R174, R164.reuse, R170 ;  /* 0x000000aaa4ae7220 */ /* 0x040fe20000410000 */
[----:B------:R-:W-:Y:S01]  /*9c20*/  F2FP.F16.E4M3.UNPACK_B R166, R38.H1 ;  /* 0x00000026ffa6723e */ /* 0x000fe200030006ff */
[----:B------:R-:W-:Y:S01]  /*9c30*/  FFMA.FTZ R164, R164, R168, -R173 ;  /* 0x000000a8a4a47223 */ /* 0x000fe200000108ad */
[----:B------:R-:W-:Y:S01]  /*9c40*/  F2FP.F16.E4M3.UNPACK_B R172, R165.H1 ;  /* 0x000000a5ffac723e */ /* 0x000fe200030006ff */
[----:B------:R-:W-:-:S02]  /*9c50*/  HADD2.F32 R175, -RZ, R171.H0_H0 ;  /* 0x200000abffaf7230 */ /* 0x000fc40000004100 */
[----:B------:R-:W-:Y:S01]  /*9c60*/  FFMA.FTZ R167, R167, R168, R174 ;  /* 0x000000a8a7a77223 */ /* 0x000fe200000100ae */
[----:B------:R-:W-:Y:S01]  /*9c70*/  HADD2.F32 R170, -RZ, R169.H0_H0 ;  /* 0x200000a9ffaa7230 */ /* 0x000fe20000004100 */
[----:B------:R-:W-:Y:S01]  /*9c80*/  F2FP.F16.E4M3.UNPACK_B R38, R38 ;  /* 0x00000026ff26723e */ /* 0x000fe200020006ff */
[----:B------:R-:W-:Y:S01]  /*9c90*/  HADD2.F32 R168, -RZ, R166.H0_H0 ;  /* 0x200000a6ffa87230 */ /* 0x000fe20000004100 */
[----:B------:R-:W-:Y:S01]  /*9ca0*/  F2FP.SATFINITE.E4M3.F32.PACK_AB_MERGE_C R39, R50, R39, RZ ;  /* 0x000000273227723e */ /* 0x000fe200048070ff */
[----:B------:R-:W-:Y:S02]  /*9cb0*/  HADD2.F32 R174, -RZ, R171.H1_H1 ;  /* 0x300000abffae7230 */ /* 0x000fe40000004100 */
[-C--:B------:R-:W-:Y:S01]  /*9cc0*/  FMUL.FTZ R177, R170, R175.reuse ;  /* 0x000000afaab17220 */ /* 0x080fe20000410000 */
[----:B------:R-:W-:Y:S02]  /*9cd0*/  HADD2.F32 R173, -RZ, R172.H0_H0 ;  /* 0x200000acffad7230 */ /* 0x000fe40000004100 */
[----:B------:R-:W-:Y:S01]  /*9ce0*/  FMUL.FTZ R175, R168, R175 ;  /* 0x000000afa8af7220 */ /* 0x000fe20000410000 */
[----:B------:R-:W-:Y:S01]  /*9cf0*/  HADD2.F32 R171, -RZ, R169.H1_H1 ;  /* 0x300000a9ffab7230 */ /* 0x000fe20000004100 */
[----:B------:R-:W-:Y:S01]  /*9d00*/  F2FP.SATFINITE.E4M3.F32.PACK_AB_MERGE_C R48, R49, R48, RZ ;  /* 0x000000303130723e */ /* 0x000fe200048070ff */
[----:B------:R-:W-:-:S02]  /*9d10*/  HADD2.F32 R169, -RZ, R166.H1_H1 ;  /* 0x300000a6ffa97230 */ /* 0x000fc40000004100 */
[-C--:B------:R-:W-:Y:S01]  /*9d20*/  FFMA.FTZ R166, R168, R173.reuse, -R177 ;  /* 0x000000ada8a67223 */ /* 0x080fe200000108b1 */
[----:B------:R-:W-:Y:S02]  /*9d30*/  HADD2.F32 R172, -RZ, R172.H1_H1 ;  /* 0x300000acffac7230 */ /* 0x000fe40000004100 */
[-C--:B------:R-:W-:Y:S01]  /*9d40*/  FMUL.FTZ R176, R171, R174.reuse ;  /* 0x000000aeabb07220 */ /* 0x080fe20000410000 */
[----:B------:R-:W-:Y:S01]  /*9d50*/  FFMA.FTZ R168, R170, R173, R175 ;  /* 0x000000adaaa87223 */ /* 0x000fe200000100af */
[C---:B------:R-:W-:Y:S01]  /*9d60*/  FMUL.FTZ R174, R169.reuse, R174 ;  /* 0x000000aea9ae7220 */ /* 0x040fe20000410000 */
[----:B------:R-:W-:Y:S01]  /*9d70*/  F2FP.F16.E4M3.UNPACK_B R173, R163 ;  /* 0x000000a3ffad723e */ /* 0x000fe200020006ff */
[----:B------:R-:W-:Y:S01]  /*9d80*/  FFMA.FTZ R163, R169, R172, -R176 ;  /* 0x000000aca9a37223 */ /* 0x000fe200000108b0 */
[----:B------:R-:W-:Y:S01]  /*9d90*/  F2FP.F16.E4M3.UNPACK_B R170, R86 ;  /* 0x00000056ffaa723e */ /* 0x000fe200020006ff */
[----:B------:R-:W-:Y:S01]  /*9da0*/  FFMA.FTZ R169, R171, R172, R174 ;  /* 0x000000acaba97223 */ /* 0x000fe200000100ae */
[----:B------:R-:W-:Y:S01]  /*9db0*/  F2FP.F16.E4M3.UNPACK_B R171, R165 ;  /* 0x000000a5ffab723e */ /* 0x000fe200020006ff */
[--C-:B------:R-:W-:Y:S01]  /*9dc0*/  HADD2.F32 R174, -RZ, R173.reuse.H0_H0 ;  /* 0x200000adffae7230 */ /* 0x100fe20000004100 */
[----:B------:R-:W-:Y:S01]  /*9dd0*/  F2FP.SATFINITE.E4M3.F32.PACK_AB_MERGE_C R163, R163, R166, RZ ;  /* 0x000000a6a3a3723e */ /* 0x000fe200048070ff */
[----:B------:R-:W-:Y:S01]  /*9de0*/  HADD2.F32 R165, -RZ, R170.H0_H0 ;  /* 0x200000aaffa57230 */ /* 0x000fe20000004100 */
[----:B------:R-:W-:Y:S01]  /*9df0*/  F2FP.F16.E4M3.UNPACK_B R50, R85 ;  /* 0x00000055ff32723e */ /* 0x000fe200020006ff */
[----:B------:R-:W-:Y:S01]  /*9e00*/  HADD2.F32 R173, -RZ, R173.H1_H1 ;  /* 0x300000adffad7230 */ /* 0x000fe20000004100 */
[----:B------:R-:W-:Y:S01]  /*9e10*/  F2FP.F16.E4M3.UNPACK_B R166, R37 ;  /* 0x00000025ffa6723e */ /* 0x000fe200020006ff */
[----:B------:R-:W-:-:S02]  /*9e20*/  HADD2.F32 R86, -RZ, R38.H0_H0 ;  /* 0x20000026ff567230 */ /* 0x000fc40000004100 */
[CC--:B------:R-:W-:Y:S01]  /*9e30*/  FMUL.FTZ R175, R165.reuse, R174.reuse ;  /* 0x000000aea5af7220 */ /* 0x0c0fe20000410000 */
[----:B------:R-:W-:Y:S01]  /*9e40*/  HADD2.F32 R170, -RZ, R170.H1_H1 ;  /* 0x300000aaffaa7230 */ /* 0x000fe20000004100 */
[----:B------:R-:W-:Y:S01]  /*9e50*/  F2FP.F16.E4M3.UNPACK_B R49, R13 ;  /* 0x0000000dff31723e */ /* 0x000fe200020006ff */
[----:B------:R-:W-:Y:S02]  /*9e60*/  HADD2.F32 R38, -RZ, R38.H1_H1 ;  /* 0x30000026ff267230 */ /* 0x000fe40000004100 */
[----:B------:R-:W-:Y:S01]  /*9e70*/  FMUL.FTZ R174, R86, R174 ;  /* 0x000000ae56ae7220 */ /* 0x000fe20000410000 */
[--C-:B------:R-:W-:Y:S02]  /*9e80*/  HADD2.F32 R172, -RZ, R171.reuse.H0_H0 ;  /* 0x200000abffac7230 */ /* 0x100fe40000004100 */
[-C--:B------:R-:W-:Y:S01]  /*9e90*/  FMUL.FTZ R177, R170, R173.reuse ;  /* 0x000000adaab17220 */ /* 0x080fe20000410000 */
[----:B------:R-:W-:Y:S02]  /*9ea0*/  HADD2.F32 R171, -RZ, R171.H1_H1 ;  /* 0x300000abffab7230 */ /* 0x000fe40000004100 */
[----:B------:R-:W-:Y:S01]  /*9eb0*/  FMUL.FTZ R173, R38, R173 ;  /* 0x000000ad26ad7220 */ /* 0x000fe20000410000 */
[----:B------:R-:W-:Y:S01]  /*9ec0*/  F2FP.SATFINITE.E4M3.F32.PACK_AB_MERGE_C R39, R164, R51, R39 ;  /* 0x00000033a427723e */ /* 0x000fe20004807027 */
[-C--:B------:R-:W-:Y:S01]  /*9ed0*/  FFMA.FTZ R175, R86, R172.reuse, -R175 ;  /* 0x000000ac56af7223 */ /* 0x080fe200000108af */
[----:B------:R-:W-:Y:S01]  /*9ee0*/  FFMA.FTZ R86, R165, R172, R174 ;  /* 0x000000aca5567223 */ /* 0x000fe200000100ae */
[-C--:B------:R-:W-:Y:S01]  /*9ef0*/  FFMA.FTZ R38, R38, R171.reuse, -R177 ;  /* 0x000000ab26267223 */ /* 0x080fe200000108b1 */
[----:B------:R-:W-:Y:S01]  /*9f00*/  FFMA.FTZ R173, R170, R171, R173 ;  /* 0x000000abaaad7223 */ /* 0x000fe200000100ad */
[----:B------:R-:W-:Y:S01]  /*9f10*/  F2FP.SATFINITE.E4M3.F32.PACK_AB_MERGE_C R84, R167, R84, R48 ;  /* 0x00000054a754723e */ /* 0x000fe20004807030 */
[----:B------:R-:W-:Y:S01]  /*9f20*/  HADD2.F32 R51, -RZ, R50.H0_H0 ;  /* 0x20000032ff337230 */ /* 0x000fe20000004100 */
[----:B------:R-:W-:Y:S01]  /*9f30*/  F2FP.F16.E4M3.UNPACK_B R164, R36 ;  /* 0x00000024ffa4723e */ /* 0x000fe200020006ff */
[----:B------:R-:W-:Y:S01]  /*9f40*/  HADD2.F32 R167, -RZ, R166.H0_H0 ;  /* 0x200000a6ffa77230 */ /* 0x000fe20000004100 */
[----:B------:R-:W-:Y:S01]  /*9f50*/  F2FP.SATFINITE.E4M3.F32.PACK_AB_MERGE_C R168, R169, R168, RZ ;  /* 0x000000a8a9a8723e */ /* 0x000fe200048070ff */
[----:B------:R-:W-:Y:S01]  /*9f60*/  HADD2.F32 R48, -RZ, R49.H0_H0 ;  /* 0x20000031ff307230 */ /* 0x000fe20000004100 */
[----:B------:R-:W-:Y:S01]  /*9f70*/  F2FP.SATFINITE.E4M3.F32.PACK_AB_MERGE_C R38, R38, R175, R163 ;  /* 0x000000af2626723e */ /* 0x000fe200048070a3 */
[----:B------:R-:W-:Y:S01]  /*9f80*/  HADD2.F32 R165, -RZ, R164.H0_H0 ;  /* 0x200000a4ffa57230 */ /* 0x000fe20000004100 */
[----:B------:R-:W-:Y:S01]  /*9f90*/  F2FP.SATFINITE.E4M3.F32.PACK_AB_MERGE_C R86, R173, R86, R168 ;  /* 0x00000056ad56723e */ /* 0x000fe200048070a8 */
[----:B------:R-:W-:Y:S01]  /*9fa0*/  FMUL.FTZ R169, R51, R167 ;  /* 0x000000a733a97220 */ /* 0x000fe20000410000 */
[----:B------:R-:W-:-:S02]  /*9fb0*/  HADD2.F32 R163, -RZ, R50.H1_H1 ;  /* 0x30000032ffa37230 */ /* 0x000fc40000004100 */
[C---:B------:R-:W-:Y:S01]  /*9fc0*/  FMUL.FTZ R168, R48.reuse, R167 ;  /* 0x000000a730a87220 */ /* 0x040fe20000410000 */
[----:B------:R-:W-:Y:S02]  /*9fd0*/  HADD2.F32 R166, -RZ, R166.H1_H1 ;  /* 0x300000a6ffa67230 */ /* 0x000fe40000004100 */
[-C--:B------:R-:W-:Y:S01]  /*9fe0*/  FFMA.FTZ R48, R48, R165.reuse, -R169 ;  /* 0x000000a530307223 */ /* 0x080fe200000108a9 */
[----:B------:R-:W-:Y:S02]  /*9ff0*/  HADD2.F32 R50, -RZ, R49.H1_H1 ;  /* 0x30000031ff327230 */ /* 0x000fe40000004100 */
[----:B------:R-:W-:Y:S01]  /*a000*/  FFMA.FTZ R49, R51, R165, R168 ;  /* 0x000000a533317223 */ /* 0x000fe200000100a8 */
[----:B------:R-:W-:Y:S02]  /*a010*/  HADD2.F32 R164, -RZ, R164.H1_H1 ;  /* 0x300000a4ffa47230 */ /* 0x000fe40000004100 */
[CC--:B------:R-:W-:Y:S01]  /*a020*/  FMUL.FTZ R165, R163.reuse, R166.reuse ;  /* 0x000000a6a3a57220 */ /* 0x0c0fe20000410000 */
[----:B------:R-:W-:Y:S01]  /*a030*/  F2FP.F16.E4M3.UNPACK_B R51, R13.H1 ;  /* 0x0000000dff33723e */ /* 0x000fe200030006ff */
[C---:B------:R-:W-:Y:S01]  /*a040*/  FMUL.FTZ R166, R50.reuse, R166 ;  /* 0x000000a632a67220 */ /* 0x040fe20000410000 */
[----:B------:R-:W-:Y:S01]  /*a050*/  F2FP.F16.E4M3.UNPACK_B R85, R85.H1 ;  /* 0x00000055ff55723e */ /* 0x000fe200030006ff */
[-C--:B------:R-:W-:Y:S01]  /*a060*/  FFMA.FTZ R13, R50, R164.reuse, -R165 ;  /* 0x000000a4320d7223 */ /* 0x080fe200000108a5 */
[----:B------:R-:W-:Y:S01]  /*a070*/  F2FP.F16.E4M3.UNPACK_B R165, R37.H1 ;  /* 0x00000025ffa5723e */ /* 0x000fe200030006ff */
[----:B------:R-:W-:Y:S01]  /*a080*/  FFMA.FTZ R50, R163, R164, R166 ;  /* 0x000000a4a3327223 */ /* 0x000fe200000100a6 */
[----:B------:R-:W-:Y:S01]  /*a090*/  F2FP.F16.E4M3.UNPACK_B R36, R36.H1 ;  /* 0x00000024ff24723e */ /* 0x000fe200030006ff */
[----:B------:R-:W-:Y:S01]  /*a0a0*/  HADD2.F32 R163, -RZ, R85.H0_H0 ;  /* 0x20000055ffa37230 */ /* 0x000fe20000004100 */
[----:B------:R-:W-:Y:S01]  /*a0b0*/  F2FP.F16.E4M3.UNPACK_B R173, R14.H1 ;  /* 0x0000000effad723e */ /* 0x000fe200030006ff */
[----:B------:R-:W-:Y:S01]  /*a0c0*/  HADD2.F32 R168, -RZ, R165.H0_H0 ;  /* 0x200000a5ffa87230 */ /* 0x000fe20000004100 */
[----:B------:R-:W-:Y:S01]  /*a0d0*/  F2FP.F16.E4M3.UNPACK_B R169, R12 ;  /* 0x0000000cffa9723e */ /* 0x000fe200020006ff */
[----:B------:R-:W-:-:S02]  /*a0e0*/  HADD2.F32 R37, -RZ, R51.H0_H0 ;  /* 0x20000033ff257230 */ /* 0x000fc40000004100 */
[----:B------:R-:W-:Y:S02]  /*a0f0*/  HADD2.F32 R164, -RZ, R85.H1_H1 ;  /* 0x30000055ffa47230 */ /* 0x000fe40000004100 */
[-C--:B------:R-:W-:Y:S01]  /*a100*/  FMUL.FTZ R170, R163, R168.reuse ;  /* 0x000000a8a3aa7220 */ /* 0x080fe20000410000 */
[----:B------:R-:W-:Y:S02]  /*a110*/  HADD2.F32 R165, -RZ, R165.H1_H1 ;  /* 0x300000a5ffa57230 */ /* 0x000fe40000004100 */
[----:B------:R-:W-:Y:S01]  /*a120*/  FMUL.FTZ R168, R37, R168 ;  /* 0x000000a825a87220 */ /* 0x000fe20000410000 */
[--C-:B------:R-:W-:Y:S01]  /*a130*/  HADD2.F32 R166, -RZ, R36.reuse.H0_H0 ;  /* 0x20000024ffa67230 */ /* 0x100fe20000004100 */
[----:B------:R-:W-:Y:S01]  /*a140*/  F2FP.F16.E4M3.UNPACK_B R85, R15 ;  /* 0x0000000fff55723e */ /* 0x000fe200020006ff */
[----:B------:R-:W-:Y:S02]  /*a150*/  HADD2.F32 R51, -RZ, R51.H1_H1 ;  /* 0x30000033ff337230 */ /* 0x000fe40000004100 */
[----:B------:R-:W-:Y:S01]  /*a160*/  FMUL.FTZ R172, R164, R165 ;  /* 0x000000a5a4ac7220 */ /* 0x000fe20000410000 */
[----:B------:R-:W-:-:S02]  /*a170*/  HADD2.F32 R167, -RZ, R36.H1_H1 ;  /* 0x30000024ffa77230 */ /* 0x000fc40000004100 */
[-C--:B------:R-:W-:Y:S01]  /*a180*/  FFMA.FTZ R36, R37, R166.reuse, -R170 ;  /* 0x000000a625247223 */ /* 0x080fe200000108aa */
[----:B------:R-:W-:Y:S01]  /*a190*/  FFMA.FTZ R37, R163, R166, R168 ;  /* 0x000000a6a3257223 */ /* 0x000fe200000100a8 */
[C---:B------:R-:W-:Y:S01]  /*a1a0*/  FMUL.FTZ R163, R51.reuse, R165 ;  /* 0x000000a533a37220 */ /* 0x040fe20000410000 */
[----:B------:R-:W-:Y:S01]  /*a1b0*/  F2FP.F16.E4M3.UNPACK_B R165, R87 ;  /* 0x00000057ffa5723e */ /* 0x000fe200020006ff */
[-C--:B------:R-:W-:Y:S01]  /*a1c0*/  FFMA.FTZ R51, R51, R167.reuse, -R172 ;  /* 0x000000a733337223 */ /* 0x080fe200000108ac */
[----:B------:R-:W-:Y:S01]  /*a1d0*/  F2FP.F16.E4M3.UNPACK_B R172, R14 ;  /* 0x0000000effac723e */ /* 0x000fe200020006ff */
[----:B------:R-:W-:Y:S01]  /*a1e0*/  FFMA.FTZ R164, R164, R167, R163 ;  /* 0x000000a7a4a47223 */ /* 0x000fe200000100a3 */
[----:B------:R-:W-:Y:S01]  /*a1f0*/  F2FP.F16.E4M3.UNPACK_B R15, R15.H1 ;  /* 0x0000000fff0f723e */ /* 0x000fe200030006ff */
[----:B------:R-:W-:Y:S01]  /*a200*/  HADD2.F32 R167, -RZ, R165.H0_H0 ;  /* 0x200000a5ffa77230 */ /* 0x000fe20000004100 */
[----:B------:R-:W-:Y:S01]  /*a210*/  F2FP.F16.E4M3.UNPACK_B R166, R87.H1 ;  /* 0x00000057ffa6723e */ /* 0x000fe200030006ff */
[----:B------:R-:W-:Y:S01]  /*a220*/  HADD2.F32 R87, -RZ, R85.H0_H0 ;  /* 0x20000055ff577230 */ /* 0x000fe20000004100 */
[----:B------:R-:W-:Y:S01]  /*a230*/  F2FP.F16.E4M3.UNPACK_B R170, R12.H1 ;  /* 0x0000000cffaa723e */ /* 0x000fe200030006ff */
[----:B------:R-:W-:Y:S01]  /*a240*/  HADD2.F32 R12, -RZ, R172.H0_H0 ;  /* 0x200000acff0c7230 */ /* 0x000fe20000004100 */
[----:B------:R-:W-:Y:S01]  /*a250*/  F2FP.SATFINITE.E4M3.F32.PACK_AB_MERGE_C R36, R51, R36, RZ ;  /* 0x000000243324723e */ /* 0x000fe200048070ff */
[----:B------:R-:W-:Y:S01]  /*a260*/  HADD2.F32 R163, -RZ, R15.H0_H0 ;  /* 0x2000000fffa37230 */ /* 0x000fe20000004100 */
[----:B------:R-:W-:Y:S01]  /*a270*/  F2FP.SATFINITE.E4M3.F32.PACK_AB_MERGE_C R37, R164, R37, RZ ;  /* 0x00000025a425723e */ /* 0x000fe200048070ff */
[----:B------:R-:W-:-:S02]  /*a280*/  HADD2.F32 R168, -RZ, R166.H0_H0 ;  /* 0x200000a6ffa87230 */ /* 0x000fc40000004100 */
[-C--:B------:R-:W-:Y:S01]  /*a290*/  FMUL.FTZ R176, R167, R12.reuse ;  /* 0x0000000ca7b07220 */ /* 0x080fe20000410000 */
[----:B------:R-:W-:Y:S02]  /*a2a0*/  HADD2.F32 R174, -RZ, R173.H0_H0 ;  /* 0x200000adffae7230 */ /* 0x000fe40000004100 */
[----:B------:R-:W-:Y:S01]  /*a2b0*/  FMUL.FTZ R178, R87, R12 ;  /* 0x0000000c57b27220 */ /* 0x000fe20000410000 */
[----:B------:R-:W-:Y:S01]  /*a2c0*/  HADD2.F32 R14, -RZ, R169.H0_H0 ;  /* 0x200000a9ff0e7230 */ /* 0x000fe20000004100 */
[----:B------:R-:W-:Y:S01]  /*a2d0*/  F2FP.SATFINITE.E4M3.F32.PACK_AB_MERGE_C R13, R13, R48, R36 ;  /* 0x000000300d0d723e */ /* 0x000fe20004807024 */
[----:B------:R-:W-:Y:S02]  /*a2e0*/  HADD2.F32 R166, -RZ, R166.H1_H1 ;  /* 0x300000a6ffa67230 */ /* 0x000fe40000004100 */
[----:B------:R-:W-:Y:S01]  /*a2f0*/  FMUL.FTZ R175, R163, R174 ;  /* 0x000000aea3af7220 */ /* 0x000fe20000410000 */
[----:B------:R-:W-:Y:S02]  /*a300*/  HADD2.F32 R173, -RZ, R173.H1_H1 ;  /* 0x300000adffad7230 */ /* 0x000fe40000004100 */
[----:B------:R-:W-:Y:S01]  /*a310*/  FFMA.FTZ R12, R87, R14, -R176 ;  /* 0x0000000e570c7223 */ /* 0x000fe200000108b0 */
[----:B------:R-:W-:-:S02]  /*a320*/  HADD2.F32 R15, -RZ, R15.H1_H1 ;  /* 0x3000000fff0f7230 */ /* 0x000fc40000004100 */
[----:B------:R-:W-:Y:S01]  /*a330*/  FMUL.FTZ R180, R168, R174 ;  /* 0x000000aea8b47220 */ /* 0x000fe20000410000 */
[----:B------:R-:W-:Y:S02]  /*a340*/  HADD2.F32 R171, -RZ, R170.H0_H0 ;  /* 0x200000aaffab7230 */ /* 0x000fe40000004100 */
[-C--:B------:R-:W-:Y:S01]  /*a350*/  FMUL.FTZ R176, R166, R173.reuse ;  /* 0x000000ada6b07220 */ /* 0x080fe20000410000 */
[----:B------:R-:W-:Y:S02]  /*a360*/  HADD2.F32 R165, -RZ, R165.H1_H1 ;  /* 0x300000a5ffa57230 */ /* 0x000fe40000004100 */
[----:B------:R-:W-:Y:S01]  /*a370*/  FMUL.FTZ R173, R15, R173 ;  /* 0x000000ad0fad7220 */ /* 0x000fe20000410000 */
[----:B------:R-:W-:Y:S02]  /*a380*/  HADD2.F32 R172, -RZ, R172.H1_H1 ;  /* 0x300000acffac7230 */ /* 0x000fe40000004100 */
[----:B------:R-:W-:Y:S01]  /*a390*/  FFMA.FTZ R175, R168, R171, R175 ;  /* 0x000000aba8af7223 */ /* 0x000fe200000100af */
[----:B------:R-:W-:-:S02]  /*a3a0*/  HADD2.F32 R85, -RZ, R85.H1_H1 ;  /* 0x30000055ff557230 */ /* 0x000fc40000004100 */
[----:B------:R-:W-:Y:S01]  /*a3b0*/  FFMA.FTZ R180, R163, R171, -R180 ;  /* 0x000000aba3b47223 */ /* 0x000fe200000108b4 */
[----:B------:R-:W-:Y:S02]  /*a3c0*/  HADD2.F32 R170, -RZ, R170.H1_H1 ;  /* 0x300000aaffaa7230 */ /* 0x000fe40000004100 */
[-C--:B------:R-:W-:Y:S01]  /*a3d0*/  FMUL.FTZ R174, R165, R172.reuse ;  /* 0x000000aca5ae7220 */ /* 0x080fe20000410000 */
[----:B------:R-:W-:Y:S02]  /*a3e0*/  HADD2.F32 R168, -RZ, R169.H1_H1 ;  /* 0x300000a9ffa87230 */ /* 0x000fe40000004100 */
[----:B------:R-:W-:Y:S01]  /*a3f0*/  FMUL.FTZ R172, R85, R172 ;  /* 0x000000ac55ac7220 */ /* 0x000fe20000410000 */
[----:B------:R-:W-:Y:S01]  /*a400*/  FFMA.FTZ R14, R167, R14, R178 ;  /* 0x0000000ea70e7223 */ /* 0x000fe200000100b2 */
[-C--:B------:R-:W-:Y:S01]  /*a410*/  FFMA.FTZ R15, R15, R170.reuse, -R176 ;  /* 0x000000aa0f0f7223 */ /* 0x080fe200000108b0 */
[----:B------:R-:W-:Y:S01]  /*a420*/  FFMA.FTZ R166, R166, R170, R173 ;  /* 0x000000aaa6a67223 */ /* 0x000fe200000100ad */
[-C--:B------:R-:W-:Y:S01]  /*a430*/  FFMA.FTZ R85, R85, R168.reuse, -R174 ;  /* 0x000000a855557223 */ /* 0x080fe200000108ae */
[----:B------:R-:W-:-:S02]  /*a440*/  FFMA.FTZ R165, R165, R168, R172 ;  /* 0x000000a8a5a57223 */ /* 0x000fc400000100ac */
[----:B------:R-:W-:Y:S02]  /*a450*/  F2FP.SATFINITE.E4M3.F32.PACK_AB_MERGE_C R15, R15, R180, RZ ;  /* 0x000000b40f0f723e */ /* 0x000fe400048070ff */
[----:B------:R-:W-:Y:S02]  /*a460*/  F2FP.SATFINITE.E4M3.F32.PACK_AB_MERGE_C R166, R166, R175, RZ ;  /* 0x000000afa6a6723e */ /* 0x000fe400048070ff */
[----:B------:R-:W-:Y:S01]  /*a470*/  F2FP.SATFINITE.E4M3.F32.PACK_AB_MERGE_C R15, R85, R12, R15 ;  /* 0x0000000c550f723e */ /* 0x000fe2000480700f */
[----:B------:R-:W-:Y:S01]  /*a480*/  IMAD.MOV.U32 R12, RZ, RZ, R39 ;  /* 0x000000ffff0c7224 */ /* 0x000fe200078e0027 */
[----:B------:R-:W-:Y:S01]  /*a490*/  F2FP.SATFINITE.E4M3.F32.PACK_AB_MERGE_C R87, R165, R14, R166 ;  /* 0x0000000ea557723e */ /* 0x000fe200048070a6 */
[----:B------:R-:W-:Y:S01]  /*a4a0*/  IMAD.MOV.U32 R14, RZ, RZ, R38 ;  /* 0x000000ffff0e7224 */ /* 0x000fe200078e0026 */
[----:B------:R-:W-:-:S07]  /*a4b0*/  F2FP.SATFINITE.E4M3.F32.PACK_AB_MERGE_C R85, R50, R49, R37 ;  /* 0x000000313255723e */ /* 0x000fce0004807025 */
.L_x_512:
[----:B------:R-:W-:Y:S05]  /*a4c0*/  BSYNC B3 ;  /* 0x0000000000037941 */ /* 0x000fea0003800000 */
.L_x_511:
[----:B------:R-:W-:Y:S01]  /*a4d0*/  ISETP.GE.AND P3, PT, R11, R136, PT ;  /* 0x000000880b00720c */ /* 0x000fe20003f66270 */
[----:B0-----:R0:W-:-:S12]  /*a4e0*/  ST.E.128 desc[UR50][R126.64], R12 ;  /* 0x0000000c7e007985 */ /* 0x0011d8000c101d32 */
[----:B------:R-:W-:-:S04]  /*a4f0*/  @!P3 IADD3 R36, P5, R156, R11, RZ ;  /* 0x0000000b9c24b210 */ /* 0x000fc80007fbe0ff */
[----:B------:R-:W-:-:S05]  /*a500*/  @!P3 LEA.HI.X.SX32 R37, R11, R154, 0x1, P5 ;  /* 0x0000009a0b25b211 */ /* 0x000fca00028f0eff */
[----:B--2---:R0:W-:Y:S04]  /*a510*/  @!P3 ST.E.128 desc[UR50][R36.64], R84 ;  /* 0x000000542400b985 */ /* 0x0041e8000c101d32 */
.L_x_510:
[----:B------:R-:W-:Y:S05]  /*a520*/  BSYNC B2 ;  /* 0x0000000000027941 */ /* 0x000fea0003800000 */
.L_x_509:
[----:B------:R-:W-:Y:S01]  /*a530*/  ISETP.NE.AND P3, PT, R29, RZ, PT ;  /* 0x000000ff1d00720c */ /* 0x000fe20003f65270 */
[----:B------:R-:W-:-:S12]  /*a540*/  BSSY B2, `(.L_x_513) ;  /* 0x00000f6000027945 */ /* 0x000fd80003800000 */
[----:B------:R-:W-:Y:S05]  /*a550*/  @!P3 BRA `(.L_x_514) ;  /* 0x0000000c00d0b947 */ /* 0x000fea0003800000 */
[----:B0-----:R-:W5:Y:S04]  /*a560*/  LDL R36, [R1+0x30] ;  /* 0x0000300001247983 */ /* 0x001f680000100800 */
[----:B------:R-:W2:Y:S04]  /*a570*/  LDL R14, [R1+0x34] ;  /* 0x00003400010e7983 */ /* 0x000ea80000100800 */
[----:B------:R-:W2:Y:S01]  /*a580*/  LDL R15, [R1+0x38] ;  /* 0x00003800010f7983 */ /* 0x000ea20000100800 */
[----:B------:R-:W-:-:S04]  /*a590*/  SEL R11, R117, R143, !P1 ;  /* 0x0000008f750b7207 */ /* 0x000fc80004800000 */
[----:B------:R-:W-:-:S04]  /*a5a0*/  SHF.R.S32.HI R12, RZ, 0x1f, R11 ;  /* 0x0000001fff0c7819 */ /* 0x000fc8000001140b */
[----:B------:R-:W-:-:S04]  /*a5b0*/  LEA.HI R11, R12, R11, RZ, 0x5 ;  /* 0x0000000b0c0b7211 */ /* 0x000fc800078f28ff */
[----:B------:R-:W-:-:S04]  /*a5c0*/  LEA.HI.SX32 R11, R11, R112, 0x1b ;  /* 0x000000700b0b7211 */ /* 0x000fc800078fdaff */
[----:B------:R-:W-:-:S04]  /*a5d0*/  SHF.R.S32.HI R12, RZ, 0x1f, R11 ;  /* 0x0000001fff0c7819 */ /* 0x000fc8000001140b */
[----:B------:R-:W-:Y:S02]  /*a5e0*/  LEA.HI R12, R12, R11, RZ, 0x2 ;  /* 0x0000000b0c0c7211 */ /* 0x000fe400078f10ff */
[----:B------:R-:W-:Y:S02]  /*a5f0*/  SHF.L.U32 R11, R11, 0x4, RZ ;  /* 0x000000040b0b7819 */ /* 0x000fe400000006ff */
[----:B------:R-:W-:Y:S02]  /*a600*/  SHF.R.S32.HI R13, RZ, 0x2, R12 ;  /* 0x00000002ff0d7819 */ /* 0x000fe4000001140c */
[----:B----4-:R-:W-:-:S05]  /*a610*/  IADD3 R48, P3, R26, R156, RZ ;  /* 0x0000009c1a307210 */ /* 0x010fca0007f7e0ff */
[----:B---3--:R-:W-:Y:S01]  /*a620*/  IMAD.X R49, R154, 0x1, R108, P3 ;  /* 0x000000019a317824 */ /* 0x008fe200018e066c */
        /* <DEDUP_REMOVED lines=13> */
[----:B------:R-:W-:Y:S01]  /*a700*/  SHF.R.U32.HI R42, RZ, 0x8, R53 ;  /* 0x00000008ff2a7819 */ /* 0x000fe20000011635 */
[----:B0-----:R-:W-:Y:S01]  /*a710*/  IMAD.MOV.U32 R40, RZ, RZ, R13 ;  /* 0x000000ffff287224 */ /* 0x001fe200078e000d */
[----:B------:R-:W-:Y:S01]  /*a720*/  SHF.R.U32.HI R163, RZ, 0x10, R53 ;  /* 0x00000010ffa37819 */ /* 0x000fe20000011635 */
[----:B--2---:R-:W-:Y:S01]  /*a730*/  IMAD.MOV.U32 R51, RZ, RZ, R36 ;  /* 0x000000ffff337224 */ /* 0x004fe200078e0024 */
[--C-:B------:R-:W-:Y:S01]  /*a740*/  SHF.R.U32.HI R86, RZ, 0x8, R41.reuse ;  /* 0x00000008ff567819 */ /* 0x100fe20000011629 */
[----:B------:R-:W-:Y:S01]  /*a750*/  IMAD.SHL.U32 R13, R42, 0x100, RZ ;  /* 0x000001002a0d7824 */ /* 0x000fe200078e00ff */
[----:B------:R-:W-:Y:S01]  /*a760*/  LOP3.LUT R52, R53, 0xff0000ff, RZ, 0xc0, !PT ;  /* 0xff0000ff35347812 */ /* 0x000fe200078ec0ff */
[----:B------:R-:W-:Y:S01]  /*a770*/  IMAD.MOV.U32 R42, RZ, RZ, R38 ;  /* 0x000000ffff2a7224 */ /* 0x000fe200078e0026 */
[----:B------:R-:W-:Y:S02]  /*a780*/  LOP3.LUT R54, R41, 0xff0000ff, RZ, 0xc0, !PT ;  /* 0xff0000ff29367812 */ /* 0x000fe400078ec0ff */
[----:B------:R-:W-:Y:S01]  /*a790*/  SHF.R.U32.HI R85, RZ, 0x10, R41 ;  /* 0x00000010ff557819 */ /* 0x000fe20000011629 */
[----:B------:R-:W-:Y:S01]  /*a7a0*/  IMAD.MOV.U32 R41, RZ, RZ, R14 ;  /* 0x000000ffff297224 */ /* 0x000fe200078e000e */
[----:B------:R-:W-:Y:S01]  /*a7b0*/  SHF.R.U32.HI R127, RZ, 0x8, R55 ;  /* 0x00000008ff7f7819 */ /* 0x000fe20000011637 */
[----:B------:R-:W-:Y:S01]  /*a7c0*/  IMAD.U32 R14, R163, 0x10000, RZ ;  /* 0x00010000a30e7824 */ /* 0x000fe200078e00ff */
[----:B------:R-:W-:-:S02]  /*a7d0*/  LOP3.LUT R53, R55, 0xff0000ff, RZ, 0xc0, !PT ;  /* 0xff0000ff37357812 */ /* 0x000fc400078ec0ff */
[----:B------:R-:W-:Y:S02]  /*a7e0*/  SHF.R.U32.HI R126, RZ, 0x10, R55 ;  /* 0x00000010ff7e7819 */ /* 0x000fe40000011637 */
[--C-:B------:R-:W-:Y:S02]  /*a7f0*/  SHF.R.U32.HI R84, RZ, 0x8, R43.reuse ;  /* 0x00000008ff547819 */ /* 0x100fe4000001162b */
[----:B------:R-:W-:Y:S02]  /*a800*/  LOP3.LUT R55, R43, 0xff0000ff, RZ, 0xc0, !PT ;  /* 0xff0000ff2b377812 */ /* 0x000fe400078ec0ff */
[----:B------:R-:W-:Y:S01]  /*a810*/  SHF.R.U32.HI R87, RZ, 0x10, R43 ;  /* 0x00000010ff577819 */ /* 0x000fe2000001162b */
[----:B------:R-:W-:Y:S01]  /*a820*/  IMAD.SHL.U32 R43, R86, 0x100, RZ ;  /* 0x00000100562b7824 */ /* 0x000fe200078e00ff */
[----:B------:R-:W-:Y:S01]  /*a830*/  LOP3.LUT R13, R52, 0xff00, R13, 0xf8, !PT ;  /* 0x0000ff00340d7812 */ /* 0x000fe200078ef80d */
[----:B------:R-:W-:Y:S01]  /*a840*/  IMAD.SHL.U32 R38, R84, 0x100, RZ ;  /* 0x0000010054267824 */ /* 0x000fe200078e00ff */
[----:B------:R-:W-:Y:S01]  /*a850*/  MOV R50, R12 ;  /* 0x0000000c00327202 */ /* 0x000fe20000000f00 */
[----:B------:R-:W-:Y:S01]  /*a860*/  IMAD.U32 R87, R87, 0x10000, RZ ;  /* 0x0001000057577824 */ /* 0x000fe200078e00ff */
[----:B------:R-:W-:-:S02]  /*a870*/  SHF.L.U32 R12, R127, 0x8, RZ ;  /* 0x000000087f0c7819 */ /* 0x000fc400000006ff */
[----:B------:R-:W-:Y:S01]  /*a880*/  LOP3.LUT R14, R13, 0xff0000, R14, 0xf8, !PT ;  /* 0x00ff00000d0e7812 */ /* 0x000fe200078ef80e */
[----:B------:R-:W-:Y:S01]  /*a890*/  IMAD.U32 R13, R126, 0x10000, RZ ;  /* 0x000100007e0d7824 */ /* 0x000fe200078e00ff */
[----:B------:R-:W-:Y:S02]  /*a8a0*/  LOP3.LUT R36, R54, 0xff00, R43, 0xf8, !PT ;  /* 0x0000ff0036247812 */ /* 0x000fe400078ef82b */
[----:B------:R-:W-:Y:S02]  /*a8b0*/  LOP3.LUT R12, R53, 0xff00, R12, 0xf8, !PT ;  /* 0x0000ff00350c7812 */ /* 0x000fe400078ef80c */
[----:B------:R-:W-:Y:S02]  /*a8c0*/  F2FP.F16.E4M3.UNPACK_B R84, R159.H1 ;  /* 0x0000009fff54723e */ /* 0x000fe400030006ff */
[----:B------:R-:W-:Y:S02]  /*a8d0*/  F2FP.F16.E4M3.UNPACK_B R54, R51.H1 ;  /* 0x00000033ff36723e */ /* 0x000fe400030006ff */
[----:B------:R-:W-:-:S02]  /*a8e0*/  F2FP.F16.E4M3.UNPACK_B R52, R50.H1 ;  /* 0x00000032ff34723e */ /* 0x000fc400030006ff */
[----:B------:R-:W-:Y:S01]  /*a8f0*/  LOP3.LUT R86, R55, 0xff00, R38, 0xf8, !PT ;  /* 0x0000ff0037567812 */ /* 0x000fe200078ef826 */
[----:B------:R-:W-:Y:S01]  /*a900*/  HADD2.F32 R43, -RZ, R54.H0_H0 ;  /* 0x20000036ff2b7230 */ /* 0x000fe20000004100 */
[----:B------:R-:W-:Y:S01]  /*a910*/  LOP3.LUT R12, R12, 0xff0000, R13, 0xf8, !PT ;  /* 0x00ff00000c0c7812 */ /* 0x000fe200078ef80d */
[----:B------:R-:W-:Y:S01]  /*a920*/  HADD2.F32 R13, -RZ, R84.H0_H0 ;  /* 0x20000054ff0d7230 */ /* 0x000fe20000004100 */
[----:B------:R-:W-:Y:S01]  /*a930*/  F2FP.F16.E4M3.UNPACK_B R53, R161.H1 ;  /* 0x000000a1ff35723e */ /* 0x000fe200030006ff */
[----:B------:R-:W-:Y:S01]  /*a940*/  HADD2.F32 R38, -RZ, R52.H0_H0 ;  /* 0x20000034ff267230 */ /* 0x000fe20000004100 */
[----:B------:R-:W-:Y:S01]  /*a950*/  SHF.L.U32 R85, R85, 0x10, RZ ;  /* 0x0000001055557819 */ /* 0x000fe200000006ff */
[----:B------:R-:W-:Y:S02]  /*a960*/  HADD2.F32 R84, -RZ, R84.H1_H1 ;  /* 0x30000054ff547230 */ /* 0x000fe40000004100 */
[----:B------:R-:W-:Y:S01]  /*a970*/  FMUL.FTZ R127, R43, R13 ;  /* 0x0000000d2b7f7220 */ /* 0x000fe20000410000 */
[----:B------:R-:W-:-:S02]  /*a980*/  HADD2.F32 R55, -RZ, R53.H0_H0 ;  /* 0x20000035ff377230 */ /* 0x000fc40000004100 */
[----:B------:R-:W-:Y:S01]  /*a990*/  FMUL.FTZ R126, R38, R13 ;  /* 0x0000000d267e7220 */ /* 0x000fe20000410000 */
[----:B------:R-:W-:Y:S01]  /*a9a0*/  LOP3.LUT R13, R86, 0xff0000, R87, 0xf8, !PT ;  /* 0x00ff0000560d7812 */ /* 0x000fe200078ef857 */
[----:B------:R-:W-:Y:S01]  /*a9b0*/  HADD2.F32 R86, -RZ, R53.H1_H1 ;  /* 0x30000035ff567230 */ /* 0x000fe20000004100 */
[----:B------:R-:W-:Y:S01]  /*a9c0*/  LOP3.LUT R36, R36, 0xff0000, R85, 0xf8, !PT ;  /* 0x00ff000024247812 */ /* 0x000fe200078ef855 */
[-C--:B------:R-:W-:Y:S01]  /*a9d0*/  FFMA.FTZ R38, R38, R55.reuse, -R127 ;  /* 0x0000003726267223 */ /* 0x080fe2000001087f */
[----:B------:R-:W-:Y:S01]  /*a9e0*/  FFMA.FTZ R43, R43, R55, R126 ;  /* 0x000000372b2b7223 */ /* 0x000fe2000001007e */
[----:B------:R-:W-:Y:S01]  /*a9f0*/  HADD2.F32 R53, -RZ, R52.H1_H1 ;  /* 0x30000034ff357230 */ /* 0x000fe20000004100 */
[----:B------:R-:W-:Y:S01]  /*aa00*/  F2FP.F16.E4M3.UNPACK_B R159, R159 ;  /* 0x0000009fff9f723e */ /* 0x000fe200020006ff */
[----:B------:R-:W-:Y:S01]  /*aa10*/  HADD2.F32 R85, -RZ, R54.H1_H1 ;  /* 0x30000036ff557230 */ /* 0x000fe20000004100 */
[----:B------:R-:W-:Y:S02]  /*aa20*/  F2FP.F16.E4M3.UNPACK_B R55, R51 ;  /* 0x00000033ff37723e */ /* 0x000fe400020006ff */
[----:B------:R-:W-:Y:S01]  /*aa30*/  F2FP.F16.E4M3.UNPACK_B R54, R50 ;  /* 0x00000032ff36723e */ /* 0x000fe200020006ff */
[-C--:B------:R-:W-:Y:S01]  /*aa40*/  FMUL.FTZ R126, R53, R84.reuse ;  /* 0x00000054357e7220 */ /* 0x080fe20000410000 */
[----:B------:R-:W-:Y:S01]  /*aa50*/  F2FP.F16.E4M3.UNPACK_B R161, R161 ;  /* 0x000000a1ffa1723e */ /* 0x000fe200020006ff */
[----:B------:R-:W-:Y:S01]  /*aa60*/  FMUL.FTZ R50, R85, R84 ;  /* 0x0000005455327220 */ /* 0x000fe20000410000 */
[----:B------:R-:W-:-:S02]  /*aa70*/  HADD2.F32 R87, -RZ, R159.H0_H0 ;  /* 0x2000009fff577230 */ /* 0x000fc40000004100 */
[----:B------:R-:W-:Y:S02]  /*aa80*/  HADD2.F32 R84, -RZ, R55.H0_H0 ;  /* 0x20000037ff547230 */ /* 0x000fe40000004100 */
[-C--:B------:R-:W-:Y:S01]  /*aa90*/  FFMA.FTZ R51, R53, R86.reuse, -R50 ;  /* 0x0000005635337223 */ /* 0x080fe20000010832 */
[----:B------:R-:W-:Y:S02]  /*aaa0*/  HADD2.F32 R52, -RZ, R54.H0_H0 ;  /* 0x20000036ff347230 */ /* 0x000fe40000004100 */
[----:B------:R-:W-:Y:S01]  /*aab0*/  FFMA.FTZ R50, R85, R86, R126 ;  /* 0x0000005655327223 */ /* 0x000fe2000001007e */
[----:B------:R-:W-:Y:S02]  /*aac0*/  HADD2.F32 R53, -RZ, R161.H0_H0 ;  /* 0x200000a1ff357230 */ /* 0x000fe40000004100 */
[-C--:B------:R-:W-:Y:S01]  /*aad0*/  FMUL.FTZ R127, R84, R87.reuse ;  /* 0x00000057547f7220 */ /* 0x080fe20000410000 */
[----:B------:R-:W-:Y:S02]  /*aae0*/  HADD2.F32 R159, -RZ, R159.H1_H1 ;  /* 0x3000009fff9f7230 */ /* 0x000fe40000004100 */
[----:B------:R-:W-:Y:S01]  /*aaf0*/  FMUL.FTZ R87, R52, R87 ;  /* 0x0000005734577220 */ /* 0x000fe20000410000 */
[----:B------:R-:W-:-:S02]  /*ab00*/  HADD2.F32 R85, -RZ, R55.H1_H1 ;  /* 0x30000037ff557230 */ /* 0x000fc40000004100 */
[-C--:B------:R-:W-:Y:S01]  /*ab10*/  FFMA.FTZ R52, R52, R53.reuse, -R127 ;  /* 0x0000003534347223 */ /* 0x080fe2000001087f */
[----:B------:R-:W-:Y:S01]  /*ab20*/  HADD2.F32 R54, -RZ, R54.H1_H1 ;  /* 0x30000036ff367230 */ /* 0x000fe20000004100 */
[----:B------:R-:W-:Y:S01]  /*ab30*/  F2FP.F16.E4M3.UNPACK_B R127, R160.H1 ;  /* 0x000000a0ff7f723e */ /* 0x000fe200030006ff */
[----:B------:R-:W-:Y:S01]  /*ab40*/  HADD2.F32 R161, -RZ, R161.H1_H1 ;  /* 0x300000a1ffa17230 */ /* 0x000fe20000004100 */
[----:B------:R-:W-:Y:S01]  /*ab50*/  F2FP.F16.E4M3.UNPACK_B R86, R42.H1 ;  /* 0x0000002aff56723e */ /* 0x000fe200030006ff */
[----:B------:R-:W-:Y:S01]  /*ab60*/  FFMA.FTZ R53, R84, R53, R87 ;  /* 0x0000003554357223 */ /* 0x000fe20000010057 */
[-C--:B------:R-:W-:Y:S01]  /*ab70*/  FMUL.FTZ R55, R85, R159.reuse ;  /* 0x0000009f55377220 */ /* 0x080fe20000410000 */
[----:B------:R-:W-:Y:S01]  /*ab80*/  FMUL.FTZ R164, R54, R159 ;  /* 0x0000009f36a47220 */ /* 0x000fe20000410000 */
[----:B------:R-:W-:Y:S01]  /*ab90*/  F2FP.F16.E4M3.UNPACK_B R126, R162.H1 ;  /* 0x000000a2ff7e723e */ /* 0x000fe200030006ff */
[----:B------:R-:W-:Y:S01]  /*aba0*/  HADD2.F32 R166, -RZ, R127.H0_H0 ;  /* 0x2000007fffa67230 */ /* 0x000fe20000004100 */
[----:B------:R-:W-:Y:S01]  /*abb0*/  F2FP.F16.E4M3.UNPACK_B R84, R41.H1 ;  /* 0x00000029ff54723e */ /* 0x000fe200030006ff */
[----:B------:R-:W-:-:S02]  /*abc0*/  HADD2.F32 R87, -RZ, R86.H0_H0 ;  /* 0x20000056ff577230 */ /* 0x000fc40000004100 */
[-C--:B------:R-:W-:Y:S01]  /*abd0*/  FFMA.FTZ R55, R54, R161.reuse, -R55 ;  /* 0x000000a136377223 */ /* 0x080fe20000010837 */
[----:B------:R-:W-:Y:S01]  /*abe0*/  FFMA.FTZ R54, R85, R161, R164 ;  /* 0x000000a155367223 */ /* 0x000fe200000100a4 */
[----:B------:R-:W-:Y:S01]  /*abf0*/  HADD2.F32 R164, -RZ, R126.H0_H0 ;  /* 0x2000007effa47230 */ /* 0x000fe20000004100 */
[----:B------:R-:W-:Y:S01]  /*ac00*/  F2FP.F16.E4M3.UNPACK_B R160, R160 ;  /* 0x000000a0ffa0723e */ /* 0x000fe200020006ff */
[----:B------:R-:W-:Y:S02]  /*ac10*/  HADD2.F32 R85, -RZ, R84.H0_H0 ;  /* 0x20000054ff557230 */ /* 0x000fe40000004100 */
[-C--:B------:R-:W-:Y:S01]  /*ac20*/  FMUL.FTZ R168, R87, R166.reuse ;  /* 0x000000a657a87220 */ /* 0x080fe20000410000 */
[----:B------:R-:W-:Y:S01]  /*ac30*/  HADD2.F32 R127, -RZ, R127.H1_H1 ;  /* 0x3000007fff7f7230 */ /* 0x000fe20000004100 */
[----:B------:R-:W-:Y:S01]  /*ac40*/  F2FP.F16.E4M3.UNPACK_B R41, R41 ;  /* 0x00000029ff29723e */ /* 0x000fe200020006ff */
[----:B------:R-:W-:Y:S02]  /*ac50*/  HADD2.F32 R86, -RZ, R86.H1_H1 ;  /* 0x30000056ff567230 */ /* 0x000fe40000004100 */
[C---:B------:R-:W-:Y:S01]  /*ac60*/  FMUL.FTZ R166, R85.reuse, R166 ;  /* 0x000000a655a67220 */ /* 0x040fe20000410000 */
[----:B------:R-:W-:Y:S01]  /*ac70*/  FFMA.FTZ R168, R85, R164, -R168 ;  /* 0x000000a455a87223 */ /* 0x000fe200000108a8 */
[----:B------:R-:W-:Y:S01]  /*ac80*/  HADD2.F32 R84, -RZ, R84.H1_H1 ;  /* 0x30000054ff547230 */ /* 0x000fe20000004100 */
[----:B------:R-:W-:Y:S01]  /*ac90*/  F2FP.F16.E4M3.UNPACK_B R162, R162 ;  /* 0x000000a2ffa2723e */ /* 0x000fe200020006ff */
[----:B------:R-:W-:-:S02]  /*aca0*/  HADD2.F32 R85, -RZ, R126.H1_H1 ;  /* 0x3000007eff557230 */ /* 0x000fc40000004100 */
[-C--:B------:R-:W-:Y:S01]  /*acb0*/  FMUL.FTZ R159, R86, R127.reuse ;  /* 0x0000007f569f7220 */ /* 0x080fe20000410000 */
[----:B------:R-:W-:Y:S01]  /*acc0*/  FFMA.FTZ R166, R87, R164, R166 ;  /* 0x000000a457a67223 */ /* 0x000fe200000100a6 */
[C---:B------:R-:W-:Y:S01]  /*acd0*/  FMUL.FTZ R127, R84.reuse, R127 ;  /* 0x0000007f547f7220 */ /* 0x040fe20000410000 */
[--C-:B------:R-:W-:Y:S02]  /*ace0*/  HADD2.F32 R87, -RZ, R160.reuse.H0_H0 ;  /* 0x200000a0ff577230 */ /* 0x100fe40000004100 */
[-C--:B------:R-:W-:Y:S01]  /*acf0*/  FFMA.FTZ R159, R84, R85.reuse, -R159 ;  /* 0x00000055549f7223 */ /* 0x080fe2000001089f */
[----:B------:R-:W-:Y:S01]  /*ad00*/  F2FP.F16.E4M3.UNPACK_B R84, R42 ;  /* 0x0000002aff54723e */ /* 0x000fe200020006ff */
[----:B------:R-:W-:Y:S01]  /*ad10*/  FFMA.FTZ R161, R86, R85, R127 ;  /* 0x0000005556a17223 */ /* 0x000fe2000001007f */
[----:B------:R-:W-:Y:S01]  /*ad20*/  HADD2.F32 R42, -RZ, R41.H0_H0 ;  /* 0x20000029ff2a7230 */ /* 0x000fe20000004100 */
[----:B------:R-:W-:Y:S01]  /*ad30*/  F2FP.SATFINITE.E4M3.F32.PACK_AB_MERGE_C R38, R51, R38, RZ ;  /* 0x000000263326723e */ /* 0x000fe200048070ff */
[----:B------:R-:W-:Y:S01]  /*ad40*/  HADD2.F32 R160, -RZ, R160.H1_H1 ;  /* 0x300000a0ffa07230 */ /* 0x000fe20000004100 */
[----:B------:R-:W-:Y:S01]  /*ad50*/  F2FP.F16.E4M3.UNPACK_B R51, R40 ;  /* 0x00000028ff33723e */ /* 0x000fe200020006ff */
[----:B------:R-:W-:-:S02]  /*ad60*/  HADD2.F32 R85, -RZ, R84.H0_H0 ;  /* 0x20000054ff557230 */ /* 0x000fc40000004100 */
[CC--:B------:R-:W-:Y:S01]  /*ad70*/  FMUL.FTZ R126, R42.reuse, R87.reuse ;  /* 0x000000572a7e7220 */ /* 0x0c0fe20000410000 */
[----:B------:R-:W-:Y:S01]  /*ad80*/  HADD2.F32 R41, -RZ, R41.H1_H1 ;  /* 0x30000029ff297230 */ /* 0x000fe20000004100 */
[----:B------:R-:W-:Y:S01]  /*ad90*/  F2FP.SATFINITE.E4M3.F32.PACK_AB_MERGE_C R161, R161, R166, RZ ;  /* 0x000000a6a1a1723e */ /* 0x000fe200048070ff */
[----:B------:R-:W-:Y:S02]  /*ada0*/  HADD2.F32 R86, -RZ, R162.H0_H0 ;  /* 0x200000a2ff567230 */ /* 0x000fe40000004100 */
[----:B------:R-:W-:Y:S01]  /*adb0*/  FMUL.FTZ R127, R85, R87 ;  /* 0x00000057557f7220 */ /* 0x000fe20000410000 */
[----:B------:R-:W-:Y:S02]  /*adc0*/  HADD2.F32 R84, -RZ, R84.H1_H1 ;  /* 0x30000054ff547230 */ /* 0x000fe40000004100 */
[----:B------:R-:W-:Y:S01]  /*add0*/  FMUL.FTZ R87, R41, R160 ;  /* 0x000000a029577220 */ /* 0x000fe20000410000 */
[----:B------:R-:W-:Y:S02]  /*ade0*/  HADD2.F32 R162, -RZ, R162.H1_H1 ;  /* 0x300000a2ffa27230 */ /* 0x000fe40000004100 */
[----:B------:R-:W-:Y:S01]  /*adf0*/  FFMA.FTZ R127, R42, R86, -R127 ;  /* 0x000000562a7f7223 */ /* 0x000fe2000001087f */
[----:B------:R-:W-:Y:S01]  /*ae00*/  F2FP.SATFINITE.E4M3.F32.PACK_AB_MERGE_C R42, R50, R43, RZ ;  /* 0x0000002b322a723e */ /* 0x000fe200048070ff */
[C---:B------:R-:W-:Y:S01]  /*ae10*/  FMUL.FTZ R164, R84.reuse, R160 ;  /* 0x000000a054a47220 */ /* 0x040fe20000410000 */
[----:B------:R-:W-:Y:S01]  /*ae20*/  F2FP.SATFINITE.E4M3.F32.PACK_AB_MERGE_C R43, R55, R52, R38 ;  /* 0x00000034372b723e */ /* 0x000fe20004807026 */
[----:B------:R-:W-:Y:S01]  /*ae30*/  FFMA.FTZ R87, R84, R162, R87 ;  /* 0x000000a254577223 */ /* 0x000fe20000010057 */
[----:B------:R-:W-:Y:S01]  /*ae40*/  F2FP.F16.E4M3.UNPACK_B R84, R37 ;  /* 0x00000025ff54723e */ /* 0x000fe200020006ff */
[----:B------:R-:W-:Y:S01]  /*ae50*/  FFMA.FTZ R126, R85, R86, R126 ;  /* 0x00000056557e7223 */ /* 0x000fe2000001007e */
[----:B------:R-:W-:Y:S01]  /*ae60*/  F2FP.F16.E4M3.UNPACK_B R52, R36 ;  /* 0x00000024ff34723e */ /* 0x000fe200020006ff */
[----:B------:R-:W-:Y:S01]  /*ae70*/  HADD2.F32 R50, -RZ, R51.H0_H0 ;  /* 0x20000033ff327230 */ /* 0x000fe20000004100 */
[----:B------:R-:W-:Y:S01]  /*ae80*/  F2FP.SATFINITE.E4M3.F32.PACK_AB_MERGE_C R42, R54, R53, R42 ;  /* 0x00000035362a723e */ /* 0x000fe2000480702a */
[----:B------:R-:W-:Y:S01]  /*ae90*/  HADD2.F32 R53, -RZ, R84.H0_H0 ;  /* 0x20000054ff357230 */ /* 0x000fe20000004100 */
[----:B------:R-:W-:Y:S01]  /*aea0*/  F2FP.F16.E4M3.UNPACK_B R54, R14 ;  /* 0x0000000eff36723e */ /* 0x000fe200020006ff */
[----:B------:R-:W-:Y:S01]  /*aeb0*/  HADD2.F32 R85, -RZ, R52.H0_H0 ;  /* 0x20000034ff557230 */ /* 0x000fe20000004100 */
[----:B------:R-:W-:Y:S01]  /*aec0*/  F2FP.SATFINITE.E4M3.F32.PACK_AB_MERGE_C R38, R87, R126, R161 ;  /* 0x0000007e5726723e */ /* 0x000fe200048070a1 */
[----:B------:R-:W-:Y:S01]  /*aed0*/  HADD2.F32 R84, -RZ, R84.H1_H1 ;  /* 0x30000054ff547230 */ /* 0x000fe20000004100 */
[----:B------:R-:W-:Y:S01]  /*aee0*/  F2FP.F16.E4M3.UNPACK_B R40, R40.H1 ;  /* 0x00000028ff28723e */ /* 0x000fe200030006ff */
[----:B------:R-:W-:-:S02]  /*aef0*/  HADD2.F32 R55, -RZ, R54.H0_H0 ;  /* 0x20000036ff377230 */ /* 0x000fc40000004100 */
[CC--:B------:R-:W-:Y:S01]  /*af00*/  FMUL.FTZ R87, R53.reuse, R85.reuse ;  /* 0x0000005535577220 */ /* 0x0c0fe20000410000 */
[C---:B------:R-:W-:Y:S01]  /*af10*/  FMUL.FTZ R86, R50.reuse, R85 ;  /* 0x0000005532567220 */ /* 0x040fe20000410000 */
[----:B------:R-:W-:Y:S01]  /*af20*/  HADD2.F32 R85, -RZ, R52.H1_H1 ;  /* 0x30000034ff557230 */ /* 0x000fe20000004100 */
[----:B------:R-:W-:Y:S01]  /*af30*/  F2FP.F16.E4M3.UNPACK_B R14, R14.H1 ;  /* 0x0000000eff0e723e */ /* 0x000fe200030006ff */
[----:B------:R-:W-:Y:S02]  /*af40*/  HADD2.F32 R52, -RZ, R51.H1_H1 ;  /* 0x30000033ff347230 */ /* 0x000fe40000004100 */
[-C--:B------:R-:W-:Y:S01]  /*af50*/  FFMA.FTZ R50, R50, R55.reuse, -R87 ;  /* 0x0000003732327223 */ /* 0x080fe20000010857 */
[----:B------:R-:W-:Y:S01]  /*af60*/  FFMA.FTZ R51, R53, R55, R86 ;  /* 0x0000003735337223 */ /* 0x000fe20000010056 */
[----:B------:R-:W-:Y:S02]  /*af70*/  HADD2.F32 R53, -RZ, R54.H1_H1 ;  /* 0x30000036ff357230 */ /* 0x000fe40000004100 */
[-C--:B------:R-:W-:Y:S01]  /*af80*/  FMUL.FTZ R55, R84, R85.reuse ;  /* 0x0000005554377220 */ /* 0x080fe20000410000 */
[C---:B------:R-:W-:Y:S01]  /*af90*/  FMUL.FTZ R87, R52.reuse, R85 ;  /* 0x0000005534577220 */ /* 0x040fe20000410000 */
[----:B------:R-:W-:Y:S01]  /*afa0*/  F2FP.F16.E4M3.UNPACK_B R54, R37.H1 ;  /* 0x00000025ff36723e */ /* 0x000fe200030006ff */
[----:B------:R-:W-:Y:S01]  /*afb0*/  FFMA.FTZ R164, R41, R162, -R164 ;  /* 0x000000a229a47223 */ /* 0x000fe200000108a4 */
[----:B------:R-:W-:Y:S01]  /*afc0*/  F2FP.F16.E4M3.UNPACK_B R85, R36.H1 ;  /* 0x00000024ff55723e */ /* 0x000fe200030006ff */
[-C--:B------:R-:W-:Y:S01]  /*afd0*/  FFMA.FTZ R37, R52, R53.reuse, -R55 ;  /* 0x0000003534257223 */ /* 0x080fe20000010837 */
[----:B------:R-:W-:Y:S01]  /*afe0*/  FFMA.FTZ R36, R84, R53, R87 ;  /* 0x0000003554247223 */ /* 0x000fe20000010057 */
[----:B------:R-:W-:Y:S01]  /*aff0*/  HADD2.F32 R55, -RZ, R54.H0_H0 ;  /* 0x20000036ff377230 */ /* 0x000fe20000004100 */
[-C--:B------:R-:W-:Y:S01]  /*b000*/  F2FP.F16.E4M3.UNPACK_B R160, R13.reuse.H1 ;  /* 0x0000000dffa0723e */ /* 0x080fe200030006ff */
[----:B------:R-:W-:Y:S01]  /*b010*/  HADD2.F32 R84, -RZ, R85.H0_H0 ;  /* 0x20000055ff547230 */ /* 0x000fe20000004100 */
[----:B------:R-:W-:Y:S01]  /*b020*/  F2FP.SATFINITE.E4M3.F32.PACK_AB_MERGE_C R41, R159, R168, RZ ;  /* 0x000000a89f29723e */ /* 0x000fe200048070ff */
[--C-:B------:R-:W-:Y:S01]  /*b030*/  HADD2.F32 R52, -RZ, R40.reuse.H0_H0 ;  /* 0x20000028ff347230 */ /* 0x100fe20000004100 */
[----:B------:R-:W-:Y:S01]  /*b040*/  F2FP.F16.E4M3.UNPACK_B R159, R13 ;  /* 0x0000000dff9f723e */ /* 0x000fe200020006ff */
[----:B------:R-:W-:-:S02]  /*b050*/  HADD2.F32 R53, -RZ, R40.H1_H1 ;  /* 0x30000028ff357230 */ /* 0x000fc40000004100 */
[CC--:B------:R-:W-:Y:S01]  /*b060*/  FMUL.FTZ R87, R55.reuse, R84.reuse ;  /* 0x0000005437577220 */ /* 0x0c0fe20000410000 */
[----:B------:R-:W-:Y:S02]  /*b070*/  HADD2.F32 R40, -RZ, R14.H0_H0 ;  /* 0x2000000eff287230 */ /* 0x000fe40000004100 */
[----:B------:R-:W-:Y:S01]  /*b080*/  FMUL.FTZ R84, R52, R84 ;  /* 0x0000005434547220 */ /* 0x000fe20000410000 */
[----:B------:R-:W-:Y:S01]  /*b090*/  HADD2.F32 R54, -RZ, R54.H1_H1 ;  /* 0x30000036ff367230 */ /* 0x000fe20000004100 */
[----:B------:R-:W-:Y:S01]  /*b0a0*/  F2FP.F16.E4M3.UNPACK_B R13, R12 ;  /* 0x0000000cff0d723e */ /* 0x000fe200020006ff */
[----:B------:R-:W-:Y:S01]  /*b0b0*/  HADD2.F32 R86, -RZ, R85.H1_H1 ;  /* 0x30000055ff567230 */ /* 0x000fe20000004100 */
[----:B------:R-:W-:Y:S01]  /*b0c0*/  F2FP.SATFINITE.E4M3.F32.PACK_AB_MERGE_C R41, R164, R127, R41 ;  /* 0x0000007fa429723e */ /* 0x000fe20004807029 */
[----:B------:R-:W-:Y:S02]  /*b0d0*/  HADD2.F32 R85, -RZ, R14.H1_H1 ;  /* 0x3000000eff557230 */ /* 0x000fe40000004100 */
[-C--:B------:R-:W-:Y:S01]  /*b0e0*/  FFMA.FTZ R14, R52, R40.reuse, -R87 ;  /* 0x00000028340e7223 */ /* 0x080fe20000010857 */
[----:B------:R-:W-:Y:S01]  /*b0f0*/  FFMA.FTZ R40, R55, R40, R84 ;  /* 0x0000002837287223 */ /* 0x000fe20000010054 */
[-C--:B------:R-:W-:Y:S01]  /*b100*/  FMUL.FTZ R126, R54, R86.reuse ;  /* 0x00000056367e7220 */ /* 0x080fe20000410000 */
[----:B------:R-:W-:Y:S01]  /*b110*/  FMUL.FTZ R55, R53, R86 ;  /* 0x0000005635377220 */ /* 0x000fe20000410000 */
[----:B------:R-:W-:Y:S01]  /*b120*/  F2FP.F16.E4M3.UNPACK_B R52, R15 ;  /* 0x0000000fff34723e */ /* 0x000fe200020006ff */
[----:B------:R-:W-:-:S02]  /*b130*/  HADD2.F32 R163, -RZ, R160.H0_H0 ;  /* 0x200000a0ffa37230 */ /* 0x000fc40000004100 */
[-C--:B------:R-:W-:Y:S01]  /*b140*/  FFMA.FTZ R53, R53, R85.reuse, -R126 ;  /* 0x0000005535357223 */ /* 0x080fe2000001087e */
[----:B------:R-:W-:Y:S01]  /*b150*/  FFMA.FTZ R55, R54, R85, R55 ;  /* 0x0000005536377223 */ /* 0x000fe20000010037 */
[----:B------:R-:W-:Y:S01]  /*b160*/  F2FP.F16.E4M3.UNPACK_B R85, R39.H1 ;  /* 0x00000027ff55723e */ /* 0x000fe200030006ff */
[----:B------:R-:W-:Y:S01]  /*b170*/  HADD2.F32 R161, -RZ, R159.H0_H0 ;  /* 0x2000009fffa17230 */ /* 0x000fe20000004100 */
[----:B------:R-:W-:Y:S01]  /*b180*/  F2FP.F16.E4M3.UNPACK_B R15, R15.H1 ;  /* 0x0000000fff0f723e */ /* 0x000fe200030006ff */
[----:B------:R-:W-:Y:S01]  /*b190*/  HADD2.F32 R160, -RZ, R160.H1_H1 ;  /* 0x300000a0ffa07230 */ /* 0x000fe20000004100 */
[----:B------:R-:W-:Y:S01]  /*b1a0*/  F2FP.F16.E4M3.UNPACK_B R87, R12.H1 ;  /* 0x0000000cff57723e */ /* 0x000fe200030006ff */
[----:B------:R-:W-:Y:S01]  /*b1b0*/  HADD2.F32 R12, -RZ, R85.H0_H0 ;  /* 0x20000055ff0c7230 */ /* 0x000fe20000004100 */
[----:B------:R-:W-:Y:S01]  /*b1c0*/  F2FP.F16.E4M3.UNPACK_B R84, R39 ;  /* 0x00000027ff54723e */ /* 0x000fe200020006ff */
[----:B------:R-:W-:Y:S01]  /*b1d0*/  HADD2.F32 R54, -RZ, R15.H0_H0 ;  /* 0x2000000fff367230 */ /* 0x000fe20000004100 */
[----:B------:R-:W-:Y:S01]  /*b1e0*/  F2FP.SATFINITE.E4M3.F32.PACK_AB_MERGE_C R14, R53, R14, RZ ;  /* 0x0000000e350e723e */ /* 0x000fe200048070ff */
[----:B------:R-:W-:-:S02]  /*b1f0*/  HADD2.F32 R127, -RZ, R87.H0_H0 ;  /* 0x20000057ff7f7230 */ /* 0x000fc40000004100 */
[-C--:B------:R-:W-:Y:S01]  /*b200*/  FMUL.FTZ R165, R12, R163.reuse ;  /* 0x000000a30ca57220 */ /* 0x080fe20000410000 */
[----:B------:R-:W-:Y:S02]  /*b210*/  HADD2.F32 R86, -RZ, R84.H0_H0 ;  /* 0x20000054ff567230 */ /* 0x000fe40000004100 */
[C---:B------:R-:W-:Y:S01]  /*b220*/  FMUL.FTZ R163, R54.reuse, R163 ;  /* 0x000000a336a37220 */ /* 0x040fe20000410000 */
[----:B------:R-:W-:Y:S02]  /*b230*/  HADD2.F32 R85, -RZ, R85.H1_H1 ;  /* 0x30000055ff557230 */ /* 0x000fe40000004100 */
[-C--:B------:R-:W-:Y:S01]  /*b240*/  FFMA.FTZ R165, R54, R127.reuse, -R165 ;  /* 0x0000007f36a57223 */ /* 0x080fe200000108a5 */
[----:B------:R-:W-:Y:S02]  /*b250*/  HADD2.F32 R15, -RZ, R15.H1_H1 ;  /* 0x3000000fff0f7230 */ /* 0x000fe40000004100 */
[----:B------:R-:W-:Y:S01]  /*b260*/  FFMA.FTZ R163, R12, R127, R163 ;  /* 0x0000007f0ca37223 */ /* 0x000fe200000100a3 */
[----:B------:R-:W-:-:S02]  /*b270*/  HADD2.F32 R39, -RZ, R52.H0_H0 ;  /* 0x20000034ff277230 */ /* 0x000fc40000004100 */
[-C--:B------:R-:W-:Y:S01]  /*b280*/  FMUL.FTZ R162, R86, R161.reuse ;  /* 0x000000a156a27220 */ /* 0x080fe20000410000 */
[----:B------:R-:W-:Y:S02]  /*b290*/  HADD2.F32 R126, -RZ, R13.H0_H0 ;  /* 0x2000000dff7e7230 */ /* 0x000fe40000004100 */
[-C--:B------:R-:W-:Y:S01]  /*b2a0*/  FMUL.FTZ R54, R85, R160.reuse ;  /* 0x000000a055367220 */ /* 0x080fe20000410000 */
[----:B------:R-:W-:Y:S02]  /*b2b0*/  HADD2.F32 R84, -RZ, R84.H1_H1 ;  /* 0x30000054ff547230 */ /* 0x000fe40000004100 */
[----:B------:R-:W-:Y:S01]  /*b2c0*/  FMUL.FTZ R160, R15, R160 ;  /* 0x000000a00fa07220 */ /* 0x000fe20000410000 */
[----:B------:R-:W-:Y:S02]  /*b2d0*/  HADD2.F32 R159, -RZ, R159.H1_H1 ;  /* 0x3000009fff9f7230 */ /* 0x000fe40000004100 */
[----:B------:R-:W-:Y:S01]  /*b2e0*/  FMUL.FTZ R161, R39, R161 ;  /* 0x000000a127a17220 */ /* 0x000fe20000410000 */
[----:B------:R-:W-:-:S02]  /*b2f0*/  HADD2.F32 R12, -RZ, R87.H1_H1 ;  /* 0x30000057ff0c7230 */ /* 0x000fc40000004100 */
[----:B------:R-:W-:Y:S01]  /*b300*/  FFMA.FTZ R162, R39, R126, -R162 ;  /* 0x0000007e27a27223 */ /* 0x000fe200000108a2 */
[----:B------:R-:W-:Y:S02]  /*b310*/  HADD2.F32 R52, -RZ, R52.H1_H1 ;  /* 0x30000034ff347230 */ /* 0x000fe40000004100 */
[-C--:B------:R-:W-:Y:S01]  /*b320*/  FMUL.FTZ R39, R84, R159.reuse ;  /* 0x0000009f54277220 */ /* 0x080fe20000410000 */
[----:B------:R-:W-:Y:S02]  /*b330*/  HADD2.F32 R13, -RZ, R13.H1_H1 ;  /* 0x3000000dff0d7230 */ /* 0x000fe40000004100 */
[-C--:B------:R-:W-:Y:S01]  /*b340*/  FFMA.FTZ R54, R15, R12.reuse, -R54 ;  /* 0x0000000c0f367223 */ /* 0x080fe20000010836 */
[----:B------:R-:W-:Y:S01]  /*b350*/  FFMA.FTZ R160, R85, R12, R160 ;  /* 0x0000000c55a07223 */ /* 0x000fe200000100a0 */
[----:B------:R-:W-:Y:S01]  /*b360*/  FMUL.FTZ R159, R52, R159 ;  /* 0x0000009f349f7220 */ /* 0x000fe20000410000 */
[----:B------:R-:W-:Y:S01]  /*b370*/  FFMA.FTZ R161, R86, R126, R161 ;  /* 0x0000007e56a17223 */ /* 0x000fe200000100a1 */
[----:B------:R-:W-:Y:S01]  /*b380*/  FFMA.FTZ R39, R52, R13, -R39 ;  /* 0x0000000d34277223 */ /* 0x000fe20000010827 */
[----:B------:R-:W-:Y:S01]  /*b390*/  F2FP.SATFINITE.E4M3.F32.PACK_AB_MERGE_C R54, R54, R165, RZ ;  /* 0x000000a53636723e */ /* 0x000fe200048070ff */
[----:B------:R-:W-:Y:S01]  /*b3a0*/  FFMA.FTZ R84, R84, R13, R159 ;  /* 0x0000000d54547223 */ /* 0x000fe2000001009f */
[----:B------:R-:W-:Y:S01]  /*b3b0*/  F2FP.SATFINITE.E4M3.F32.PACK_AB_MERGE_C R40, R55, R40, RZ ;  /* 0x000000283728723e */ /* 0x000fe200048070ff */
[----:B------:R-:W-:Y:S01]  /*b3c0*/  IMAD.MOV.U32 R12, RZ, RZ, R43 ;  /* 0x000000ffff0c7224 */ /* 0x000fe200078e002b */
[----:B------:R-:W-:-:S02]  /*b3d0*/  F2FP.SATFINITE.E4M3.F32.PACK_AB_MERGE_C R160, R160, R163, RZ ;  /* 0x000000a3a0a0723e */ /* 0x000fc400048070ff */
[----:B------:R-:W-:Y:S01]  /*b3e0*/  F2FP.SATFINITE.E4M3.F32.PACK_AB_MERGE_C R13, R37, R50, R14 ;  /* 0x00000032250d723e */ /* 0x000fe2000480700e */
[----:B------:R-:W-:Y:S01]  /*b3f0*/  IMAD.MOV.U32 R14, RZ, RZ, R41 ;  /* 0x000000ffff0e7224 */ /* 0x000fe200078e0029 */
[----:B------:R-:W-:Y:S02]  /*b400*/  F2FP.SATFINITE.E4M3.F32.PACK_AB_MERGE_C R15, R39, R162, R54 ;  /* 0x000000a2270f723e */ /* 0x000fe40004807036 */
[----:B------:R-:W-:Y:S01]  /*b410*/  F2FP.SATFINITE.E4M3.F32.PACK_AB_MERGE_C R37, R36, R51, R40 ;  /* 0x000000332425723e */ /* 0x000fe20004807028 */
[----:B------:R-:W-:Y:S01]  /*b420*/  IMAD.MOV.U32 R36, RZ, RZ, R42 ;  /* 0x000000ffff247224 */ /* 0x000fe200078e002a */
[----:B------:R-:W-:-:S07]  /*b430*/  F2FP.SATFINITE.E4M3.F32.PACK_AB_MERGE_C R39, R84, R161, R160 ;  /* 0x000000a15427723e */ /* 0x000fce00048070a0 */
.L_x_516:
[----:B------:R-:W-:Y:S05]  /*b440*/  BSYNC B3 ;  /* 0x0000000000037941 */ /* 0x000fea0003800000 */
.L_x_515:
[----:B------:R-:W-:Y:S01]  /*b450*/  ISETP.GE.AND P3, PT, R11, R136, PT ;  /* 0x000000880b00720c */ /* 0x000fe20003f66270 */
[----:B0-----:R0:W-:-:S12]  /*b460*/  ST.E.128 desc[UR50][R48.64], R12 ;  /* 0x0000000c30007985 */ /* 0x0011d8000c101d32 */
[----:B------:R-:W-:-:S04]  /*b470*/  @!P3 IADD3 R40, P5, R156, R11, RZ ;  /* 0x0000000b9c28b210 */ /* 0x000fc80007fbe0ff */
[----:B------:R-:W-:-:S05]  /*b480*/  @!P3 LEA.HI.X.SX32 R41, R11, R154, 0x1, P5 ;  /* 0x0000009a0b29b211 */ /* 0x000fca00028f0eff */
[----:B--2---:R0:W-:Y:S04]  /*b490*/  @!P3 ST.E.128 desc[UR50][R40.64], R36 ;  /* 0x000000242800b985 */ /* 0x0041e8000c101d32 */
.L_x_514:
[----:B------:R-:W-:Y:S05]  /*b4a0*/  BSYNC B2 ;  /* 0x0000000000027941 */ /* 0x000fea0003800000 */
.L_x_513:
[----:B------:R-:W-:-:S13]  /*b4b0*/  ISETP.NE.AND P3, PT, R30, RZ, PT ;  /* 0x000000ff1e00720c */ /* 0x000fda0003f65270 */
[----:B------:R-:W-:Y:S05]  /*b4c0*/  @!P3 BRA `(.L_x_508) ;  /* 0x0000000c00d0b947 */ /* 0x000fea0003800000 */
[----:B0-----:R-:W5:Y:S04]  /*b4d0*/  LDL R36, [R1+0x30] ;  /* 0x0000300001247983 */ /* 0x001f680000100800 */
[----:B------:R-:W2:Y:S04]  /*b4e0*/  LDL R14, [R1+0x34] ;  /* 0x00003400010e7983 */ /* 0x000ea80000100800 */
[----:B------:R-:W2:Y:S01]  /*b4f0*/  LDL R15, [R1+0x38] ;  /* 0x00003800010f7983 */ /* 0x000ea20000100800 */
[----:B------:R-:W-:-:S04]  /*b500*/  ISETP.NE.AND P5, PT, R114, RZ, PT ;  /* 0x000000ff7200720c */ /* 0x000fc80003fa5270 */
        /* <DEDUP_REMOVED lines=23> */
[--C-:B------:R-:W-:Y:S01]  /*b680*/  SHF.R.U32.HI R43, RZ, 0x8, R81.reuse ;  /* 0x00000008ff2b7819 */ /* 0x100fe20000011651 */
[----:B0-----:R-:W-:Y:S01]  /*b690*/  IMAD.MOV.U32 R46, RZ, RZ, R12 ;  /* 0x000000ffff2e7224 */ /* 0x001fe200078e000c */
[----:B------:R-:W-:Y:S01]  /*b6a0*/  SHF.R.U32.HI R55, RZ, 0x10, R81 ;  /* 0x00000010ff377819 */ /* 0x000fe20000011651 */
[----:B--2---:R-:W-:Y:S01]  /*b6b0*/  IMAD.MOV.U32 R48, RZ, RZ, R36 ;  /* 0x000000ffff307224 */ /* 0x004fe200078e0024 */
[----:B------:R-:W-:Y:S01]  /*b6c0*/  LOP3.LUT R49, R81, 0xff0000ff, RZ, 0xc0, !PT ;  /* 0xff0000ff51317812 */ /* 0x000fe200078ec0ff */
[----:B------:R-:W-:Y:S01]  /*b6d0*/  IMAD.SHL.U32 R12, R43, 0x100, RZ ;  /* 0x000001002b0c7824 */ /* 0x000fe200078e00ff */
[----:B------:R-:W-:Y:S01]  /*b6e0*/  SHF.R.U32.HI R53, RZ, 0x8, R83 ;  /* 0x00000008ff357819 */ /* 0x000fe20000011653 */
[----:B------:R-:W-:Y:S01]  /*b6f0*/  IMAD.MOV.U32 R43, RZ, RZ, R14 ;  /* 0x000000ffff2b7224 */ /* 0x000fe200078e000e */
[----:B------:R-:W-:Y:S01]  /*b700*/  SHF.R.U32.HI R52, RZ, 0x8, R45 ;  /* 0x00000008ff347819 */ /* 0x000fe2000001162d */
[----:B------:R-:W-:Y:S01]  /*b710*/  IMAD.U32 R14, R55, 0x10000, RZ ;  /* 0x00010000370e7824 */ /* 0x000fe200078e00ff */
[----:B------:R-:W-:-:S02]  /*b720*/  SHF.R.U32.HI R50, RZ, 0x8, R47 ;  /* 0x00000008ff327819 */ /* 0x000fc4000001162f */
[----:B------:R-:W-:Y:S02]  /*b730*/  LOP3.LUT R49, R49, 0xff00, R12, 0xf8, !PT ;  /* 0x0000ff0031317812 */ /* 0x000fe400078ef80c */
[----:B------:R-:W-:Y:S01]  /*b740*/  SHF.R.U32.HI R81, RZ, 0x10, R83 ;  /* 0x00000010ff517819 */ /* 0x000fe20000011653 */
[----:B------:R-:W-:Y:S01]  /*b750*/  IMAD.SHL.U32 R36, R50, 0x100, RZ ;  /* 0x0000010032247824 */ /* 0x000fe200078e00ff */
[----:B------:R-:W-:Y:S02]  /*b760*/  LOP3.LUT R51, R83, 0xff0000ff, RZ, 0xc0, !PT ;  /* 0xff0000ff53337812 */ /* 0x000fe400078ec0ff */
[----:B------:R-:W-:Y:S02]  /*b770*/  SHF.R.U32.HI R80, RZ, 0x10, R45 ;  /* 0x00000010ff507819 */ /* 0x000fe4000001162d */
[----:B------:R-:W-:Y:S02]  /*b780*/  LOP3.LUT R44, R45, 0xff0000ff, RZ, 0xc0, !PT ;  /* 0xff0000ff2d2c7812 */ /* 0x000fe400078ec0ff */
[----:B------:R-:W-:Y:S01]  /*b790*/  MOV R42, R13 ;  /* 0x0000000d002a7202 */ /* 0x000fe20000000f00 */
[----:B------:R-:W-:Y:S01]  /*b7a0*/  IMAD.SHL.U32 R13, R52, 0x100, RZ ;  /* 0x00000100340d7824 */ /* 0x000fe200078e00ff */
[----:B------:R-:W-:-:S02]  /*b7b0*/  SHF.L.U32 R12, R53, 0x8, RZ ;  /* 0x00000008350c7819 */ /* 0x000fc400000006ff */
[----:B------:R-:W-:Y:S02]  /*b7c0*/  SHF.R.U32.HI R54, RZ, 0x10, R47 ;  /* 0x00000010ff367819 */ /* 0x000fe4000001162f */
[----:B------:R-:W-:Y:S02]  /*b7d0*/  LOP3.LUT R45, R47, 0xff0000ff, RZ, 0xc0, !PT ;  /* 0xff0000ff2f2d7812 */ /* 0x000fe400078ec0ff */
[----:B------:R-:W-:Y:S01]  /*b7e0*/  LOP3.LUT R14, R49, 0xff0000, R14, 0xf8, !PT ;  /* 0x00ff0000310e7812 */ /* 0x000fe200078ef80e */
[----:B------:R-:W-:Y:S01]  /*b7f0*/  IMAD.U32 R54, R54, 0x10000, RZ ;  /* 0x0001000036367824 */ /* 0x000fe200078e00ff */
[----:B------:R-:W-:Y:S02]  /*b800*/  F2FP.F16.E4M3.UNPACK_B R52, R153.H1 ;  /* 0x00000099ff34723e */ /* 0x000fe400030006ff */
[----:B------:R-:W-:Y:S02]  /*b810*/  F2FP.F16.E4M3.UNPACK_B R49, R48.H1 ;  /* 0x00000030ff31723e */ /* 0x000fe400030006ff */
[----:B------:R-:W-:-:S02]  /*b820*/  F2FP.F16.E4M3.UNPACK_B R47, R46.H1 ;  /* 0x0000002eff2f723e */ /* 0x000fc400030006ff */
[----:B------:R-:W-:Y:S01]  /*b830*/  LOP3.LUT R51, R51, 0xff00, R12, 0xf8, !PT ;  /* 0x0000ff0033337812 */ /* 0x000fe200078ef80c */
[----:B------:R-:W-:Y:S01]  /*b840*/  IMAD.U32 R12, R81, 0x10000, RZ ;  /* 0x00010000510c7824 */ /* 0x000fe200078e00ff */
[----:B------:R-:W-:Y:S01]  /*b850*/  LOP3.LUT R53, R44, 0xff00, R13, 0xf8, !PT ;  /* 0x0000ff002c357812 */ /* 0x000fe200078ef80d */
[----:B------:R-:W-:Y:S01]  /*b860*/  HADD2.F32 R13, -RZ, R52.H0_H0 ;  /* 0x20000034ff0d7230 */ /* 0x000fe20000004100 */
[----:B------:R-:W-:Y:S01]  /*b870*/  LOP3.LUT R55, R45, 0xff00, R36, 0xf8, !PT ;  /* 0x0000ff002d377812 */ /* 0x000fe200078ef824 */
[----:B------:R-:W-:Y:S01]  /*b880*/  HADD2.F32 R45, -RZ, R49.H0_H0 ;  /* 0x20000031ff2d7230 */ /* 0x000fe20000004100 */
[----:B------:R-:W-:Y:S01]  /*b890*/  F2FP.F16.E4M3.UNPACK_B R50, R157.H1 ;  /* 0x0000009dff32723e */ /* 0x000fe200030006ff */
[--C-:B------:R-:W-:Y:S01]  /*b8a0*/  HADD2.F32 R44, -RZ, R47.reuse.H0_H0 ;  /* 0x2000002fff2c7230 */ /* 0x100fe20000004100 */
[----:B------:R-:W-:Y:S01]  /*b8b0*/  LOP3.LUT R12, R51, 0xff0000, R12, 0xf8, !PT ;  /* 0x00ff0000330c7812 */ /* 0x000fe200078ef80c */
[----:B------:R-:W-:Y:S01]  /*b8c0*/  HADD2.F32 R47, -RZ, R47.H1_H1 ;  /* 0x3000002fff2f7230 */ /* 0x000fe20000004100 */
[----:B------:R-:W-:Y:S01]  /*b8d0*/  SHF.L.U32 R36, R80, 0x10, RZ ;  /* 0x0000001050247819 */ /* 0x000fe200000006ff */
[----:B------:R-:W-:-:S02]  /*b8e0*/  HADD2.F32 R51, -RZ, R50.H0_H0 ;  /* 0x20000032ff337230 */ /* 0x000fc40000004100 */
[-C--:B------:R-:W-:Y:S01]  /*b8f0*/  FMUL.FTZ R81, R45, R13.reuse ;  /* 0x0000000d2d517220 */ /* 0x080fe20000410000 */
[C---:B------:R-:W-:Y:S01]  /*b900*/  FMUL.FTZ R80, R44.reuse, R13 ;  /* 0x0000000d2c507220 */ /* 0x040fe20000410000 */
[----:B------:R-:W-:Y:S01]  /*b910*/  LOP3.LUT R36, R53, 0xff0000, R36, 0xf8, !PT ;  /* 0x00ff000035247812 */ /* 0x000fe200078ef824 */
[----:B------:R-:W-:Y:S02]  /*b920*/  HADD2.F32 R53, -RZ, R50.H1_H1 ;  /* 0x30000032ff357230 */ /* 0x000fe40000004100 */
[-C--:B------:R-:W-:Y:S01]  /*b930*/  FFMA.FTZ R44, R44, R51.reuse, -R81 ;  /* 0x000000332c2c7223 */ /* 0x080fe20000010851 */
[----:B------:R-:W-:Y:S01]  /*b940*/  FFMA.FTZ R45, R45, R51, R80 ;  /* 0x000000332d2d7223 */ /* 0x000fe20000010050 */
[----:B------:R-:W-:Y:S01]  /*b950*/  HADD2.F32 R51, -RZ, R52.H1_H1 ;  /* 0x30000034ff337230 */ /* 0x000fe20000004100 */
[----:B------:R-:W-:Y:S01]  /*b960*/  F2FP.F16.E4M3.UNPACK_B R153, R153 ;  /* 0x00000099ff99723e */ /* 0x000fe200020006ff */
[----:B------:R-:W-:Y:S01]  /*b970*/  HADD2.F32 R52, -RZ, R49.H1_H1 ;  /* 0x30000031ff347230 */ /* 0x000fe20000004100 */
[----:B------:R-:W-:-:S02]  /*b980*/  F2FP.F16.E4M3.UNPACK_B R49, R48 ;  /* 0x00000030ff31723e */ /* 0x000fc400020006ff */
[----:B------:R-:W-:Y:S02]  /*b990*/  F2FP.F16.E4M3.UNPACK_B R50, R46 ;  /* 0x0000002eff32723e */ /* 0x000fe400020006ff */
[----:B------:R-:W-:Y:S01]  /*b9a0*/  LOP3.LUT R13, R55, 0xff0000, R54, 0xf8, !PT ;  /* 0x00ff0000370d7812 */ /* 0x000fe200078ef836 */
[C---:B------:R-:W-:Y:S01]  /*b9b0*/  FMUL.FTZ R46, R52.reuse, R51 ;  /* 0x00000033342e7220 */ /* 0x040fe20000410000 */
[----:B------:R-:W-:Y:S01]  /*b9c0*/  F2FP.F16.E4M3.UNPACK_B R157, R157 ;  /* 0x0000009dff9d723e */ /* 0x000fe200020006ff */
[C---:B------:R-:W-:Y:S01]  /*b9d0*/  FMUL.FTZ R55, R47.reuse, R51 ;  /* 0x000000332f377220 */ /* 0x040fe20000410000 */
[----:B------:R-:W-:Y:S02]  /*b9e0*/  HADD2.F32 R54, -RZ, R153.H0_H0 ;  /* 0x20000099ff367230 */ /* 0x000fe40000004100 */
[-C--:B------:R-:W-:Y:S01]  /*b9f0*/  FFMA.FTZ R47, R47, R53.reuse, -R46 ;  /* 0x000000352f2f7223 */ /* 0x080fe2000001082e */
[----:B------:R-:W-:Y:S02]  /*ba00*/  HADD2.F32 R51, -RZ, R49.H0_H0 ;  /* 0x20000031ff337230 */ /* 0x000fe40000004100 */
[----:B------:R-:W-:Y:S01]  /*ba10*/  FFMA.FTZ R46, R52, R53, R55 ;  /* 0x00000035342e7223 */ /* 0x000fe20000010037 */
[----:B------:R-:W-:-:S02]  /*ba20*/  HADD2.F32 R48, -RZ, R50.H0_H0 ;  /* 0x20000032ff307230 */ /* 0x000fc40000004100 */
[----:B------:R-:W-:Y:S02]  /*ba30*/  HADD2.F32 R53, -RZ, R157.H0_H0 ;  /* 0x2000009dff357230 */ /* 0x000fe40000004100 */
[CC--:B------:R-:W-:Y:S01]  /*ba40*/  FMUL.FTZ R55, R51.reuse, R54.reuse ;  /* 0x0000003633377220 */ /* 0x0c0fe20000410000 */
[----:B------:R-:W-:Y:S02]  /*ba50*/  HADD2.F32 R153, -RZ, R153.H1_H1 ;  /* 0x30000099ff997230 */ /* 0x000fe40000004100 */
[C---:B------:R-:W-:Y:S01]  /*ba60*/  FMUL.FTZ R54, R48.reuse, R54 ;  /* 0x0000003630367220 */ /* 0x040fe20000410000 */
[----:B------:R-:W-:Y:S02]  /*ba70*/  HADD2.F32 R52, -RZ, R49.H1_H1 ;  /* 0x30000031ff347230 */ /* 0x000fe40000004100 */
[-C--:B------:R-:W-:Y:S01]  /*ba80*/  FFMA.FTZ R48, R48, R53.reuse, -R55 ;  /* 0x0000003530307223 */ /* 0x080fe20000010837 */
[----:B------:R-:W-:Y:S02]  /*ba90*/  HADD2.F32 R50, -RZ, R50.H1_H1 ;  /* 0x30000032ff327230 */ /* 0x000fe40000004100 */
[----:B------:R-:W-:Y:S01]  /*baa0*/  FFMA.FTZ R49, R51, R53, R54 ;  /* 0x0000003533317223 */ /* 0x000fe20000010036 */
[----:B------:R-:W-:-:S02]  /*bab0*/  HADD2.F32 R157, -RZ, R157.H1_H1 ;  /* 0x3000009dff9d7230 */ /* 0x000fc40000004100 */
[----:B------:R-:W-:Y:S01]  /*bac0*/  FMUL.FTZ R55, R52, R153 ;  /* 0x0000009934377220 */ /* 0x000fe20000410000 */
[----:B------:R-:W-:Y:S01]  /*bad0*/  F2FP.F16.E4M3.UNPACK_B R51, R155.H1 ;  /* 0x0000009bff33723e */ /* 0x000fe200030006ff */
[C---:B------:R-:W-:Y:S01]  /*bae0*/  FMUL.FTZ R153, R50.reuse, R153 ;  /* 0x0000009932997220 */ /* 0x040fe20000410000 */
[----:B------:R-:W-:Y:S01]  /*baf0*/  F2FP.F16.E4M3.UNPACK_B R53, R38.H1 ;  /* 0x00000026ff35723e */ /* 0x000fe200030006ff */
[----:B------:R-:W-:Y:S01]  /*bb00*/  FFMA.FTZ R83, R50, R157, -R55 ;  /* 0x0000009d32537223 */ /* 0x000fe20000010837 */
[----:B------:R-:W-:Y:S01]  /*bb10*/  F2FP.F16.E4M3.UNPACK_B R55, R158.H1 ;  /* 0x0000009eff37723e */ /* 0x000fe200030006ff */
[----:B------:R-:W-:Y:S01]  /*bb20*/  HADD2.F32 R80, -RZ, R51.H0_H0 ;  /* 0x20000033ff507230 */ /* 0x000fe20000004100 */
[----:B------:R-:W-:Y:S01]  /*bb30*/  F2FP.F16.E4M3.UNPACK_B R50, R43.H1 ;  /* 0x0000002bff32723e */ /* 0x000fe200030006ff */
[----:B------:R-:W-:Y:S02]  /*bb40*/  HADD2.F32 R54, -RZ, R53.H0_H0 ;  /* 0x20000035ff367230 */ /* 0x000fe40000004100 */
[----:B------:R-:W-:Y:S01]  /*bb50*/  FFMA.FTZ R82, R52, R157, R153 ;  /* 0x0000009d34527223 */ /* 0x000fe20000010099 */
[----:B------:R-:W-:Y:S01]  /*bb60*/  HADD2.F32 R81, -RZ, R51.H1_H1 ;  /* 0x30000033ff517230 */ /* 0x000fe20000004100 */
[----:B------:R-:W-:Y:S01]  /*bb70*/  F2FP.F16.E4M3.UNPACK_B R155, R155 ;  /* 0x0000009bff9b723e */ /* 0x000fe200020006ff */
[----:B------:R-:W-:-:S02]  /*bb80*/  HADD2.F32 R51, -RZ, R50.H0_H0 ;  /* 0x20000032ff337230 */ /* 0x000fc40000004100 */
[-C--:B------:R-:W-:Y:S01]  /*bb90*/  FMUL.FTZ R84, R54, R80.reuse ;  /* 0x0000005036547220 */ /* 0x080fe20000410000 */
[----:B------:R-:W-:Y:S01]  /*bba0*/  HADD2.F32 R52, -RZ, R55.H0_H0 ;  /* 0x20000037ff347230 */ /* 0x000fe20000004100 */
[----:B------:R-:W-:Y:S01]  /*bbb0*/  F2FP.F16.E4M3.UNPACK_B R43, R43 ;  /* 0x0000002bff2b723e */ /* 0x000fe200020006ff */
[----:B------:R-:W-:Y:S02]  /*bbc0*/  HADD2.F32 R53, -RZ, R53.H1_H1 ;  /* 0x30000035ff357230 */ /* 0x000fe40000004100 */
[C---:B------:R-:W-:Y:S01]  /*bbd0*/  FMUL.FTZ R85, R51.reuse, R80 ;  /* 0x0000005033557220 */ /* 0x040fe20000410000 */
[----:B------:R-:W-:Y:S02]  /*bbe0*/  HADD2.F32 R50, -RZ, R50.H1_H1 ;  /* 0x30000032ff327230 */ /* 0x000fe40000004100 */
[----:B------:R-:W-:Y:S01]  /*bbf0*/  FFMA.FTZ R84, R51, R52, -R84 ;  /* 0x0000003433547223 */ /* 0x000fe20000010854 */
[----:B------:R-:W-:Y:S02]  /*bc00*/  HADD2.F32 R55, -RZ, R55.H1_H1 ;  /* 0x30000037ff377230 */ /* 0x000fe40000004100 */
[CC--:B------:R-:W-:Y:S01]  /*bc10*/  FMUL.FTZ R51, R53.reuse, R81.reuse ;  /* 0x0000005135337220 */ /* 0x0c0fe20000410000 */
[----:B------:R-:W-:Y:S01]  /*bc20*/  F2FP.F16.E4M3.UNPACK_B R158, R158 ;  /* 0x0000009eff9e723e */ /* 0x000fe200020006ff */
[----:B------:R-:W-:Y:S01]  /*bc30*/  FMUL.FTZ R80, R50, R81 ;  /* 0x0000005132507220 */ /* 0x000fe20000410000 */
[----:B------:R-:W-:Y:S01]  /*bc40*/  FFMA.FTZ R85, R54, R52, R85 ;  /* 0x0000003436557223 */ /* 0x000fe20000010055 */
[-C--:B------:R-:W-:Y:S01]  /*bc50*/  FFMA.FTZ R81, R50, R55.reuse, -R51 ;  /* 0x0000003732517223 */ /* 0x080fe20000010833 */
[----:B------:R-:W-:Y:S01]  /*bc60*/  F2FP.F16.E4M3.UNPACK_B R50, R38 ;  /* 0x00000026ff32723e */ /* 0x000fe200020006ff */
[----:B------:R-:W-:Y:S01]  /*bc70*/  FFMA.FTZ R86, R53, R55, R80 ;  /* 0x0000003735567223 */ /* 0x000fe20000010050 */
[--C-:B------:R-:W-:Y:S01]  /*bc80*/  HADD2.F32 R53, -RZ, R155.reuse.H0_H0 ;  /* 0x2000009bff357230 */ /* 0x100fe20000004100 */
[----:B------:R-:W-:Y:S01]  /*bc90*/  F2FP.SATFINITE.E4M3.F32.PACK_AB_MERGE_C R44, R47, R44, RZ ;  /* 0x0000002c2f2c723e */ /* 0x000fe200048070ff */
[----:B------:R-:W-:Y:S01]  /*bca0*/  HADD2.F32 R155, -RZ, R155.H1_H1 ;  /* 0x3000009bff9b7230 */ /* 0x000fe20000004100 */
[----:B------:R-:W-:Y:S01]  /*bcb0*/  F2FP.SATFINITE.E4M3.F32.PACK_AB_MERGE_C R46, R46, R45, RZ ;  /* 0x0000002d2e2e723e */ /* 0x000fe200048070ff */
[--C-:B------:R-:W-:Y:S01]  /*bcc0*/  HADD2.F32 R51, -RZ, R50.reuse.H0_H0 ;  /* 0x20000032ff337230 */ /* 0x100fe20000004100 */
[----:B------:R-:W-:Y:S01]  /*bcd0*/  F2FP.SATFINITE.E4M3.F32.PACK_AB_MERGE_C R45, R83, R48, R44 ;  /* 0x00000030532d723e */ /* 0x000fe2000480702c */
[----:B------:R-:W-:Y:S01]  /*bce0*/  HADD2.F32 R38, -RZ, R43.H0_H0 ;  /* 0x2000002bff267230 */ /* 0x000fe20000004100 */
[----:B------:R-:W-:Y:S01]  /*bcf0*/  F2FP.F16.E4M3.UNPACK_B R48, R36 ;  /* 0x00000024ff30723e */ /* 0x000fe200020006ff */
[----:B------:R-:W-:-:S02]  /*bd00*/  HADD2.F32 R50, -RZ, R50.H1_H1 ;  /* 0x30000032ff327230 */ /* 0x000fc40000004100 */
[-C--:B------:R-:W-:Y:S01]  /*bd10*/  FMUL.FTZ R55, R51, R53.reuse ;  /* 0x0000003533377220 */ /* 0x080fe20000410000 */
[----:B------:R-:W-:Y:S02]  /*bd20*/  HADD2.F32 R43, -RZ, R43.H1_H1 ;  /* 0x3000002bff2b7230 */ /* 0x000fe40000004100 */
[----:B------:R-:W-:Y:S01]  /*bd30*/  FMUL.FTZ R54, R38, R53 ;  /* 0x0000003526367220 */ /* 0x000fe20000410000 */
[--C-:B------:R-:W-:Y:S02]  /*bd40*/  HADD2.F32 R52, -RZ, R158.reuse.H0_H0 ;  /* 0x2000009eff347230 */ /* 0x100fe40000004100 */
[-C--:B------:R-:W-:Y:S01]  /*bd50*/  FMUL.FTZ R80, R50, R155.reuse ;  /* 0x0000009b32507220 */ /* 0x080fe20000410000 */
[----:B------:R-:W-:Y:S02]  /*bd60*/  HADD2.F32 R158, -RZ, R158.H1_H1 ;  /* 0x3000009eff9e7230 */ /* 0x000fe40000004100 */
[----:B------:R-:W-:Y:S01]  /*bd70*/  FMUL.FTZ R155, R43, R155 ;  /* 0x0000009b2b9b7220 */ /* 0x000fe20000410000 */
[----:B------:R-:W-:Y:S01]  /*bd80*/  F2FP.F16.E4M3.UNPACK_B R47, R42 ;  /* 0x0000002aff2f723e */ /* 0x000fe200020006ff */
[-C--:B------:R-:W-:Y:S01]  /*bd90*/  FFMA.FTZ R55, R38, R52.reuse, -R55 ;  /* 0x0000003426377223 */ /* 0x080fe20000010837 */
[----:B------:R-:W-:Y:S01]  /*bda0*/  FFMA.FTZ R38, R51, R52, R54 ;  /* 0x0000003433267223 */ /* 0x000fe20000010036 */
[-C--:B------:R-:W-:Y:S01]  /*bdb0*/  FFMA.FTZ R155, R50, R158.reuse, R155 ;  /* 0x0000009e329b7223 */ /* 0x080fe2000001009b */
[----:B------:R-:W-:Y:S01]  /*bdc0*/  F2FP.F16.E4M3.UNPACK_B R50, R37 ;  /* 0x00000025ff32723e */ /* 0x000fe200020006ff */
[----:B------:R-:W-:Y:S01]  /*bdd0*/  FFMA.FTZ R80, R43, R158, -R80 ;  /* 0x0000009e2b507223 */ /* 0x000fe20000010850 */
[----:B------:R-:W-:Y:S01]  /*bde0*/  F2FP.SATFINITE.E4M3.F32.PACK_AB_MERGE_C R44, R82, R49, R46 ;  /* 0x00000031522c723e */ /* 0x000fe2000480702e */
[----:B------:R-:W-:Y:S01]  /*bdf0*/  HADD2.F32 R53, -RZ, R48.H0_H0 ;  /* 0x20000030ff357230 */ /* 0x000fe20000004100 */
[----:B------:R-:W-:Y:S01]  /*be00*/  F2FP.SATFINITE.E4M3.F32.PACK_AB_MERGE_C R43, R81, R84, RZ ;  /* 0x00000054512b723e */ /* 0x000fe200048070ff */
[--C-:B------:R-:W-:Y:S01]  /*be10*/  HADD2.F32 R49, -RZ, R50.reuse.H0_H0 ;  /* 0x20000032ff317230 */ /* 0x100fe20000004100 */
[----:B------:R-:W-:Y:S01]  /*be20*/  F2FP.F16.E4M3.UNPACK_B R51, R14 ;  /* 0x0000000eff33723e */ /* 0x000fe200020006ff */
[----:B------:R-:W-:Y:S01]  /*be30*/  HADD2.F32 R46, -RZ, R47.H0_H0 ;  /* 0x2000002fff2e7230 */ /* 0x000fe20000004100 */
[----:B------:R-:W-:Y:S01]  /*be40*/  F2FP.SATFINITE.E4M3.F32.PACK_AB_MERGE_C R43, R80, R55, R43 ;  /* 0x00000037502b723e */ /* 0x000fe2000480702b */
[----:B------:R-:W-:-:S02]  /*be50*/  HADD2.F32 R50, -RZ, R50.H1_H1 ;  /* 0x30000032ff327230 */ /* 0x000fc40000004100 */
[CC--:B------:R-:W-:Y:S01]  /*be60*/  FMUL.FTZ R55, R49.reuse, R53.reuse ;  /* 0x0000003531377220 */ /* 0x0c0fe20000410000 */
[----:B------:R-:W-:Y:S02]  /*be70*/  HADD2.F32 R52, -RZ, R51.H0_H0 ;  /* 0x20000033ff347230 */ /* 0x000fe40000004100 */
[C---:B------:R-:W-:Y:S01]  /*be80*/  FMUL.FTZ R54, R46.reuse, R53 ;  /* 0x000000352e367220 */ /* 0x040fe20000410000 */
[----:B------:R-:W-:Y:S01]  /*be90*/  HADD2.F32 R53, -RZ, R48.H1_H1 ;  /* 0x30000030ff357230 */ /* 0x000fe20000004100 */
[----:B------:R-:W-:Y:S01]  /*bea0*/  F2FP.F16.E4M3.UNPACK_B R42, R42.H1 ;  /* 0x0000002aff2a723e */ /* 0x000fe200030006ff */
[----:B------:R-:W-:Y:S02]  /*beb0*/  HADD2.F32 R48, -RZ, R47.H1_H1 ;  /* 0x3000002fff307230 */ /* 0x000fe40000004100 */
[-C--:B------:R-:W-:Y:S01]  /*bec0*/  FFMA.FTZ R46, R46, R52.reuse, -R55 ;  /* 0x000000342e2e7223 */ /* 0x080fe20000010837 */
[----:B------:R-:W-:Y:S01]  /*bed0*/  FFMA.FTZ R47, R49, R52, R54 ;  /* 0x00000034312f7223 */ /* 0x000fe20000010036 */
[----:B------:R-:W-:-:S02]  /*bee0*/  HADD2.F32 R51, -RZ, R51.H1_H1 ;  /* 0x30000033ff337230 */ /* 0x000fc40000004100 */
[-C--:B------:R-:W-:Y:S01]  /*bef0*/  FMUL.FTZ R55, R50, R53.reuse ;  /* 0x0000003532377220 */ /* 0x080fe20000410000 */
[----:B------:R-:W-:Y:S01]  /*bf00*/  FMUL.FTZ R53, R48, R53 ;  /* 0x0000003530357220 */ /* 0x000fe20000410000 */
[----:B------:R-:W-:Y:S02]  /*bf10*/  F2FP.F16.E4M3.UNPACK_B R49, R37.H1 ;  /* 0x00000025ff31723e */ /* 0x000fe400030006ff */
[----:B------:R-:W-:Y:S01]  /*bf20*/  F2FP.F16.E4M3.UNPACK_B R52, R36.H1 ;  /* 0x00000024ff34723e */ /* 0x000fe200030006ff */
[-C--:B------:R-:W-:Y:S01]  /*bf30*/  FFMA.FTZ R36, R50, R51.reuse, R53 ;  /* 0x0000003332247223 */ /* 0x080fe20000010035 */
[----:B------:R-:W-:Y:S01]  /*bf40*/  FFMA.FTZ R37, R48, R51, -R55 ;  /* 0x0000003330257223 */ /* 0x000fe20000010837 */
[--C-:B------:R-:W-:Y:S01]  /*bf50*/  HADD2.F32 R50, -RZ, R49.reuse.H0_H0 ;  /* 0x20000031ff327230 */ /* 0x100fe20000004100 */
[----:B------:R-:W-:Y:S01]  /*bf60*/  F2FP.F16.E4M3.UNPACK_B R14, R14.H1 ;  /* 0x0000000eff0e723e */ /* 0x000fe200030006ff */
[----:B------:R-:W-:Y:S01]  /*bf70*/  HADD2.F32 R48, -RZ, R42.H0_H0 ;  /* 0x2000002aff307230 */ /* 0x000fe20000004100 */
[----:B------:R-:W-:Y:S01]  /*bf80*/  F2FP.SATFINITE.E4M3.F32.PACK_AB_MERGE_C R85, R86, R85, RZ ;  /* 0x000000555655723e */ /* 0x000fe200048070ff */
[----:B------:R-:W-:-:S02]  /*bf90*/  HADD2.F32 R49, -RZ, R49.H1_H1 ;  /* 0x30000031ff317230 */ /* 0x000fc40000004100 */
[--C-:B------:R-:W-:Y:S01]  /*bfa0*/  HADD2.F32 R54, -RZ, R52.reuse.H1_H1 ;  /* 0x30000034ff367230 */ /* 0x100fe20000004100 */
[----:B------:R-:W-:Y:S01]  /*bfb0*/  F2FP.SATFINITE.E4M3.F32.PACK_AB_MERGE_C R38, R155, R38, R85 ;  /* 0x000000269b26723e */ /* 0x000fe20004807055 */
[----:B------:R-:W-:Y:S02]  /*bfc0*/  HADD2.F32 R53, -RZ, R52.H0_H0 ;  /* 0x20000034ff357230 */ /* 0x000fe40000004100 */
[----:B------:R-:W-:Y:S02]  /*bfd0*/  HADD2.F32 R42, -RZ, R42.H1_H1 ;  /* 0x3000002aff2a7230 */ /* 0x000fe40000004100 */
[----:B------:R-:W-:Y:S01]  /*bfe0*/  FMUL.FTZ R81, R49, R54 ;  /* 0x0000003631517220 */ /* 0x000fe20000410000 */
[--C-:B------:R-:W-:Y:S02]  /*bff0*/  HADD2.F32 R51, -RZ, R14.reuse.H0_H0 ;  /* 0x2000000eff337230 */ /* 0x100fe40000004100 */
[----:B------:R-:W-:Y:S01]  /*c000*/  FMUL.FTZ R55, R50, R53 ;  /* 0x0000003532377220 */ /* 0x000fe20000410000 */
[----:B------:R-:W-:-:S02]  /*c010*/  HADD2.F32 R52, -RZ, R14.H1_H1 ;  /* 0x3000000eff347230 */ /* 0x000fc40000004100 */
[----:B------:R-:W-:Y:S01]  /*c020*/  FMUL.FTZ R54, R42, R54 ;  /* 0x000000362a367220 */ /* 0x000fe20000410000 */
[C---:B------:R-:W-:Y:S01]  /*c030*/  FMUL.FTZ R53, R48.reuse, R53 ;  /* 0x0000003530357220 */ /* 0x040fe20000410000 */
[----:B------:R-:W-:Y:S01]  /*c040*/  FFMA.FTZ R82, R48, R51, -R55 ;  /* 0x0000003330527223 */ /* 0x000fe20000010837 */
[----:B------:R-:W-:Y:S01]  /*c050*/  F2FP.F16.E4M3.UNPACK_B R55, R13.H1 ;  /* 0x0000000dff37723e */ /* 0x000fe200030006ff */
[-C--:B------:R-:W-:Y:S01]  /*c060*/  FFMA.FTZ R84, R49, R52.reuse, R54 ;  /* 0x0000003431547223 */ /* 0x080fe20000010036 */
[----:B------:R-:W-:Y:S01]  /*c070*/  F2FP.F16.E4M3.UNPACK_B R49, R39.H1 ;  /* 0x00000027ff31723e */ /* 0x000fe200030006ff */
[----:B------:R-:W-:Y:S01]  /*c080*/  FFMA.FTZ R83, R50, R51, R53 ;  /* 0x0000003332537223 */ /* 0x000fe20000010035 */
[----:B------:R-:W-:Y:S01]  /*c090*/  F2FP.F16.E4M3.UNPACK_B R14, R15 ;  /* 0x0000000fff0e723e */ /* 0x000fe200020006ff */
[----:B------:R-:W-:Y:S01]  /*c0a0*/  FFMA.FTZ R85, R42, R52, -R81 ;  /* 0x000000342a557223 */ /* 0x000fe20000010851 */
[----:B------:R-:W-:Y:S01]  /*c0b0*/  F2FP.F16.E4M3.UNPACK_B R54, R13 ;  /* 0x0000000dff36723e */ /* 0x000fe200020006ff */
[----:B------:R-:W-:Y:S01]  /*c0c0*/  HADD2.F32 R81, -RZ, R55.H0_H0 ;  /* 0x20000037ff517230 */ /* 0x000fe20000004100 */
[----:B------:R-:W-:Y:S01]  /*c0d0*/  F2FP.F16.E4M3.UNPACK_B R48, R39 ;  /* 0x00000027ff30723e */ /* 0x000fe200020006ff */
[----:B------:R-:W-:Y:S01]  /*c0e0*/  HADD2.F32 R39, -RZ, R14.H0_H0 ;  /* 0x2000000eff277230 */ /* 0x000fe20000004100 */
[----:B------:R-:W-:Y:S01]  /*c0f0*/  F2FP.F16.E4M3.UNPACK_B R15, R15.H1 ;  /* 0x0000000fff0f723e */ /* 0x000fe200030006ff */
[----:B------:R-:W-:Y:S01]  /*c100*/  HADD2.F32 R80, -RZ, R54.H0_H0 ;  /* 0x20000036ff507230 */ /* 0x000fe20000004100 */
[-C--:B------:R-:W-:Y:S01]  /*c110*/  F2FP.F16.E4M3.UNPACK_B R13, R12.reuse ;  /* 0x0000000cff0d723e */ /* 0x080fe200020006ff */
[----:B------:R-:W-:Y:S01]  /*c120*/  HADD2.F32 R50, -RZ, R48.H0_H0 ;  /* 0x20000030ff327230 */ /* 0x000fe20000004100 */
[----:B------:R-:W-:Y:S01]  /*c130*/  F2FP.F16.E4M3.UNPACK_B R51, R12.H1 ;  /* 0x0000000cff33723e */ /* 0x000fe200030006ff */
[----:B------:R-:W-:-:S02]  /*c140*/  HADD2.F32 R12, -RZ, R49.H0_H0 ;  /* 0x20000031ff0c7230 */ /* 0x000fc40000004100 */
[-C--:B------:R-:W-:Y:S01]  /*c150*/  FMUL.FTZ R87, R39, R80.reuse ;  /* 0x0000005027577220 */ /* 0x080fe20000410000 */
[----:B------:R-:W-:Y:S02]  /*c160*/  HADD2.F32 R42, -RZ, R15.H0_H0 ;  /* 0x2000000fff2a7230 */ /* 0x000fe40000004100 */
[----:B------:R-:W-:Y:S01]  /*c170*/  FMUL.FTZ R86, R50, R80 ;  /* 0x0000005032567220 */ /* 0x000fe20000410000 */
[----:B------:R-:W-:Y:S02]  /*c180*/  HADD2.F32 R53, -RZ, R51.H0_H0 ;  /* 0x20000033ff357230 */ /* 0x000fe40000004100 */
[-C--:B------:R-:W-:Y:S01]  /*c190*/  FMUL.FTZ R127, R12, R81.reuse ;  /* 0x000000510c7f7220 */ /* 0x080fe20000410000 */
[----:B------:R-:W-:Y:S02]  /*c1a0*/  HADD2.F32 R52, -RZ, R13.H0_H0 ;  /* 0x2000000dff347230 */ /* 0x000fe40000004100 */
[----:B------:R-:W-:Y:S01]  /*c1b0*/  FMUL.FTZ R81, R42, R81 ;  /* 0x000000512a517220 */ /* 0x000fe20000410000 */
[----:B------:R-:W-:-:S02]  /*c1c0*/  HADD2.F32 R49, -RZ, R49.H1_H1 ;  /* 0x30000031ff317230 */ /* 0x000fc40000004100 */
[-C--:B------:R-:W-:Y:S01]  /*c1d0*/  FFMA.FTZ R127, R42, R53.reuse, -R127 ;  /* 0x000000352a7f7223 */ /* 0x080fe2000001087f */
[----:B------:R-:W-:Y:S02]  /*c1e0*/  HADD2.F32 R42, -RZ, R55.H1_H1 ;  /* 0x30000037ff2a7230 */ /* 0x000fe40000004100 */
[-C--:B------:R-:W-:Y:S01]  /*c1f0*/  FFMA.FTZ R86, R39, R52.reuse, -R86 ;  /* 0x0000003427567223 */ /* 0x080fe20000010856 */
[----:B------:R-:W-:Y:S02]  /*c200*/  HADD2.F32 R15, -RZ, R15.H1_H1 ;  /* 0x3000000fff0f7230 */ /* 0x000fe40000004100 */
[----:B------:R-:W-:Y:S01]  /*c210*/  FFMA.FTZ R87, R50, R52, R87 ;  /* 0x0000003432577223 */ /* 0x000fe20000010057 */
[----:B------:R-:W-:Y:S01]  /*c220*/  FFMA.FTZ R81, R12, R53, R81 ;  /* 0x000000350c517223 */ /* 0x000fe20000010051 */
[----:B------:R-:W-:Y:S02]  /*c230*/  HADD2.F32 R48, -RZ, R48.H1_H1 ;  /* 0x30000030ff307230 */ /* 0x000fe40000004100 */
[----:B------:R-:W-:Y:S01]  /*c240*/  FMUL.FTZ R50, R49, R42 ;  /* 0x0000002a31327220 */ /* 0x000fe20000410000 */
[----:B------:R-:W-:-:S02]  /*c250*/  HADD2.F32 R39, -RZ, R54.H1_H1 ;  /* 0x30000036ff277230 */ /* 0x000fc40000004100 */
[----:B------:R-:W-:Y:S01]  /*c260*/  FMUL.FTZ R42, R15, R42 ;  /* 0x0000002a0f2a7220 */ /* 0x000fe20000410000 */
[----:B------:R-:W-:Y:S01]  /*c270*/  HADD2.F32 R14, -RZ, R14.H1_H1 ;  /* 0x3000000eff0e7230 */ /* 0x000fe20000004100 */
[----:B------:R-:W-:Y:S01]  /*c280*/  F2FP.SATFINITE.E4M3.F32.PACK_AB_MERGE_C R82, R85, R82, RZ ;  /* 0x000000525552723e */ /* 0x000fe200048070ff */
[----:B------:R-:W-:Y:S02]  /*c290*/  HADD2.F32 R12, -RZ, R51.H1_H1 ;  /* 0x30000033ff0c7230 */ /* 0x000fe40000004100 */
[-C--:B------:R-:W-:Y:S01]  /*c2a0*/  FMUL.FTZ R51, R48, R39.reuse ;  /* 0x0000002730337220 */ /* 0x080fe20000410000 */
[----:B------:R-:W-:Y:S02]  /*c2b0*/  HADD2.F32 R13, -RZ, R13.H1_H1 ;  /* 0x3000000dff0d7230 */ /* 0x000fe40000004100 */
[----:B------:R-:W-:Y:S01]  /*c2c0*/  FMUL.FTZ R39, R14, R39 ;  /* 0x000000270e277220 */ /* 0x000fe20000410000 */
[----:B------:R-:W-:Y:S01]  /*c2d0*/  F2FP.SATFINITE.E4M3.F32.PACK_AB_MERGE_C R83, R84, R83, RZ ;  /* 0x000000535453723e */ /* 0x000fe200048070ff */
[-C--:B------:R-:W-:Y:S01]  /*c2e0*/  FFMA.FTZ R50, R15, R12.reuse, -R50 ;  /* 0x0000000c0f327223 */ /* 0x080fe20000010832 */
[----:B------:R-:W-:Y:S01]  /*c2f0*/  FFMA.FTZ R42, R49, R12, R42 ;  /* 0x0000000c312a7223 */ /* 0x000fe2000001002a */
[-C--:B------:R-:W-:Y:S01]  /*c300*/  FFMA.FTZ R51, R14, R13.reuse, -R51 ;  /* 0x0000000d0e337223 */ /* 0x080fe20000010833 */
[----:B------:R-:W-:Y:S01]  /*c310*/  FFMA.FTZ R48, R48, R13, R39 ;  /* 0x0000000d30307223 */ /* 0x000fe20000010027 */
[----:B------:R-:W-:Y:S01]  /*c320*/  F2FP.SATFINITE.E4M3.F32.PACK_AB_MERGE_C R13, R37, R46, R82 ;  /* 0x0000002e250d723e */ /* 0x000fe20004807052 */
[----:B------:R-:W-:Y:S01]  /*c330*/  IMAD.MOV.U32 R12, RZ, RZ, R45 ;  /* 0x000000ffff0c7224 */ /* 0x000fe200078e002d */
[----:B------:R-:W-:Y:S01]  /*c340*/  F2FP.SATFINITE.E4M3.F32.PACK_AB_MERGE_C R50, R50, R127, RZ ;  /* 0x0000007f3232723e */ /* 0x000fe200048070ff */
[----:B------:R-:W-:Y:S01]  /*c350*/  IMAD.MOV.U32 R14, RZ, RZ, R43 ;  /* 0x000000ffff0e7224 */ /* 0x000fe200078e002b */
[----:B------:R-:W-:-:S02]  /*c360*/  F2FP.SATFINITE.E4M3.F32.PACK_AB_MERGE_C R42, R42, R81, RZ ;  /* 0x000000512a2a723e */ /* 0x000fc400048070ff */
[----:B------:R-:W-:Y:S01]  /*c370*/  F2FP.SATFINITE.E4M3.F32.PACK_AB_MERGE_C R37, R36, R47, R83 ;  /* 0x0000002f2425723e */ /* 0x000fe20004807053 */
[----:B------:R-:W-:Y:S01]  /*c380*/  IMAD.MOV.U32 R36, RZ, RZ, R44 ;  /* 0x000000ffff247224 */ /* 0x000fe200078e002c */
[----:B------:R-:W-:Y:S02]  /*c390*/  F2FP.SATFINITE.E4M3.F32.PACK_AB_MERGE_C R15, R51, R86, R50 ;  /* 0x00000056330f723e */ /* 0x000fe40004807032 */
[----:B------:R-:W-:-:S07]  /*c3a0*/  F2FP.SATFINITE.E4M3.F32.PACK_AB_MERGE_C R39, R48, R87, R42 ;  /* 0x000000573027723e */ /* 0x000fce000480702a */
.L_x_518:
[----:B------:R-:W-:Y:S05]  /*c3b0*/  BSYNC B2 ;  /* 0x0000000000027941 */ /* 0x000fea0003800000 */
.L_x_517:
[----:B------:R-:W-:Y:S01]  /*c3c0*/  ISETP.GE.AND P3, PT, R11, R136, PT ;  /* 0x000000880b00720c */ /* 0x000fe20003f66270 */
[----:B0-----:R0:W-:-:S12]  /*c3d0*/  ST.E.128 desc[UR50][R40.64], R12 ;  /* 0x0000000c28007985 */ /* 0x0011d8000c101d32 */
[----:B------:R-:W-:-:S04]  /*c3e0*/  @!P3 IADD3 R42, P5, R156, R11, RZ ;  /* 0x0000000b9c2ab210 */ /* 0x000fc80007fbe0ff */
[----:B------:R-:W-:-:S05]  /*c3f0*/  @!P3 LEA.HI.X.SX32 R43, R11, R154, 0x1, P5 ;  /* 0x0000009a0b2bb211 */ /* 0x000fca00028f0eff */
[----:B--2---:R0:W-:Y:S04]  /*c400*/  @!P3 ST.E.128 desc[UR50][R42.64], R36 ;  /* 0x000000242a00b985 */ /* 0x0041e8000c101d32 */
.L_x_508:
[----:B------:R-:W-:Y:S05]  /*c410*/  BSYNC B1 ;  /* 0x0000000000017941 */ /* 0x000fea0003800000 */
.L_x_507:
[----:B------:R-:W-:-:S03]  /*c420*/  UMOV UR4, 0xffffffff ;  /* 0xffffffff00047882 */ /* 0x000fc60000000000 */
[----:B------:R-:W-:Y:S05]  /*c430*/  BRA.DIV UR4, `(.L_x_519) ;  /* 0x000001ee04087947 */ /* 0x000fea000b800000 */
[----:B------:R0:W0:Y:S04]  /*c440*/  SHFL.IDX PT, R44, R119, 0x1, 0x1e1f ;  /* 0x003e1f00772c7f89 */ /* 0x00002800000e0000 */
[----:B--2---:R-:W2:Y:S02]  /*c450*/  SHFL.IDX PT, R120, R120, 0x1, 0x1e1f ;  /* 0x003e1f0078787f89 */ /* 0x004ea400000e0000 */
.L_x_792:
[----:B------:R-:W-:Y:S05]  /*c460*/  @P4 BRA `(.L_x_476) ;  /* 0x00000034008c4947 */ /* 0x000fea0003800000 */
[----:B------:R-:W-:Y:S01]  /*c470*/  ISETP.NE.AND P3, PT, R28, RZ, PT ;  /* 0x000000ff1c00720c */ /* 0x000fe20003f65270 */
[----:B------:R-:W-:-:S12]  /*c480*/  BSSY B1, `(.L_x_520) ;  /* 0x00000f4000017945 */ /* 0x000fd80003800000 */
[----:B------:R-:W-:Y:S05]  /*c490*/  @!P3 BRA `(.L_x_521) ;  /* 0x0000000c00c8b947 */ /* 0x000fea0003800000 */
[----:B0-----:R-:W5:Y:S04]  /*c4a0*/  LDL R15, [R1+0x40] ;  /* 0x00004000010f7983 */ /* 0x001f680000100800 */
[----:B------:R-:W3:Y:S01]  /*c4b0*/  LDL R14, [R1+0x44] ;  /* 0x00004400010e7983 */ /* 0x000ee20000100800 */
[----:B------:R-:W-:Y:S01]  /*c4c0*/  SEL R11, R117, R143, !P0 ;  /* 0x0000008f750b7207 */ /* 0x000fe20004000000 */
[----:B------:R-:W-:Y:S01]  /*c4d0*/  BSSY B2, `(.L_x_522) ;  /* 0x00000e9000027945 */ /* 0x000fe20003800000 */
[----:B--2---:R-:W-:Y:S02]  /*c4e0*/  IADD3 R40, P3, R21, R120, RZ ;  /* 0x0000007815287210 */ /* 0x004fe40007f7e0ff */
[----:B------:R-:W-:Y:S02]  /*c4f0*/  SHF.R.S32.HI R12, RZ, 0x1f, R11 ;  /* 0x0000001fff0c7819 */ /* 0x000fe4000001140b */
[----:B------:R-:W-:-:S02]  /*c500*/  IADD3.X R41, R44, R109, RZ, P3, !PT ;  /* 0x0000006d2c297210 */ /* 0x000fc40001ffe4ff */
[----:B------:R-:W-:Y:S02]  /*c510*/  LEA.HI R12, R12, R11, RZ, 0x5 ;  /* 0x0000000b0c0c7211 */ /* 0x000fe400078f28ff */
[----:B------:R-:W-:Y:S02]  /*c520*/  ISETP.GE.AND P3, PT, R16, R116, PT ;  /* 0x000000741000720c */ /* 0x000fe40003f66270 */
[----:B------:R-:W-:-:S04]  /*c530*/  LEA.HI.SX32 R12, R12, R113, 0x1b ;  /* 0x000000710c0c7211 */ /* 0x000fc800078fdaff */
[----:B------:R-:W-:-:S04]  /*c540*/  SHF.R.S32.HI R11, RZ, 0x1f, R12 ;  /* 0x0000001fff0b7819 */ /* 0x000fc8000001140c */
[----:B------:R-:W-:Y:S01]  /*c550*/  LEA.HI R13, R11, R12, RZ, 0x2 ;  /* 0x0000000c0b0d7211 */ /* 0x000fe200078f10ff */
[----:B------:R-:W-:-:S03]  /*c560*/  IMAD.SHL.U32 R11, R12, 0x10, RZ ;  /* 0x000000100c0b7824 */ /* 0x000fc600078e00ff */
[----:B------:R-:W-:Y:S02]  /*c570*/  SHF.R.S32.HI R12, RZ, 0x2, R13 ;  /* 0x00000002ff0c7819 */ /* 0x000fe4000001140d */
[----:B-----5:R-:W-:-:S04]  /*c580*/  LOP3.LUT R13, R15, 0x30, R11, 0xf8, !PT ;  /* 0x000000300f0d7812 */ /* 0x020fc800078ef80b */
[----:B------:R-:W-:Y:S01]  /*c590*/  LOP3.LUT R13, R13, R0, RZ, 0x3c, !PT ;  /* 0x000000000d0d7212 */ /* 0x000fe200078e3cff */
[----:B---3--:R-:W-:-:S04]  /*c5a0*/  IMAD R12, R12, 0x2800, R14 ;  /* 0x000028000c0c7824 */ /* 0x008fc800078e020e */
        /* <DEDUP_REMOVED lines=12> */
[----:B------:R-:W-:Y:S01]  /*c670*/  SHF.R.U32.HI R58, RZ, 0x10, R69 ;  /* 0x00000010ff3a7819 */ /* 0x000fe20000011645 */
[----:B------:R-:W-:Y:S01]  /*c680*/  IMAD.SHL.U32 R12, R43, 0x100, RZ ;  /* 0x000001002b0c7824 */ /* 0x000fe200078e00ff */
[----:B------:R-:W-:Y:S01]  /*c690*/  SHF.R.U32.HI R49, RZ, 0x8, R57 ;  /* 0x00000008ff317819 */ /* 0x000fe20000011639 */
[----:B------:R-:W-:Y:S01]  /*c6a0*/  IMAD.MOV.U32 R43, RZ, RZ, R14 ;  /* 0x000000ffff2b7224 */ /* 0x000fe200078e000e */
[----:B------:R-:W-:Y:S01]  /*c6b0*/  LOP3.LUT R45, R69, 0xff0000ff, RZ, 0xc0, !PT ;  /* 0xff0000ff452d7812 */ /* 0x000fe200078ec0ff */
[----:B------:R-:W-:Y:S01]  /*c6c0*/  IMAD.SHL.U32 R14, R52, 0x100, RZ ;  /* 0x00000100340e7824 */ /* 0x000fe200078e00ff */
[----:B------:R-:W-:Y:S01]  /*c6d0*/  SHF.R.U32.HI R55, RZ, 0x8, R71 ;  /* 0x00000008ff377819 */ /* 0x000fe20000011647 */
[----:B------:R-:W-:Y:S01]  /*c6e0*/  IMAD.SHL.U32 R49, R49, 0x100, RZ ;  /* 0x0000010031317824 */ /* 0x000fe200078e00ff */
[----:B------:R-:W-:Y:S01]  /*c6f0*/  MOV R42, R13 ;  /* 0x0000000d002a7202 */ /* 0x000fe20000000f00 */
[----:B------:R-:W-:Y:S01]  /*c700*/  IMAD.U32 R13, R58, 0x10000, RZ ;  /* 0x000100003a0d7824 */ /* 0x000fe200078e00ff */
[----:B------:R-:W-:-:S02]  /*c710*/  LOP3.LUT R51, R59, 0xff0000ff, RZ, 0xc0, !PT ;  /* 0xff0000ff3b337812 */ /* 0x000fc400078ec0ff */
[----:B------:R-:W-:Y:S02]  /*c720*/  SHF.R.U32.HI R54, RZ, 0x10, R71 ;  /* 0x00000010ff367819 */ /* 0x000fe40000011647 */
[----:B------:R-:W-:Y:S02]  /*c730*/  LOP3.LUT R12, R45, 0xff00, R12, 0xf8, !PT ;  /* 0x0000ff002d0c7812 */ /* 0x000fe400078ef80c */
[----:B------:R-:W-:Y:S02]  /*c740*/  LOP3.LUT R48, R57, 0xff0000ff, RZ, 0xc0, !PT ;  /* 0xff0000ff39307812 */ /* 0x000fe400078ec0ff */
[----:B------:R-:W-:Y:S02]  /*c750*/  LOP3.LUT R46, R71, 0xff0000ff, RZ, 0xc0, !PT ;  /* 0xff0000ff472e7812 */ /* 0x000fe400078ec0ff */
[----:B------:R-:W-:Y:S02]  /*c760*/  SHF.L.U32 R45, R55, 0x8, RZ ;  /* 0x00000008372d7819 */ /* 0x000fe400000006ff */
[----:B------:R-:W-:-:S02]  /*c770*/  LOP3.LUT R55, R51, 0xff00, R14, 0xf8, !PT ;  /* 0x0000ff0033377812 */ /* 0x000fc400078ef80e */
[----:B------:R-:W-:Y:S01]  /*c780*/  LOP3.LUT R14, R12, 0xff0000, R13, 0xf8, !PT ;  /* 0x00ff00000c0e7812 */ /* 0x000fe200078ef80d */
[----:B------:R-:W-:Y:S01]  /*c790*/  IMAD.U32 R12, R54, 0x10000, RZ ;  /* 0x00010000360c7824 */ /* 0x000fe200078e00ff */
[----:B------:R-:W-:Y:S02]  /*c7a0*/  LOP3.LUT R36, R48, 0xff00, R49, 0xf8, !PT ;  /* 0x0000ff0030247812 */ /* 0x000fe400078ef831 */
[----:B------:R-:W-:Y:S02]  /*c7b0*/  LOP3.LUT R45, R46, 0xff00, R45, 0xf8, !PT ;  /* 0x0000ff002e2d7812 */ /* 0x000fe400078ef82d */
[----:B------:R-:W-:Y:S02]  /*c7c0*/  F2FP.F16.E4M3.UNPACK_B R54, R149.H1 ;  /* 0x00000095ff36723e */ /* 0x000fe400030006ff */
[----:B------:R-:W-:Y:S02]  /*c7d0*/  F2FP.F16.E4M3.UNPACK_B R51, R50.H1 ;  /* 0x00000032ff33723e */ /* 0x000fe400030006ff */
[----:B------:R-:W-:Y:S01]  /*c7e0*/  F2FP.F16.E4M3.UNPACK_B R48, R47.H1 ;  /* 0x0000002fff30723e */ /* 0x000fe200030006ff */
[----:B------:R-:W-:Y:S01]  /*c7f0*/  HADD2.F32 R13, -RZ, R54.H0_H0 ;  /* 0x20000036ff0d7230 */ /* 0x000fe20000004100 */
[----:B------:R-:W-:Y:S01]  /*c800*/  SHF.R.U32.HI R56, RZ, 0x10, R59 ;  /* 0x00000010ff387819 */ /* 0x000fe2000001163b */
[----:B------:R-:W-:Y:S01]  /*c810*/  HADD2.F32 R46, -RZ, R51.H0_H0 ;  /* 0x20000033ff2e7230 */ /* 0x000fe20000004100 */
[----:B------:R-:W-:Y:S01]  /*c820*/  LOP3.LUT R12, R45, 0xff0000, R12, 0xf8, !PT ;  /* 0x00ff00002d0c7812 */ /* 0x000fe200078ef80c */
[----:B------:R-:W-:Y:S01]  /*c830*/  HADD2.F32 R45, -RZ, R48.H0_H0 ;  /* 0x20000030ff2d7230 */ /* 0x000fe20000004100 */
[----:B------:R-:W-:Y:S01]  /*c840*/  F2FP.F16.E4M3.UNPACK_B R49, R151.H1 ;  /* 0x00000097ff31723e */ /* 0x000fe200030006ff */
[----:B------:R-:W-:Y:S01]  /*c850*/  IMAD.U32 R56, R56, 0x10000, RZ ;  /* 0x0001000038387824 */ /* 0x000fe200078e00ff */
[----:B------:R-:W-:Y:S01]  /*c860*/  SHF.R.U32.HI R53, RZ, 0x10, R57 ;  /* 0x00000010ff357819 */ /* 0x000fe20000011639 */
[-C--:B------:R-:W-:Y:S01]  /*c870*/  FMUL.FTZ R58, R46, R13.reuse ;  /* 0x0000000d2e3a7220 */ /* 0x080fe20000410000 */
[----:B------:R-:W-:Y:S01]  /*c880*/  FMUL.FTZ R57, R45, R13 ;  /* 0x0000000d2d397220 */ /* 0x000fe20000410000 */
[----:B------:R-:W-:Y:S01]  /*c890*/  HADD2.F32 R52, -RZ, R49.H0_H0 ;  /* 0x20000031ff347230 */ /* 0x000fe20000004100 */
[----:B------:R-:W-:-:S02]  /*c8a0*/  SHF.L.U32 R53, R53, 0x10, RZ ;  /* 0x0000001035357819 */ /* 0x000fc400000006ff */
        /* <DEDUP_REMOVED lines=8> */
[----:B------:R-:W-:Y:S01]  /*c930*/  F2FP.F16.E4M3.UNPACK_B R50, R50 ;  /* 0x00000032ff32723e */ /* 0x000fe200020006ff */
[----:B------:R-:W-:Y:S01]  /*c940*/  HADD2.F32 R49, -RZ, R48.H1_H1 ;  /* 0x30000030ff317230 */ /* 0x000fe20000004100 */
[----:B------:R-:W-:Y:S01]  /*c950*/  F2FP.F16.E4M3.UNPACK_B R47, R47 ;  /* 0x0000002fff2f723e */ /* 0x000fe200020006ff */
[----:B------:R-:W-:-:S02]  /*c960*/  HADD2.F32 R54, -RZ, R149.H0_H0 ;  /* 0x20000095ff367230 */ /* 0x000fc40000004100 */
[C---:B------:R-:W-:Y:S01]  /*c970*/  FMUL.FTZ R56, R52.reuse, R55 ;  /* 0x0000003734387220 */ /* 0x040fe20000410000 */
[----:B------:R-:W-:Y:S01]  /*c980*/  F2FP.F16.E4M3.UNPACK_B R151, R151 ;  /* 0x00000097ff97723e */ /* 0x000fe200020006ff */
[C---:B------:R-:W-:Y:S01]  /*c990*/  FMUL.FTZ R55, R49.reuse, R55 ;  /* 0x0000003731377220 */ /* 0x040fe20000410000 */
[----:B------:R-:W-:Y:S02]  /*c9a0*/  HADD2.F32 R51, -RZ, R50.H0_H0 ;  /* 0x20000032ff337230 */ /* 0x000fe40000004100 */
[-C--:B------:R-:W-:Y:S01]  /*c9b0*/  FFMA.FTZ R68, R49, R53.reuse, -R56 ;  /* 0x0000003531447223 */ /* 0x080fe20000010838 */
[----:B------:R-:W-:Y:S02]  /*c9c0*/  HADD2.F32 R48, -RZ, R47.H0_H0 ;  /* 0x2000002fff307230 */ /* 0x000fe40000004100 */
[----:B------:R-:W-:Y:S01]  /*c9d0*/  FFMA.FTZ R57, R52, R53, R55 ;  /* 0x0000003534397223 */ /* 0x000fe20000010037 */
[----:B------:R-:W-:Y:S02]  /*c9e0*/  HADD2.F32 R49, -RZ, R151.H0_H0 ;  /* 0x20000097ff317230 */ /* 0x000fe40000004100 */
        /* <DEDUP_REMOVED lines=8> */
[-C--:B------:R-:W-:Y:S01]  /*ca70*/  FMUL.FTZ R52, R50, R149.reuse ;  /* 0x0000009532347220 */ /* 0x080fe20000410000 */
[----:B------:R-:W-:Y:S01]  /*ca80*/  F2FP.F16.E4M3.UNPACK_B R48, R150.H1 ;  /* 0x00000096ff30723e */ /* 0x000fe200030006ff */
[C---:B------:R-:W-:Y:S01]  /*ca90*/  FMUL.FTZ R149, R47.reuse, R149 ;  /* 0x000000952f957220 */ /* 0x040fe20000410000 */
[----:B------:R-:W-:Y:S01]  /*caa0*/  F2FP.F16.E4M3.UNPACK_B R49, R38.H1 ;  /* 0x00000026ff31723e */ /* 0x000fe200030006ff */
[----:B------:R-:W-:Y:S01]  /*cab0*/  FFMA.FTZ R58, R47, R151, -R52 ;  /* 0x000000972f3a7223 */ /* 0x000fe20000010834 */
[----:B------:R-:W-:Y:S01]  /*cac0*/  F2FP.F16.E4M3.UNPACK_B R52, R152.H1 ;  /* 0x00000098ff34723e */ /* 0x000fe200030006ff */
[----:B------:R-:W-:Y:S01]  /*cad0*/  HADD2.F32 R53, -RZ, R48.H0_H0 ;  /* 0x20000030ff357230 */ /* 0x000fe20000004100 */
[----:B------:R-:W-:Y:S01]  /*cae0*/  F2FP.F16.E4M3.UNPACK_B R47, R43.H1 ;  /* 0x0000002bff2f723e */ /* 0x000fe200030006ff */
[----:B------:R-:W-:-:S02]  /*caf0*/  HADD2.F32 R51, -RZ, R49.H0_H0 ;  /* 0x20000031ff337230 */ /* 0x000fc40000004100 */
[----:B------:R-:W-:Y:S01]  /*cb00*/  FFMA.FTZ R149, R50, R151, R149 ;  /* 0x0000009732957223 */ /* 0x000fe20000010095 */
[----:B------:R-:W-:Y:S01]  /*cb10*/  HADD2.F32 R54, -RZ, R48.H1_H1 ;  /* 0x30000030ff367230 */ /* 0x000fe20000004100 */
[----:B------:R-:W-:Y:S01]  /*cb20*/  F2FP.F16.E4M3.UNPACK_B R150, R150 ;  /* 0x00000096ff96723e */ /* 0x000fe200020006ff */
[----:B------:R-:W-:Y:S02]  /*cb30*/  HADD2.F32 R48, -RZ, R47.H0_H0 ;  /* 0x2000002fff307230 */ /* 0x000fe40000004100 */
[----:B------:R-:W-:Y:S01]  /*cb40*/  FMUL.FTZ R59, R51, R53 ;  /* 0x00000035333b7220 */ /* 0x000fe20000410000 */
[----:B------:R-:W-:Y:S01]  /*cb50*/  HADD2.F32 R50, -RZ, R52.H0_H0 ;  /* 0x20000034ff327230 */ /* 0x000fe20000004100 */
[----:B------:R-:W-:Y:S01]  /*cb60*/  F2FP.F16.E4M3.UNPACK_B R43, R43 ;  /* 0x0000002bff2b723e */ /* 0x000fe200020006ff */
[----:B------:R-:W-:Y:S02]  /*cb70*/  HADD2.F32 R49, -RZ, R49.H1_H1 ;  /* 0x30000031ff317230 */ /* 0x000fe40000004100 */
[----:B------:R-:W-:Y:S01]  /*cb80*/  FMUL.FTZ R70, R48, R53 ;  /* 0x0000003530467220 */ /* 0x000fe20000410000 */
[----:B------:R-:W-:-:S02]  /*cb90*/  HADD2.F32 R47, -RZ, R47.H1_H1 ;  /* 0x3000002fff2f7230 */ /* 0x000fc40000004100 */
[----:B------:R-:W-:Y:S01]  /*cba0*/  FFMA.FTZ R59, R48, R50, -R59 ;  /* 0x00000032303b7223 */ /* 0x000fe2000001083b */
[----:B------:R-:W-:Y:S02]  /*cbb0*/  HADD2.F32 R52, -RZ, R52.H1_H1 ;  /* 0x30000034ff347230 */ /* 0x000fe40000004100 */
[----:B------:R-:W-:Y:S01]  /*cbc0*/  FMUL.FTZ R48, R49, R54 ;  /* 0x0000003631307220 */ /* 0x000fe20000410000 */
[----:B------:R-:W-:Y:S01]  /*cbd0*/  F2FP.F16.E4M3.UNPACK_B R152, R152 ;  /* 0x00000098ff98723e */ /* 0x000fe200020006ff */
[----:B------:R-:W-:Y:S01]  /*cbe0*/  FMUL.FTZ R82, R47, R54 ;  /* 0x000000362f527220 */ /* 0x000fe20000410000 */
[----:B------:R-:W-:Y:S01]  /*cbf0*/  FFMA.FTZ R54, R51, R50, R70 ;  /* 0x0000003233367223 */ /* 0x000fe20000010046 */
[----:B------:R-:W-:Y:S01]  /*cc00*/  FFMA.FTZ R80, R47, R52, -R48 ;  /* 0x000000342f507223 */ /* 0x000fe20000010830 */
[----:B------:R-:W-:Y:S01]  /*cc10*/  F2FP.F16.E4M3.UNPACK_B R47, R38 ;  /* 0x00000026ff2f723e */ /* 0x000fe200020006ff */
[----:B------:R-:W-:Y:S02]  /*cc20*/  HADD2.F32 R51, -RZ, R150.H0_H0 ;  /* 0x20000096ff337230 */ /* 0x000fe40000004100 */
[----:B------:R-:W-:Y:S01]  /*cc30*/  FFMA.FTZ R69, R49, R52, R82 ;  /* 0x0000003431457223 */ /* 0x000fe20000010052 */
[----:B------:R-:W-:Y:S01]  /*cc40*/  HADD2.F32 R38, -RZ, R43.H0_H0 ;  /* 0x2000002bff267230 */ /* 0x000fe20000004100 */
[----:B------:R-:W-:Y:S01]  /*cc50*/  F2FP.SATFINITE.E4M3.F32.PACK_AB_MERGE_C R45, R68, R45, RZ ;  /* 0x0000002d442d723e */ /* 0x000fe200048070ff */
[----:B------:R-:W-:Y:S01]  /*cc60*/  HADD2.F32 R48, -RZ, R47.H0_H0 ;  /* 0x2000002fff307230 */ /* 0x000fe20000004100 */
[----:B------:R-:W-:Y:S01]  /*cc70*/  F2FP.SATFINITE.E4M3.F32.PACK_AB_MERGE_C R57, R57, R46, RZ ;  /* 0x0000002e3939723e */ /* 0x000fe200048070ff */
[----:B------:R-:W-:Y:S01]  /*cc80*/  HADD2.F32 R49, -RZ, R152.H0_H0 ;  /* 0x20000098ff317230 */ /* 0x000fe20000004100 */
[----:B------:R-:W-:Y:S01]  /*cc90*/  F2FP.SATFINITE.E4M3.F32.PACK_AB_MERGE_C R69, R69, R54, RZ ;  /* 0x000000364545723e */ /* 0x000fe200048070ff */
[----:B------:R-:W-:-:S02]  /*cca0*/  HADD2.F32 R150, -RZ, R150.H1_H1 ;  /* 0x30000096ff967230 */ /* 0x000fc40000004100 */
[-C--:B------:R-:W-:Y:S01]  /*ccb0*/  FMUL.FTZ R53, R48, R51.reuse ;  /* 0x0000003330357220 */ /* 0x080fe20000410000 */
[----:B------:R-:W-:Y:S02]  /*ccc0*/  HADD2.F32 R47, -RZ, R47.H1_H1 ;  /* 0x3000002fff2f7230 */ /* 0x000fe40000004100 */
[C---:B------:R-:W-:Y:S01]  /*ccd0*/  FMUL.FTZ R51, R38.reuse, R51 ;  /* 0x0000003326337220 */ /* 0x040fe20000410000 */
[----:B------:R-:W-:Y:S02]  /*cce0*/  HADD2.F32 R43, -RZ, R43.H1_H1 ;  /* 0x3000002bff2b7230 */ /* 0x000fe40000004100 */
[-C--:B------:R-:W-:Y:S01]  /*ccf0*/  FFMA.FTZ R53, R38, R49.reuse, -R53 ;  /* 0x0000003126357223 */ /* 0x080fe20000010835 */
[----:B------:R-:W-:Y:S02]  /*cd00*/  HADD2.F32 R152, -RZ, R152.H1_H1 ;  /* 0x30000098ff987230 */ /* 0x000fe40000004100 */
[----:B------:R-:W-:Y:S01]  /*cd10*/  FFMA.FTZ R38, R48, R49, R51 ;  /* 0x0000003130267223 */ /* 0x000fe20000010033 */
[-C--:B------:R-:W-:Y:S01]  /*cd20*/  FMUL.FTZ R50, R47, R150.reuse ;  /* 0x000000962f327220 */ /* 0x080fe20000410000 */
[----:B------:R-:W-:Y:S01]  /*cd30*/  F2FP.F16.E4M3.UNPACK_B R49, R37 ;  /* 0x00000025ff31723e */ /* 0x000fe200020006ff */
[C---:B------:R-:W-:Y:S01]  /*cd40*/  FMUL.FTZ R150, R43.reuse, R150 ;  /* 0x000000962b967220 */ /* 0x040fe20000410000 */
[----:B------:R-:W-:Y:S01]  /*cd50*/  F2FP.F16.E4M3.UNPACK_B R54, R36 ;  /* 0x00000024ff36723e */ /* 0x000fe200020006ff */
[----:B------:R-:W-:Y:S01]  /*cd60*/  FFMA.FTZ R70, R43, R152, -R50 ;  /* 0x000000982b467223 */ /* 0x000fe20000010832 */
[----:B------:R-:W-:Y:S01]  /*cd70*/  F2FP.F16.E4M3.UNPACK_B R48, R42 ;  /* 0x0000002aff30723e */ /* 0x000fe200020006ff */
[----:B------:R-:W-:Y:S01]  /*cd80*/  FFMA.FTZ R51, R47, R152, R150 ;  /* 0x000000982f337223 */ /* 0x000fe20000010096 */
[----:B------:R-:W-:Y:S01]  /*cd90*/  F2FP.SATFINITE.E4M3.F32.PACK_AB_MERGE_C R46, R58, R55, R45 ;  /* 0x000000373a2e723e */ /* 0x000fe2000480702d */
[--C-:B------:R-:W-:Y:S01]  /*cda0*/  HADD2.F32 R50, -RZ, R49.reuse.H0_H0 ;  /* 0x20000031ff327230 */ /* 0x100fe20000004100 */
[----:B------:R-:W-:Y:S01]  /*cdb0*/  F2FP.SATFINITE.E4M3.F32.PACK_AB_MERGE_C R43, R80, R59, RZ ;  /* 0x0000003b502b723e */ /* 0x000fe200048070ff */
[----:B------:R-:W-:Y:S01]  /*cdc0*/  HADD2.F32 R55, -RZ, R54.H0_H0 ;  /* 0x20000036ff377230 */ /* 0x000fe20000004100 */
[----:B------:R-:W-:Y:S01]  /*cdd0*/  F2FP.F16.E4M3.UNPACK_B R52, R14 ;  /* 0x0000000eff34723e */ /* 0x000fe200020006ff */
[----:B------:R-:W-:Y:S01]  /*cde0*/  HADD2.F32 R47, -RZ, R48.H0_H0 ;  /* 0x20000030ff2f7230 */ /* 0x000fe20000004100 */
[----:B------:R-:W-:Y:S01]  /*cdf0*/  F2FP.SATFINITE.E4M3.F32.PACK_AB_MERGE_C R45, R149, R56, R57 ;  /* 0x00000038952d723e */ /* 0x000fe20004807039 */
[----:B------:R-:W-:Y:S01]  /*ce00*/  HADD2.F32 R54, -RZ, R54.H1_H1 ;  /* 0x30000036ff367230 */ /* 0x000fe20000004100 */
[----:B------:R-:W-:Y:S01]  /*ce10*/  F2FP.SATFINITE.E4M3.F32.PACK_AB_MERGE_C R43, R70, R53, R43 ;  /* 0x00000035462b723e */ /* 0x000fe2000480702b */
[----:B------:R-:W-:Y:S01]  /*ce20*/  HADD2.F32 R53, -RZ, R52.H0_H0 ;  /* 0x20000034ff357230 */ /* 0x000fe20000004100 */
[----:B------:R-:W-:Y:S01]  /*ce30*/  F2FP.SATFINITE.E4M3.F32.PACK_AB_MERGE_C R38, R51, R38, R69 ;  /* 0x000000263326723e */ /* 0x000fe20004807045 */
[----:B------:R-:W-:Y:S01]  /*ce40*/  FMUL.FTZ R56, R50, R55 ;  /* 0x0000003732387220 */ /* 0x000fe20000410000 */
[----:B------:R-:W-:-:S02]  /*ce50*/  HADD2.F32 R51, -RZ, R49.H1_H1 ;  /* 0x30000031ff337230 */ /* 0x000fc40000004100 */
[----:B------:R-:W-:Y:S01]  /*ce60*/  FMUL.FTZ R55, R47, R55 ;  /* 0x000000372f377220 */ /* 0x000fe20000410000 */
[----:B------:R-:W-:Y:S01]  /*ce70*/  HADD2.F32 R49, -RZ, R48.H1_H1 ;  /* 0x30000030ff317230 */ /* 0x000fe20000004100 */
[----:B------:R-:W-:Y:S01]  /*ce80*/  F2FP.F16.E4M3.UNPACK_B R42, R42.H1 ;  /* 0x0000002aff2a723e */ /* 0x000fe200030006ff */
[----:B------:R-:W-:Y:S02]  /*ce90*/  HADD2.F32 R52, -RZ, R52.H1_H1 ;  /* 0x30000034ff347230 */ /* 0x000fe40000004100 */
[----:B------:R-:W-:Y:S01]  /*cea0*/  FFMA.FTZ R48, R50, R53, R55 ;  /* 0x0000003532307223 */ /* 0x000fe20000010037 */
[-C--:B------:R-:W-:Y:S01]  /*ceb0*/  FMUL.FTZ R50, R51, R54.reuse ;  /* 0x0000003633327220 */ /* 0x080fe20000410000 */
[----:B------:R-:W-:Y:S01]  /*cec0*/  FMUL.FTZ R54, R49, R54 ;  /* 0x0000003631367220 */ /* 0x000fe20000410000 */
[----:B------:R-:W-:Y:S01]  /*ced0*/  F2FP.F16.E4M3.UNPACK_B R37, R37.H1 ;  /* 0x00000025ff25723e */ /* 0x000fe200030006ff */
[----:B------:R-:W-:Y:S01]  /*cee0*/  FFMA.FTZ R47, R47, R53, -R56 ;  /* 0x000000352f2f7223 */ /* 0x000fe20000010838 */
[----:B------:R-:W-:Y:S01]  /*cef0*/  FFMA.FTZ R58, R49, R52, -R50 ;  /* 0x00000034313a7223 */ /* 0x000fe20000010832 */
[----:B------:R-:W-:Y:S01]  /*cf00*/  F2FP.F16.E4M3.UNPACK_B R50, R36.H1 ;  /* 0x00000024ff32723e */ /* 0x000fe200030006ff */
[----:B------:R-:W-:Y:S01]  /*cf10*/  FFMA.FTZ R57, R51, R52, R54 ;  /* 0x0000003433397223 */ /* 0x000fe20000010036 */
[----:B------:R-:W-:Y:S01]  /*cf20*/  HADD2.F32 R36, -RZ, R42.H0_H0 ;  /* 0x2000002aff247230 */ /* 0x000fe20000004100 */
[----:B------:R-:W-:Y:S01]  /*cf30*/  F2FP.F16.E4M3.UNPACK_B R14, R14.H1 ;  /* 0x0000000eff0e723e */ /* 0x000fe200030006ff */
[----:B------:R-:W-:-:S02]  /*cf40*/  HADD2.F32 R49, -RZ, R37.H0_H0 ;  /* 0x20000025ff317230 */ /* 0x000fc40000004100 */
[--C-:B------:R-:W-:Y:S02]  /*cf50*/  HADD2.F32 R51, -RZ, R50.reuse.H0_H0 ;  /* 0x20000032ff337230 */ /* 0x100fe40000004100 */
[----:B------:R-:W-:Y:S02]  /*cf60*/  HADD2.F32 R37, -RZ, R37.H1_H1 ;  /* 0x30000025ff257230 */ /* 0x000fe40000004100 */
[----:B------:R-:W-:Y:S02]  /*cf70*/  HADD2.F32 R52, -RZ, R50.H1_H1 ;  /* 0x30000032ff347230 */ /* 0x000fe40000004100 */
[-C--:B------:R-:W-:Y:S01]  /*cf80*/  FMUL.FTZ R53, R49, R51.reuse ;  /* 0x0000003331357220 */ /* 0x080fe20000410000 */
[----:B------:R-:W-:Y:S01]  /*cf90*/  FMUL.FTZ R54, R36, R51 ;  /* 0x0000003324367220 */ /* 0x000fe20000410000 */
[----:B------:R-:W-:Y:S02]  /*cfa0*/  HADD2.F32 R42, -RZ, R42.H1_H1 ;  /* 0x3000002aff2a7230 */ /* 0x000fe40000004100 */
[----:B------:R-:W-:-:S02]  /*cfb0*/  HADD2.F32 R50, -RZ, R14.H0_H0 ;  /* 0x2000000eff327230 */ /* 0x000fc40000004100 */
[-C--:B------:R-:W-:Y:S01]  /*cfc0*/  FMUL.FTZ R55, R37, R52.reuse ;  /* 0x0000003425377220 */ /* 0x080fe20000410000 */
[----:B------:R-:W-:Y:S02]  /*cfd0*/  HADD2.F32 R51, -RZ, R14.H1_H1 ;  /* 0x3000000eff337230 */ /* 0x000fe40000004100 */
[----:B------:R-:W-:Y:S01]  /*cfe0*/  FMUL.FTZ R52, R42, R52 ;  /* 0x000000342a347220 */ /* 0x000fe20000410000 */
[----:B------:R-:W-:Y:S01]  /*cff0*/  F2FP.F16.E4M3.UNPACK_B R14, R15 ;  /* 0x0000000fff0e723e */ /* 0x000fe200020006ff */
[-C--:B------:R-:W-:Y:S01]  /*d000*/  FFMA.FTZ R59, R36, R50.reuse, -R53 ;  /* 0x00000032243b7223 */ /* 0x080fe20000010835 */
[----:B------:R-:W-:Y:S01]  /*d010*/  FFMA.FTZ R68, R49, R50, R54 ;  /* 0x0000003231447223 */ /* 0x000fe20000010036 */
[----:B------:R-:W-:Y:S01]  /*d020*/  FFMA.FTZ R70, R42, R51, -R55 ;  /* 0x000000332a467223 */ /* 0x000fe20000010837 */
[----:B------:R-:W-:Y:S01]  /*d030*/  F2FP.F16.E4M3.UNPACK_B R42, R39 ;  /* 0x00000027ff2a723e */ /* 0x000fe200020006ff */
[----:B------:R-:W-:Y:S01]  /*d040*/  FFMA.FTZ R69, R37, R51, R52 ;  /* 0x0000003325457223 */ /* 0x000fe20000010034 */
[----:B------:R-:W-:Y:S01]  /*d050*/  F2FP.F16.E4M3.UNPACK_B R53, R13 ;  /* 0x0000000dff35723e */ /* 0x000fe200020006ff */
[----:B------:R-:W-:Y:S01]  /*d060*/  HADD2.F32 R36, -RZ, R14.H0_H0 ;  /* 0x2000000eff247230 */ /* 0x000fe20000004100 */
[----:B------:R-:W-:Y:S01]  /*d070*/  F2FP.F16.E4M3.UNPACK_B R15, R15.H1 ;  /* 0x0000000fff0f723e */ /* 0x000fe200030006ff */
[----:B------:R-:W-:Y:S01]  /*d080*/  HADD2.F32 R49, -RZ, R42.H0_H0 ;  /* 0x2000002aff317230 */ /* 0x000fe20000004100 */
[----:B------:R-:W-:Y:S01]  /*d090*/  F2FP.F16.E4M3.UNPACK_B R54, R13.H1 ;  /* 0x0000000dff36723e */ /* 0x000fe200030006ff */
[----:B------:R-:W-:Y:S01]  /*d0a0*/  HADD2.F32 R55, -RZ, R53.H0_H0 ;  /* 0x20000035ff377230 */ /* 0x000fe20000004100 */
[----:B------:R-:W-:Y:S01]  /*d0b0*/  F2FP.F16.E4M3.UNPACK_B R39, R39.H1 ;  /* 0x00000027ff27723e */ /* 0x000fe200030006ff */
[----:B------:R-:W-:Y:S01]  /*d0c0*/  HADD2.F32 R37, -RZ, R15.H0_H0 ;  /* 0x2000000fff257230 */ /* 0x000fe20000004100 */
[-C--:B------:R-:W-:Y:S01]  /*d0d0*/  F2FP.F16.E4M3.UNPACK_B R50, R12.reuse.H1 ;  /* 0x0000000cff32723e */ /* 0x080fe200030006ff */
[----:B------:R-:W-:Y:S01]  /*d0e0*/  HADD2.F32 R56, -RZ, R54.H0_H0 ;  /* 0x20000036ff387230 */ /* 0x000fe20000004100 */
[----:B------:R-:W-:Y:S01]  /*d0f0*/  F2FP.F16.E4M3.UNPACK_B R13, R12 ;  /* 0x0000000cff0d723e */ /* 0x000fe200020006ff */
[----:B------:R-:W-:-:S02]  /*d100*/  HADD2.F32 R12, -RZ, R39.H0_H0 ;  /* 0x20000027ff0c7230 */ /* 0x000fc40000004100 */
[-C--:B------:R-:W-:Y:S01]  /*d110*/  FMUL.FTZ R71, R49, R55.reuse ;  /* 0x0000003731477220 */ /* 0x080fe20000410000 */
[----:B------:R-:W-:Y:S02]  /*d120*/  HADD2.F32 R52, -RZ, R50.H0_H0 ;  /* 0x20000032ff347230 */ /* 0x000fe40000004100 */
[----:B------:R-:W-:Y:S01]  /*d130*/  FMUL.FTZ R80, R36, R55 ;  /* 0x0000003724507220 */ /* 0x000fe20000410000 */
[-C--:B------:R-:W-:Y:S01]  /*d140*/  FMUL.FTZ R55, R37, R56.reuse ;  /* 0x0000003825377220 */ /* 0x080fe20000410000 */
[----:B------:R-:W-:Y:S02]  /*d150*/  HADD2.F32 R39, -RZ, R39.H1_H1 ;  /* 0x30000027ff277230 */ /* 0x000fe40000004100 */
[C---:B------:R-:W-:Y:S01]  /*d160*/  FMUL.FTZ R82, R12.reuse, R56 ;  /* 0x000000380c527220 */ /* 0x040fe20000410000 */
        /* <DEDUP_REMOVED lines=8> */
[----:B------:R-:W-:Y:S01]  /*d1f0*/  HADD2.F32 R50, -RZ, R50.H1_H1 ;  /* 0x30000032ff327230 */ /* 0x000fe20000004100 */
[----:B------:R-:W-:Y:S01]  /*d200*/  F2FP.SATFINITE.E4M3.F32.PACK_AB_MERGE_C R59, R70, R59, RZ ;  /* 0x0000003b463b723e */ /* 0x000fe200048070ff */
[----:B------:R-:W-:Y:S02]  /*d210*/  HADD2.F32 R14, -RZ, R14.H1_H1 ;  /* 0x3000000eff0e7230 */ /* 0x000fe40000004100 */
[----:B------:R-:W-:Y:S01]  /*d220*/  FMUL.FTZ R37, R42, R53 ;  /* 0x000000352a257220 */ /* 0x000fe20000410000 */
[----:B------:R-:W-:-:S02]  /*d230*/  HADD2.F32 R51, -RZ, R13.H0_H0 ;  /* 0x2000000dff337230 */ /* 0x000fc40000004100 */
[-C--:B------:R-:W-:Y:S01]  /*d240*/  FFMA.FTZ R15, R15, R50.reuse, -R12 ;  /* 0x000000320f0f7223 */ /* 0x080fe2000001080c */
[----:B------:R-:W-:Y:S02]  /*d250*/  HADD2.F32 R13, -RZ, R13.H1_H1 ;  /* 0x3000000dff0d7230 */ /* 0x000fe40000004100 */
[----:B------:R-:W-:Y:S01]  /*d260*/  FMUL.FTZ R53, R14, R53 ;  /* 0x000000350e357220 */ /* 0x000fe20000410000 */
[----:B------:R-:W-:Y:S01]  /*d270*/  FFMA.FTZ R54, R39, R50, R54 ;  /* 0x0000003227367223 */ /* 0x000fe20000010036 */
[-C--:B------:R-:W-:Y:S01]  /*d280*/  FFMA.FTZ R71, R36, R51.reuse, -R71 ;  /* 0x0000003324477223 */ /* 0x080fe20000010847 */
[----:B------:R-:W-:Y:S01]  /*d290*/  FFMA.FTZ R80, R49, R51, R80 ;  /* 0x0000003331507223 */ /* 0x000fe20000010050 */
[-C--:B------:R-:W-:Y:S01]  /*d2a0*/  FFMA.FTZ R14, R14, R13.reuse, -R37 ;  /* 0x0000000d0e0e7223 */ /* 0x080fe20000010825 */
[----:B------:R-:W-:Y:S01]  /*d2b0*/  FFMA.FTZ R53, R42, R13, R53 ;  /* 0x0000000d2a357223 */ /* 0x000fe20000010035 */
[----:B------:R-:W-:Y:S01]  /*d2c0*/  F2FP.SATFINITE.E4M3.F32.PACK_AB_MERGE_C R15, R15, R82, RZ ;  /* 0x000000520f0f723e */ /* 0x000fe200048070ff */
[----:B------:R-:W-:Y:S01]  /*d2d0*/  IMAD.MOV.U32 R12, RZ, RZ, R46 ;  /* 0x000000ffff0c7224 */ /* 0x000fe200078e002e */
[----:B------:R-:W-:Y:S01]  /*d2e0*/  F2FP.SATFINITE.E4M3.F32.PACK_AB_MERGE_C R68, R69, R68, RZ ;  /* 0x000000444544723e */ /* 0x000fe200048070ff */
[----:B------:R-:W-:Y:S01]  /*d2f0*/  IMAD.MOV.U32 R36, RZ, RZ, R45 ;  /* 0x000000ffff247224 */ /* 0x000fe200078e002d */
[----:B------:R-:W-:-:S02]  /*d300*/  F2FP.SATFINITE.E4M3.F32.PACK_AB_MERGE_C R54, R54, R55, RZ ;  /* 0x000000373636723e */ /* 0x000fc400048070ff */
[----:B------:R-:W-:Y:S01]  /*d310*/  F2FP.SATFINITE.E4M3.F32.PACK_AB_MERGE_C R15, R14, R71, R15 ;  /* 0x000000470e0f723e */ /* 0x000fe2000480700f */
[----:B------:R-:W-:Y:S01]  /*d320*/  IMAD.MOV.U32 R14, RZ, RZ, R43 ;  /* 0x000000ffff0e7224 */ /* 0x000fe200078e002b */
[----:B------:R-:W-:Y:S02]  /*d330*/  F2FP.SATFINITE.E4M3.F32.PACK_AB_MERGE_C R13, R58, R47, R59 ;  /* 0x0000002f3a0d723e */ /* 0x000fe4000480703b */
[----:B------:R-:W-:Y:S02]  /*d340*/  F2FP.SATFINITE.E4M3.F32.PACK_AB_MERGE_C R37, R57, R48, R68 ;  /* 0x000000303925723e */ /* 0x000fe40004807044 */
[----:B------:R-:W-:-:S07]  /*d350*/  F2FP.SATFINITE.E4M3.F32.PACK_AB_MERGE_C R39, R53, R80, R54 ;  /* 0x000000503527723e */ /* 0x000fce0004807036 */
.L_x_523:
[----:B------:R-:W-:Y:S05]  /*d360*/  BSYNC B2 ;  /* 0x0000000000027941 */ /* 0x000fea0003800000 */
.L_x_522:
[----:B------:R-:W-:Y:S01]  /*d370*/  ISETP.GE.AND P3, PT, R11, R136, PT ;  /* 0x000000880b00720c */ /* 0x000fe20003f66270 */
[----:B0-----:R0:W-:-:S12]  /*d380*/  ST.E.128 desc[UR50][R40.64], R12 ;  /* 0x0000000c28007985 */ /* 0x0011d8000c101d32 */
[----:B------:R-:W-:-:S04]  /*d390*/  @!P3 IADD3 R42, P4, R11, R120, RZ ;  /* 0x000000780b2ab210 */ /* 0x000fc80007f9e0ff */
[----:B------:R-:W-:-:S05]  /*d3a0*/  @!P3 LEA.HI.X.SX32 R43, R11, R44, 0x1, P4 ;  /* 0x0000002c0b2bb211 */ /* 0x000fca00020f0eff */
[----:B--2---:R0:W-:Y:S04]  /*d3b0*/  @!P3 ST.E.128 desc[UR50][R42.64], R36 ;  /* 0x000000242a00b985 */ /* 0x0041e8000c101d32 */
.L_x_521:
[----:B------:R-:W-:Y:S05]  /*d3c0*/  BSYNC B1 ;  /* 0x0000000000017941 */ /* 0x000fea0003800000 */
.L_x_520:
        /* <DEDUP_REMOVED lines=29> */
[----:B--2---:R-:W-:Y:S01]  /*d5a0*/  IMAD.MOV.U32 R48, RZ, RZ, R36 ;  /* 0x000000ffff307224 */ /* 0x004fe200078e0024 */
[----:B0-----:R-:W-:Y:S01]  /*d5b0*/  MOV R45, R12 ;  /* 0x0000000c002d7202 */ /* 0x001fe20000000f00 */
[----:B------:R-:W-:Y:S01]  /*d5c0*/  IMAD.MOV.U32 R43, RZ, RZ, R38 ;  /* 0x000000ffff2b7224 */ /* 0x000fe200078e0026 */
[----:B------:R-:W-:Y:S01]  /*d5d0*/  LOP3.LUT R47, R73, 0xff0000ff, RZ, 0xc0, !PT ;  /* 0xff0000ff492f7812 */ /* 0x000fe200078ec0ff */
[----:B------:R-:W-:Y:S01]  /*d5e0*/  IMAD.SHL.U32 R12, R42, 0x100, RZ ;  /* 0x000001002a0c7824 */ /* 0x000fe200078e00ff */
[----:B------:R-:W-:Y:S01]  /*d5f0*/  SHF.R.U32.HI R51, RZ, 0x8, R75 ;  /* 0x00000008ff337819 */ /* 0x000fe2000001164b */
[----:B------:R-:W-:Y:S01]  /*d600*/  IMAD.MOV.U32 R42, RZ, RZ, R14 ;  /* 0x000000ffff2a7224 */ /* 0x000fe200078e000e */
[----:B------:R-:W-:Y:S02]  /*d610*/  SHF.R.U32.HI R50, RZ, 0x8, R61 ;  /* 0x00000008ff327819 */ /* 0x000fe4000001163d */
[----:B------:R-:W-:-:S02]  /*d620*/  LOP3.LUT R47, R47, 0xff00, R12, 0xf8, !PT ;  /* 0x0000ff002f2f7812 */ /* 0x000fc400078ef80c */
[----:B------:R-:W-:Y:S01]  /*d630*/  SHF.R.U32.HI R55, RZ, 0x10, R73 ;  /* 0x00000010ff377819 */ /* 0x000fe20000011649 */
[----:B------:R-:W-:Y:S01]  /*d640*/  IMAD.SHL.U32 R14, R50, 0x100, RZ ;  /* 0x00000100320e7824 */ /* 0x000fe200078e00ff */
[----:B------:R-:W-:Y:S02]  /*d650*/  SHF.R.U32.HI R56, RZ, 0x10, R75 ;  /* 0x00000010ff387819 */ /* 0x000fe4000001164b */
[----:B------:R-:W-:Y:S01]  /*d660*/  LOP3.LUT R49, R75, 0xff0000ff, RZ, 0xc0, !PT ;  /* 0xff0000ff4b317812 */ /* 0x000fe200078ec0ff */
[----:B------:R-:W-:Y:S01]  /*d670*/  IMAD.U32 R36, R55, 0x10000, RZ ;  /* 0x0001000037247824 */ /* 0x000fe200078e00ff */
[----:B------:R-:W-:Y:S02]  /*d680*/  SHF.L.U32 R12, R51, 0x8, RZ ;  /* 0x00000008330c7819 */ /* 0x000fe400000006ff */
[----:B------:R-:W-:Y:S02]  /*d690*/  SHF.R.U32.HI R46, RZ, 0x8, R63 ;  /* 0x00000008ff2e7819 */ /* 0x000fe4000001163f */
[----:B------:R-:W-:-:S02]  /*d6a0*/  LOP3.LUT R53, R61, 0xff0000ff, RZ, 0xc0, !PT ;  /* 0xff0000ff3d357812 */ /* 0x000fc400078ec0ff */
[----:B------:R-:W-:Y:S01]  /*d6b0*/  LOP3.LUT R51, R49, 0xff00, R12, 0xf8, !PT ;  /* 0x0000ff0031337812 */ /* 0x000fe200078ef80c */
[----:B------:R-:W-:Y:S01]  /*d6c0*/  IMAD.U32 R12, R56, 0x10000, RZ ;  /* 0x00010000380c7824 */ /* 0x000fe200078e00ff */
[----:B------:R-:W-:Y:S01]  /*d6d0*/  LOP3.LUT R55, R53, 0xff00, R14, 0xf8, !PT ;  /* 0x0000ff0035377812 */ /* 0x000fe200078ef80e */
[----:B------:R-:W-:Y:S01]  /*d6e0*/  IMAD.SHL.U32 R38, R46, 0x100, RZ ;  /* 0x000001002e267824 */ /* 0x000fe200078e00ff */
[----:B------:R-:W-:Y:S02]  /*d6f0*/  F2FP.F16.E4M3.UNPACK_B R53, R144.H1 ;  /* 0x00000090ff35723e */ /* 0x000fe400030006ff */
[----:B------:R-:W-:Y:S02]  /*d700*/  F2FP.F16.E4M3.UNPACK_B R46, R45.H1 ;  /* 0x0000002dff2e723e */ /* 0x000fe400030006ff */
[----:B------:R-:W-:Y:S01]  /*d710*/  F2FP.F16.E4M3.UNPACK_B R49, R48.H1 ;  /* 0x00000030ff31723e */ /* 0x000fe200030006ff */
[--C-:B------:R-:W-:Y:S01]  /*d720*/  HADD2.F32 R14, -RZ, R53.reuse.H0_H0 ;  /* 0x20000035ff0e7230 */ /* 0x100fe20000004100 */
[----:B------:R-:W-:Y:S01]  /*d730*/  LOP3.LUT R57, R63, 0xff0000ff, RZ, 0xc0, !PT ;  /* 0xff0000ff3f397812 */ /* 0x000fe200078ec0ff */
[----:B------:R-:W-:Y:S01]  /*d740*/  HADD2.F32 R53, -RZ, R53.H1_H1 ;  /* 0x30000035ff357230 */ /* 0x000fe20000004100 */
[----:B------:R-:W-:Y:S01]  /*d750*/  LOP3.LUT R12, R51, 0xff0000, R12, 0xf8, !PT ;  /* 0x00ff0000330c7812 */ /* 0x000fe200078ef80c */
[----:B------:R-:W-:Y:S01]  /*d760*/  HADD2.F32 R50, -RZ, R49.H0_H0 ;  /* 0x20000031ff327230 */ /* 0x000fe20000004100 */
[----:B------:R-:W-:-:S02]  /*d770*/  SHF.R.U32.HI R52, RZ, 0x10, R61 ;  /* 0x00000010ff347819 */ /* 0x000fc4000001163d */
[----:B------:R-:W-:Y:S02]  /*d780*/  SHF.R.U32.HI R54, RZ, 0x10, R63 ;  /* 0x00000010ff367819 */ /* 0x000fe4000001163f */
[----:B------:R-:W-:Y:S01]  /*d790*/  LOP3.LUT R36, R47, 0xff0000, R36, 0xf8, !PT ;  /* 0x00ff00002f247812 */ /* 0x000fe200078ef824 */
[--C-:B------:R-:W-:Y:S01]  /*d7a0*/  HADD2.F32 R47, -RZ, R46.reuse.H0_H0 ;  /* 0x2000002eff2f7230 */ /* 0x100fe20000004100 */
[----:B------:R-:W-:Y:S01]  /*d7b0*/  F2FP.F16.E4M3.UNPACK_B R51, R146.H1 ;  /* 0x00000092ff33723e */ /* 0x000fe200030006ff */
[----:B------:R-:W-:Y:S01]  /*d7c0*/  IMAD.U32 R54, R54, 0x10000, RZ ;  /* 0x0001000036367824 */ /* 0x000fe200078e00ff */
[----:B------:R-:W-:Y:S01]  /*d7d0*/  LOP3.LUT R57, R57, 0xff00, R38, 0xf8, !PT ;  /* 0x0000ff0039397812 */ /* 0x000fe200078ef826 */
[-C--:B------:R-:W-:Y:S01]  /*d7e0*/  FMUL.FTZ R56, R50, R14.reuse ;  /* 0x0000000e32387220 */ /* 0x080fe20000410000 */
[----:B------:R-:W-:Y:S01]  /*d7f0*/  SHF.L.U32 R38, R52, 0x10, RZ ;  /* 0x0000001034267819 */ /* 0x000fe200000006ff */
[--C-:B------:R-:W-:Y:S02]  /*d800*/  HADD2.F32 R52, -RZ, R51.reuse.H0_H0 ;  /* 0x20000033ff347230 */ /* 0x100fe40000004100 */
[----:B------:R-:W-:Y:S01]  /*d810*/  FMUL.FTZ R59, R47, R14 ;  /* 0x0000000e2f3b7220 */ /* 0x000fe20000410000 */
[----:B------:R-:W-:Y:S01]  /*d820*/  LOP3.LUT R14, R57, 0xff0000, R54, 0xf8, !PT ;  /* 0x00ff0000390e7812 */ /* 0x000fe200078ef836 */
[----:B------:R-:W-:Y:S01]  /*d830*/  HADD2.F32 R51, -RZ, R51.H1_H1 ;  /* 0x30000033ff337230 */ /* 0x000fe20000004100 */
[----:B------:R-:W-:Y:S01]  /*d840*/  F2FP.F16.E4M3.UNPACK_B R144, R144 ;  /* 0x00000090ff90723e */ /* 0x000fe200020006ff */
[-C--:B------:R-:W-:Y:S01]  /*d850*/  FFMA.FTZ R59, R50, R52.reuse, R59 ;  /* 0x00000034323b7223 */ /* 0x080fe2000001003b */
[----:B------:R-:W-:Y:S01]  /*d860*/  FFMA.FTZ R57, R47, R52, -R56 ;  /* 0x000000342f397223 */ /* 0x000fe20000010838 */
[----:B------:R-:W-:Y:S01]  /*d870*/  HADD2.F32 R50, -RZ, R49.H1_H1 ;  /* 0x30000031ff327230 */ /* 0x000fe20000004100 */
[----:B------:R-:W-:Y:S01]  /*d880*/  F2FP.F16.E4M3.UNPACK_B R48, R48 ;  /* 0x00000030ff30723e */ /* 0x000fe200020006ff */
[----:B------:R-:W-:Y:S01]  /*d890*/  HADD2.F32 R47, -RZ, R46.H1_H1 ;  /* 0x3000002eff2f7230 */ /* 0x000fe20000004100 */
[----:B------:R-:W-:Y:S01]  /*d8a0*/  F2FP.F16.E4M3.UNPACK_B R45, R45 ;  /* 0x0000002dff2d723e */ /* 0x000fe200020006ff */
[----:B------:R-:W-:-:S02]  /*d8b0*/  HADD2.F32 R52, -RZ, R144.H0_H0 ;  /* 0x20000090ff347230 */ /* 0x000fc40000004100 */
[CC--:B------:R-:W-:Y:S01]  /*d8c0*/  FMUL.FTZ R54, R50.reuse, R53.reuse ;  /* 0x0000003532367220 */ /* 0x0c0fe20000410000 */
        /* <DEDUP_REMOVED lines=15> */
[----:B------:R-:W-:Y:S01]  /*d9c0*/  FMUL.FTZ R50, R48, R144 ;  /* 0x0000009030327220 */ /* 0x000fe20000410000 */
[----:B------:R-:W-:-:S02]  /*d9d0*/  F2FP.F16.E4M3.UNPACK_B R46, R145.H1 ;  /* 0x00000091ff2e723e */ /* 0x000fc400030006ff */
[----:B------:R-:W-:Y:S01]  /*d9e0*/  F2FP.F16.E4M3.UNPACK_B R47, R43.H1 ;  /* 0x0000002bff2f723e */ /* 0x000fe200030006ff */
[----:B------:R-:W-:Y:S01]  /*d9f0*/  FFMA.FTZ R56, R45, R146, -R50 ;  /* 0x000000922d387223 */ /* 0x000fe20000010832 */
[----:B------:R-:W-:Y:S01]  /*da00*/  LOP3.LUT R38, R55, 0xff0000, R38, 0xf8, !PT ;  /* 0x00ff000037267812 */ /* 0x000fe200078ef826 */
[----:B------:R-:W-:Y:S01]  /*da10*/  FMUL.FTZ R55, R45, R144 ;  /* 0x000000902d377220 */ /* 0x000fe20000410000 */
[----:B------:R-:W-:Y:S01]  /*da20*/  F2FP.F16.E4M3.UNPACK_B R50, R147.H1 ;  /* 0x00000093ff32723e */ /* 0x000fe200030006ff */
[--C-:B------:R-:W-:Y:S01]  /*da30*/  HADD2.F32 R51, -RZ, R46.reuse.H0_H0 ;  /* 0x2000002eff337230 */ /* 0x100fe20000004100 */
[----:B------:R-:W-:Y:S01]  /*da40*/  F2FP.F16.E4M3.UNPACK_B R45, R42.H1 ;  /* 0x0000002aff2d723e */ /* 0x000fe200030006ff */
[----:B------:R-:W-:Y:S02]  /*da50*/  HADD2.F32 R49, -RZ, R47.H0_H0 ;  /* 0x2000002fff317230 */ /* 0x000fe40000004100 */
[----:B------:R-:W-:Y:S01]  /*da60*/  FFMA.FTZ R55, R48, R146, R55 ;  /* 0x0000009230377223 */ /* 0x000fe20000010037 */
[----:B------:R-:W-:Y:S01]  /*da70*/  HADD2.F32 R52, -RZ, R46.H1_H1 ;  /* 0x3000002eff347230 */ /* 0x000fe20000004100 */
[----:B------:R-:W-:Y:S01]  /*da80*/  F2FP.F16.E4M3.UNPACK_B R145, R145 ;  /* 0x00000091ff91723e */ /* 0x000fe200020006ff */
[----:B------:R-:W-:-:S02]  /*da90*/  HADD2.F32 R46, -RZ, R45.H0_H0 ;  /* 0x2000002dff2e7230 */ /* 0x000fc40000004100 */
[-C--:B------:R-:W-:Y:S01]  /*daa0*/  FMUL.FTZ R61, R49, R51.reuse ;  /* 0x00000033313d7220 */ /* 0x080fe20000410000 */
[--C-:B------:R-:W-:Y:S01]  /*dab0*/  HADD2.F32 R48, -RZ, R50.reuse.H0_H0 ;  /* 0x20000032ff307230 */ /* 0x100fe20000004100 */
[----:B------:R-:W-:Y:S01]  /*dac0*/  F2FP.F16.E4M3.UNPACK_B R42, R42 ;  /* 0x0000002aff2a723e */ /* 0x000fe200020006ff */
[----:B------:R-:W-:Y:S02]  /*dad0*/  HADD2.F32 R47, -RZ, R47.H1_H1 ;  /* 0x3000002fff2f7230 */ /* 0x000fe40000004100 */
[C---:B------:R-:W-:Y:S01]  /*dae0*/  FMUL.FTZ R62, R46.reuse, R51 ;  /* 0x000000332e3e7220 */ /* 0x040fe20000410000 */
[----:B------:R-:W-:Y:S02]  /*daf0*/  HADD2.F32 R45, -RZ, R45.H1_H1 ;  /* 0x3000002dff2d7230 */ /* 0x000fe40000004100 */
[----:B------:R-:W-:Y:S01]  /*db00*/  FFMA.FTZ R63, R46, R48, -R61 ;  /* 0x000000302e3f7223 */ /* 0x000fe2000001083d */
[----:B------:R-:W-:Y:S02]  /*db10*/  HADD2.F32 R50, -RZ, R50.H1_H1 ;  /* 0x30000032ff327230 */ /* 0x000fe40000004100 */
[-C--:B------:R-:W-:Y:S01]  /*db20*/  FMUL.FTZ R46, R47, R52.reuse ;  /* 0x000000342f2e7220 */ /* 0x080fe20000410000 */
[----:B------:R-:W-:Y:S01]  /*db30*/  F2FP.F16.E4M3.UNPACK_B R147, R147 ;  /* 0x00000093ff93723e */ /* 0x000fe200020006ff */
[----:B------:R-:W-:Y:S01]  /*db40*/  FMUL.FTZ R70, R45, R52 ;  /* 0x000000342d467220 */ /* 0x000fe20000410000 */
[----:B------:R-:W-:Y:S01]  /*db50*/  FFMA.FTZ R52, R49, R48, R62 ;  /* 0x0000003031347223 */ /* 0x000fe2000001003e */
[----:B------:R-:W-:Y:S01]  /*db60*/  FFMA.FTZ R68, R45, R50, -R46 ;  /* 0x000000322d447223 */ /* 0x000fe2000001082e */
[----:B------:R-:W-:Y:S01]  /*db70*/  F2FP.F16.E4M3.UNPACK_B R45, R43 ;  /* 0x0000002bff2d723e */ /* 0x000fe200020006ff */
[----:B------:R-:W-:-:S02]  /*db80*/  HADD2.F32 R48, -RZ, R145.H0_H0 ;  /* 0x20000091ff307230 */ /* 0x000fc40000004100 */
[----:B------:R-:W-:Y:S01]  /*db90*/  FFMA.FTZ R69, R47, R50, R70 ;  /* 0x000000322f457223 */ /* 0x000fe20000010046 */
[--C-:B------:R-:W-:Y:S01]  /*dba0*/  HADD2.F32 R43, -RZ, R42.reuse.H0_H0 ;  /* 0x2000002aff2b7230 */ /* 0x100fe20000004100 */
[----:B------:R-:W-:Y:S01]  /*dbb0*/  F2FP.SATFINITE.E4M3.F32.PACK_AB_MERGE_C R63, R68, R63, RZ ;  /* 0x0000003f443f723e */ /* 0x000fe200048070ff */
[----:B------:R-:W-:Y:S02]  /*dbc0*/  HADD2.F32 R46, -RZ, R45.H0_H0 ;  /* 0x2000002dff2e7230 */ /* 0x000fe40000004100 */
[----:B------:R-:W-:Y:S02]  /*dbd0*/  HADD2.F32 R145, -RZ, R145.H1_H1 ;  /* 0x30000091ff917230 */ /* 0x000fe40000004100 */
[-C--:B------:R-:W-:Y:S01]  /*dbe0*/  FMUL.FTZ R49, R43, R48.reuse ;  /* 0x000000302b317220 */ /* 0x080fe20000410000 */
[----:B------:R-:W-:Y:S02]  /*dbf0*/  HADD2.F32 R42, -RZ, R42.H1_H1 ;  /* 0x3000002aff2a7230 */ /* 0x000fe40000004100 */
[----:B------:R-:W-:Y:S01]  /*dc00*/  FMUL.FTZ R50, R46, R48 ;  /* 0x000000302e327220 */ /* 0x000fe20000410000 */
[----:B------:R-:W-:Y:S01]  /*dc10*/  HADD2.F32 R47, -RZ, R147.H0_H0 ;  /* 0x20000093ff2f7230 */ /* 0x000fe20000004100 */
[----:B------:R-:W-:Y:S01]  /*dc20*/  F2FP.SATFINITE.E4M3.F32.PACK_AB_MERGE_C R69, R69, R52, RZ ;  /* 0x000000344545723e */ /* 0x000fe200048070ff */
[----:B------:R-:W-:-:S02]  /*dc30*/  HADD2.F32 R45, -RZ, R45.H1_H1 ;  /* 0x3000002dff2d7230 */ /* 0x000fc40000004100 */
[----:B------:R-:W-:Y:S01]  /*dc40*/  FMUL.FTZ R48, R42, R145 ;  /* 0x000000912a307220 */ /* 0x000fe20000410000 */
[----:B------:R-:W-:Y:S02]  /*dc50*/  HADD2.F32 R147, -RZ, R147.H1_H1 ;  /* 0x30000093ff937230 */ /* 0x000fe40000004100 */
[-C--:B------:R-:W-:Y:S01]  /*dc60*/  FFMA.FTZ R61, R46, R47.reuse, R49 ;  /* 0x0000002f2e3d7223 */ /* 0x080fe20000010031 */
[----:B------:R-:W-:Y:S01]  /*dc70*/  FFMA.FTZ R43, R43, R47, -R50 ;  /* 0x0000002f2b2b7223 */ /* 0x000fe20000010832 */
[C---:B------:R-:W-:Y:S01]  /*dc80*/  FMUL.FTZ R51, R45.reuse, R145 ;  /* 0x000000912d337220 */ /* 0x040fe20000410000 */
[----:B------:R-:W-:Y:S01]  /*dc90*/  F2FP.F16.E4M3.UNPACK_B R49, R37 ;  /* 0x00000025ff31723e */ /* 0x000fe200020006ff */
[----:B------:R-:W-:Y:S01]  /*dca0*/  FFMA.FTZ R62, R45, R147, R48 ;  /* 0x000000932d3e7223 */ /* 0x000fe20000010030 */
[----:B------:R-:W-:Y:S01]  /*dcb0*/  F2FP.SATFINITE.E4M3.F32.PACK_AB_MERGE_C R45, R60, R59, RZ ;  /* 0x0000003b3c2d723e */ /* 0x000fe200048070ff */
[----:B------:R-:W-:Y:S01]  /*dcc0*/  FFMA.FTZ R42, R42, R147, -R51 ;  /* 0x000000932a2a7223 */ /* 0x000fe20000010833 */
[----:B------:R-:W-:Y:S01]  /*dcd0*/  F2FP.F16.E4M3.UNPACK_B R52, R38 ;  /* 0x00000026ff34723e */ /* 0x000fe200020006ff */
[--C-:B------:R-:W-:Y:S01]  /*dce0*/  HADD2.F32 R50, -RZ, R49.reuse.H0_H0 ;  /* 0x20000031ff327230 */ /* 0x100fe20000004100 */
[----:B------:R-:W-:Y:S01]  /*dcf0*/  F2FP.F16.E4M3.UNPACK_B R47, R13 ;  /* 0x0000000dff2f723e */ /* 0x000fe200020006ff */
[----:B------:R-:W-:Y:S01]  /*dd00*/  HADD2.F32 R49, -RZ, R49.H1_H1 ;  /* 0x30000031ff317230 */ /* 0x000fe20000004100 */
[----:B------:R-:W-:Y:S01]  /*dd10*/  F2FP.SATFINITE.E4M3.F32.PACK_AB_MERGE_C R45, R55, R54, R45 ;  /* 0x00000036372d723e */ /* 0x000fe2000480702d */
[--C-:B------:R-:W-:Y:S01]  /*dd20*/  HADD2.F32 R55, -RZ, R52.reuse.H0_H0 ;  /* 0x20000034ff377230 */ /* 0x100fe20000004100 */
[----:B------:R-:W-:Y:S01]  /*dd30*/  F2FP.SATFINITE.E4M3.F32.PACK_AB_MERGE_C R46, R58, R57, RZ ;  /* 0x000000393a2e723e */ /* 0x000fe200048070ff */
[----:B------:R-:W-:Y:S01]  /*dd40*/  HADD2.F32 R48, -RZ, R47.H0_H0 ;  /* 0x2000002fff307230 */ /* 0x000fe20000004100 */
[----:B------:R-:W-:Y:S01]  /*dd50*/  F2FP.F16.E4M3.UNPACK_B R51, R36 ;  /* 0x00000024ff33723e */ /* 0x000fe200020006ff */
[----:B------:R-:W-:Y:S01]  /*dd60*/  HADD2.F32 R52, -RZ, R52.H1_H1 ;  /* 0x30000034ff347230 */ /* 0x000fe20000004100 */
[----:B------:R-:W-:Y:S01]  /*dd70*/  F2FP.SATFINITE.E4M3.F32.PACK_AB_MERGE_C R46, R56, R53, R46 ;  /* 0x00000035382e723e */ /* 0x000fe2000480702e */
[-C--:B------:R-:W-:Y:S01]  /*dd80*/  FMUL.FTZ R57, R50, R55.reuse ;  /* 0x0000003732397220 */ /* 0x080fe20000410000 */
[----:B------:R-:W-:Y:S01]  /*dd90*/  FMUL.FTZ R55, R48, R55 ;  /* 0x0000003730377220 */ /* 0x000fe20000410000 */
[----:B------:R-:W-:-:S02]  /*dda0*/  HADD2.F32 R53, -RZ, R51.H0_H0 ;  /* 0x20000033ff357230 */ /* 0x000fc40000004100 */
[-C--:B------:R-:W-:Y:S01]  /*ddb0*/  FMUL.FTZ R54, R49, R52.reuse ;  /* 0x0000003431367220 */ /* 0x080fe20000410000 */
[----:B------:R-:W-:Y:S01]  /*ddc0*/  HADD2.F32 R47, -RZ, R47.H1_H1 ;  /* 0x3000002fff2f7230 */ /* 0x000fe20000004100 */
[----:B------:R-:W-:Y:S01]  /*ddd0*/  F2FP.F16.E4M3.UNPACK_B R13, R13.H1 ;  /* 0x0000000dff0d723e */ /* 0x000fe200030006ff */
[-C--:B------:R-:W-:Y:S01]  /*dde0*/  FFMA.FTZ R55, R50, R53.reuse, R55 ;  /* 0x0000003532377223 */ /* 0x080fe20000010037 */
[----:B------:R-:W-:Y:S02]  /*ddf0*/  HADD2.F32 R50, -RZ, R51.H1_H1 ;  /* 0x30000033ff327230 */ /* 0x000fe40000004100 */
[----:B------:R-:W-:Y:S01]  /*de00*/  FFMA.FTZ R57, R48, R53, -R57 ;  /* 0x0000003530397223 */ /* 0x000fe20000010839 */
[C---:B------:R-:W-:Y:S01]  /*de10*/  FMUL.FTZ R52, R47.reuse, R52 ;  /* 0x000000342f347220 */ /* 0x040fe20000410000 */
[----:B------:R-:W-:Y:S01]  /*de20*/  F2FP.F16.E4M3.UNPACK_B R48, R37.H1 ;  /* 0x00000025ff30723e */ /* 0x000fe200030006ff */
[----:B------:R-:W-:Y:S02]  /*de30*/  HADD2.F32 R37, -RZ, R13.H0_H0 ;  /* 0x2000000dff257230 */ /* 0x000fe40000004100 */
[----:B------:R-:W-:Y:S01]  /*de40*/  FFMA.FTZ R56, R47, R50, -R54 ;  /* 0x000000322f387223 */ /* 0x000fe20000010836 */
[----:B------:R-:W-:Y:S01]  /*de50*/  F2FP.F16.E4M3.UNPACK_B R47, R38.H1 ;  /* 0x00000026ff2f723e */ /* 0x000fe200030006ff */
[----:B------:R-:W-:Y:S01]  /*de60*/  FFMA.FTZ R58, R49, R50, R52 ;  /* 0x00000032313a7223 */ /* 0x000fe20000010034 */
[--C-:B------:R-:W-:Y:S01]  /*de70*/  HADD2.F32 R38, -RZ, R48.reuse.H0_H0 ;  /* 0x20000030ff267230 */ /* 0x100fe20000004100 */
[----:B------:R-:W-:Y:S01]  /*de80*/  F2FP.F16.E4M3.UNPACK_B R36, R36.H1 ;  /* 0x00000024ff24723e */ /* 0x000fe200030006ff */
[----:B------:R-:W-:Y:S01]  /*de90*/  HADD2.F32 R48, -RZ, R48.H1_H1 ;  /* 0x30000030ff307230 */ /* 0x000fe20000004100 */
[----:B------:R-:W-:Y:S01]  /*dea0*/  F2FP.SATFINITE.E4M3.F32.PACK_AB_MERGE_C R43, R42, R43, R63 ;  /* 0x0000002b2a2b723e */ /* 0x000fe2000480703f */
[--C-:B------:R-:W-:Y:S01]  /*deb0*/  HADD2.F32 R49, -RZ, R47.reuse.H0_H0 ;  /* 0x2000002fff317230 */ /* 0x100fe20000004100 */
[----:B------:R-:W-:Y:S01]  /*dec0*/  F2FP.F16.E4M3.UNPACK_B R51, R14 ;  /* 0x0000000eff33723e */ /* 0x000fe200020006ff */
[----:B------:R-:W-:Y:S01]  /*ded0*/  HADD2.F32 R50, -RZ, R47.H1_H1 ;  /* 0x3000002fff327230 */ /* 0x000fe20000004100 */
[----:B------:R-:W-:Y:S01]  /*dee0*/  F2FP.SATFINITE.E4M3.F32.PACK_AB_MERGE_C R42, R62, R61, R69 ;  /* 0x0000003d3e2a723e */ /* 0x000fe20004807045 */
[----:B------:R-:W-:-:S02]  /*def0*/  HADD2.F32 R47, -RZ, R36.H0_H0 ;  /* 0x20000024ff2f7230 */ /* 0x000fc40000004100 */
[-C--:B------:R-:W-:Y:S01]  /*df00*/  FMUL.FTZ R52, R38, R49.reuse ;  /* 0x0000003126347220 */ /* 0x080fe20000410000 */
[C---:B------:R-:W-:Y:S01]  /*df10*/  FMUL.FTZ R49, R37.reuse, R49 ;  /* 0x0000003125317220 */ /* 0x040fe20000410000 */
[----:B------:R-:W-:Y:S02]  /*df20*/  HADD2.F32 R13, -RZ, R13.H1_H1 ;  /* 0x3000000dff0d7230 */ /* 0x000fe40000004100 */
[-C--:B------:R-:W-:Y:S01]  /*df30*/  FMUL.FTZ R54, R48, R50.reuse ;  /* 0x0000003230367220 */ /* 0x080fe20000410000 */
[----:B------:R-:W-:Y:S02]  /*df40*/  HADD2.F32 R36, -RZ, R36.H1_H1 ;  /* 0x30000024ff247230 */ /* 0x000fe40000004100 */
[----:B------:R-:W-:Y:S01]  /*df50*/  FFMA.FTZ R60, R38, R47, R49 ;  /* 0x0000002f263c7223 */ /* 0x000fe20000010031 */
[----:B------:R-:W-:Y:S01]  /*df60*/  F2FP.F16.E4M3.UNPACK_B R38, R39 ;  /* 0x00000027ff26723e */ /* 0x000fe200020006ff */
[----:B------:R-:W-:Y:S01]  /*df70*/  FFMA.FTZ R59, R37, R47, -R52 ;  /* 0x0000002f253b7223 */ /* 0x000fe20000010834 */
[C---:B------:R-:W-:Y:S01]  /*df80*/  FMUL.FTZ R37, R13.reuse, R50 ;  /* 0x000000320d257220 */ /* 0x040fe20000410000 */
[----:B------:R-:W-:Y:S01]  /*df90*/  FFMA.FTZ R62, R13, R36, -R54 ;  /* 0x000000240d3e7223 */ /* 0x000fe20000010836 */
[-C--:B------:R-:W-:Y:S01]  /*dfa0*/  F2FP.F16.E4M3.UNPACK_B R13, R15.reuse ;  /* 0x0000000fff0d723e */ /* 0x080fe200020006ff */
[----:B------:R-:W-:Y:S01]  /*dfb0*/  HADD2.F32 R47, -RZ, R38.H0_H0 ;  /* 0x20000026ff2f7230 */ /* 0x000fe20000004100 */
[----:B------:R-:W-:Y:S01]  /*dfc0*/  F2FP.F16.E4M3.UNPACK_B R52, R14.H1 ;  /* 0x0000000eff34723e */ /* 0x000fe200030006ff */
[----:B------:R-:W-:Y:S01]  /*dfd0*/  HADD2.F32 R53, -RZ, R51.H0_H0 ;  /* 0x20000033ff357230 */ /* 0x000fe20000004100 */
[----:B------:R-:W-:Y:S01]  /*dfe0*/  F2FP.F16.E4M3.UNPACK_B R15, R15.H1 ;  /* 0x0000000fff0f723e */ /* 0x000fe200030006ff */
[----:B------:R-:W-:Y:S01]  /*dff0*/  FFMA.FTZ R61, R48, R36, R37 ;  /* 0x00000024303d7223 */ /* 0x000fe20000010025 */
        /* <DEDUP_REMOVED lines=9> */
[----:B------:R-:W-:Y:S01]  /*e090*/  HADD2.F32 R49, -RZ, R14.H0_H0 ;  /* 0x2000000eff317230 */ /* 0x000fe20000004100 */
[----:B------:R-:W-:Y:S01]  /*e0a0*/  F2FP.SATFINITE.E4M3.F32.PACK_AB_MERGE_C R59, R62, R59, RZ ;  /* 0x0000003b3e3b723e */ /* 0x000fe200048070ff */
[----:B------:R-:W-:Y:S02]  /*e0b0*/  HADD2.F32 R39, -RZ, R39.H1_H1 ;  /* 0x30000027ff277230 */ /* 0x000fe40000004100 */
[----:B------:R-:W-:Y:S01]  /*e0c0*/  FMUL.FTZ R53, R37, R54 ;  /* 0x0000003625357220 */ /* 0x000fe20000410000 */
[----:B------:R-:W-:Y:S02]  /*e0d0*/  HADD2.F32 R52, -RZ, R52.H1_H1 ;  /* 0x30000034ff347230 */ /* 0x000fe40000004100 */
[----:B------:R-:W-:Y:S01]  /*e0e0*/  FFMA.FTZ R63, R36, R49, -R63 ;  /* 0x00000031243f7223 */ /* 0x000fe2000001083f */
[----:B------:R-:W-:-:S02]  /*e0f0*/  HADD2.F32 R15, -RZ, R15.H1_H1 ;  /* 0x3000000fff0f7230 */ /* 0x000fc40000004100 */
[C---:B------:R-:W-:Y:S01]  /*e100*/  FMUL.FTZ R70, R12.reuse, R54 ;  /* 0x000000360c467220 */ /* 0x040fe20000410000 */
        /* <DEDUP_REMOVED lines=9> */
[CC--:B------:R-:W-:Y:S01]  /*e1a0*/  FMUL.FTZ R12, R38.reuse, R51.reuse ;  /* 0x00000033260c7220 */ /* 0x0c0fe20000410000 */
        /* <DEDUP_REMOVED lines=10> */
[----:B------:R-:W-:Y:S01]  /*e250*/  F2FP.SATFINITE.E4M3.F32.PACK_AB_MERGE_C R52, R52, R53, RZ ;  /* 0x000000353434723e */ /* 0x000fe200048070ff */
[----:B------:R-:W-:Y:S01]  /*e260*/  IMAD.MOV.U32 R14, RZ, RZ, R43 ;  /* 0x000000ffff0e7224 */ /* 0x000fe200078e002b */
[----:B------:R-:W-:Y:S01]  /*e270*/  F2FP.SATFINITE.E4M3.F32.PACK_AB_MERGE_C R15, R12, R63, R15 ;  /* 0x0000003f0c0f723e */ /* 0x000fe2000480700f */
[----:B------:R-:W-:Y:S01]  /*e280*/  IMAD.MOV.U32 R12, RZ, RZ, R46 ;  /* 0x000000ffff0c7224 */ /* 0x000fe200078e002e */
[----:B------:R-:W-:-:S02]  /*e290*/  F2FP.SATFINITE.E4M3.F32.PACK_AB_MERGE_C R13, R56, R57, R59 ;  /* 0x00000039380d723e */ /* 0x000fc4000480703b */
[----:B------:R-:W-:Y:S02]  /*e2a0*/  F2FP.SATFINITE.E4M3.F32.PACK_AB_MERGE_C R37, R58, R55, R60 ;  /* 0x000000373a25723e */ /* 0x000fe4000480703c */
[----:B------:R-:W-:Y:S02]  /*e2b0*/  F2FP.SATFINITE.E4M3.F32.PACK_AB_MERGE_C R39, R51, R68, R52 ;  /* 0x000000443327723e */ /* 0x000fe40004807034 */
[----:B------:R-:W-:-:S07]  /*e2c0*/  MOV R38, R42 ;  /* 0x0000002a00267202 */ /* 0x000fce0000000f00 */
.L_x_527:
[----:B------:R-:W-:Y:S05]  /*e2d0*/  BSYNC B2 ;  /* 0x0000000000027941 */ /* 0x000fea0003800000 */
.L_x_526:
[----:B------:R-:W-:Y:S01]  /*e2e0*/  ISETP.GE.AND P3, PT, R11, R136, PT ;  /* 0x000000880b00720c */ /* 0x000fe20003f66270 */
[----:B0-----:R0:W-:-:S12]  /*e2f0*/  ST.E.128 desc[UR50][R40.64], R12 ;  /* 0x0000000c28007985 */ /* 0x0011d8000c101d32 */
[----:B------:R-:W-:-:S04]  /*e300*/  @!P3 IADD3 R42, P4, R11, R120, RZ ;  /* 0x000000780b2ab210 */ /* 0x000fc80007f9e0ff */
[----:B------:R-:W-:-:S05]  /*e310*/  @!P3 LEA.HI.X.SX32 R43, R11, R44, 0x1, P4 ;  /* 0x0000002c0b2bb211 */ /* 0x000fca00020f0eff */
[----:B--2---:R0:W-:Y:S04]  /*e320*/  @!P3 ST.E.128 desc[UR50][R42.64], R36 ;  /* 0x000000242a00b985 */ /* 0x0041e8000c101d32 */
.L_x_525:
[----:B------:R-:W-:Y:S05]  /*e330*/  BSYNC B1 ;  /* 0x0000000000017941 */ /* 0x000fea0003800000 */
.L_x_524:
[----:B------:R-:W-:-:S13]  /*e340*/  ISETP.NE.AND P3, PT, R30, RZ, PT ;  /* 0x000000ff1e00720c */ /* 0x000fda0003f65270 */
[----:B------:R-:W-:Y:S05]  /*e350*/  @!P3 BRA `(.L_x_476) ;  /* 0x0000001400d0b947 */ /* 0x000fea0003800000 */
[----:B0-----:R-:W5:Y:S04]  /*e360*/  LDL R15, [R1+0x40] ;  /* 0x00004000010f7983 */ /* 0x001f680000100800 */
[----:B------:R-:W3:Y:S01]  /*e370*/  LDL R14, [R1+0x44] ;  /* 0x00004400010e7983 */ /* 0x000ee20000100800 */
[----:B------:R-:W-:Y:S01]  /*e380*/  ISETP.NE.AND P4, PT, R114, RZ, PT ;  /* 0x000000ff7200720c */ /* 0x000fe20003f85270 */
[----:B------:R-:W-:Y:S01]  /*e390*/  BSSY B1, `(.L_x_528) ;  /* 0x00000eb000017945 */ /* 0x000fe20003800000 */
[----:B--2---:R-:W-:Y:S02]  /*e3a0*/  IADD3 R40, P3, R27, R120, RZ ;  /* 0x000000781b287210 */ /* 0x004fe40007f7e0ff */
[----:B------:R-:W-:-:S03]  /*e3b0*/  SEL R143, R117, R143, !P4 ;  /* 0x0000008f758f7207 */ /* 0x000fc60006000000 */
[----:B------:R-:W-:Y:S01]  /*e3c0*/  IMAD.X R41, R44, 0x1, R95, P3 ;  /* 0x000000012c297824 */ /* 0x000fe200018e065f */
[----:B------:R-:W-:Y:S02]  /*e3d0*/  SHF.R.S32.HI R12, RZ, 0x1f, R143 ;  /* 0x0000001fff0c7819 */ /* 0x000fe4000001148f */
[----:B------:R-:W-:Y:S02]  /*e3e0*/  ISETP.GE.AND P3, PT, R226, R116, PT ;  /* 0x00000074e200720c */ /* 0x000fe40003f66270 */
[----:B------:R-:W-:-:S04]  /*e3f0*/  LEA.HI R12, R12, R143, RZ, 0x5 ;  /* 0x0000008f0c0c7211 */ /* 0x000fc800078f28ff */
        /* <DEDUP_REMOVED lines=11> */
[----:B------:R-:W-:-:S03]  /*e4b0*/  IMAD.IADD R13, R18, 0x1, R13 ;  /* 0x00000001120d7824 */ /* 0x000fc600078e020d */
[----:B------:R-:W-:-:S03]  /*e4c0*/  IADD3 R36, R18, R15, RZ ;  /* 0x0000000f12247210 */ /* 0x000fc60007ffe0ff */
        /* <DEDUP_REMOVED lines=9> */
[----:B------:R-:W-:Y:S01]  /*e560*/  LOP3.LUT R43, R77, 0xff0000ff, RZ, 0xc0, !PT ;  /* 0xff0000ff4d2b7812 */ /* 0x000fe200078ec0ff */
[----:B------:R-:W-:Y:S01]  /*e570*/  IMAD.MOV.U32 R46, RZ, RZ, R14 ;  /* 0x000000ffff2e7224 */ /* 0x000fe200078e000e */
[----:B------:R-:W-:Y:S01]  /*e580*/  SHF.R.U32.HI R56, RZ, 0x10, R77 ;  /* 0x00000010ff387819 */ /* 0x000fe2000001164d */
[----:B------:R-:W-:Y:S01]  /*e590*/  IMAD.SHL.U32 R14, R54, 0x100, RZ ;  /* 0x00000100360e7824 */ /* 0x000fe200078e00ff */
[----:B------:R-:W-:Y:S01]  /*e5a0*/  SHF.R.U32.HI R49, RZ, 0x8, R65 ;  /* 0x00000008ff317819 */ /* 0x000fe20000011641 */
[----:B------:R-:W-:Y:S01]  /*e5b0*/  IMAD.SHL.U32 R36, R52, 0x100, RZ ;  /* 0x0000010034247824 */ /* 0x000fe200078e00ff */
[----:B------:R-:W-:Y:S01]  /*e5c0*/  LOP3.LUT R12, R43, 0xff00, R12, 0xf8, !PT ;  /* 0x0000ff002b0c7812 */ /* 0x000fe200078ef80c */
[----:B------:R-:W-:Y:S01]  /*e5d0*/  IMAD.U32 R43, R56, 0x10000, RZ ;  /* 0x00010000382b7824 */ /* 0x000fe200078e00ff */
[----:B------:R-:W-:Y:S01]  /*e5e0*/  LOP3.LUT R45, R79, 0xff0000ff, RZ, 0xc0, !PT ;  /* 0xff0000ff4f2d7812 */ /* 0x000fe200078ec0ff */
[----:B------:R-:W-:Y:S01]  /*e5f0*/  IMAD.SHL.U32 R49, R49, 0x100, RZ ;  /* 0x0000010031317824 */ /* 0x000fe200078e00ff */
[----:B------:R-:W-:-:S02]  /*e600*/  LOP3.LUT R51, R67, 0xff0000ff, RZ, 0xc0, !PT ;  /* 0xff0000ff43337812 */ /* 0x000fc400078ec0ff */
[----:B------:R-:W-:Y:S02]  /*e610*/  SHF.R.U32.HI R53, RZ, 0x10, R79 ;  /* 0x00000010ff357819 */ /* 0x000fe4000001164f */
[----:B------:R-:W-:Y:S02]  /*e620*/  LOP3.LUT R48, R65, 0xff0000ff, RZ, 0xc0, !PT ;  /* 0xff0000ff41307812 */ /* 0x000fe400078ec0ff */
[----:B------:R-:W-:Y:S02]  /*e630*/  LOP3.LUT R14, R45, 0xff00, R14, 0xf8, !PT ;  /* 0x0000ff002d0e7812 */ /* 0x000fe400078ef80e */
[----:B------:R-:W-:Y:S02]  /*e640*/  LOP3.LUT R54, R51, 0xff00, R36, 0xf8, !PT ;  /* 0x0000ff0033367812 */ /* 0x000fe400078ef824 */
[----:B------:R-:W-:Y:S02]  /*e650*/  MOV R50, R38 ;  /* 0x0000002600327202 */ /* 0x000fe40000000f00 */
[----:B------:R-:W-:-:S02]  /*e660*/  LOP3.LUT R36, R12, 0xff0000, R43, 0xf8, !PT ;  /* 0x00ff00000c247812 */ /* 0x000fc400078ef82b */
[----:B------:R-:W-:Y:S02]  /*e670*/  SHF.L.U32 R45, R53, 0x10, RZ ;  /* 0x00000010352d7819 */ /* 0x000fe400000006ff */
[----:B------:R-:W-:Y:S02]  /*e680*/  LOP3.LUT R38, R48, 0xff00, R49, 0xf8, !PT ;  /* 0x0000ff0030267812 */ /* 0x000fe400078ef831 */
[----:B------:R-:W-:Y:S02]  /*e690*/  F2FP.F16.E4M3.UNPACK_B R53, R140.H1 ;  /* 0x0000008cff35723e */ /* 0x000fe400030006ff */
[----:B------:R-:W-:Y:S02]  /*e6a0*/  F2FP.F16.E4M3.UNPACK_B R43, R42.H1 ;  /* 0x0000002aff2b723e */ /* 0x000fe400030006ff */
[----:B------:R-:W-:Y:S02]  /*e6b0*/  F2FP.F16.E4M3.UNPACK_B R48, R47.H1 ;  /* 0x0000002fff30723e */ /* 0x000fe400030006ff */
[----:B------:R-:W-:-:S02]  /*e6c0*/  SHF.R.U32.HI R57, RZ, 0x10, R67 ;  /* 0x00000010ff397819 */ /* 0x000fc40000011643 */
[----:B------:R-:W-:Y:S01]  /*e6d0*/  LOP3.LUT R12, R14, 0xff0000, R45, 0xf8, !PT ;  /* 0x00ff00000e0c7812 */ /* 0x000fe200078ef82d */
[----:B------:R-:W-:Y:S01]  /*e6e0*/  HADD2.F32 R14, -RZ, R53.H0_H0 ;  /* 0x20000035ff0e7230 */ /* 0x000fe20000004100 */
[----:B------:R-:W-:Y:S01]  /*e6f0*/  F2FP.F16.E4M3.UNPACK_B R51, R138.H1 ;  /* 0x0000008aff33723e */ /* 0x000fe200030006ff */
[----:B------:R-:W-:Y:S01]  /*e700*/  HADD2.F32 R45, -RZ, R43.H0_H0 ;  /* 0x2000002bff2d7230 */ /* 0x000fe20000004100 */
[----:B------:R-:W-:Y:S01]  /*e710*/  F2FP.F16.E4M3.UNPACK_B R140, R140 ;  /* 0x0000008cff8c723e */ /* 0x000fe200020006ff */
[----:B------:R-:W-:Y:S01]  /*e720*/  HADD2.F32 R49, -RZ, R48.H0_H0 ;  /* 0x20000030ff317230 */ /* 0x000fe20000004100 */
[----:B------:R-:W-:Y:S01]  /*e730*/  F2FP.F16.E4M3.UNPACK_B R47, R47 ;  /* 0x0000002fff2f723e */ /* 0x000fe200020006ff */
[----:B------:R-:W-:Y:S02]  /*e740*/  IMAD.U32 R57, R57, 0x10000, RZ ;  /* 0x0001000039397824 */ /* 0x000fe400078e00ff */
[----:B------:R-:W-:Y:S01]  /*e750*/  FMUL.FTZ R58, R45, R14 ;  /* 0x0000000e2d3a7220 */ /* 0x000fe20000410000 */
[----:B------:R-:W-:-:S02]  /*e760*/  HADD2.F32 R52, -RZ, R51.H0_H0 ;  /* 0x20000033ff347230 */ /* 0x000fc40000004100 */
[C---:B------:R-:W-:Y:S01]  /*e770*/  FMUL.FTZ R56, R49.reuse, R14 ;  /* 0x0000000e31387220 */ /* 0x040fe20000410000 */
[----:B------:R-:W-:Y:S02]  /*e780*/  F2FP.F16.E4M3.UNPACK_B R42, R42 ;  /* 0x0000002aff2a723e */ /* 0x000fe400020006ff */
[----:B------:R-:W-:Y:S01]  /*e790*/  LOP3.LUT R14, R54, 0xff0000, R57, 0xf8, !PT ;  /* 0x00ff0000360e7812 */ /* 0x000fe200078ef839 */
[-C--:B------:R-:W-:Y:S01]  /*e7a0*/  FFMA.FTZ R58, R49, R52.reuse, R58 ;  /* 0x00000034313a7223 */ /* 0x080fe2000001003a */
[----:B------:R-:W-:Y:S01]  /*e7b0*/  FFMA.FTZ R57, R45, R52, -R56 ;  /* 0x000000342d397223 */ /* 0x000fe20000010838 */
[----:B------:R-:W-:Y:S01]  /*e7c0*/  HADD2.F32 R54, -RZ, R53.H1_H1 ;  /* 0x30000035ff367230 */ /* 0x000fe20000004100 */
[----:B------:R-:W-:Y:S01]  /*e7d0*/  F2FP.F16.E4M3.UNPACK_B R138, R138 ;  /* 0x0000008aff8a723e */ /* 0x000fe200020006ff */
[----:B------:R-:W-:Y:S01]  /*e7e0*/  HADD2.F32 R49, -RZ, R48.H1_H1 ;  /* 0x30000030ff317230 */ /* 0x000fe20000004100 */
[----:B------:R-:W-:Y:S01]  /*e7f0*/  SHF.R.U32.HI R55, RZ, 0x10, R65 ;  /* 0x00000010ff377819 */ /* 0x000fe20000011641 */
[----:B------:R-:W-:-:S02]  /*e800*/  HADD2.F32 R45, -RZ, R43.H1_H1 ;  /* 0x3000002bff2d7230 */ /* 0x000fc40000004100 */
[----:B------:R-:W-:Y:S02]  /*e810*/  HADD2.F32 R52, -RZ, R51.H1_H1 ;  /* 0x30000033ff347230 */ /* 0x000fe40000004100 */
[-C--:B------:R-:W-:Y:S01]  /*e820*/  FMUL.FTZ R56, R49, R54.reuse ;  /* 0x0000003631387220 */ /* 0x080fe20000410000 */
        /* <DEDUP_REMOVED lines=17> */
[----:B------:R-:W-:Y:S01]  /*e940*/  IMAD.U32 R55, R55, 0x10000, RZ ;  /* 0x0001000037377824 */ /* 0x000fe200078e00ff */
[----:B------:R-:W-:Y:S01]  /*e950*/  F2FP.F16.E4M3.UNPACK_B R45, R50.H1 ;  /* 0x00000032ff2d723e */ /* 0x000fe200030006ff */
[C---:B------:R-:W-:Y:S01]  /*e960*/  FMUL.FTZ R140, R42.reuse, R140 ;  /* 0x0000008c2a8c7220 */ /* 0x040fe20000410000 */
[----:B------:R-:W-:Y:S01]  /*e970*/  FFMA.FTZ R56, R42, R138, -R49 ;  /* 0x0000008a2a387223 */ /* 0x000fe20000010831 */
[----:B------:R-:W-:Y:S01]  /*e980*/  F2FP.F16.E4M3.UNPACK_B R49, R137.H1 ;  /* 0x00000089ff31723e */ /* 0x000fe200030006ff */
[----:B------:R-:W-:Y:S01]  /*e990*/  HADD2.F32 R51, -RZ, R43.H0_H0 ;  /* 0x2000002bff337230 */ /* 0x000fe20000004100 */
[----:B------:R-:W-:Y:S01]  /*e9a0*/  F2FP.F16.E4M3.UNPACK_B R42, R46.H1 ;  /* 0x0000002eff2a723e */ /* 0x000fe200030006ff */
[----:B------:R-:W-:Y:S01]  /*e9b0*/  HADD2.F32 R48, -RZ, R45.H0_H0 ;  /* 0x2000002dff307230 */ /* 0x000fe20000004100 */
[----:B------:R-:W-:Y:S01]  /*e9c0*/  LOP3.LUT R38, R38, 0xff0000, R55, 0xf8, !PT ;  /* 0x00ff000026267812 */ /* 0x000fe200078ef837 */
        /* <DEDUP_REMOVED lines=10> */
[-C--:B------:R-:W-:Y:S01]  /*ea70*/  FFMA.FTZ R62, R43, R47.reuse, -R62 ;  /* 0x0000002f2b3e7223 */ /* 0x080fe2000001083e */
[----:B------:R-:W-:Y:S02]  /*ea80*/  HADD2.F32 R49, -RZ, R49.H1_H1 ;  /* 0x30000031ff317230 */ /* 0x000fe40000004100 */
[----:B------:R-:W-:Y:S01]  /*ea90*/  FMUL.FTZ R43, R45, R52 ;  /* 0x000000342d2b7220 */ /* 0x000fe20000410000 */
[----:B------:R-:W-:Y:S01]  /*eaa0*/  F2FP.F16.E4M3.UNPACK_B R50, R50 ;  /* 0x00000032ff32723e */ /* 0x000fe200020006ff */
[----:B------:R-:W-:Y:S01]  /*eab0*/  FMUL.FTZ R52, R42, R52 ;  /* 0x000000342a347220 */ /* 0x000fe20000410000 */
[----:B------:R-:W-:Y:S01]  /*eac0*/  FFMA.FTZ R51, R48, R47, R51 ;  /* 0x0000002f30337223 */ /* 0x000fe20000010033 */
[----:B------:R-:W-:Y:S01]  /*ead0*/  FFMA.FTZ R61, R42, R49, -R43 ;  /* 0x000000312a3d7223 */ /* 0x000fe2000001082b */
[----:B------:R-:W-:Y:S01]  /*eae0*/  F2FP.F16.E4M3.UNPACK_B R137, R137 ;  /* 0x00000089ff89723e */ /* 0x000fe200020006ff */
[----:B------:R-:W-:-:S02]  /*eaf0*/  HADD2.F32 R47, -RZ, R139.H0_H0 ;  /* 0x2000008bff2f7230 */ /* 0x000fc40000004100 */
[----:B------:R-:W-:Y:S01]  /*eb00*/  FFMA.FTZ R64, R45, R49, R52 ;  /* 0x000000312d407223 */ /* 0x000fe20000010034 */
[----:B------:R-:W-:Y:S01]  /*eb10*/  HADD2.F32 R42, -RZ, R46.H0_H0 ;  /* 0x2000002eff2a7230 */ /* 0x000fe20000004100 */
[----:B------:R-:W-:Y:S01]  /*eb20*/  F2FP.SATFINITE.E4M3.F32.PACK_AB_MERGE_C R61, R61, R62, RZ ;  /* 0x0000003e3d3d723e */ /* 0x000fe200048070ff */
[--C-:B------:R-:W-:Y:S01]  /*eb30*/  HADD2.F32 R43, -RZ, R50.reuse.H0_H0 ;  /* 0x20000032ff2b7230 */ /* 0x100fe20000004100 */
[----:B------:R-:W-:Y:S01]  /*eb40*/  F2FP.SATFINITE.E4M3.F32.PACK_AB_MERGE_C R57, R60, R57, RZ ;  /* 0x000000393c39723e */ /* 0x000fe200048070ff */
        /* <DEDUP_REMOVED lines=13> */
[-C--:B------:R-:W-:Y:S01]  /*ec20*/  FFMA.FTZ R43, R46, R137.reuse, -R47 ;  /* 0x000000892e2b7223 */ /* 0x080fe2000001082f */
[----:B------:R-:W-:Y:S01]  /*ec30*/  F2FP.F16.E4M3.UNPACK_B R49, R38 ;  /* 0x00000026ff31723e */ /* 0x000fe200020006ff */
[----:B------:R-:W-:Y:S01]  /*ec40*/  FFMA.FTZ R139, R50, R137, R139 ;  /* 0x00000089328b7223 */ /* 0x000fe2000001008b */
[----:B------:R-:W-:Y:S01]  /*ec50*/  F2FP.F16.E4M3.UNPACK_B R42, R13 ;  /* 0x0000000dff2a723e */ /* 0x000fe200020006ff */
[----:B------:R-:W-:Y:S01]  /*ec60*/  HADD2.F32 R46, -RZ, R45.H0_H0 ;  /* 0x2000002dff2e7230 */ /* 0x000fe20000004100 */
[----:B------:R-:W-:Y:S01]  /*ec70*/  F2FP.F16.E4M3.UNPACK_B R47, R36 ;  /* 0x00000024ff2f723e */ /* 0x000fe200020006ff */
[----:B------:R-:W-:Y:S01]  /*ec80*/  HADD2.F32 R50, -RZ, R49.H0_H0 ;  /* 0x20000031ff327230 */ /* 0x000fe20000004100 */
[----:B------:R-:W-:Y:S01]  /*ec90*/  F2FP.SATFINITE.E4M3.F32.PACK_AB_MERGE_C R63, R43, R48, R61 ;  /* 0x000000302b3f723e */ /* 0x000fe2000480703d */
[----:B------:R-:W-:Y:S01]  /*eca0*/  HADD2.F32 R43, -RZ, R42.H0_H0 ;  /* 0x2000002aff2b7230 */ /* 0x000fe20000004100 */
[----:B------:R-:W-:Y:S01]  /*ecb0*/  F2FP.SATFINITE.E4M3.F32.PACK_AB_MERGE_C R139, R139, R52, R51 ;  /* 0x000000348b8b723e */ /* 0x000fe20004807033 */
[----:B------:R-:W-:Y:S01]  /*ecc0*/  HADD2.F32 R45, -RZ, R45.H1_H1 ;  /* 0x3000002dff2d7230 */ /* 0x000fe20000004100 */
[----:B------:R-:W-:Y:S01]  /*ecd0*/  F2FP.SATFINITE.E4M3.F32.PACK_AB_MERGE_C R62, R56, R53, R57 ;  /* 0x00000035383e723e */ /* 0x000fe20004807039 */
[----:B------:R-:W-:-:S02]  /*ece0*/  HADD2.F32 R49, -RZ, R49.H1_H1 ;  /* 0x30000031ff317230 */ /* 0x000fc40000004100 */
[-C--:B------:R-:W-:Y:S01]  /*ecf0*/  FMUL.FTZ R51, R43, R50.reuse ;  /* 0x000000322b337220 */ /* 0x080fe20000410000 */
[--C-:B------:R-:W-:Y:S02]  /*ed00*/  HADD2.F32 R48, -RZ, R47.reuse.H0_H0 ;  /* 0x2000002fff307230 */ /* 0x100fe40000004100 */
[C---:B------:R-:W-:Y:S01]  /*ed10*/  FMUL.FTZ R52, R46.reuse, R50 ;  /* 0x000000322e347220 */ /* 0x040fe20000410000 */
[----:B------:R-:W-:Y:S02]  /*ed20*/  HADD2.F32 R42, -RZ, R42.H1_H1 ;  /* 0x3000002aff2a7230 */ /* 0x000fe40000004100 */
[-C--:B------:R-:W-:Y:S01]  /*ed30*/  FMUL.FTZ R53, R45, R49.reuse ;  /* 0x000000312d357220 */ /* 0x080fe20000410000 */
[----:B------:R-:W-:Y:S02]  /*ed40*/  HADD2.F32 R47, -RZ, R47.H1_H1 ;  /* 0x3000002fff2f7230 */ /* 0x000fe40000004100 */
[----:B------:R-:W-:Y:S01]  /*ed50*/  FFMA.FTZ R51, R46, R48, R51 ;  /* 0x000000302e337223 */ /* 0x000fe20000010033 */
[----:B------:R-:W-:Y:S01]  /*ed60*/  F2FP.SATFINITE.E4M3.F32.PACK_AB_MERGE_C R58, R59, R58, RZ ;  /* 0x0000003a3b3a723e */ /* 0x000fe200048070ff */
[----:B------:R-:W-:Y:S01]  /*ed70*/  FFMA.FTZ R52, R43, R48, -R52 ;  /* 0x000000302b347223 */ /* 0x000fe20000010834 */
[C---:B------:R-:W-:Y:S01]  /*ed80*/  FMUL.FTZ R46, R42.reuse, R49 ;  /* 0x000000312a2e7220 */ /* 0x040fe20000410000 */
[----:B------:R-:W-:Y:S01]  /*ed90*/  FFMA.FTZ R53, R42, R47, -R53 ;  /* 0x0000002f2a357223 */ /* 0x000fe20000010835 */
[----:B------:R-:W-:-:S02]  /*eda0*/  F2FP.F16.E4M3.UNPACK_B R43, R37.H1 ;  /* 0x00000025ff2b723e */ /* 0x000fc400030006ff */
[----:B------:R-:W-:Y:S02]  /*edb0*/  F2FP.F16.E4M3.UNPACK_B R42, R38.H1 ;  /* 0x00000026ff2a723e */ /* 0x000fe400030006ff */
[----:B------:R-:W-:Y:S01]  /*edc0*/  F2FP.F16.E4M3.UNPACK_B R13, R13.H1 ;  /* 0x0000000dff0d723e */ /* 0x000fe200030006ff */
[----:B------:R-:W-:Y:S01]  /*edd0*/  HADD2.F32 R38, -RZ, R43.H0_H0 ;  /* 0x2000002bff267230 */ /* 0x000fe20000004100 */
[----:B------:R-:W-:Y:S01]  /*ede0*/  F2FP.SATFINITE.E4M3.F32.PACK_AB_MERGE_C R64, R55, R54, R58 ;  /* 0x000000363740723e */ /* 0x000fe2000480703a */
[----:B------:R-:W-:Y:S01]  /*edf0*/  FFMA.FTZ R54, R45, R47, R46 ;  /* 0x0000002f2d367223 */ /* 0x000fe2000001002e */
[----:B------:R-:W-:Y:S01]  /*ee00*/  F2FP.F16.E4M3.UNPACK_B R36, R36.H1 ;  /* 0x00000024ff24723e */ /* 0x000fe200030006ff */
[----:B------:R-:W-:Y:S01]  /*ee10*/  HADD2.F32 R45, -RZ, R42.H0_H0 ;  /* 0x2000002aff2d7230 */ /* 0x000fe20000004100 */
[----:B------:R-:W-:Y:S01]  /*ee20*/  F2FP.F16.E4M3.UNPACK_B R47, R14 ;  /* 0x0000000eff2f723e */ /* 0x000fe200020006ff */
[----:B------:R-:W-:Y:S02]  /*ee30*/  HADD2.F32 R37, -RZ, R13.H0_H0 ;  /* 0x2000000dff257230 */ /* 0x000fe40000004100 */
[----:B------:R-:W-:-:S02]  /*ee40*/  HADD2.F32 R43, -RZ, R43.H1_H1 ;  /* 0x3000002bff2b7230 */ /* 0x000fc40000004100 */
[CC--:B------:R-:W-:Y:S01]  /*ee50*/  FMUL.FTZ R48, R38.reuse, R45.reuse ;  /* 0x0000002d26307220 */ /* 0x0c0fe20000410000 */
[----:B------:R-:W-:Y:S02]  /*ee60*/  HADD2.F32 R46, -RZ, R42.H1_H1 ;  /* 0x3000002aff2e7230 */ /* 0x000fe40000004100 */
[----:B------:R-:W-:Y:S01]  /*ee70*/  FMUL.FTZ R45, R37, R45 ;  /* 0x0000002d252d7220 */ /* 0x000fe20000410000 */
[--C-:B------:R-:W-:Y:S02]  /*ee80*/  HADD2.F32 R42, -RZ, R36.reuse.H0_H0 ;  /* 0x20000024ff2a7230 */ /* 0x100fe40000004100 */
[----:B------:R-:W-:Y:S02]  /*ee90*/  HADD2.F32 R13, -RZ, R13.H1_H1 ;  /* 0x3000000dff0d7230 */ /* 0x000fe40000004100 */
[----:B------:R-:W-:Y:S01]  /*eea0*/  FMUL.FTZ R50, R43, R46 ;  /* 0x0000002e2b327220 */ /* 0x000fe20000410000 */
[----:B------:R-:W-:Y:S02]  /*eeb0*/  HADD2.F32 R36, -RZ, R36.H1_H1 ;  /* 0x30000024ff247230 */ /* 0x000fe40000004100 */
[-C--:B------:R-:W-:Y:S01]  /*eec0*/  FFMA.FTZ R56, R38, R42.reuse, R45 ;  /* 0x0000002a26387223 */ /* 0x080fe2000001002d */
[----:B------:R-:W-:Y:S01]  /*eed0*/  FFMA.FTZ R55, R37, R42, -R48 ;  /* 0x0000002a25377223 */ /* 0x000fe20000010830 */
[C---:B------:R-:W-:Y:S01]  /*eee0*/  FMUL.FTZ R46, R13.reuse, R46 ;  /* 0x0000002e0d2e7220 */ /* 0x040fe20000410000 */
[----:B------:R-:W-:Y:S01]  /*eef0*/  F2FP.F16.E4M3.UNPACK_B R38, R39 ;  /* 0x00000027ff26723e */ /* 0x000fe200020006ff */
[-C--:B------:R-:W-:Y:S01]  /*ef00*/  FFMA.FTZ R58, R13, R36.reuse, -R50 ;  /* 0x000000240d3a7223 */ /* 0x080fe20000010832 */
[-C--:B------:R-:W-:Y:S01]  /*ef10*/  F2FP.F16.E4M3.UNPACK_B R13, R15.reuse ;  /* 0x0000000fff0d723e */ /* 0x080fe200020006ff */
[----:B------:R-:W-:Y:S01]  /*ef20*/  FFMA.FTZ R57, R43, R36, R46 ;  /* 0x000000242b397223 */ /* 0x000fe2000001002e */
[----:B------:R-:W-:Y:S01]  /*ef30*/  F2FP.F16.E4M3.UNPACK_B R15, R15.H1 ;  /* 0x0000000fff0f723e */ /* 0x000fe200030006ff */
[----:B------:R-:W-:Y:S01]  /*ef40*/  HADD2.F32 R42, -RZ, R38.H0_H0 ;  /* 0x20000026ff2a7230 */ /* 0x000fe20000004100 */
[----:B------:R-:W-:Y:S01]  /*ef50*/  F2FP.F16.E4M3.UNPACK_B R48, R14.H1 ;  /* 0x0000000eff30723e */ /* 0x000fe200030006ff */
        /* <DEDUP_REMOVED lines=15> */
[-C--:B------:R-:W-:Y:S01]  /*f050*/  FFMA.FTZ R49, R42, R45.reuse, R49 ;  /* 0x0000002d2a317223 */ /* 0x080fe20000010031 */
[----:B------:R-:W-:Y:S02]  /*f060*/  HADD2.F32 R48, -RZ, R48.H1_H1 ;  /* 0x30000030ff307230 */ /* 0x000fe40000004100 */
[----:B------:R-:W-:Y:S01]  /*f070*/  FFMA.FTZ R61, R12, R46, R61 ;  /* 0x0000002e0c3d7223 */ /* 0x000fe2000001003d */
[----:B------:R-:W-:Y:S02]  /*f080*/  HADD2.F32 R15, -RZ, R15.H1_H1 ;  /* 0x3000000fff0f7230 */ /* 0x000fe40000004100 */
[----:B------:R-:W-:Y:S01]  /*f090*/  FFMA.FTZ R59, R36, R45, -R59 ;  /* 0x0000002d243b7223 */ /* 0x000fe2000001083b */
[----:B------:R-:W-:Y:S02]  /*f0a0*/  HADD2.F32 R38, -RZ, R38.H1_H1 ;  /* 0x30000026ff267230 */ /* 0x000fe40000004100 */
[----:B------:R-:W-:Y:S01]  /*f0b0*/  FMUL.FTZ R42, R39, R48 ;  /* 0x00000030272a7220 */ /* 0x000fe20000410000 */
[----:B------:R-:W-:-:S02]  /*f0c0*/  HADD2.F32 R47, -RZ, R47.H1_H1 ;  /* 0x3000002fff2f7230 */ /* 0x000fc40000004100 */
[----:B------:R-:W-:Y:S01]  /*f0d0*/  FMUL.FTZ R48, R15, R48 ;  /* 0x000000300f307220 */ /* 0x000fe20000410000 */
[----:B------:R-:W-:Y:S02]  /*f0e0*/  HADD2.F32 R13, -RZ, R13.H1_H1 ;  /* 0x3000000dff0d7230 */ /* 0x000fe40000004100 */
[----:B------:R-:W-:Y:S01]  /*f0f0*/  FFMA.FTZ R60, R37, R46, -R60 ;  /* 0x0000002e253c7223 */ /* 0x000fe2000001083c */
        /* <DEDUP_REMOVED lines=18> */
[----:B------:R-:W-:Y:S02]  /*f220*/  F2FP.SATFINITE.E4M3.F32.PACK_AB_MERGE_C R37, R54, R51, R56 ;  /* 0x000000333625723e */ /* 0x000fe40004807038 */
[----:B------:R-:W-:-:S07]  /*f230*/  MOV R14, R63 ;  /* 0x0000003f000e7202 */ /* 0x000fce0000000f00 */
.L_x_529:
[----:B------:R-:W-:Y:S05]  /*f240*/  BSYNC B1 ;  /* 0x0000000000017941 */ /* 0x000fea0003800000 */
.L_x_528:
[----:B0-----:R0:W-:Y:S01]  /*f250*/  ST.E.128 desc[UR50][R40.64], R12 ;  /* 0x0000000c28007985 */ /* 0x0011e2000c101d32 */
[----:B------:R-:W-:-:S13]  /*f260*/  ISETP.GE.AND P3, PT, R11, R136, PT ;  /* 0x000000880b00720c */ /* 0x000fda0003f66270 */
[----:B------:R-:W-:Y:S05]  /*f270*/  @P3 BRA `(.L_x_476) ;  /* 0x0000000800083947 */ /* 0x000fea0003800000 */
[----:B0-----:R-:W-:-:S04]  /*f280*/  IADD3 R12, P3, R11, R120, RZ ;  /* 0x000000780b0c7210 */ /* 0x001fc80007f7e0ff */
[----:B------:R-:W-:-:S05]  /*f290*/  LEA.HI.X.SX32 R13, R11, R44, 0x1, P3 ;  /* 0x0000002c0b0d7211 */ /* 0x000fca00018f0eff */
[----:B--2---:R0:W-:Y:S01]  /*f2a0*/  ST.E.128 desc[UR50][R12.64], R36 ;  /* 0x000000240c007985 */ /* 0x0041e2000c101d32 */
[----:B------:R-:W-:Y:S05]  /*f2b0*/  BRA `(.L_x_476) ;  /* 0x0000000400f87947 */ /* 0x000fea0003800000 */
.L_x_441:
[----:B------:R-:W-:-:S06]  /*f2c0*/  UISETP.NE.AND UP0, UPT, UR49, 0x3, UPT ;  /* 0x000000033100788c */ /* 0x000fcc000bf05270 */
[----:B------:R-:W-:-:S13]  /*f2d0*/  PLOP3.LUT P2, PT, PT, PT, UP0, 0x80, 0x0 ;  /* 0x000000000000781c */ /* 0x000fda0003f4f008 */
[----:B------:R-:W-:Y:S05]  /*f2e0*/  @!P2 BRA `(.L_x_530) ;  /* 0x000000000004a947 */ /* 0x000fea0003800000 */
[----:B------:R-:W-:Y:S01]  /*f2f0*/  BPT.TRAP 0x1 ;  /* 0x000000040000795c */ /* 0x000fe20000300000 */
.L_x_530:
[----:B------:R-:W2:Y:S01]  /*f300*/  LDL R11, [R1+0x14] ;  /* 0x00001400010b7983 */ /* 0x000ea20000100800 */
[----:B------:R-:W-:Y:S01]  /*f310*/  IMAD R93, R19, 0x8, R18 ;  /* 0x00000008135d7824 */ /* 0x000fe200078e0212 */
[----:B------:R-:W-:Y:S01]  /*f320*/  BSSY B1, `(.L_x_531) ;  /* 0x0000005000017945 */ /* 0x000fe20003800000 */
[----:B------:R-:W-:Y:S02]  /*f330*/  SHF.R.S32.HI R90, RZ, 0x1f, R35 ;  /* 0x0000001fff5a7819 */ /* 0x000fe40000011423 */
[----:B--2---:R-:W-:-:S04]  /*f340*/  SHF.L.U32 R94, R11, 0x1f, RZ ;  /* 0x0000001f0b5e7819 */ /* 0x004fc800000006ff */
[----:B------:R-:W0:Y:S02]  /*f350*/  SYNCS.PHASECHK.TRANS64.TRYWAIT P3, [R93+URZ+0x33490], R94 ;  /* 0x0334905e5d0075a7 */ /* 0x000e24000806017f */
[----:B0-----:R-:W-:Y:S05]  /*f360*/  @!P3 BRA `(.L_x_532) ;  /* 0x000001bc0088b947 */ /* 0x001fea0003800000 */
.L_x_793:
[----:B------:R-:W-:Y:S05]  /*f370*/  BSYNC B1 ;  /* 0x0000000000017941 */ /* 0x000fea0003800000 */
.L_x_531:
[----:B------:R-:W1:Y:S01]  /*f380*/  S2R R36, SR_TID.X ;  /* 0x0000000000247919 */ /* 0x000e620000002100 */
[----:B------:R-:W-:Y:S01]  /*f390*/  ULDC.64 UR4, c[0x0][0x300] ;  /* 0x0000c00000047ab9 */ /* 0x000fe20000000a00 */
[----:B-----5:R-:W-:Y:S01]  /*f3a0*/  SHF.R.S32.HI R91, RZ, 0x1f, R34 ;  /* 0x0000001fff5b7819 */ /* 0x020fe20000011422 */
[----:B------:R-:W-:Y:S01]  /*f3b0*/  IMAD R14, R90, UR4, RZ ;  /* 0x000000045a0e7c24 */ /* 0x000fe2000f8e02ff */
[----:B------:R-:W-:Y:S01]  /*f3c0*/  ULDC.64 UR6, c[0x0][0x2e8] ;  /* 0x0000ba0000067ab9 */ /* 0x000fe20000000a00 */
[----:B------:R-:W-:-:S04]  /*f3d0*/  IMAD.WIDE.U32 R12, R35, UR4, RZ ;  /* 0x00000004230c7c25 */ /* 0x000fc8000f8e00ff */
[----:B------:R-:W-:Y:S01]  /*f3e0*/  IMAD R11, R35, UR5, R14 ;  /* 0x00000005230b7c24 */ /* 0x000fe2000f8e020e */
[----:B------:R-:W-:Y:S01]  /*f3f0*/  ULDC.64 UR4, c[0x0][0x310] ;  /* 0x0000c40000047ab9 */ /* 0x000fe20000000a00 */
[----:B------:R-:W-:Y:S02]  /*f400*/  IMAD R92, R25, -0xa0, R2 ;  /* 0xffffff60195c7824 */ /* 0x000fe400078e0202 */
[----:B------:R-:W-:Y:S02]  /*f410*/  IMAD R15, R91, UR4, RZ ;  /* 0x000000045b0f7c24 */ /* 0x000fe4000f8e02ff */
[----:B------:R-:W-:Y:S01]  /*f420*/  IMAD.IADD R13, R13, 0x1, R11 ;  /* 0x000000010d0d7824 */ /* 0x000fe200078e020b */
[----:B------:R-:W-:Y:S01]  /*f430*/  VIMNMX R92, R92, 0xa0, PT ;  /* 0x000000a05c5c7848 */ /* 0x000fe20003fe0100 */
[C---:B------:R-:W-:Y:S02]  /*f440*/  IMAD R15, R34.reuse, UR5, R15 ;  /* 0x00000005220f7c24 */ /* 0x040fe4000f8e020f */
[----:B------:R-:W-:Y:S01]  /*f450*/  IMAD.WIDE.U32 R12, R34, UR4, R12 ;  /* 0x00000004220c7c25 */ /* 0x000fe2000f8e000c */
[----:B------:R-:W-:-:S03]  /*f460*/  ULDC.64 UR4, c[0x0][0x308] ;  /* 0x0000c20000047ab9 */ /* 0x000fc60000000a00 */
[----:B------:R-:W-:Y:S02]  /*f470*/  IMAD.IADD R13, R13, 0x1, R15 ;  /* 0x000000010d0d7824 */ /* 0x000fe400078e020f */
[----:B------:R-:W-:Y:S02]  /*f480*/  IMAD R11, R7, UR4, RZ ;  /* 0x00000004070b7c24 */ /* 0x000fe4000f8e02ff */
[----:B------:R-:W-:Y:S01]  /*f490*/  IMAD.WIDE.U32 R12, R222, UR4, R12 ;  /* 0x00000004de0c7c25 */ /* 0x000fe2000f8e000c */
[----:B------:R-:W-:-:S03]  /*f4a0*/  UMOV UR4, 0xffffffff ;  /* 0xffffffff00047882 */ /* 0x000fc60000000000 */
[----:B------:R-:W-:Y:S01]  /*f4b0*/  IMAD R11, R222, UR5, R11 ;  /* 0x00000005de0b7c24 */ /* 0x000fe2000f8e020b */
[C---:B-1----:R-:W-:Y:S01]  /*f4c0*/  IADD3 R37, R36.reuse, -0x80, RZ ;  /* 0xffffff8024257810 */ /* 0x042fe20007ffe0ff */
[----:B------:R-:W-:Y:S01]  /*f4d0*/  VIADD R36, R36, 0xffffff80 ;  /* 0xffffff8024247836 */ /* 0x000fe20000000000 */
[----:B------:R-:W-:-:S04]  /*f4e0*/  IADD3 R42, P3, R12, UR6, RZ ;  /* 0x000000060c2a7c10 */ /* 0x000fc8000ff7e0ff */
[----:B------:R-:W-:Y:S02]  /*f4f0*/  LEA.HI R36, R36, R37, RZ, 0x1 ;  /* 0x0000002524247211 */ /* 0x000fe400078f08ff */
[----:B------:R-:W-:Y:S02]  /*f500*/  IADD3.X R50, R13, UR7, R11, P3, !PT ;  /* 0x000000070d327c10 */ /* 0x000fe40009ffe40b */
[----:B------:R-:W-:-:S05]  /*f510*/  SHF.R.S32.HI R36, RZ, 0x1, R36 ;  /* 0x00000001ff247819 */ /* 0x000fca0000011424 */
[----:B------:R-:W-:-:S05]  /*f520*/  IMAD.IADD R51, R92, 0x1, -R36 ;  /* 0x000000015c337824 */ /* 0x000fca00078e0a24 */
[----:B------:R-:W-:Y:S01]  /*f530*/  ISETP.GE.AND P3, PT, R51, 0x1, PT ;  /* 0x000000013300780c */ /* 0x000fe20003f66270 */
[----:B------:R-:W-:-:S12]  /*f540*/  BRA.DIV UR4, `(.L_x_533) ;  /* 0x000001be04247947 */ /* 0x000fd8000b800000 */
[----:B------:R1:W2:Y:S04]  /*f550*/  SHFL.IDX PT, R41, R50, RZ, 0x1e1f ;  /* 0x001e1fff32297589 */ /* 0x0002a800000e0000 */
[----:B------:R1:W3:Y:S02]  /*f560*/  SHFL.IDX PT, R43, R42, RZ, 0x1e1f ;  /* 0x001e1fff2a2b7589 */ /* 0x0002e400000e0000 */
.L_x_797:
[----:B------:R-:W-:Y:S04]  /*f570*/  BSSY B1, `(.L_x_534) ;  /* 0x0000027000017945 */ /* 0x000fe80003800000 */
[----:B------:R-:W-:Y:S05]  /*f580*/  @!P3 BRA `(.L_x_535) ;  /* 0x000000000094b947 */ /* 0x000fea0003800000 */
[----:B------:R-:W4:Y:S01]  /*f590*/  LDL R13, [R1+0xc] ;  /* 0x00000c00010d7983 */ /* 0x000f220000100800 */
[----:B------:R-:W-:-:S03]  /*f5a0*/  ULDC UR4, c[0x0][0x2f4] ;  /* 0x0000bd0000047ab9 */ /* 0x000fc60000000800 */
[----:B------:R-:W5:Y:S04]  /*f5b0*/  LDL R12, [R1+0x8] ;  /* 0x00000800010c7983 */ /* 0x000f680000100800 */
[----:B------:R-:W5:Y:S01]  /*f5c0*/  LDL R48, [R1] ;  /* 0x0000000001307983 */ /* 0x000f620000100800 */
[----:B------:R-:W-:-:S03]  /*f5d0*/  ISETP.GE.AND P5, PT, R16, UR4, PT ;  /* 0x0000000410007c0c */ /* 0x000fc6000bfa6270 */
[----:B------:R-:W5:Y:S10]  /*f5e0*/  LDL R11, [R1+0x4] ;  /* 0x00000400010b7983 */ /* 0x000f740000100800 */
[----:B---3--:R-:W-:-:S05]  /*f5f0*/  @!P5 IADD3 R44, P3, R16, R43, RZ ;  /* 0x0000002b102cd210 */ /* 0x008fca0007f7e0ff */
[----:B--2---:R-:W-:Y:S01]  /*f600*/  @!P5 IMAD.X R45, R41, 0x1, R17, P3 ;  /* 0x00000001292dd824 */ /* 0x004fe200018e0611 */
[----:B------:R-:W-:-:S13]  /*f610*/  ISETP.GE.AND P3, PT, R23, UR4, PT ;  /* 0x0000000417007c0c */ /* 0x000fda000bf66270 */
[----:B------:R-:W-:-:S05]  /*f620*/  @!P3 IADD3 R38, P4, R23, R43, RZ ;  /* 0x0000002b1726b210 */ /* 0x000fca0007f9e0ff */
[----:B----4-:R-:W-:Y:S01]  /*f630*/  @!P3 IMAD.X R39, R41, 0x1, R13, P4 ;  /* 0x000000012927b824 */ /* 0x010fe200020e060d */
[----:B------:R-:W-:-:S13]  /*f640*/  ISETP.GE.AND P4, PT, R22, UR4, PT ;  /* 0x0000000416007c0c */ /* 0x000fda000bf86270 */
[----:B------:R-:W-:-:S04]  /*f650*/  @!P4 IADD3 R36, P6, R22, R43, RZ ;  /* 0x0000002b1624c210 */ /* 0x000fc80007fde0ff */
[----:B-----5:R-:W-:Y:S02]  /*f660*/  @!P4 IADD3.X R37, R41, R12, RZ, P6, !PT ;  /* 0x0000000c2925c210 */ /* 0x020fe400037fe4ff */
[----:B------:R-:W2:Y:S04]  /*f670*/  @!P5 LDS.128 R12, [R88+0x24200] ;  /* 0x02420000580cd984 */ /* 0x000ea80000000c00 */
[----:B--2---:R-:W-:Y:S01]  /*f680*/  @!P5 ST.E.128 desc[UR50][R44.64], R12 ;  /* 0x0000000c2c00d985 */ /* 0x004fe2000c101d32 */
[----:B------:R-:W-:-:S13]  /*f690*/  ISETP.GE.AND P5, PT, R225, UR4, PT ;  /* 0x00000004e1007c0c */ /* 0x000fda000bfa6270 */
[----:B------:R-:W2:Y:S01]  /*f6a0*/  @!P5 LDS.128 R12, [R89+0x24200] ;  /* 0x02420000590cd984 */ /* 0x000ea20000000c00 */
[----:B------:R-:W-:-:S05]  /*f6b0*/  @!P5 IMAD.SHL.U32 R40, R227, 0x10, RZ ;  /* 0x00000010e328d824 */ /* 0x000fca00078e00ff */
[----:B------:R-:W-:-:S04]  /*f6c0*/  @!P5 IADD3 R46, P6, R40, R43, RZ ;  /* 0x0000002b282ed210 */ /* 0x000fc80007fde0ff */
[----:B------:R-:W-:-:S05]  /*f6d0*/  @!P5 LEA.HI.X.SX32 R47, R40, R41, 0x1, P6 ;  /* 0x00000029282fd211 */ /* 0x000fca00030f0eff */
[----:B--2---:R-:W-:Y:S01]  /*f6e0*/  @!P5 ST.E.128 desc[UR50][R46.64], R12 ;  /* 0x0000000c2e00d985 */ /* 0x004fe2000c101d32 */
[----:B------:R-:W-:-:S13]  /*f6f0*/  ISETP.GE.AND P5, PT, R226, UR4, PT ;  /* 0x00000004e2007c0c */ /* 0x000fda000bfa6270 */
[----:B------:R-:W2:Y:S01]  /*f700*/  @!P5 LDS.128 R12, [R88+0x26a00] ;  /* 0x026a0000580cd984 */ /* 0x000ea20000000c00 */
[----:B------:R-:W-:-:S05]  /*f710*/  @!P5 IMAD.SHL.U32 R40, R48, 0x10, RZ ;  /* 0x000000103028d824 */ /* 0x000fca00078e00ff */
[----:B------:R-:W-:-:S04]  /*f720*/  @!P5 IADD3 R48, P6, R40, R43, RZ ;  /* 0x0000002b2830d210 */ /* 0x000fc80007fde0ff */
[----:B------:R-:W-:-:S05]  /*f730*/  @!P5 LEA.HI.X.SX32 R49, R40, R41, 0x1, P6 ;  /* 0x000000292831d211 */ /* 0x000fca00030f0eff */
[----:B--2---:R-:W-:Y:S01]  /*f740*/  @!P5 ST.E.128 desc[UR50][R48.64], R12 ;  /* 0x0000000c3000d985 */ /* 0x004fe2000c101d32 */
[----:B------:R-:W-:-:S03]  /*f750*/  ISETP.GE.AND P5, PT, R224, UR4, PT ;  /* 0x00000004e0007c0c */ /* 0x000fc6000bfa6270 */
[----:B------:R-:W2:Y:S10]  /*f760*/  @!P3 LDS.128 R12, [R89+0x26a00] ;  /* 0x026a0000590cb984 */ /* 0x000eb40000000c00 */
[----:B------:R-:W-:-:S05]  /*f770*/  @!P5 IADD3 R40, P6, R224, R43, RZ ;  /* 0x0000002be028d210 */ /* 0x000fca0007fde0ff */
[----:B------:R-:W-:Y:S01]  /*f780*/  @!P5 IMAD.X R41, R41, 0x1, R11, P6 ;  /* 0x000000012929d824 */ /* 0x000fe200030e060b */
[----:B--2---:R-:W-:Y:S04]  /*f790*/  @!P3 ST.E.128 desc[UR50][R38.64], R12 ;  /* 0x0000000c2600b985 */ /* 0x004fe8000c101d32 */
[----:B------:R-:W2:Y:S04]  /*f7a0*/  @!P4 LDS.128 R12, [R88+0x29200] ;  /* 0x02920000580cc984 */ /* 0x000ea80000000c00 */
[----:B--2---:R-:W-:Y:S04]  /*f7b0*/  @!P4 ST.E.128 desc[UR50][R36.64], R12 ;  /* 0x0000000c2400c985 */ /* 0x004fe8000c101d32 */
[----:B------:R-:W2:Y:S04]  /*f7c0*/  @!P5 LDS.128 R12, [R89+0x29200] ;  /* 0x02920000590cd984 */ /* 0x000ea80000000c00 */
[----:B--2---:R4:W-:Y:S02]  /*f7d0*/  @!P5 ST.E.128 desc[UR50][R40.64], R12 ;  /* 0x0000000c2800d985 */ /* 0x0049e4000c101d32 */
.L_x_535:
[----:B------:R-:W-:Y:S05]  /*f7e0*/  BSYNC B1 ;  /* 0x0000000000017941 */ /* 0x000fea0003800000 */
.L_x_534:
[----:B------:R-:W-:-:S03]  /*f7f0*/  UMOV UR4, 0xffffffff ;  /* 0xffffffff00047882 */ /* 0x000fc60000000000 */
[----:B------:R-:W-:Y:S05]  /*f800*/  BRA.DIV UR4, `(.L_x_536) ;  /* 0x000001ba04c07947 */ /* 0x000fea000b800000 */
[----:B--2-4-:R2:W4:Y:S04]  /*f810*/  SHFL.IDX PT, R41, R50, 0x1, 0x1e1f ;  /* 0x003e1f0032297f89 */ /* 0x01452800000e0000 */
[----:B---3--:R2:W3:Y:S02]  /*f820*/  SHFL.IDX PT, R43, R42, 0x1, 0x1e1f ;  /* 0x003e1f002a2b7f89 */ /* 0x0084e400000e0000 */
.L_x_801:
[----:B------:R-:W-:-:S13]  /*f830*/  ISETP.GE.AND P3, PT, R51, 0x81, PT ;  /* 0x000000813300780c */ /* 0x000fda0003f66270 */
[----:B------:R-:W-:Y:S05]  /*f840*/  @!P3 BRA `(.L_x_476) ;  /* 0x000000000094b947 */ /* 0x000fea0003800000 */
[----:B------:R-:W5:Y:S01]  /*f850*/  LDL R13, [R1+0xc] ;  /* 0x00000c00010d7983 */ /* 0x000f620000100800 */
[----:B------:R-:W-:-:S03]  /*f860*/  ULDC UR4, c[0x0][0x2f4] ;  /* 0x0000bd0000047ab9 */ /* 0x000fc60000000800 */
[----:B------:R-:W5:Y:S04]  /*f870*/  LDL R12, [R1+0x8] ;  /* 0x00000800010c7983 */ /* 0x000f680000100800 */
[----:B-12---:R-:W2:Y:S01]  /*f880*/  LDL R42, [R1] ;  /* 0x00000000012a7983 */ /* 0x006ea20000100800 */
[----:B------:R-:W-:-:S03]  /*f890*/  ISETP.GE.AND P5, PT, R16, UR4, PT ;  /* 0x0000000410007c0c */ /* 0x000fc6000bfa6270 */
[----:B------:R-:W2:Y:S10]  /*f8a0*/  LDL R11, [R1+0x4] ;  /* 0x00000400010b7983 */ /* 0x000eb40000100800 */
[----:B---3--:R-:W-:-:S05]  /*f8b0*/  @!P5 IADD3 R44, P3, R16, R43, RZ ;  /* 0x0000002b102cd210 */ /* 0x008fca0007f7e0ff */
[----:B----4-:R-:W-:Y:S01]  /*f8c0*/  @!P5 IMAD.X R45, R41, 0x1, R17, P3 ;  /* 0x00000001292dd824 */ /* 0x010fe200018e0611 */
[----:B------:R-:W-:-:S13]  /*f8d0*/  ISETP.GE.AND P3, PT, R23, UR4, PT ;  /* 0x0000000417007c0c */ /* 0x000fda000bf66270 */
[----:B------:R-:W-:-:S04]  /*f8e0*/  @!P3 IADD3 R38, P4, R23, R43, RZ ;  /* 0x0000002b1726b210 */ /* 0x000fc80007f9e0ff */
[----:B-----5:R-:W-:Y:S02]  /*f8f0*/  @!P3 IADD3.X R39, R41, R13, RZ, P4, !PT ;  /* 0x0000000d2927b210 */ /* 0x020fe400027fe4ff */
[----:B------:R-:W-:-:S13]  /*f900*/  ISETP.GE.AND P4, PT, R22, UR4, PT ;  /* 0x0000000416007c0c */ /* 0x000fda000bf86270 */
[----:B------:R-:W-:-:S05]  /*f910*/  @!P4 IADD3 R36, P6, R22, R43, RZ ;  /* 0x0000002b1624c210 */ /* 0x000fca0007fde0ff */
[----:B------:R-:W-:Y:S02]  /*f920*/  @!P4 IMAD.X R37, R41, 0x1, R12, P6 ;  /* 0x000000012925c824 */ /* 0x000fe400030e060c */
[----:B------:R-:W1:Y:S04]  /*f930*/  @!P5 LDS.128 R12, [R88+0x26200] ;  /* 0x02620000580cd984 */ /* 0x000e680000000c00 */
[----:B-1----:R-:W-:Y:S01]  /*f940*/  @!P5 ST.E.128 desc[UR50][R44.64], R12 ;  /* 0x0000000c2c00d985 */ /* 0x002fe2000c101d32 */
[----:B------:R-:W-:-:S13]  /*f950*/  ISETP.GE.AND P5, PT, R225, UR4, PT ;  /* 0x00000004e1007c0c */ /* 0x000fda000bfa6270 */
[----:B------:R-:W1:Y:S01]  /*f960*/  @!P5 LDS.128 R12, [R89+0x26200] ;  /* 0x02620000590cd984 */ /* 0x000e620000000c00 */
[----:B------:R-:W-:-:S05]  /*f970*/  @!P5 IMAD.SHL.U32 R40, R227, 0x10, RZ ;  /* 0x00000010e328d824 */ /* 0x000fca00078e00ff */
[----:B------:R-:W-:-:S04]  /*f980*/  @!P5 IADD3 R46, P6, R40, R43, RZ ;  /* 0x0000002b282ed210 */ /* 0x000fc80007fde0ff */
[----:B------:R-:W-:-:S05]  /*f990*/  @!P5 LEA.HI.X.SX32 R47, R40, R41, 0x1, P6 ;  /* 0x00000029282fd211 */ /* 0x000fca00030f0eff */
[----:B-1----:R-:W-:Y:S01]  /*f9a0*/  @!P5 ST.E.128 desc[UR50][R46.64], R12 ;  /* 0x0000000c2e00d985 */ /* 0x002fe2000c101d32 */
[----:B------:R-:W-:-:S13]  /*f9b0*/  ISETP.GE.AND P5, PT, R226, UR4, PT ;  /* 0x00000004e2007c0c */ /* 0x000fda000bfa6270 */
[----:B------:R-:W1:Y:S01]  /*f9c0*/  @!P5 LDS.128 R12, [R88+0x28a00] ;  /* 0x028a0000580cd984 */ /* 0x000e620000000c00 */
[----:B--2---:R-:W-:-:S05]  /*f9d0*/  @!P5 IMAD.SHL.U32 R40, R42, 0x10, RZ ;  /* 0x000000102a28d824 */ /* 0x004fca00078e00ff */
[----:B------:R-:W-:-:S04]  /*f9e0*/  @!P5 IADD3 R48, P6, R40, R43, RZ ;  /* 0x0000002b2830d210 */ /* 0x000fc80007fde0ff */
[----:B------:R-:W-:-:S05]  /*f9f0*/  @!P5 LEA.HI.X.SX32 R49, R40, R41, 0x1, P6 ;  /* 0x000000292831d211 */ /* 0x000fca00030f0eff */
[----:B-1----:R-:W-:Y:S01]  /*fa00*/  @!P5 ST.E.128 desc[UR50][R48.64], R12 ;  /* 0x0000000c3000d985 */ /* 0x002fe2000c101d32 */
[----:B------:R-:W-:-:S03]  /*fa10*/  ISETP.GE.AND P5, PT, R224, UR4, PT ;  /* 0x00000004e0007c0c */ /* 0x000fc6000bfa6270 */
[----:B------:R-:W1:Y:S10]  /*fa20*/  @!P3 LDS.128 R12, [R89+0x28a00] ;  /* 0x028a0000590cb984 */ /* 0x000e740000000c00 */
[----:B------:R-:W-:-:S05]  /*fa30*/  @!P5 IADD3 R40, P6, R224, R43, RZ ;  /* 0x0000002be028d210 */ /* 0x000fca0007fde0ff */
[----:B------:R-:W-:Y:S01]  /*fa40*/  @!P5 IMAD.X R41, R41, 0x1, R11, P6 ;  /* 0x000000012929d824 */ /* 0x000fe200030e060b */
[----:B-1----:R-:W-:Y:S04]  /*fa50*/  @!P3 ST.E.128 desc[UR50][R38.64], R12 ;  /* 0x0000000c2600b985 */ /* 0x002fe8000c101d32 */
[----:B------:R-:W1:Y:S04]  /*fa60*/  @!P4 LDS.128 R12, [R88+0x2b200] ;  /* 0x02b20000580cc984 */ /* 0x000e680000000c00 */
[----:B-1----:R-:W-:Y:S04]  /*fa70*/  @!P4 ST.E.128 desc[UR50][R36.64], R12 ;  /* 0x0000000c2400c985 */ /* 0x002fe8000c101d32 */
[----:B------:R-:W1:Y:S04]  /*fa80*/  @!P5 LDS.128 R12, [R89+0x2b200] ;  /* 0x02b20000590cd984 */ /* 0x000e680000000c00 */
[----:B-1----:R1:W-:Y:S02]  /*fa90*/  @!P5 ST.E.128 desc[UR50][R40.64], R12 ;  /* 0x0000000c2800d985 */ /* 0x0023e4000c101d32 */
.L_x_476:
[----:B------:R-:W-:Y:S05]  /*faa0*/  BSYNC B0 ;  /* 0x0000000000007941 */ /* 0x000fea0003800000 */
.L_x_440:
[----:B------:R-:W5:Y:S01]  /*fab0*/  S2R R11, SR_TID.X ;  /* 0x00000000000b7919 */ /* 0x000f620000002100 */
[----:B------:R-:W-:Y:S01]  /*fac0*/  @!PT LDS RZ, [RZ] ;  /* 0x00000000fffff984 */ /* 0x000fe20000000800 */
[----:B------:R-:W-:Y:S01]  /*fad0*/  @!PT LDS RZ, [RZ] ;  /* 0x00000000fffff984 */ /* 0x000fe20000000800 */
[----:B------:R-:W-:Y:S01]  /*fae0*/  @!PT LDS RZ, [RZ] ;  /* 0x00000000fffff984 */ /* 0x000fe20000000800 */
[----:B------:R-:W-:Y:S01]  /*faf0*/  @!PT LDS RZ, [RZ] ;  /* 0x00000000fffff984 */ /* 0x000fe20000000800 */
[----:B------:R3:W-:Y:S06]  /*fb00*/  MEMBAR.ALL.CTA ;  /* 0x0000000000007992 */ /* 0x0007ec0000008000 */
[----:B---3--:R-:W3:Y:S01]  /*fb10*/  FENCE.VIEW.ASYNC.S ;  /* 0x00000000000073c6 */ /* 0x008ee20000000000 */
[----:B------:R-:W-:Y:S05]  /*fb20*/  WARPSYNC.ALL ;  /* 0x0000000000007948 */ /* 0x000fea0003800000 */
[----:B------:R-:W-:Y:S01]  /*fb30*/  BSSY B0, `(.L_x_537) ;  /* 0x0000008000007945 */ /* 0x000fe20003800000 */
[----:B---3--:R3:W-:Y:S01]  /*fb40*/  BAR.SYNC.DEFER_BLOCKING R142, 0x80 ;  /* 0x0002008e0000751d */ /* 0x0087e20000010000 */
[----:B-----5:R-:W-:-:S13]  /*fb50*/  LOP3.LUT P3, RZ, R11, 0x7f, RZ, 0xc0, !PT ;  /* 0x0000007f0bff7812 */ /* 0x020fda000786c0ff */
[----:B------:R-:W-:-:S04]  /*fb60*/  @!P3 IADD3 R11, R93, 0x334a0, RZ ;  /* 0x000334a05d0bb810 */ /* 0x000fc80007ffe0ff */
[----:B------:R-:W-:-:S04]  /*fb70*/  @!P3 PRMT R11, RZ, 0x654, R11 ;  /* 0x00000654ff0bb816 */ /* 0x000fc8000000000b */
[----:B------:R3:W-:Y:S01]  /*fb80*/  @!P3 SYNCS.ARRIVE.TRANS64.RED.A1T0 RZ, [R11+URZ], RZ ;  /* 0x000000ff0bffb9a7 */ /* 0x0007e2000810043f */
[----:B------:R-:W-:Y:S05]  /*fb90*/  @!P2 BRA `(.L_x_538) ;  /* 0x000000000004a947 */ /* 0x000fea0003800000 */
[----:B------:R-:W-:Y:S01]  /*fba0*/  BPT.TRAP 0x1 ;  /* 0x000000040000795c */ /* 0x000fe20000300000 */
.L_x_538:
[----:B------:R-:W-:Y:S05]  /*fbb0*/  BSYNC B0 ;  /* 0x0000000000007941 */ /* 0x000fea0003800000 */
.L_x_537:
[----:B------:R-:W5:Y:S01]  /*fbc0*/  SYNCS.PHASECHK.TRANS64.TRYWAIT P2, [R93+URZ+0x334b0], R94 ;  /* 0x0334b05e5d0075a7 */ /* 0x000f62000804017f */
[----:B------:R-:W-:Y:S01]  /*fbd0*/  ULDC UR39, c[0x0][0x2f4] ;  /* 0x0000bd0000277ab9 */ /* 0x000fe20000000800 */
[----:B------:R-:W-:Y:S04]  /*fbe0*/  BSSY B0, `(.L_x_539) ;  /* 0x0000002000007945 */ /* 0x000fe80003800000 */
[----:B-----5:R-:W-:Y:S05]  /*fbf0*/  @!P2 BRA `(.L_x_540) ;  /* 0x000001b80010a947 */ /* 0x020fea0003800000 */
.L_x_802:
[----:B------:R-:W-:Y:S05]  /*fc00*/  BSYNC B0 ;  /* 0x0000000000007941 */ /* 0x000fea0003800000 */
.L_x_539:
[----:B------:R0:W5:Y:S01]  /*fc10*/  LDL R51, [R1+0xc] ;  /* 0x00000c0001337983 */ /* 0x0001620000100800 */
[----:B------:R-:W-:Y:S01]  /*fc20*/  ULDC.64 UR4, c[0x0][0x328] ;  /* 0x0000ca0000047ab9 */ /* 0x000fe20000000a00 */
[----:B------:R-:W-:Y:S02]  /*fc30*/  ULDC.64 UR6, c[0x0][0x318] ;  /* 0x0000c60000067ab9 */ /* 0x000fe40000000a00 */
[----:B-12---:R1:W5:Y:S04]  /*fc40*/  LDL R50, [R1+0x8] ;  /* 0x0000080001327983 */ /* 0x0063680000100800 */
[----:B0-----:R1:W5:Y:S01]  /*fc50*/  LDL R49, [R1] ;  /* 0x0000000001317983 */ /* 0x0013620000100800 */
[----:B------:R-:W-:Y:S02]  /*fc60*/  IMAD R90, R90, UR4, RZ ;  /* 0x000000045a5a7c24 */ /* 0x000fe4000f8e02ff */
[C---:B------:R-:W-:Y:S01]  /*fc70*/  IMAD.WIDE.U32 R12, R35.reuse, UR4, RZ ;  /* 0x00000004230c7c25 */ /* 0x040fe2000f8e00ff */
[----:B------:R1:W5:Y:S03]  /*fc80*/  LDL R48, [R1+0x4] ;  /* 0x0000040001307983 */ /* 0x0003660000100800 */
[----:B------:R-:W-:Y:S01]  /*fc90*/  IMAD R35, R35, UR5, R90 ;  /* 0x0000000523237c24 */ /* 0x000fe2000f8e025a */
[----:B------:R-:W0:Y:S01]  /*fca0*/  S2R R14, SR_TID.X ;  /* 0x00000000000e7919 */ /* 0x000e220000002100 */
[----:B------:R-:W-:-:S02]  /*fcb0*/  ULDC.64 UR4, c[0x0][0x338] ;  /* 0x0000ce0000047ab9 */ /* 0x000fc40000000a00 */
[----:B------:R-:W-:Y:S02]  /*fcc0*/  IMAD R91, R91, UR4, RZ ;  /* 0x000000045b5b7c24 */ /* 0x000fe4000f8e02ff */
[----:B------:R-:W-:Y:S02]  /*fcd0*/  IMAD.IADD R13, R13, 0x1, R35 ;  /* 0x000000010d0d7824 */ /* 0x000fe400078e0223 */
[C---:B------:R-:W-:Y:S02]  /*fce0*/  IMAD R91, R34.reuse, UR5, R91 ;  /* 0x00000005225b7c24 */ /* 0x040fe4000f8e025b */
[----:B------:R-:W-:Y:S01]  /*fcf0*/  IMAD.WIDE.U32 R34, R34, UR4, R12 ;  /* 0x0000000422227c25 */ /* 0x000fe2000f8e000c */
[----:B------:R-:W-:-:S03]  /*fd00*/  ULDC.64 UR4, c[0x0][0x330] ;  /* 0x0000cc0000047ab9 */ /* 0x000fc60000000a00 */
[----:B------:R-:W-:Y:S02]  /*fd10*/  IMAD.IADD R35, R35, 0x1, R91 ;  /* 0x0000000123237824 */ /* 0x000fe400078e025b */
[----:B---3--:R-:W-:Y:S02]  /*fd20*/  IMAD R11, R7, UR4, RZ ;  /* 0x00000004070b7c24 */ /* 0x008fe4000f8e02ff */
[----:B------:R-:W-:-:S04]  /*fd30*/  IMAD.WIDE.U32 R12, R222, UR4, R34 ;  /* 0x00000004de0c7c25 */ /* 0x000fc8000f8e0022 */
[----:B------:R-:W-:Y:S01]  /*fd40*/  IMAD R11, R222, UR5, R11 ;  /* 0x00000005de0b7c24 */ /* 0x000fe2000f8e020b */
[----:B------:R-:W-:-:S04]  /*fd50*/  IADD3 R44, P2, R12, UR6, RZ ;  /* 0x000000060c2c7c10 */ /* 0x000fc8000ff5e0ff */
[----:B------:R-:W-:Y:S01]  /*fd60*/  IADD3.X R11, R13, UR7, R11, P2, !PT ;  /* 0x000000070d0b7c10 */ /* 0x000fe200097fe40b */
[C---:B0-----:R-:W-:Y:S02]  /*fd70*/  VIADD R15, R14.reuse, 0xffffff80 ;  /* 0xffffff800e0f7836 */ /* 0x041fe40000000000 */
[----:B------:R-:W-:-:S05]  /*fd80*/  VIADD R14, R14, 0xffffff80 ;  /* 0xffffff800e0e7836 */ /* 0x000fca0000000000 */
[----:B------:R-:W-:-:S04]  /*fd90*/  LEA.HI R14, R14, R15, RZ, 0x1 ;  /* 0x0000000f0e0e7211 */ /* 0x000fc800078f08ff */
[----:B------:R-:W-:-:S04]  /*fda0*/  SHF.R.S32.HI R14, RZ, 0x1, R14 ;  /* 0x00000001ff0e7819 */ /* 0x000fc8000001140e */
[----:B------:R-:W-:-:S04]  /*fdb0*/  IADD3 R92, -R14, R92, RZ ;  /* 0x0000005c0e5c7210 */ /* 0x000fc80007ffe1ff */
[----:B------:R-:W-:Y:S01]  /*fdc0*/  ISETP.GE.AND P2, PT, R92, 0x1, PT ;  /* 0x000000015c00780c */ /* 0x000fe20003f46270 */
[----:B------:R1:W0:Y:S01]  /*fdd0*/  SHFL.IDX PT, R47, R44, RZ, 0x1e1f ;  /* 0x001e1fff2c2f7589 */ /* 0x00022200000e0000 */
[----:B------:R-:W-:Y:S03]  /*fde0*/  BSSY B0, `(.L_x_541) ;  /* 0x0000023000007945 */ /* 0x000fe60003800000 */
[----:B------:R1:W2:Y:S08]  /*fdf0*/  SHFL.IDX PT, R45, R11, RZ, 0x1e1f ;  /* 0x001e1fff0b2d7589 */ /* 0x0002b000000e0000 */
[----:B-1----:R-:W-:Y:S05]  /*fe00*/  @!P2 BRA `(.L_x_542) ;  /* 0x000000000080a947 */ /* 0x002fea0003800000 */
[----:B------:R-:W-:-:S13]  /*fe10*/  ISETP.GE.AND P5, PT, R16, UR39, PT ;  /* 0x0000002710007c0c */ /* 0x000fda000bfa6270 */
[----:B------:R-:W1:Y:S01]  /*fe20*/  @!P5 LDS.128 R12, [R88+0xf200] ;  /* 0x00f20000580cd984 */ /* 0x000e620000000c00 */
[----:B0-----:R-:W-:-:S05]  /*fe30*/  @!P5 IADD3 R38, P2, R16, R47, RZ ;  /* 0x0000002f1026d210 */ /* 0x001fca0007f5e0ff */
[----:B--2---:R-:W-:Y:S01]  /*fe40*/  @!P5 IMAD.X R39, R45, 0x1, R17, P2 ;  /* 0x000000012d27d824 */ /* 0x004fe200010e0611 */
[----:B------:R-:W-:-:S13]  /*fe50*/  ISETP.GE.AND P2, PT, R23, UR39, PT ;  /* 0x0000002717007c0c */ /* 0x000fda000bf46270 */
[----:B------:R-:W-:-:S05]  /*fe60*/  @!P2 IADD3 R36, P4, R23, R47, RZ ;  /* 0x0000002f1724a210 */ /* 0x000fca0007f9e0ff */
[----:B-----5:R-:W-:Y:S01]  /*fe70*/  @!P2 IMAD.X R37, R45, 0x1, R51, P4 ;  /* 0x000000012d25a824 */ /* 0x020fe200020e0633 */
[----:B------:R-:W-:-:S13]  /*fe80*/  ISETP.GE.AND P4, PT, R22, UR39, PT ;  /* 0x0000002716007c0c */ /* 0x000fda000bf86270 */
[----:B------:R-:W-:Y:S01]  /*fe90*/  @!P4 IADD3 R34, P6, R22, R47, RZ ;  /* 0x0000002f1622c210 */ /* 0x000fe20007fde0ff */
[----:B-1----:R-:W-:Y:S01]  /*fea0*/  @!P5 ST.E.128 desc[UR50][R38.64], R12 ;  /* 0x0000000c2600d985 */ /* 0x002fe2000c101d32 */
[----:B------:R-:W-:-:S03]  /*feb0*/  ISETP.GE.AND P5, PT, R225, UR39, PT ;  /* 0x00000027e1007c0c */ /* 0x000fc6000bfa6270 */
[----:B------:R-:W-:-:S10]  /*fec0*/  @!P4 IMAD.X R35, R45, 0x1, R50, P6 ;  /* 0x000000012d23c824 */ /* 0x000fd400030e0632 */
[----:B------:R-:W0:Y:S01]  /*fed0*/  @!P5 LDS.128 R12, [R89+0xf200] ;  /* 0x00f20000590cd984 */ /* 0x000e220000000c00 */
[----:B------:R-:W-:-:S05]  /*fee0*/  @!P5 IMAD.SHL.U32 R42, R227, 0x10, RZ ;  /* 0x00000010e32ad824 */ /* 0x000fca00078e00ff */
[----:B------:R-:W-:-:S04]  /*fef0*/  @!P5 IADD3 R40, P6, R42, R47, RZ ;  /* 0x0000002f2a28d210 */ /* 0x000fc80007fde0ff */
[----:B----4-:R-:W-:-:S05]  /*ff00*/  @!P5 LEA.HI.X.SX32 R41, R42, R45, 0x1, P6 ;  /* 0x0000002d2a29d211 */ /* 0x010fca00030f0eff */
[----:B0-----:R-:W-:Y:S01]  /*ff10*/  @!P5 ST.E.128 desc[UR50][R40.64], R12 ;  /* 0x0000000c2800d985 */ /* 0x001fe2000c101d32 */
[----:B------:R-:W-:-:S13]  /*ff20*/  ISETP.GE.AND P5, PT, R226, UR39, PT ;  /* 0x00000027e2007c0c */ /* 0x000fda000bfa6270 */
[----:B------:R-:W0:Y:S01]  /*ff30*/  @!P5 LDS.128 R12, [R88+0x11a00] ;  /* 0x011a0000580cd984 */ /* 0x000e220000000c00 */
[----:B------:R-:W-:-:S04]  /*ff40*/  @!P5 SHF.L.U32 R46, R49, 0x4, RZ ;  /* 0x00000004312ed819 */ /* 0x000fc800000006ff */
[----:B------:R-:W-:-:S04]  /*ff50*/  @!P5 IADD3 R42, P6, R46, R47, RZ ;  /* 0x0000002f2e2ad210 */ /* 0x000fc80007fde0ff */
[----:B------:R-:W-:-:S05]  /*ff60*/  @!P5 LEA.HI.X.SX32 R43, R46, R45, 0x1, P6 ;  /* 0x0000002d2e2bd211 */ /* 0x000fca00030f0eff */
[----:B0-----:R-:W-:Y:S01]  /*ff70*/  @!P5 ST.E.128 desc[UR50][R42.64], R12 ;  /* 0x0000000c2a00d985 */ /* 0x001fe2000c101d32 */
[----:B------:R-:W-:-:S03]  /*ff80*/  ISETP.GE.AND P5, PT, R224, UR39, PT ;  /* 0x00000027e0007c0c */ /* 0x000fc6000bfa6270 */
[----:B------:R-:W0:Y:S10]  /*ff90*/  @!P2 LDS.128 R12, [R89+0x11a00] ;  /* 0x011a0000590ca984 */ /* 0x000e340000000c00 */
[----:B------:R-:W-:-:S05]  /*ffa0*/  @!P5 IADD3 R38, P6, R224, R47, RZ ;  /* 0x0000002fe026d210 */ /* 0x000fca0007fde0ff */
[----:B------:R-:W-:Y:S01]  /*ffb0*/  @!P5 IMAD.X R39, R45, 0x1, R48, P6 ;  /* 0x000000012d27d824 */ /* 0x000fe200030e0630 */
[----:B0-----:R-:W-:Y:S04]  /*ffc0*/  @!P2 ST.E.128 desc[UR50][R36.64], R12 ;  /* 0x0000000c2400a985 */ /* 0x001fe8000c101d32 */
[----:B------:R-:W0:Y:S04]  /*ffd0*/  @!P4 LDS.128 R12, [R88+0x14200] ;  /* 0x01420000580cc984 */ /* 0x000e280000000c00 */
[----:B0-----:R-:W-:Y:S04]  /*ffe0*/  @!P4 ST.E.128 desc[UR50][R34.64], R12 ;  /* 0x0000000c2200c985 */ /* 0x001fe8000c101d32 */
[----:B------:R-:W0:Y:S04]  /*fff0*/  @!P5 LDS.128 R12, [R89+0x14200] ;  /* 0x01420000590cd984 */ /* 0x000e280000000c00 */
[----:B0-----:R1:W-:Y:S02]  /*10000*/  @!P5 ST.E.128 desc[UR50][R38.64], R12 ;  /* 0x0000000c2600d985 */ /* 0x0013e4000c101d32 */
.L_x_542:
[----:B------:R-:W-:Y:S05]  /*10010*/  BSYNC B0 ;  /* 0x0000000000007941 */ /* 0x000fea0003800000 */
.L_x_541:
[----:B------:R-:W-:Y:S01]  /*10020*/  ISETP.GE.AND P2, PT, R92, 0x81, PT ;  /* 0x000000815c00780c */ /* 0x000fe20003f46270 */
[----:B------:R-:W3:Y:S01]  /*10030*/  SHFL.IDX PT, R11, R11, 0x1, 0x1e1f ;  /* 0x003e1f000b0b7f89 */ /* 0x000ee200000e0000 */
[----:B------:R-:W-:Y:S03]  /*10040*/  BSSY B0, `(.L_x_543) ;  /* 0x0000023000007945 */ /* 0x000fe60003800000 */
[----:B--2---:R2:W0:Y:S08]  /*10050*/  SHFL.IDX PT, R45, R44, 0x1, 0x1e1f ;  /* 0x003e1f002c2d7f89 */ /* 0x00443000000e0000 */
[----:B--2---:R-:W-:Y:S05]  /*10060*/  @!P2 BRA `(.L_x_544) ;  /* 0x000000000080a947 */ /* 0x004fea0003800000 */
[----:B------:R-:W-:-:S13]  /*10070*/  ISETP.GE.AND P5, PT, R16, UR39, PT ;  /* 0x0000002710007c0c */ /* 0x000fda000bfa6270 */
[----:B-1----:R-:W1:Y:S01]  /*10080*/  @!P5 LDS.128 R12, [R88+0x11200] ;  /* 0x01120000580cd984 */ /* 0x002e620000000c00 */
[----:B0-----:R-:W-:-:S05]  /*10090*/  @!P5 IADD3 R38, P2, R16, R45, RZ ;  /* 0x0000002d1026d210 */ /* 0x001fca0007f5e0ff */
[----:B---3--:R-:W-:Y:S01]  /*100a0*/  @!P5 IMAD.X R39, R11, 0x1, R17, P2 ;  /* 0x000000010b27d824 */ /* 0x008fe200010e0611 */
        /* <DEDUP_REMOVED lines=9> */
[----:B------:R-:W-:-:S04]  /*10140*/  @!P5 SHF.L.U32 R42, R227, 0x4, RZ ;  /* 0x00000004e32ad819 */ /* 0x000fc800000006ff */
[----:B------:R-:W-:-:S04]  /*10150*/  @!P5 IADD3 R40, P6, R42, R45, RZ ;  /* 0x0000002d2a28d210 */ /* 0x000fc80007fde0ff */
[----:B----4-:R-:W-:-:S05]  /*10160*/  @!P5 LEA.HI.X.SX32 R41, R42, R11, 0x1, P6 ;  /* 0x0000000b2a29d211 */ /* 0x010fca00030f0eff */
[----:B0-----:R-:W-:Y:S01]  /*10170*/  @!P5 ST.E.128 desc[UR50][R40.64], R12 ;  /* 0x0000000c2800d985 */ /* 0x001fe2000c101d32 */
[----:B------:R-:W-:-:S13]  /*10180*/  ISETP.GE.AND P5, PT, R226, UR39, PT ;  /* 0x00000027e2007c0c */ /* 0x000fda000bfa6270 */
[----:B------:R-:W0:Y:S01]  /*10190*/  @!P5 LDS.128 R12, [R88+0x13a00] ;  /* 0x013a0000580cd984 */ /* 0x000e220000000c00 */
[----:B------:R-:W-:-:S05]  /*101a0*/  @!P5 IMAD.SHL.U32 R44, R49, 0x10, RZ ;  /* 0x00000010312cd824 */ /* 0x000fca00078e00ff */
        /* <DEDUP_REMOVED lines=12> */
.L_x_544:
[----:B------:R-:W-:Y:S05]  /*10270*/  BSYNC B0 ;  /* 0x0000000000007941 */ /* 0x000fea0003800000 */
.L_x_543:
[----:B-12---:R-:W2:Y:S01]  /*10280*/  LDL.LU R12, [R1+0x14] ;  /* 0x00001400010c7983 */ /* 0x006ea20000300800 */
[----:B------:R-:W-:Y:S01]  /*10290*/  VIADD R19, R19, 0x1 ;  /* 0x0000000113137836 */ /* 0x000fe20000000000 */
[----:B------:R-:W-:Y:S01]  /*102a0*/  ISETP.NE.AND P4, PT, R115, RZ, PT ;  /* 0x000000ff7300720c */ /* 0x000fe20003f85270 */
[----:B------:R-:W-:Y:S01]  /*102b0*/  @!P3 VIADD R93, R93, 0x334c0 ;  /* 0x000334c05d5db836 */ /* 0x000fe20000000000 */
[----:B------:R-:W-:Y:S01]  /*102c0*/  @!PT LDS RZ, [RZ] ;  /* 0x00000000fffff984 */ /* 0x000fe20000000800 */
[----:B------:R-:W-:Y:S01]  /*102d0*/  @!PT LDS RZ, [RZ] ;  /* 0x00000000fffff984 */ /* 0x000fe20000000800 */
[----:B------:R-:W-:Y:S01]  /*102e0*/  @!PT LDS RZ, [RZ] ;  /* 0x00000000fffff984 */ /* 0x000fe20000000800 */
[----:B------:R-:W-:Y:S01]  /*102f0*/  @!PT LDS RZ, [RZ] ;  /* 0x00000000fffff984 */ /* 0x000fe20000000800 */
[----:B------:R1:W-:Y:S06]  /*10300*/  MEMBAR.ALL.CTA ;  /* 0x0000000000007992 */ /* 0x0003ec0000008000 */
[----:B-1----:R-:W1:Y:S02]  /*10310*/  FENCE.VIEW.ASYNC.S ;  /* 0x00000000000073c6 */ /* 0x002e640000000000 */
[----:B-1----:R1:W-:Y:S01]  /*10320*/  BAR.SYNC.DEFER_BLOCKING R142, 0x80 ;  /* 0x0002008e0000751d */ /* 0x0023e20000010000 */
[----:B------:R-:W-:-:S02]  /*10330*/  ISETP.NE.AND P2, PT, R19, 0x2, PT ;  /* 0x000000021300780c */ /* 0x000fc40003f45270 */
[----:B------:R-:W-:Y:S02]  /*10340*/  @!P3 PRMT R93, RZ, 0x654, R93 ;  /* 0x00000654ff5db816 */ /* 0x000fe4000000005d */
[----:B---3--:R-:W-:Y:S02]  /*10350*/  SEL R11, RZ, 0x1, P2 ;  /* 0x00000001ff0b7807 */ /* 0x008fe40001000000 */
[----:B------:R-:W-:Y:S01]  /*10360*/  SEL R19, R19, RZ, P2 ;  /* 0x000000ff13137207 */ /* 0x000fe20001000000 */
[----:B------:R1:W-:Y:S01]  /*10370*/  @!P3 SYNCS.ARRIVE.TRANS64.RED.A1T0 RZ, [R93+URZ], RZ ;  /* 0x000000ff5dffb9a7 */ /* 0x0003e2000810043f */
[----:B--2---:R-:W-:-:S05]  /*10380*/  LOP3.LUT R12, R12, R11, RZ, 0x3c, !PT ;  /* 0x0000000b0c0c7212 */ /* 0x004fca00078e3cff */
[----:B------:R1:W-:Y:S01]  /*10390*/  STL [R1+0x14], R12 ;  /* 0x0000140c01007387 */ /* 0x0003e20000100800 */
[----:B------:R-:W-:Y:S05]  /*103a0*/  @P4 BRA `(.L_x_545) ;  /* 0xffffff20005c4947 */ /* 0x000fea000383ffff */
[----:B-1----:R-:W1:Y:S01]  /*103b0*/  S2R R12, SR_TID.X ;  /* 0x00000000000c7919 */ /* 0x002e620000002100 */
[----:B------:R-:W-:Y:S02]  /*103c0*/  PLOP3.LUT P0, PT, PT, PT, PT, 0x8, 0x0 ;  /* 0x000000000000781c */ /* 0x000fe40003f0e170 */
[----:B-1----:R-:W-:-:S04]  /*103d0*/  SHF.R.U32.HI R12, RZ, 0x7, R12 ;  /* 0x00000007ff0c7819 */ /* 0x002fc8000001160c */
[----:B------:R-:W-:-:S13]  /*103e0*/  ISETP.NE.AND P4, PT, R12, 0x1, PT ;  /* 0x000000010c00780c */ /* 0x000fda0003f85270 */
[----:B------:R-:W-:Y:S06]  /*103f0*/  @!P4 BAR.ARV 0x9, 0x100 ;  /* 0x024400000000cb1d */ /* 0x000fec0000002000 */
.L_x_435:
[----:B------:R-:W-:Y:S05]  /*10400*/  @P0 BRA `(.L_x_546) ;  /* 0x00000000000c0947 */ /* 0x000fea0003800000 */
[----:B------:R-:W1:Y:S01]  /*10410*/  FENCE.VIEW.ASYNC.G ;  /* 0x00000000000073c6 */ /* 0x000e620000000100 */
[----:B------:R-:W-:Y:S05]  /*10420*/  WARPSYNC.ALL ;  /* 0x0000000000007948 */ /* 0x000fea0003800000 */
[----:B-1----:R-:W-:Y:S06]  /*10430*/  BAR.ARV 0xc, 0x180 ;  /* 0x0306000000007b1d */ /* 0x002fec0000002000 */
.L_x_546:
[----:B------:R-:W2:Y:S01]  /*10440*/  LDL R0, [R1+0x50] ;  /* 0x0000500001007983 */ /* 0x000ea20000100800 */
[----:B------:R-:W-:Y:S01]  /*10450*/  ULDC.64 UR6, c[0x0][0x998] ;  /* 0x0002660000067ab9 */ /* 0x000fe20000000a00 */
[----:B------:R-:W-:Y:S02]  /*10460*/  ULDC.64 UR4, c[0x0][0x990] ;  /* 0x0002640000047ab9 */ /* 0x000fe40000000a00 */
[----:B------:R-:W3:Y:S01]  /*10470*/  LDL R3, [R1+0x48] ;  /* 0x0000480001037983 */ /* 0x000ee20000100800 */
[----:B------:R-:W-:Y:S02]  /*10480*/  ISETP.NE.U32.AND P1, PT, RZ, UR6, PT ;  /* 0x00000006ff007c0c */ /* 0x000fe4000bf25070 */
[----:B------:R-:W-:Y:S02]  /*10490*/  ISETP.NE.U32.AND P0, PT, RZ, UR4, PT ;  /* 0x00000004ff007c0c */ /* 0x000fe4000bf05070 */
[----:B------:R-:W-:Y:S02]  /*104a0*/  ISETP.NE.AND.EX P1, PT, RZ, UR7, PT, P1 ;  /* 0x00000007ff007c0c */ /* 0x000fe4000bf25310 */
[----:B------:R-:W-:-:S11]  /*104b0*/  ISETP.NE.AND.EX P0, PT, RZ, UR5, PT, P0 ;  /* 0x00000005ff007c0c */ /* 0x000fd6000bf05300 */
[----:B------:R-:W2:Y:S01]  /*104c0*/  @P1 LDC.64 R8, c[0x0][0x9b8] ;  /* 0x00026e00ff081b82 */ /* 0x000ea20000000a00 */
[----:B------:R-:W-:-:S07]  /*104d0*/  @P1 SHF.R.S32.HI R15, RZ, 0x1f, R222 ;  /* 0x0000001fff0f1819 */ /* 0x000fce00000114de */
[----:B------:R-:W1:Y:S08]  /*104e0*/  @P0 LDC.64 R6, c[0x0][0x9a8] ;  /* 0x00026a00ff060b82 */ /* 0x000e700000000a00 */
[----:B------:R-:W0:Y:S08]  /*104f0*/  @P1 LDC.64 R10, c[0x0][0x9c0] ;  /* 0x00027000ff0a1b82 */ /* 0x000e300000000a00 */
[----:B------:R-:W4:Y:S01]  /*10500*/  @P0 LDC.64 R12, c[0x0][0x9b0] ;  /* 0x00026c00ff0c0b82 */ /* 0x000f220000000a00 */
[----:B--2---:R-:W-:-:S02]  /*10510*/  @P1 IMAD R2, R0, R8, RZ ;  /* 0x0000000800021224 */ /* 0x004fc400078e02ff */
[----:B-1----:R-:W-:Y:S02]  /*10520*/  @P0 IMAD R0, R0, R6, RZ ;  /* 0x0000000600000224 */ /* 0x002fe400078e02ff */
[C---:B---3--:R-:W-:Y:S02]  /*10530*/  @P1 IMAD R9, R3.reuse, R9, R2 ;  /* 0x0000000903091224 */ /* 0x048fe400078e0202 */
[----:B------:R-:W-:-:S04]  /*10540*/  @P1 IMAD.WIDE.U32 R4, R3, R8, RZ ;  /* 0x0000000803041225 */ /* 0x000fc800078e00ff */
[----:B------:R-:W-:Y:S01]  /*10550*/  @P0 IMAD R7, R3, R7, R0 ;  /* 0x0000000703070224 */ /* 0x000fe200078e0200 */
[----:B------:R-:W-:Y:S01]  /*10560*/  @P1 IADD3 R5, R5, R9, RZ ;  /* 0x0000000905051210 */ /* 0x000fe20007ffe0ff */
[----:B------:R-:W-:Y:S01]  /*10570*/  @P0 IMAD.WIDE.U32 R2, R3, R6, RZ ;  /* 0x0000000603020225 */ /* 0x000fe200078e00ff */
[----:B------:R-:W-:-:S03]  /*10580*/  @P0 SHF.R.S32.HI R9, RZ, 0x1f, R222 ;  /* 0x0000001fff090819 */ /* 0x000fc600000114de */
[----:B0-----:R-:W-:Y:S02]  /*10590*/  @P1 IMAD R6, R15, R10, RZ ;  /* 0x0000000a0f061224 */ /* 0x001fe400078e02ff */
[----:B------:R-:W-:Y:S02]  /*105a0*/  @P0 IMAD.IADD R3, R3, 0x1, R7 ;  /* 0x0000000103030824 */ /* 0x000fe400078e0207 */
[----:B----4-:R-:W-:Y:S02]  /*105b0*/  @P0 IMAD R0, R9, R12, RZ ;  /* 0x0000000c09000224 */ /* 0x010fe400078e02ff */
[C---:B------:R-:W-:Y:S02]  /*105c0*/  @P1 IMAD R11, R222.reuse, R11, R6 ;  /* 0x0000000bde0b1224 */ /* 0x040fe400078e0206 */
[----:B------:R-:W-:-:S04]  /*105d0*/  @P1 IMAD.WIDE.U32 R6, R222, R10, R4 ;  /* 0x0000000ade061225 */ /* 0x000fc800078e0004 */
[----:B------:R-:W-:Y:S01]  /*105e0*/  @P0 IMAD R9, R222, R13, R0 ;  /* 0x0000000dde090224 */ /* 0x000fe200078e0200 */
[----:B------:R-:W-:Y:S01]  /*105f0*/  @P1 LEA R8, P3, R6, UR6, 0x2 ;  /* 0x0000000606081c11 */ /* 0x000fe2000f8610ff */
[----:B------:R-:W-:-:S04]  /*10600*/  @P0 IMAD.WIDE.U32 R2, R222, R12, R2 ;  /* 0x0000000cde020225 */ /* 0x000fc800078e0002 */
[----:B------:R-:W-:Y:S01]  /*10610*/  @P1 IMAD.IADD R5, R7, 0x1, R11 ;  /* 0x0000000107051824 */ /* 0x000fe200078e020b */
[----:B------:R-:W-:Y:S01]  /*10620*/  @P0 LEA R4, P2, R2, UR4, 0x2 ;  /* 0x0000000402040c11 */ /* 0x000fe2000f8410ff */
[----:B------:R-:W-:Y:S01]  /*10630*/  @P0 IMAD.IADD R3, R3, 0x1, R9 ;  /* 0x0000000103030824 */ /* 0x000fe200078e0209 */
[----:B------:R-:W-:Y:S01]  /*10640*/  ULDC UR4, c[0x0][0x988] ;  /* 0x0002620000047ab9 */ /* 0x000fe20000000800 */
[----:B------:R-:W-:Y:S01]  /*10650*/  IMAD.MOV.U32 R0, RZ, RZ, 0x3f800000 ;  /* 0x3f800000ff007424 */ /* 0x000fe200078e00ff */
[----:B------:R-:W-:Y:S02]  /*10660*/  @P1 LEA.HI.X R9, R6, UR7, R5, 0x2, P3 ;  /* 0x0000000706091c11 */ /* 0x000fe400098f1405 */
[----:B------:R-:W-:Y:S02]  /*10670*/  @P0 LEA.HI.X R5, R2, UR5, R3, 0x2, P2 ;  /* 0x0000000502050c11 */ /* 0x000fe400090f1403 */
[----:B------:R-:W-:Y:S01]  /*10680*/  MOV R3, 0x3f800000 ;  /* 0x3f80000000037802 */ /* 0x000fe20000000f00 */
[----:B------:R0:W2:Y:S05]  /*10690*/  @P1 LDG.E R0, desc[UR50][R8.64] ;  /* 0x0000003208001981 */ /* 0x0000aa000c1e1900 */
[----:B------:R1:W2:Y:S01]  /*106a0*/  @P0 LDG.E R3, desc[UR50][R4.64] ;  /* 0x0000003204030981 */ /* 0x0002a2000c1e1900 */
[----:B------:R-:W-:-:S02]  /*106b0*/  ISETP.GE.AND P1, PT, R141, 0x1, PT ;  /* 0x000000018d00780c */ /* 0x000fc40003f26270 */
[----:B------:R-:W-:Y:S02]  /*106c0*/  CS2R R120, SRZ ;  /* 0x0000000000787805 */ /* 0x000fe4000001ff00 */
[----:B------:R-:W-:Y:S01]  /*106d0*/  PLOP3.LUT P0, PT, PT, PT, PT, 0x80, 0x0 ;  /* 0x000000000000781c */ /* 0x000fe20003f0f070 */
[----:B------:R-:W-:Y:S01]  /*106e0*/  IMAD.MOV.U32 R119, RZ, RZ, RZ ;  /* 0x000000ffff777224 */ /* 0x000fe200078e00ff */
        /* <DEDUP_REMOVED lines=12> */
[----:B------:R-:W-:Y:S01]  /*107b0*/  CS2R R38, SRZ ;  /* 0x0000000000267805 */ /* 0x000fe2000001ff00 */
[----:B------:R-:W-:Y:S01]  /*107c0*/  IMAD.MOV.U32 R67, RZ, RZ, RZ ;  /* 0x000000ffff437224 */ /* 0x000fe200078e00ff */
[----:B-----5:R-:W-:Y:S02]  /*107d0*/  CS2R R50, SRZ ;  /* 0x0000000000327805 */ /* 0x020fe4000001ff00 */
        /* <DEDUP_REMOVED lines=19> */
[----:B------:R-:W-:Y:S01]  /*10910*/  IMAD.MOV.U32 R55, RZ, RZ, RZ ;  /* 0x000000ffff377224 */ /* 0x000fe200078e00ff */
[----:B0-----:R-:W-:-:S02]  /*10920*/  CS2R R8, SRZ ;  /* 0x0000000000087805 */ /* 0x001fc4000001ff00 */
        /* <DEDUP_REMOVED lines=10> */
[----:B------:R-:W-:Y:S02]  /*109d0*/  MOV R128, RZ ;  /* 0x000000ff00807202 */ /* 0x000fe40000000f00 */
[----:B------:R-:W-:Y:S02]  /*109e0*/  CS2R R28, SRZ ;  /* 0x00000000001c7805 */ /* 0x000fe4000001ff00 */
[----:B-1----:R-:W-:Y:S01]  /*109f0*/  CS2R R4, SRZ ;  /* 0x0000000000047805 */ /* 0x002fe2000001ff00 */
[----:B------:R-:W-:-:S02]  /*10a00*/  IMAD.MOV.U32 R130, RZ, RZ, RZ ;  /* 0x000000ffff827224 */ /* 0x000fc400078e00ff */
[----:B--2---:R-:W-:-:S04]  /*10a10*/  FMUL.FTZ R0, R3, R0 ;  /* 0x0000000003007220 */ /* 0x004fc80000410000 */
[----:B------:R-:W-:Y:S01]  /*10a20*/  FMUL.FTZ R2, R0, UR4 ;  /* 0x0000000400027c20 */ /* 0x000fe20008410000 */
[----:B------:R-:W-:Y:S06]  /*10a30*/  @!P1 BRA `(.L_x_547) ;  /* 0x000000ec00b49947 */ /* 0x000fec0003800000 */
[----:B------:R-:W0:Y:S01]  /*10a40*/  S2R R54, SR_TID.X ;  /* 0x0000000000367919 */ /* 0x000e220000002100 */
[----:B------:R-:W-:Y:S01]  /*10a50*/  UMOV UR4, 0xffffffff ;  /* 0xffffffff00047882 */ /* 0x000fe20000000000 */
[----:B0-----:R-:W-:-:S05]  /*10a60*/  VIADD R45, R54, 0xffffff80 ;  /* 0xffffff80362d7836 */ /* 0x001fca0000000000 */
[----:B------:R-:W-:-:S04]  /*10a70*/  SHF.R.S32.HI R56, RZ, 0x1f, R45 ;  /* 0x0000001fff387819 */ /* 0x000fc8000001142d */
[----:B------:R-:W-:-:S04]  /*10a80*/  LEA.HI R13, R56, R45, RZ, 0x7 ;  /* 0x0000002d380d7211 */ /* 0x000fc800078f38ff */
[----:B------:R-:W-:Y:S01]  /*10a90*/  SHF.R.S32.HI R13, RZ, 0x7, R13 ;  /* 0x00000007ff0d7819 */ /* 0x000fe2000001140d */
[----:B------:R-:W-:Y:S06]  /*10aa0*/  BRA.DIV UR4, `(.L_x_548) ;  /* 0x000001aa04787947 */ /* 0x000fec000b800000 */
[----:B------:R0:W1:Y:S02]  /*10ab0*/  SHFL.IDX PT, R220, R13, RZ, 0x1f ;  /* 0x00001fff0ddc7589 */ /* 0x00006400000e0000 */
.L_x_805:
[----:B-1----:R-:W-:Y:S01]  /*10ac0*/  LEA.HI R0, R220, R220, RZ, 0x1 ;  /* 0x000000dcdc007211 */ /* 0x002fe200078f08ff */
[----:B------:R-:W-:-:S03]  /*10ad0*/  ULOP3.LUT UP0, URZ, UR48, 0x9f, URZ, 0xc0, !UPT ;  /* 0x0000009f303f7892 */ /* 0x000fc6000f80c03f */
[----:B------:R-:W-:-:S03]  /*10ae0*/  LOP3.LUT R3, R0, 0x3e, RZ, 0xc0, !PT ;  /* 0x0000003e00037812 */ /* 0x000fc600078ec0ff */
[----:B------:R-:W-:Y:S02]  /*10af0*/  PLOP3.LUT P0, PT, PT, PT, UP0, 0x80, 0x0 ;  /* 0x000000000000781c */ /* 0x000fe40003f0f008 */
[----:B------:R-:W-:-:S05]  /*10b00*/  IMAD.IADD R3, R220, 0x1, -R3 ;  /* 0x00000001dc037824 */ /* 0x000fca00078e0a03 */
[----:B------:R-:W-:-:S04]  /*10b10*/  LEA R3, R3, UR48, 0xc ;  /* 0x0000003003037c11 */ /* 0x000fc8000f8e60ff */
[----:B------:R-:W-:-:S04]  /*10b20*/  SHF.R.U32.HI R3, RZ, 0x4, R3 ;  /* 0x00000004ff037819 */ /* 0x000fc80000011603 */
[----:B------:R-:W-:Y:S01]  /*10b30*/  LOP3.LUT R44, R3, 0x3fff, RZ, 0xc0, !PT ;  /* 0x00003fff032c7812 */ /* 0x000fe200078ec0ff */
[----:B------:R-:W-:Y:S06]  /*10b40*/  @!P0 BRA `(.L_x_549) ;  /* 0x0000000000408947 */ /* 0x000fec0003800000 */
[----:B------:R-:W-:Y:S01]  /*10b50*/  MOV R0, 0x0 ;  /* 0x0000000000007802 */ /* 0x000fe20000000f00 */
[----:B------:R-:W-:Y:S01]  /*10b60*/  ULDC.64 UR4, c[0x4][0xc0] ;  /* 0x0100300000047ab9 */ /* 0x000fe20000000a00 */
[----:B------:R-:W-:Y:S01]  /*10b70*/  ULDC.64 UR6, c[0x4][0xc8] ;  /* 0x0100320000067ab9 */ /* 0x000fe20000000a00 */
[----:B------:R-:W-:Y:S01]  /*10b80*/  IMAD.U32 R4, RZ, RZ, UR4 ;  /* 0x00000004ff047e24 */ /* 0x000fe2000f8e00ff */
[----:B------:R1:W2:Y:S01]  /*10b90*/  LDC.64 R14, c[0x4][R0] ;  /* 0x01000000000e7b82 */ /* 0x0002a20000000a00 */
[----:B------:R-:W-:Y:S01]  /*10ba0*/  MOV R5, UR5 ;  /* 0x0000000500057c02 */ /* 0x000fe20008000f00 */
[----:B------:R-:W-:Y:S01]  /*10bb0*/  ULDC.64 UR4, c[0x4][0x30] ;  /* 0x01000c0000047ab9 */ /* 0x000fe20000000a00 */
[----:B------:R-:W-:Y:S01]  /*10bc0*/  IMAD.U32 R6, RZ, RZ, UR6 ;  /* 0x00000006ff067e24 */ /* 0x000fe2000f8e00ff */
[----:B------:R-:W-:Y:S01]  /*10bd0*/  MOV R8, 0x70 ;  /* 0x0000007000087802 */ /* 0x000fe20000000f00 */
[----:B------:R-:W-:Y:S02]  /*10be0*/  IMAD.U32 R7, RZ, RZ, UR7 ;  /* 0x00000007ff077e24 */ /* 0x000fe4000f8e00ff */
[----:B------:R-:W-:-:S02]  /*10bf0*/  IMAD.U32 R10, RZ, RZ, UR4 ;  /* 0x00000004ff0a7e24 */ /* 0x000fc4000f8e00ff */
[----:B------:R-:W-:Y:S02]  /*10c00*/  IMAD.U32 R11, RZ, RZ, UR5 ;  /* 0x00000005ff0b7e24 */ /* 0x000fe4000f8e00ff */
[----:B------:R-:W-:Y:S02]  /*10c10*/  IMAD.MOV.U32 R12, RZ, RZ, 0x1 ;  /* 0x00000001ff0c7424 */ /* 0x000fe400078e00ff */
[----:B01----:R-:W-:-:S07]  /*10c20*/  IMAD.MOV.U32 R13, RZ, RZ, RZ ;  /* 0x000000ffff0d7224 */ /* 0x003fce00078e00ff */
[----:B------:R-:W-:-:S07]  /*10c30*/  LEPC R20, `(.L_x_549) ;  /* 0x000000001014794e */ /* 0x000fce0000000000 */
[----:B--2---:R-:W-:Y:S05]  /*10c40*/  CALL.ABS.NOINC R14 ;  /* 0x000000000e007343 */ /* 0x004fea0003c00000 */
.L_x_549:
[----:B------:R-:W-:Y:S02]  /*10c50*/  ULDC UR4, c[0x0][0x3f4] ;  /* 0x0000fd0000047ab9 */ /* 0x000fe40000000800 */
[----:B------:R-:W-:-:S13]  /*10c60*/  ISETP.LT.AND P0, PT, RZ, UR4, PT ;  /* 0x00000004ff007c0c */ /* 0x000fda000bf01270 */
[----:B------:R-:W-:Y:S05]  /*10c70*/  @P0 BRA `(.L_x_550) ;  /* 0x0000000000400947 */ /* 0x000fea0003800000 */
[----:B------:R-:W-:-:S04]  /*10c80*/  ULEA.HI UR4, UR37, UR37, URZ, 0x1 ;  /* 0x0000002525047291 */ /* 0x000fc8000f8f083f */
[----:B------:R-:W-:-:S04]  /*10c90*/  ULOP3.LUT UR4, UR4, 0xfffffffe, URZ, 0xc0, !UPT ;  /* 0xfffffffe04047892 */ /* 0x000fc8000f8ec03f */
[----:B------:R-:W-:-:S06]  /*10ca0*/  UIADD3 UR4, UR37, -UR4, URZ ;  /* 0x8000000425047290 */ /* 0x000fcc000fffe03f */
[----:B------:R-:W-:-:S05]  /*10cb0*/  IMAD.U32 R3, RZ, RZ, UR4 ;  /* 0x00000004ff037e24 */ /* 0x000fca000f8e00ff */
[----:B------:R-:W-:-:S04]  /*10cc0*/  SHF.L.U32 R3, R3, 0x1f, RZ ;  /* 0x0000001f03037819 */ /* 0x000fc800000006ff */
[----:B------:R1:W2:Y:S03]  /*10cd0*/  SYNCS.PHASECHK.TRANS64.TRYWAIT P0, [R18+URZ+0x33400], R3 ;  /* 0x03340003120075a7 */ /* 0x0002a6000800017f */
[----:B--2---:R-:W-:Y:S05]  /*10ce0*/  @!P0 NANOSLEEP.SYNCS 0x989680 ;  /* 0x009896800000895d */ /* 0x004fea0003900000 */
[----:B------:R-:W2:Y:S01]  /*10cf0*/  @!P0 SYNCS.PHASECHK.TRANS64 P0, [R18+URZ+0x33400], R3 ;  /* 0x03340003120085a7 */ /* 0x000ea2000800007f */
[----:B------:R-:W-:Y:S04]  /*10d00*/  BSSY B0, `(.L_x_551) ;  /* 0x0000006000007945 */ /* 0x000fe80003800000 */
[----:B--2---:R-:W-:Y:S05]  /*10d10*/  @P0 BRA `(.L_x_552) ;  /* 0x0000000000100947 */ /* 0x004fea0003800000 */
.L_x_553:
[----:B--2---:R2:W3:Y:S02]  /*10d20*/  SYNCS.PHASECHK.TRANS64.TRYWAIT P0, [R18+URZ+0x33400], R3 ;  /* 0x03340003120075a7 */ /* 0x0044e4000800017f */
[----:B---3--:R-:W-:Y:S05]  /*10d30*/  @!P0 NANOSLEEP.SYNCS 0x989680 ;  /* 0x009896800000895d */ /* 0x008fea0003900000 */
[----:B------:R-:W3:Y:S02]  /*10d40*/  @!P0 SYNCS.PHASECHK.TRANS64 P0, [R18+URZ+0x33400], R3 ;  /* 0x03340003120085a7 */ /* 0x000ee4000800007f */
[----:B---3--:R-:W-:Y:S05]  /*10d50*/  @!P0 BRA `(.L_x_553) ;  /* 0xfffffffc00f08947 */ /* 0x008fea000383ffff */
.L_x_552:
[----:B------:R-:W-:Y:S05]  /*10d60*/  BSYNC B0 ;  /* 0x0000000000007941 */ /* 0x000fea0003800000 */
.L_x_551:
[----:B------:R-:W-:Y:S05]  /*10d70*/  BRA `(.L_x_554) ;  /* 0x0000006c009c7947 */ /* 0x000fea0003800000 */
.L_x_550:
[----:B------:R-:W1:Y:S01]  /*10d80*/  LDC.64 R28, c[0x0][0x400] ;  /* 0x00010000ff1c7b82 */ /* 0x000e620000000a00 */
[----:B------:R-:W-:Y:S01]  /*10d90*/  ULOP3.LUT UP0, URZ, UR48, 0x1bf, URZ, 0xc0, !UPT ;  /* 0x000001bf303f7892 */ /* 0x000fe2000f80c03f */
[----:B------:R-:W-:Y:S01]  /*10da0*/  SHF.R.S32.HI R0, RZ, 0x1f, R134 ;  /* 0x0000001fff007819 */ /* 0x000fe20000011486 */
[----:B------:R-:W-:Y:S01]  /*10db0*/  ULDC.64 UR6, c[0x0][0x408] ;  /* 0x0001020000067ab9 */ /* 0x000fe20000000a00 */
[----:B------:R-:W-:-:S03]  /*10dc0*/  ULDC.64 UR4, c[0x0][0x3f8] ;  /* 0x0000fe0000047ab9 */ /* 0x000fc60000000a00 */
[----:B------:R-:W-:Y:S01]  /*10dd0*/  PLOP3.LUT P0, PT, PT, PT, UP0, 0x80, 0x0 ;  /* 0x000000000000781c */ /* 0x000fe20003f0f008 */
[----:B------:R-:W2:Y:S01]  /*10de0*/  LDC.64 R24, c[0x0][0x3e8] ;  /* 0x0000fa00ff187b82 */ /* 0x000ea20000000a00 */
[C---:B------:R-:W-:Y:S02]  /*10df0*/  IMAD R5, R0.reuse, UR6, RZ ;  /* 0x0000000600057c24 */ /* 0x040fe4000f8e02ff */
[----:B------:R-:W-:Y:S02]  /*10e00*/  IMAD R3, R0, UR4, RZ ;  /* 0x0000000400037c24 */ /* 0x000fe4000f8e02ff */
[C---:B------:R-:W-:Y:S02]  /*10e10*/  IMAD R5, R134.reuse, UR7, R5 ;  /* 0x0000000786057c24 */ /* 0x040fe4000f8e0205 */
[C---:B------:R-:W-:Y:S02]  /*10e20*/  IMAD R3, R134.reuse, UR5, R3 ;  /* 0x0000000586037c24 */ /* 0x040fe4000f8e0203 */
[----:B-1----:R-:W-:-:S05]  /*10e30*/  IMAD.WIDE.U32 R28, R134, UR6, R28 ;  /* 0x00000006861c7c25 */ /* 0x002fca000f8e001c */
[----:B------:R-:W-:Y:S01]  /*10e40*/  IADD3 R27, R5, R29, RZ ;  /* 0x0000001d051b7210 */ /* 0x000fe20007ffe0ff */
[----:B--2---:R-:W-:-:S04]  /*10e50*/  IMAD.WIDE.U32 R24, R134, UR4, R24 ;  /* 0x0000000486187c25 */ /* 0x004fc8000f8e0018 */
[----:B------:R-:W-:Y:S01]  /*10e60*/  IMAD.IADD R26, R3, 0x1, R25 ;  /* 0x00000001031a7824 */ /* 0x000fe200078e0219 */
[----:B------:R-:W-:Y:S06]  /*10e70*/  @!P0 BRA `(.L_x_555) ;  /* 0x0000000000408947 */ /* 0x000fec0003800000 */
[----:B------:R-:W-:Y:S01]  /*10e80*/  MOV R0, 0x0 ;  /* 0x0000000000007802 */ /* 0x000fe20000000f00 */
[----:B------:R-:W-:Y:S01]  /*10e90*/  ULDC.64 UR4, c[0x4][0xc0] ;  /* 0x0100300000047ab9 */ /* 0x000fe20000000a00 */
[----:B------:R-:W-:Y:S01]  /*10ea0*/  ULDC.64 UR6, c[0x4][0xc8] ;  /* 0x0100320000067ab9 */ /* 0x000fe20000000a00 */
[----:B------:R-:W-:Y:S01]  /*10eb0*/  IMAD.U32 R4, RZ, RZ, UR4 ;  /* 0x00000004ff047e24 */ /* 0x000fe2000f8e00ff */
[----:B------:R1:W2:Y:S01]  /*10ec0*/  LDC.64 R14, c[0x4][R0] ;  /* 0x01000000000e7b82 */ /* 0x0002a20000000a00 */
[----:B------:R-:W-:Y:S01]  /*10ed0*/  IMAD.U32 R5, RZ, RZ, UR5 ;  /* 0x00000005ff057e24 */ /* 0x000fe2000f8e00ff */
[----:B------:R-:W-:Y:S01]  /*10ee0*/  ULDC.64 UR4, c[0x4][0x28] ;  /* 0x01000a0000047ab9 */ /* 0x000fe20000000a00 */
[----:B------:R-:W-:Y:S01]  /*10ef0*/  IMAD.U32 R6, RZ, RZ, UR6 ;  /* 0x00000006ff067e24 */ /* 0x000fe2000f8e00ff */
[----:B------:R-:W-:Y:S01]  /*10f00*/  MOV R10, UR4 ;  /* 0x00000004000a7c02 */ /* 0x000fe20008000f00 */
[----:B------:R-:W-:Y:S02]  /*10f10*/  IMAD.U32 R7, RZ, RZ, UR7 ;  /* 0x00000007ff077e24 */ /* 0x000fe4000f8e00ff */
[----:B------:R-:W-:-:S02]  /*10f20*/  IMAD.U32 R11, RZ, RZ, UR5 ;  /* 0x00000005ff0b7e24 */ /* 0x000fc4000f8e00ff */
[----:B------:R-:W-:Y:S02]  /*10f30*/  IMAD.MOV.U32 R8, RZ, RZ, 0x70 ;  /* 0x00000070ff087424 */ /* 0x000fe400078e00ff */
[----:B------:R-:W-:Y:S02]  /*10f40*/  IMAD.MOV.U32 R12, RZ, RZ, 0x1 ;  /* 0x00000001ff0c7424 */ /* 0x000fe400078e00ff */
[----:B01----:R-:W-:-:S07]  /*10f50*/  IMAD.MOV.U32 R13, RZ, RZ, RZ ;  /* 0x000000ffff0d7224 */ /* 0x003fce00078e00ff */
[----:B------:R-:W-:-:S07]  /*10f60*/  LEPC R20, `(.L_x_555) ;  /* 0x000000001014794e */ /* 0x000fce0000000000 */
[----:B--2---:R-:W-:Y:S05]  /*10f70*/  CALL.ABS.NOINC R14 ;  /* 0x000000000e007343 */ /* 0x004fea0003c00000 */
.L_x_555:
[----:B------:R-:W1:Y:S01]  /*10f80*/  S2R R20, SR_TID.X ;  /* 0x0000000000147919 */ /* 0x000e620000002100 */
[----:B------:R-:W-:Y:S01]  /*10f90*/  ULDC.U8 UR4, c[0x0][0x410] ;  /* 0x0001040000047ab9 */ /* 0x000fe20000000000 */
[----:B------:R-:W-:Y:S01]  /*10fa0*/  BSSY B0, `(.L_x_556) ;  /* 0x00006bc000007945 */ /* 0x000fe20003800000 */
[----:B------:R-:W-:Y:S01]  /*10fb0*/  ISETP.NE.AND P0, PT, RZ, UR4, PT ;  /* 0x00000004ff007c0c */ /* 0x000fe2000bf05270 */
[C---:B-1----:R-:W-:Y:S01]  /*10fc0*/  VIADD R57, R20.reuse, 0xffffff80 ;  /* 0xffffff8014397836 */ /* 0x042fe20000000000 */
[----:B------:R-:W-:-:S04]  /*10fd0*/  IADD3 R58, R20, -0x80, RZ ;  /* 0xffffff80143a7810 */ /* 0x000fc80007ffe0ff */
[----:B------:R-:W-:-:S04]  /*10fe0*/  LEA.HI R57, R57, R58, RZ, 0x1 ;  /* 0x0000003a39397211 */ /* 0x000fc800078f08ff */
[----:B------:R-:W-:-:S05]  /*10ff0*/  SHF.R.S32.HI R57, RZ, 0x1, R57 ;  /* 0x00000001ff397819 */ /* 0x000fca0000011439 */
[----:B------:R-:W-:Y:S01]  /*11000*/  IMAD R6, R221, 0x80, R57 ;  /* 0x00000080dd067824 */ /* 0x000fe200078e0239 */
[----:B------:R-:W-:Y:S06]  /*11010*/  @!P0 BRA `(.L_x_557) ;  /* 0x0000003400908947 */ /* 0x000fec0003800000 */
[----:B------:R-:W-:-:S03]  /*11020*/  UMOV UR4, 0xffffffff ;  /* 0xffffffff00047882 */ /* 0x000fc60000000000 */
[----:B------:R-:W-:Y:S05]  /*11030*/  BRA.DIV UR4, `(.L_x_558) ;  /* 0x000001a6043c7947 */ /* 0x000fea000b800000 */
[----:B------:R1:W2:Y:S04]  /*11040*/  SHFL.IDX PT, R3, R24, RZ, 0x1e1f ;  /* 0x001e1fff18037589 */ /* 0x0002a800000e0000 */
[----:B------:R1:W3:Y:S04]  /*11050*/  SHFL.IDX PT, R14, R28, RZ, 0x1e1f ;  /* 0x001e1fff1c0e7589 */ /* 0x0002e800000e0000 */
[----:B------:R1:W4:Y:S04]  /*11060*/  SHFL.IDX PT, R0, R26, RZ, 0x1e1f ;  /* 0x001e1fff1a007589 */ /* 0x00032800000e0000 */
[----:B------:R1:W0:Y:S02]  /*11070*/  SHFL.IDX PT, R4, R27, RZ, 0x1e1f ;  /* 0x001e1fff1b047589 */ /* 0x00022400000e0000 */
.L_x_811:
[----:B------:R-:W-:Y:S01]  /*11080*/  ULDC UR4, c[0x0][0x448] ;  /* 0x0001120000047ab9 */ /* 0x000fe20000000800 */
[----:B------:R-:W-:Y:S01]  /*11090*/  BSSY B1, `(.L_x_559) ;  /* 0x0000052000017945 */ /* 0x000fe20003800000 */
[----:B------:R-:W-:Y:S01]  /*110a0*/  IMAD R135, R135, UR4, RZ ;  /* 0x0000000487877c24 */ /* 0x000fe2000f8e02ff */
[----:B------:R-:W-:Y:S02]  /*110b0*/  CS2R R8, SRZ ;  /* 0x0000000000087805 */ /* 0x000fe4000001ff00 */
[----:B------:R-:W-:Y:S02]  /*110c0*/  CS2R R10, SRZ ;  /* 0x00000000000a7805 */ /* 0x000fe4000001ff00 */
[----:B-1----:R-:W-:Y:S02]  /*110d0*/  CS2R R24, SRZ ;  /* 0x0000000000187805 */ /* 0x002fe4000001ff00 */
[----:B------:R-:W-:Y:S02]  /*110e0*/  CS2R R28, SRZ ;  /* 0x00000000001c7805 */ /* 0x000fe4000001ff00 */
[----:B------:R-:W-:-:S02]  /*110f0*/  ISETP.GE.AND P0, PT, R6, R135, PT ;  /* 0x000000870600720c */ /* 0x000fc40003f06270 */
[----:B------:R-:W-:Y:S02]  /*11100*/  CS2R R32, SRZ ;  /* 0x0000000000207805 */ /* 0x000fe4000001ff00 */
[----:B------:R-:W-:Y:S02]  /*11110*/  CS2R R36, SRZ ;  /* 0x0000000000247805 */ /* 0x000fe4000001ff00 */
[----:B0-----:R-:W-:Y:S02]  /*11120*/  CS2R R12, SRZ ;  /* 0x00000000000c7805 */ /* 0x001fe4000001ff00 */
[----:B------:R-:W-:Y:S02]  /*11130*/  CS2R R20, SRZ ;  /* 0x0000000000147805 */ /* 0x000fe4000001ff00 */
[----:B------:R-:W-:Y:S02]  /*11140*/  CS2R R26, SRZ ;  /* 0x00000000001a7805 */ /* 0x000fe4000001ff00 */
[----:B------:R-:W-:-:S02]  /*11150*/  CS2R R30, SRZ ;  /* 0x00000000001e7805 */ /* 0x000fc4000001ff00 */
[----:B------:R-:W-:Y:S02]  /*11160*/  CS2R R34, SRZ ;  /* 0x0000000000227805 */ /* 0x000fe4000001ff00 */
[----:B------:R-:W-:Y:S01]  /*11170*/  CS2R R38, SRZ ;  /* 0x0000000000267805 */ /* 0x000fe2000001ff00 */
[----:B------:R-:W-:Y:S06]  /*11180*/  @P0 BRA `(.L_x_560) ;  /* 0x0000000400080947 */ /* 0x000fec0003800000 */
[----:B------:R-:W2:Y:S01]  /*11190*/  LDL R42, [R1+0x18] ;  /* 0x00001800012a7983 */ /* 0x000ea20000100800 */
[----:B------:R-:W-:-:S03]  /*111a0*/  ULDC UR4, c[0x0][0x3f4] ;  /* 0x0000fd0000047ab9 */ /* 0x000fc60000000800 */
[----:B------:R-:W3:Y:S04]  /*111b0*/  LDL R15, [R1+0x20] ;  /* 0x00002000010f7983 */ /* 0x000ee80000100800 */
[----:B------:R-:W4:Y:S04]  /*111c0*/  LDL R41, [R1+0x24] ;  /* 0x0000240001297983 */ /* 0x000f280000100800 */
[----:B------:R-:W4:Y:S04]  /*111d0*/  LDL R40, [R1+0x1c] ;  /* 0x00001c0001287983 */ /* 0x000f280000100800 */
[----:B------:R-:W4:Y:S01]  /*111e0*/  LDL R58, [R1+0x28] ;  /* 0x00002800013a7983 */ /* 0x000f220000100800 */
        /* <DEDUP_REMOVED lines=9> */
[----:B--2---:R-:W-:Y:S02]  /*11280*/  ISETP.GE.AND P4, PT, R42, UR4, PT ;  /* 0x000000042a007c0c */ /* 0x004fe4000bf86270 */
[----:B------:R-:W-:Y:S02]  /*11290*/  SHF.R.S32.HI R5, RZ, 0x1f, R42 ;  /* 0x0000001fff057819 */ /* 0x000fe4000001142a */
[----:B---3--:R-:W-:Y:S02]  /*112a0*/  ISETP.GE.AND P3, PT, R15, UR4, PT ;  /* 0x000000040f007c0c */ /* 0x008fe4000bf66270 */
[----:B----4-:R-:W-:-:S07]  /*112b0*/  ISETP.GE.AND P2, PT, R41, UR4, PT ;  /* 0x0000000429007c0c */ /* 0x010fce000bf46270 */
[C---:B------:R-:W-:Y:S02]  /*112c0*/  @!P4 IADD3 R6, P0, R42.reuse, R3, RZ ;  /* 0x000000032a06c210 */ /* 0x040fe40007f1e0ff */
[----:B------:R-:W-:-:S03]  /*112d0*/  @!P4 IADD3 R8, P1, R42, R14, RZ ;  /* 0x0000000e2a08c210 */ /* 0x000fc60007f3e0ff */
[--C-:B------:R-:W-:Y:S02]  /*112e0*/  @!P4 IMAD.X R7, R0, 0x1, R5.reuse, P0 ;  /* 0x000000010007c824 */ /* 0x100fe400000e0605 */
[----:B------:R-:W-:Y:S01]  /*112f0*/  @!P4 IMAD.X R9, R4, 0x1, R5, P1 ;  /* 0x000000010409c824 */ /* 0x000fe200008e0605 */
[----:B------:R-:W-:Y:S02]  /*11300*/  ISETP.GE.AND P1, PT, R40, UR4, PT ;  /* 0x0000000428007c0c */ /* 0x000fe4000bf26270 */
[----:B------:R-:W5:Y:S01]  /*11310*/  @!P4 LD.E.64 R32, desc[UR50][R6.64] ;  /* 0x000000320620c980 */ /* 0x000f62000c101b00 */
[----:B------:R-:W-:-:S03]  /*11320*/  SHF.R.S32.HI R5, RZ, 0x1f, R15 ;  /* 0x0000001fff057819 */ /* 0x000fc6000001140f */
[----:B------:R0:W5:Y:S01]  /*11330*/  @!P4 LD.E.64 R34, desc[UR50][R8.64] ;  /* 0x000000320822c980 */ /* 0x000162000c101b00 */
[C---:B------:R-:W-:Y:S02]  /*11340*/  @!P3 IADD3 R12, P4, R15.reuse, R3, RZ ;  /* 0x000000030f0cb210 */ /* 0x040fe40007f9e0ff */
[----:B------:R-:W-:Y:S02]  /*11350*/  @!P3 IADD3 R42, P5, R15, R14, RZ ;  /* 0x0000000e0f2ab210 */ /* 0x000fe40007fbe0ff */
[----:B------:R-:W-:Y:S02]  /*11360*/  @!P3 IADD3.X R13, R0, R5, RZ, P4, !PT ;  /* 0x00000005000db210 */ /* 0x000fe400027fe4ff */
[----:B------:R-:W-:Y:S01]  /*11370*/  SHF.R.S32.HI R11, RZ, 0x1f, R41 ;  /* 0x0000001fff0b7819 */ /* 0x000fe20000011429 */
[----:B------:R-:W-:Y:S01]  /*11380*/  @!P3 IMAD.X R43, R4, 0x1, R5, P5 ;  /* 0x00000001042bb824 */ /* 0x000fe200028e0605 */
[----:B------:R-:W-:Y:S01]  /*11390*/  ISETP.GE.AND P0, PT, R228, UR4, PT ;  /* 0x00000004e4007c0c */ /* 0x000fe2000bf06270 */
[----:B------:R1:W5:Y:S01]  /*113a0*/  @!P3 LD.E.64 R28, desc[UR50][R12.64] ;  /* 0x000000320c1cb980 */ /* 0x000362000c101b00 */
[----:B------:R-:W-:-:S02]  /*113b0*/  @!P2 IADD3 R46, P4, R41, R3, RZ ;  /* 0x00000003292ea210 */ /* 0x000fc40007f9e0ff */
[-C--:B------:R-:W-:Y:S01]  /*113c0*/  @!P2 IADD3 R48, P5, R41, R14.reuse, RZ ;  /* 0x0000000e2930a210 */ /* 0x080fe20007fbe0ff */
[----:B------:R2:W5:Y:S01]  /*113d0*/  @!P3 LD.E.64 R30, desc[UR50][R42.64] ;  /* 0x000000322a1eb980 */ /* 0x000562000c101b00 */
[----:B------:R-:W-:Y:S01]  /*113e0*/  SHF.R.S32.HI R15, RZ, 0x1f, R40 ;  /* 0x0000001fff0f7819 */ /* 0x000fe20000011428 */
[--C-:B------:R-:W-:Y:S01]  /*113f0*/  @!P2 IMAD.X R47, R0, 0x1, R11.reuse, P4 ;  /* 0x00000001002fa824 */ /* 0x100fe200020e060b */
[----:B------:R-:W-:Y:S01]  /*11400*/  @!P1 IADD3 R50, P4, R40, R3, RZ ;  /* 0x0000000328329210 */ /* 0x000fe20007f9e0ff */
[----:B------:R-:W-:Y:S01]  /*11410*/  @!P2 IMAD.X R49, R4, 0x1, R11, P5 ;  /* 0x000000010431a824 */ /* 0x000fe200028e060b */
[----:B------:R-:W-:Y:S02]  /*11420*/  @!P1 IADD3 R52, P5, R40, R14, RZ ;  /* 0x0000000e28349210 */ /* 0x000fe40007fbe0ff */
[----:B0-----:R-:W-:Y:S01]  /*11430*/  SHF.R.S32.HI R9, RZ, 0x1f, R58 ;  /* 0x0000001fff097819 */ /* 0x001fe2000001143a */
[----:B------:R-:W-:Y:S01]  /*11440*/  @!P1 IMAD.X R51, R0, 0x1, R15, P4 ;  /* 0x0000000100339824 */ /* 0x000fe200020e060f */
[----:B------:R-:W-:-:S02]  /*11450*/  ISETP.GE.AND P4, PT, R58, UR4, PT ;  /* 0x000000043a007c0c */ /* 0x000fc4000bf86270 */
[----:B------:R-:W-:Y:S02]  /*11460*/  @!P0 SHF.R.S32.HI R5, RZ, 0x1f, R228 ;  /* 0x0000001fff058819 */ /* 0x000fe400000114e4 */
[----:B------:R-:W-:Y:S02]  /*11470*/  CS2R R10, SRZ ;  /* 0x00000000000a7805 */ /* 0x000fe4000001ff00 */
[----:B------:R-:W-:Y:S02]  /*11480*/  @!P1 IADD3.X R53, R4, R15, RZ, P5, !PT ;  /* 0x0000000f04359210 */ /* 0x000fe40002ffe4ff */
[----:B-1----:R-:W-:Y:S02]  /*11490*/  CS2R R12, SRZ ;  /* 0x00000000000c7805 */ /* 0x002fe4000001ff00 */
[-C--:B------:R-:W-:Y:S01]  /*114a0*/  @!P0 IADD3 R6, P5, R228, R3.reuse, RZ ;  /* 0x00000003e4068210 */ /* 0x080fe20007fbe0ff */
[----:B------:R2:W5:Y:S04]  /*114b0*/  @!P2 LD.E.64 R24, desc[UR50][R46.64] ;  /* 0x000000322e18a980 */ /* 0x000568000c101b00 */
[--C-:B------:R-:W-:Y:S01]  /*114c0*/  @!P0 IMAD.X R7, R0, 0x1, R5.reuse, P5 ;  /* 0x0000000100078824 */ /* 0x100fe200028e0605 */
[-C--:B------:R-:W-:Y:S01]  /*114d0*/  @!P0 IADD3 R40, P5, R228, R14.reuse, RZ ;  /* 0x0000000ee4288210 */ /* 0x080fe20007fbe0ff */
[----:B------:R2:W5:Y:S04]  /*114e0*/  @!P2 LD.E.64 R26, desc[UR50][R48.64] ;  /* 0x00000032301aa980 */ /* 0x000568000c101b00 */
[----:B------:R-:W-:Y:S01]  /*114f0*/  @!P0 IMAD.X R41, R4, 0x1, R5, P5 ;  /* 0x0000000104298824 */ /* 0x000fe200028e0605 */
[----:B------:R-:W-:Y:S01]  /*11500*/  @!P4 IADD3 R54, P5, R58, R3, RZ ;  /* 0x000000033a36c210 */ /* 0x000fe20007fbe0ff */
[----:B------:R2:W5:Y:S04]  /*11510*/  @!P1 LD.E.64 R10, desc[UR50][R50.64] ;  /* 0x00000032320a9980 */ /* 0x000568000c101b00 */
[--C-:B------:R-:W-:Y:S01]  /*11520*/  @!P4 IMAD.X R55, R0, 0x1, R9.reuse, P5 ;  /* 0x000000010037c824 */ /* 0x100fe200028e0609 */
[----:B------:R-:W-:Y:S01]  /*11530*/  @!P4 IADD3 R14, P5, R58, R14, RZ ;  /* 0x0000000e3a0ec210 */ /* 0x000fe20007fbe0ff */
[----:B------:R2:W5:Y:S04]  /*11540*/  @!P1 LD.E.64 R20, desc[UR50][R52.64] ;  /* 0x0000003234149980 */ /* 0x000568000c101b00 */
[----:B------:R-:W-:Y:S01]  /*11550*/  @!P4 IMAD.X R15, R4, 0x1, R9, P5 ;  /* 0x00000001040fc824 */ /* 0x000fe200028e0609 */
[----:B------:R-:W-:Y:S01]  /*11560*/  CS2R R8, SRZ ;  /* 0x0000000000087805 */ /* 0x000fe2000001ff00 */
[----:B------:R2:W5:Y:S04]  /*11570*/  @!P0 LD.E.64 R36, desc[UR50][R6.64] ;  /* 0x0000003206248980 */ /* 0x000568000c101b00 */
[----:B------:R2:W5:Y:S04]  /*11580*/  @!P0 LD.E.64 R38, desc[UR50][R40.64] ;  /* 0x0000003228268980 */ /* 0x000568000c101b00 */
[----:B------:R2:W5:Y:S04]  /*11590*/  @!P4 LD.E.64 R8, desc[UR50][R54.64] ;  /* 0x000000323608c980 */ /* 0x000568000c101b00 */
[----:B------:R2:W5:Y:S02]  /*115a0*/  @!P4 LD.E.64 R12, desc[UR50][R14.64] ;  /* 0x000000320e0cc980 */ /* 0x000564000c101b00 */
.L_x_560:
[----:B------:R-:W-:Y:S05]  /*115b0*/  BSYNC B1 ;  /* 0x0000000000017941 */ /* 0x000fea0003800000 */
.L_x_559:
[----:B------:R-:W-:Y:S01]  /*115c0*/  ULEA.HI UR4, UR37, UR37, URZ, 0x1 ;  /* 0x0000002525047291 */ /* 0x000fe2000f8f083f */
[----:B----4-:R-:W-:Y:S01]  /*115d0*/  IMAD R0, R221, -0x80, R135 ;  /* 0xffffff80dd007824 */ /* 0x010fe200078e0287 */
[----:B------:R-:W-:Y:S02]  /*115e0*/  BSSY B1, `(.L_x_561) ;  /* 0x0000009000017945 */ /* 0x000fe40003800000 */
[----:B------:R-:W-:Y:S02]  /*115f0*/  ULOP3.LUT UR4, UR4, 0xfffffffe, URZ, 0xc0, !UPT ;  /* 0xfffffffe04047892 */ /* 0x000fe4000f8ec03f */
[----:B------:R-:W-:Y:S02]  /*11600*/  VIMNMX R0, R0, 0x80, PT ;  /* 0x0000008000007848 */ /* 0x000fe40003fe0100 */
[----:B------:R-:W-:Y:S02]  /*11610*/  UIADD3 UR4, UR37, -UR4, URZ ;  /* 0x8000000425047290 */ /* 0x000fe4000fffe03f */
[----:B------:R-:W-:-:S04]  /*11620*/  ISETP.GE.AND P1, PT, R57, R0, PT ;  /* 0x000000003900720c */ /* 0x000fc80003f26270 */
[----:B--2---:R-:W-:-:S04]  /*11630*/  MOV R3, UR4 ;  /* 0x0000000400037c02 */ /* 0x004fc80008000f00 */
[----:B------:R-:W-:-:S04]  /*11640*/  SHF.L.U32 R3, R3, 0x1f, RZ ;  /* 0x0000001f03037819 */ /* 0x000fc800000006ff */
[----:B------:R-:W0:Y:S02]  /*11650*/  SYNCS.PHASECHK.TRANS64.TRYWAIT P0, [R18+URZ+0x33400], R3 ;  /* 0x03340003120075a7 */ /* 0x000e24000800017f */
[----:B0-----:R-:W-:Y:S05]  /*11660*/  @!P0 BRA `(.L_x_562) ;  /* 0x000001a000208947 */ /* 0x001fea0003800000 */
.L_x_812:
[----:B------:R-:W-:Y:S05]  /*11670*/  BSYNC B1 ;  /* 0x0000000000017941 */ /* 0x000fea0003800000 */
.L_x_561:
[----:B------:R-:W-:Y:S05]  /*11680*/  @P1 BRA `(.L_x_563) ;  /* 0x0000006400341947 */ /* 0x000fea0003800000 */
[----:B------:R-:W2:Y:S01]  /*11690*/  LDL R43, [R1+0x30] ;  /* 0x00003000012b7983 */ /* 0x000ea20000100800 */
[----:B------:R-:W1:Y:S03]  /*116a0*/  LDC R5, c[0x0][0x3f4] ;  /* 0x0000fd00ff057b82 */ /* 0x000e660000000800 */
[----:B------:R-:W4:Y:S04]  /*116b0*/  LDL R42, [R1+0x34] ;  /* 0x00003400012a7983 */ /* 0x000f280000100800 */
[----:B------:R-:W4:Y:S04]  /*116c0*/  LDL R41, [R1+0x38] ;  /* 0x0000380001297983 */ /* 0x000f280000100800 */
[----:B------:R-:W4:Y:S04]  /*116d0*/  LDL R40, [R1+0x18] ;  /* 0x0000180001287983 */ /* 0x000f280000100800 */
[----:B------:R-:W4:Y:S04]  /*116e0*/  LDL R15, [R1+0x20] ;  /* 0x00002000010f7983 */ /* 0x000f280000100800 */
[----:B---3--:R-:W3:Y:S04]  /*116f0*/  LDL R14, [R1+0x24] ;  /* 0x00002400010e7983 */ /* 0x008ee80000100800 */
[----:B------:R-:W3:Y:S04]  /*11700*/  LDL R7, [R1+0x1c] ;  /* 0x00001c0001077983 */ /* 0x000ee80000100800 */
[----:B------:R-:W3:Y:S01]  /*11710*/  LDL R6, [R1+0x28] ;  /* 0x0000280001067983 */ /* 0x000ee20000100800 */
[----:B------:R-:W-:Y:S01]  /*11720*/  LEA.HI R45, R56, R45, RZ, 0x2 ;  /* 0x0000002d382d7211 */ /* 0x000fe200078f10ff */
[----:B------:R-:W-:Y:S01]  /*11730*/  BSSY B1, `(.L_x_564) ;  /* 0x0000089000017945 */ /* 0x000fe20003800000 */
[----:B-1----:R-:W-:-:S02]  /*11740*/  ISETP.GE.AND P6, PT, R228, R5, PT ;  /* 0x00000005e400720c */ /* 0x002fc40003fc6270 */
[--C-:B0-----:R-:W-:Y:S02]  /*11750*/  SHF.R.S32.HI R3, RZ, 0x2, R45.reuse ;  /* 0x00000002ff037819 */ /* 0x101fe4000001142d */
[----:B------:R-:W-:-:S04]  /*11760*/  SHF.R.S32.HI R0, RZ, 0x1f, R45 ;  /* 0x0000001fff007819 */ /* 0x000fc8000001142d */
[----:B------:R-:W-:-:S04]  /*11770*/  LEA.HI R4, R0, R3, RZ, 0x2 ;  /* 0x0000000300047211 */ /* 0x000fc800078f10ff */
[----:B------:R-:W-:-:S05]  /*11780*/  LOP3.LUT R4, R4, 0xfffffffc, RZ, 0xc0, !PT ;  /* 0xfffffffc04047812 */ /* 0x000fca00078ec0ff */
[----:B------:R-:W-:-:S05]  /*11790*/  IMAD.IADD R4, R3, 0x1, -R4 ;  /* 0x0000000103047824 */ /* 0x000fca00078e0a04 */
[----:B------:R-:W-:Y:S02]  /*117a0*/  LOP3.LUT P0, RZ, R4, 0x2, RZ, 0xc0, !PT ;  /* 0x0000000204ff7812 */ /* 0x000fe4000780c0ff */
[----:B--2---:R-:W-:-:S04]  /*117b0*/  LOP3.LUT R0, R43, 0x10, R16, 0xf8, !PT ;  /* 0x000000102b007812 */ /* 0x004fc800078ef810 */
[----:B----4-:R-:W-:-:S05]  /*117c0*/  LOP3.LUT R0, R0, R42, RZ, 0x3c, !PT ;  /* 0x0000002a00007212 */ /* 0x010fca00078e3cff */
[----:B------:R-:W-:Y:S01]  /*117d0*/  IMAD.IADD R3, R41, 0x1, R0 ;  /* 0x0000000129037824 */ /* 0x000fe200078e0200 */
[----:B------:R-:W-:-:S03]  /*117e0*/  ISETP.GE.AND P1, PT, R40, R5, PT ;  /* 0x000000052800720c */ /* 0x000fc60003f26270 */
[----:B------:R-:W-:Y:S01]  /*117f0*/  IMAD.IADD R3, R18, 0x1, R3 ;  /* 0x0000000112037824 */ /* 0x000fe200078e0203 */
[----:B------:R-:W-:-:S03]  /*11800*/  ISETP.GE.AND P2, PT, R15, R5, PT ;  /* 0x000000050f00720c */ /* 0x000fc60003f46270 */
[----:B------:R-:W-:Y:S01]  /*11810*/  VIADD R0, R3, 0x20 ;  /* 0x0000002003007836 */ /* 0x000fe20000000000 */
[-C--:B---3--:R-:W-:Y:S02]  /*11820*/  ISETP.GE.AND P3, PT, R14, R5.reuse, PT ;  /* 0x000000050e00720c */ /* 0x088fe40003f66270 */
[-C--:B------:R-:W-:Y:S02]  /*11830*/  ISETP.GE.AND P4, PT, R7, R5.reuse, PT ;  /* 0x000000050700720c */ /* 0x080fe40003f86270 */
[----:B------:R-:W-:Y:S01]  /*11840*/  ISETP.GE.AND P5, PT, R6, R5, PT ;  /* 0x000000050600720c */ /* 0x000fe20003fa6270 */
[----:B------:R-:W-:-:S12]  /*11850*/  @P6 BRA `(.L_x_565) ;  /* 0x0000000400d86947 */ /* 0x000fd80003800000 */
[----:B------:R-:W0:Y:S01]  /*11860*/  LDS.128 R4, [R3+0x1e200] ;  /* 0x01e2000003047984 */ /* 0x000e220000000c00 */
[----:B-----5:R-:W-:Y:S02]  /*11870*/  SHF.R.U32.HI R41, RZ, 0x8, R37 ;  /* 0x00000008ff297819 */ /* 0x020fe40000011625 */
[----:B------:R-:W-:Y:S02]  /*11880*/  LOP3.LUT R40, R37, 0xff, RZ, 0xc0, !PT ;  /* 0x000000ff25287812 */ /* 0x000fe400078ec0ff */
[----:B------:R-:W-:Y:S02]  /*11890*/  LOP3.LUT R41, R41, 0xff, RZ, 0xc0, !PT ;  /* 0x000000ff29297812 */ /* 0x000fe400078ec0ff */
[----:B------:R-:W-:Y:S02]  /*118a0*/  SHF.R.U32.HI R45, RZ, 0x8, R39 ;  /* 0x00000008ff2d7819 */ /* 0x000fe40000011627 */
[----:B------:R-:W-:Y:S02]  /*118b0*/  PRMT R40, R41, 0x7604, R40 ;  /* 0x0000760429287816 */ /* 0x000fe40000000028 */
[----:B------:R-:W-:-:S02]  /*118c0*/  LOP3.LUT R42, R39, 0xff, RZ, 0xc0, !PT ;  /* 0x000000ff272a7812 */ /* 0x000fc400078ec0ff */
[----:B------:R-:W-:Y:S02]  /*118d0*/  LOP3.LUT R45, R45, 0xff, RZ, 0xc0, !PT ;  /* 0x000000ff2d2d7812 */ /* 0x000fe400078ec0ff */
[----:B------:R-:W-:Y:S02]  /*118e0*/  SHF.R.U32.HI R46, RZ, 0x10, R39 ;  /* 0x00000010ff2e7819 */ /* 0x000fe40000011627 */
[----:B------:R-:W-:Y:S02]  /*118f0*/  SHF.R.U32.HI R41, RZ, 0x8, R38 ;  /* 0x00000008ff297819 */ /* 0x000fe40000011626 */
[----:B------:R-:W-:Y:S02]  /*11900*/  SHF.R.U32.HI R47, RZ, 0x10, R37 ;  /* 0x00000010ff2f7819 */ /* 0x000fe40000011625 */
[----:B------:R-:W-:Y:S02]  /*11910*/  SHF.R.U32.HI R15, RZ, 0x8, R36 ;  /* 0x00000008ff0f7819 */ /* 0x000fe40000011624 */
[----:B------:R-:W-:Y:S01]  /*11920*/  PRMT R42, R45, 0x7604, R42 ;  /* 0x000076042d2a7816 */ /* 0x000fe2000000002a */
[----:B------:R-:W-:Y:S01]  /*11930*/  IMAD.U32 R45, R46, 0x10000, RZ ;  /* 0x000100002e2d7824 */ /* 0x000fe200078e00ff */
[----:B------:R-:W-:-:S02]  /*11940*/  LOP3.LUT R43, R41, 0xff, RZ, 0xc0, !PT ;  /* 0x000000ff292b7812 */ /* 0x000fc400078ec0ff */
[----:B------:R-:W-:Y:S02]  /*11950*/  SHF.L.U32 R41, R47, 0x10, RZ ;  /* 0x000000102f297819 */ /* 0x000fe400000006ff */
[----:B------:R-:W-:Y:S02]  /*11960*/  LOP3.LUT R14, R36, 0xff, RZ, 0xc0, !PT ;  /* 0x000000ff240e7812 */ /* 0x000fe400078ec0ff */
[----:B------:R-:W-:Y:S02]  /*11970*/  LOP3.LUT R15, R15, 0xff, RZ, 0xc0, !PT ;  /* 0x000000ff0f0f7812 */ /* 0x000fe400078ec0ff */
[----:B------:R-:W-:Y:S02]  /*11980*/  LOP3.LUT R41, R40, 0xff0000, R41, 0xf8, !PT ;  /* 0x00ff000028297812 */ /* 0x000fe400078ef829 */
[----:B------:R-:W-:Y:S02]  /*11990*/  LOP3.LUT R45, R42, 0xff0000, R45, 0xf8, !PT ;  /* 0x00ff00002a2d7812 */ /* 0x000fe400078ef82d */
[----:B------:R-:W-:-:S02]  /*119a0*/  PRMT R15, R15, 0x7604, R14 ;  /* 0x000076040f0f7816 */ /* 0x000fc4000000000e */
[----:B------:R-:W-:Y:S02]  /*119b0*/  LOP3.LUT R14, R38, 0xff, RZ, 0xc0, !PT ;  /* 0x000000ff260e7812 */ /* 0x000fe400078ec0ff */
[----:B------:R-:W-:Y:S02]  /*119c0*/  LOP3.LUT R45, R45, 0xff000000, R39, 0xf8, !PT ;  /* 0xff0000002d2d7812 */ /* 0x000fe400078ef827 */
[----:B------:R-:W-:Y:S02]  /*119d0*/  LOP3.LUT R41, R41, 0xff000000, R37, 0xf8, !PT ;  /* 0xff00000029297812 */ /* 0x000fe400078ef825 */
[----:B------:R-:W-:Y:S02]  /*119e0*/  PRMT R43, R43, 0x7604, R14 ;  /* 0x000076042b2b7816 */ /* 0x000fe4000000000e */
[----:B0-----:R-:W-:Y:S02]  /*119f0*/  F2FP.F16.E4M3.UNPACK_B R14, R6.H1 ;  /* 0x00000006ff0e723e */ /* 0x001fe400030006ff */
[----:B------:R-:W-:-:S02]  /*11a00*/  F2FP.F16.E4M3.UNPACK_B R46, R45 ;  /* 0x0000002dff2e723e */ /* 0x000fc400020006ff */
[----:B------:R-:W-:Y:S01]  /*11a10*/  F2FP.F16.E4M3.UNPACK_B R39, R41 ;  /* 0x00000029ff27723e */ /* 0x000fe200020006ff */
[--C-:B------:R-:W-:Y:S01]  /*11a20*/  HADD2.F32 R37, -RZ, R14.reuse.H0_H0 ;  /* 0x2000000eff257230 */ /* 0x100fe20000004100 */
[----:B------:R-:W-:Y:S01]  /*11a30*/  LOP3.LUT R15, R15, 0xff0000, R36, 0xf8, !PT ;  /* 0x00ff00000f0f7812 */ /* 0x000fe200078ef824 */
[----:B------:R-:W-:Y:S01]  /*11a40*/  HADD2.F32 R14, -RZ, R14.H1_H1 ;  /* 0x3000000eff0e7230 */ /* 0x000fe20000004100 */
[----:B------:R-:W-:Y:S01]  /*11a50*/  LOP3.LUT R43, R43, 0xff0000, R38, 0xf8, !PT ;  /* 0x00ff00002b2b7812 */ /* 0x000fe200078ef826 */
[--C-:B------:R-:W-:Y:S01]  /*11a60*/  HADD2.F32 R47, -RZ, R46.reuse.H1_H1 ;  /* 0x3000002eff2f7230 */ /* 0x100fe20000004100 */
[----:B------:R-:W-:Y:S01]  /*11a70*/  LOP3.LUT R40, R15, 0xff000000, R36, 0xf8, !PT ;  /* 0xff0000000f287812 */ /* 0x000fe200078ef824 */
[--C-:B------:R-:W-:Y:S01]  /*11a80*/  HADD2.F32 R42, -RZ, R39.reuse.H1_H1 ;  /* 0x30000027ff2a7230 */ /* 0x100fe20000004100 */
[----:B------:R-:W-:Y:S01]  /*11a90*/  F2FP.F16.E4M3.UNPACK_B R36, R6 ;  /* 0x00000006ff24723e */ /* 0x000fe200020006ff */
[----:B------:R-:W-:Y:S02]  /*11aa0*/  HADD2.F32 R46, -RZ, R46.H0_H0 ;  /* 0x2000002eff2e7230 */ /* 0x000fe40000004100 */
[C---:B------:R-:W-:Y:S01]  /*11ab0*/  FMUL.FTZ R48, R14.reuse, R47 ;  /* 0x0000002f0e307220 */ /* 0x040fe20000410000 */
[-C--:B------:R-:W-:Y:S01]  /*11ac0*/  F2FP.F16.E4M3.UNPACK_B R15, R5.reuse.H1 ;  /* 0x00000005ff0f723e */ /* 0x080fe200030006ff */
[-C--:B------:R-:W-:Y:S01]  /*11ad0*/  FMUL.FTZ R52, R14, R42.reuse ;  /* 0x0000002a0e347220 */ /* 0x080fe20000410000 */
[----:B------:R-:W-:Y:S01]  /*11ae0*/  F2FP.F16.E4M3.UNPACK_B R14, R5 ;  /* 0x00000005ff0e723e */ /* 0x000fe200020006ff */
[--C-:B------:R-:W-:Y:S01]  /*11af0*/  HADD2.F32 R5, -RZ, R36.reuse.H1_H1 ;  /* 0x30000024ff057230 */ /* 0x100fe20000004100 */
[----:B------:R-:W-:Y:S01]  /*11b00*/  LOP3.LUT R43, R43, 0xff000000, R38, 0xf8, !PT ;  /* 0xff0000002b2b7812 */ /* 0x000fe200078ef826 */
[C---:B------:R-:W-:Y:S01]  /*11b10*/  FFMA.FTZ R50, R37.reuse, R42, -R48 ;  /* 0x0000002a25327223 */ /* 0x040fe20000010830 */
[----:B------:R-:W-:Y:S01]  /*11b20*/  FFMA.FTZ R51, R37, R47, R52 ;  /* 0x0000002f25337223 */ /* 0x000fe20000010034 */
[----:B------:R-:W-:Y:S01]  /*11b30*/  HADD2.F32 R39, -RZ, R39.H0_H0 ;  /* 0x20000027ff277230 */ /* 0x000fe20000004100 */
[----:B------:R-:W-:Y:S01]  /*11b40*/  F2FP.F16.E4M3.UNPACK_B R38, R7 ;  /* 0x00000007ff26723e */ /* 0x000fe200020006ff */
[----:B------:R-:W-:Y:S01]  /*11b50*/  HADD2.F32 R36, -RZ, R36.H0_H0 ;  /* 0x20000024ff247230 */ /* 0x000fe20000004100 */
[----:B------:R-:W-:Y:S01]  /*11b60*/  F2FP.F16.E4M3.UNPACK_B R45, R45.H1 ;  /* 0x0000002dff2d723e */ /* 0x000fe200030006ff */
[C---:B------:R-:W-:Y:S01]  /*11b70*/  FMUL.FTZ R37, R5.reuse, R46 ;  /* 0x0000002e05257220 */ /* 0x040fe20000410000 */
[----:B------:R-:W-:Y:S01]  /*11b80*/  F2FP.F16.E4M3.UNPACK_B R41, R41.H1 ;  /* 0x00000029ff29723e */ /* 0x000fe200030006ff */
[----:B------:R-:W-:Y:S01]  /*11b90*/  FMUL.FTZ R49, R5, R39 ;  /* 0x0000002705317220 */ /* 0x000fe20000410000 */
[----:B------:R-:W-:Y:S01]  /*11ba0*/  F2FP.F16.E4M3.UNPACK_B R7, R7.H1 ;  /* 0x00000007ff07723e */ /* 0x000fe200030006ff */
[----:B------:R-:W-:Y:S01]  /*11bb0*/  FFMA.FTZ R47, R36, R39, -R37 ;  /* 0x00000027242f7223 */ /* 0x000fe20000010825 */
[----:B------:R-:W-:-:S02]  /*11bc0*/  HADD2.F32 R5, -RZ, R38.H1_H1 ;  /* 0x30000026ff057230 */ /* 0x000fc40000004100 */
[----:B------:R-:W-:Y:S01]  /*11bd0*/  FFMA.FTZ R48, R36, R46, R49 ;  /* 0x0000002e24307223 */ /* 0x000fe20000010031 */
[----:B------:R-:W-:Y:S01]  /*11be0*/  HADD2.F32 R42, -RZ, R45.H0_H0 ;  /* 0x2000002dff2a7230 */ /* 0x000fe20000004100 */
[-C--:B------:R-:W-:Y:S01]  /*11bf0*/  F2FP.F16.E4M3.UNPACK_B R6, R4.reuse ;  /* 0x00000004ff06723e */ /* 0x080fe200020006ff */
[----:B------:R-:W-:Y:S01]  /*11c00*/  HADD2.F32 R37, -RZ, R41.H0_H0 ;  /* 0x20000029ff257230 */ /* 0x000fe20000004100 */
[----:B------:R-:W-:Y:S01]  /*11c10*/  F2FP.F16.E4M3.UNPACK_B R4, R4.H1 ;  /* 0x00000004ff04723e */ /* 0x000fe200030006ff */
[----:B------:R-:W-:Y:S02]  /*11c20*/  HADD2.F32 R38, -RZ, R38.H0_H0 ;  /* 0x20000026ff267230 */ /* 0x000fe40000004100 */
[C---:B------:R-:W-:Y:S01]  /*11c30*/  FMUL.FTZ R39, R5.reuse, R42 ;  /* 0x0000002a05277220 */ /* 0x040fe20000410000 */
[----:B------:R-:W-:Y:S02]  /*11c40*/  HADD2.F32 R45, -RZ, R45.H1_H1 ;  /* 0x3000002dff2d7230 */ /* 0x000fe40000004100 */
[----:B------:R-:W-:Y:S01]  /*11c50*/  FMUL.FTZ R53, R5, R37 ;  /* 0x0000002505357220 */ /* 0x000fe20000410000 */
[----:B------:R-:W-:-:S02]  /*11c60*/  HADD2.F32 R36, -RZ, R7.H1_H1 ;  /* 0x30000007ff247230 */ /* 0x000fc40000004100 */
[C---:B------:R-:W-:Y:S01]  /*11c70*/  FFMA.FTZ R49, R38.reuse, R37, -R39 ;  /* 0x0000002526317223 */ /* 0x040fe20000010827 */
[----:B------:R-:W-:Y:S02]  /*11c80*/  HADD2.F32 R41, -RZ, R41.H1_H1 ;  /* 0x30000029ff297230 */ /* 0x000fe40000004100 */
[----:B------:R-:W-:Y:S01]  /*11c90*/  FFMA.FTZ R52, R38, R42, R53 ;  /* 0x0000002a26347223 */ /* 0x000fe20000010035 */
[----:B------:R-:W-:Y:S02]  /*11ca0*/  HADD2.F32 R5, -RZ, R7.H0_H0 ;  /* 0x20000007ff057230 */ /* 0x000fe40000004100 */
[C---:B------:R-:W-:Y:S01]  /*11cb0*/  FMUL.FTZ R46, R36.reuse, R45 ;  /* 0x0000002d242e7220 */ /* 0x040fe20000410000 */
[----:B------:R-:W-:Y:S01]  /*11cc0*/  F2FP.F16.E4M3.UNPACK_B R37, R43 ;  /* 0x0000002bff25723e */ /* 0x000fe200020006ff */
[-C--:B------:R-:W-:Y:S01]  /*11cd0*/  FMUL.FTZ R38, R36, R41.reuse ;  /* 0x0000002924267220 */ /* 0x080fe20000410000 */
[----:B------:R-:W-:Y:S01]  /*11ce0*/  F2FP.F16.E4M3.UNPACK_B R36, R40 ;  /* 0x00000028ff24723e */ /* 0x000fe200020006ff */
[----:B------:R-:W-:Y:S01]  /*11cf0*/  FFMA.FTZ R53, R5, R41, -R46 ;  /* 0x0000002905357223 */ /* 0x000fe2000001082e */
[----:B------:R-:W-:-:S02]  /*11d00*/  HADD2.F32 R7, -RZ, R4.H1_H1 ;  /* 0x30000004ff077230 */ /* 0x000fc40000004100 */
[----:B------:R-:W-:Y:S01]  /*11d10*/  FFMA.FTZ R54, R5, R45, R38 ;  /* 0x0000002d05367223 */ /* 0x000fe20000010026 */
[--C-:B------:R-:W-:Y:S01]  /*11d20*/  HADD2.F32 R42, -RZ, R37.reuse.H1_H1 ;  /* 0x30000025ff2a7230 */ /* 0x100fe20000004100 */
[----:B------:R-:W-:Y:S01]  /*11d30*/  F2FP.F16.E4M3.UNPACK_B R40, R40.H1 ;  /* 0x00000028ff28723e */ /* 0x000fe200030006ff */
[----:B------:R-:W-:Y:S01]  /*11d40*/  HADD2.F32 R38, -RZ, R36.H1_H1 ;  /* 0x30000024ff267230 */ /* 0x000fe20000004100 */
[----:B------:R-:W-:Y:S01]  /*11d50*/  F2FP.F16.E4M3.UNPACK_B R43, R43.H1 ;  /* 0x0000002bff2b723e */ /* 0x000fe200030006ff */
[----:B------:R-:W-:Y:S02]  /*11d60*/  HADD2.F32 R5, -RZ, R4.H0_H0 ;  /* 0x20000004ff057230 */ /* 0x000fe40000004100 */
[----:B------:R-:W-:Y:S01]  /*11d70*/  FMUL.FTZ R46, R7, R42 ;  /* 0x0000002a072e7220 */ /* 0x000fe20000410000 */
[----:B------:R-:W-:Y:S02]  /*11d80*/  HADD2.F32 R39, -RZ, R37.H0_H0 ;  /* 0x20000025ff277230 */ /* 0x000fe40000004100 */
[----:B------:R-:W-:-:S02]  /*11d90*/  HADD2.F32 R4, -RZ, R6.H1_H1 ;  /* 0x30000006ff047230 */ /* 0x000fc40000004100 */
[-C--:B------:R-:W-:Y:S01]  /*11da0*/  FFMA.FTZ R46, R5, R38.reuse, -R46 ;  /* 0x00000026052e7223 */ /* 0x080fe2000001082e */
[----:B------:R-:W-:Y:S02]  /*11db0*/  HADD2.F32 R37, -RZ, R36.H0_H0 ;  /* 0x20000024ff257230 */ /* 0x000fe40000004100 */
[----:B------:R-:W-:Y:S01]  /*11dc0*/  FMUL.FTZ R36, R7, R38 ;  /* 0x0000002607247220 */ /* 0x000fe20000410000 */
[----:B------:R-:W-:Y:S02]  /*11dd0*/  HADD2.F32 R6, -RZ, R6.H0_H0 ;  /* 0x20000006ff067230 */ /* 0x000fe40000004100 */
[C---:B------:R-:W-:Y:S01]  /*11de0*/  FMUL.FTZ R7, R4.reuse, R39 ;  /* 0x0000002704077220 */ /* 0x040fe20000410000 */
[-C--:B------:R-:W-:Y:S01]  /*11df0*/  FMUL.FTZ R4, R4, R37.reuse ;  /* 0x0000002504047220 */ /* 0x080fe20000410000 */
[----:B------:R-:W-:Y:S02]  /*11e00*/  FFMA.FTZ R41, R5, R42, R36 ;  /* 0x0000002a05297223 */ /* 0x000fe40000010024 */
[----:B------:R-:W-:Y:S01]  /*11e10*/  FFMA.FTZ R37, R6, R37, -R7 ;  /* 0x0000002506257223 */ /* 0x000fe20000010807 */
[----:B------:R-:W-:-:S02]  /*11e20*/  HADD2.F32 R5, -RZ, R15.H1_H1 ;  /* 0x3000000fff057230 */ /* 0x000fc40000004100 */
[----:B------:R-:W-:Y:S01]  /*11e30*/  FFMA.FTZ R38, R6, R39, R4 ;  /* 0x0000002706267223 */ /* 0x000fe20000010004 */
[----:B------:R-:W-:Y:S02]  /*11e40*/  HADD2.F32 R6, -RZ, R40.H1_H1 ;  /* 0x30000028ff067230 */ /* 0x000fe40000004100 */
[--C-:B------:R-:W-:Y:S02]  /*11e50*/  HADD2.F32 R36, -RZ, R43.reuse.H1_H1 ;  /* 0x3000002bff247230 */ /* 0x100fe40000004100 */
[----:B------:R-:W-:Y:S02]  /*11e60*/  HADD2.F32 R43, -RZ, R43.H0_H0 ;  /* 0x2000002bff2b7230 */ /* 0x000fe40000004100 */
[----:B------:R-:W-:Y:S01]  /*11e70*/  FMUL.FTZ R39, R5, R6 ;  /* 0x0000000605277220 */ /* 0x000fe20000410000 */
[----:B------:R-:W-:Y:S02]  /*11e80*/  HADD2.F32 R4, -RZ, R14.H1_H1 ;  /* 0x3000000eff047230 */ /* 0x000fe40000004100 */
[----:B------:R-:W-:-:S02]  /*11e90*/  HADD2.F32 R7, -RZ, R40.H0_H0 ;  /* 0x20000028ff077230 */ /* 0x000fc40000004100 */
[----:B------:R-:W-:Y:S01]  /*11ea0*/  FMUL.FTZ R40, R5, R36 ;  /* 0x0000002405287220 */ /* 0x000fe20000410000 */
[----:B------:R-:W-:Y:S02]  /*11eb0*/  HADD2.F32 R15, -RZ, R15.H0_H0 ;  /* 0x2000000fff0f7230 */ /* 0x000fe40000004100 */
[C---:B------:R-:W-:Y:S01]  /*11ec0*/  FMUL.FTZ R5, R4.reuse, R43 ;  /* 0x0000002b04057220 */ /* 0x040fe20000410000 */
[----:B------:R-:W-:Y:S02]  /*11ed0*/  HADD2.F32 R14, -RZ, R14.H0_H0 ;  /* 0x2000000eff0e7230 */ /* 0x000fe40000004100 */
[-C--:B------:R-:W-:Y:S01]  /*11ee0*/  FMUL.FTZ R4, R4, R7.reuse ;  /* 0x0000000704047220 */ /* 0x080fe20000410000 */
[C---:B------:R-:W-:Y:S01]  /*11ef0*/  FFMA.FTZ R40, R15.reuse, R6, -R40 ;  /* 0x000000060f287223 */ /* 0x040fe20000010828 */
[----:B------:R-:W-:Y:S01]  /*11f00*/  FFMA.FTZ R39, R15, R36, R39 ;  /* 0x000000240f277223 */ /* 0x000fe20000010027 */
[C---:B------:R-:W-:Y:S01]  /*11f10*/  FFMA.FTZ R5, R14.reuse, R7, -R5 ;  /* 0x000000070e057223 */ /* 0x040fe20000010805 */
[----:B------:R-:W-:Y:S01]  /*11f20*/  FFMA.FTZ R14, R14, R43, R4 ;  /* 0x0000002b0e0e7223 */ /* 0x000fe20000010004 */
[----:B------:R-:W-:-:S02]  /*11f30*/  F2FP.SATFINITE.E4M3.F32.PACK_AB_MERGE_C R6, R51, R50, RZ ;  /* 0x000000323306723e */ /* 0x000fc400048070ff */
[----:B------:R-:W-:Y:S02]  /*11f40*/  F2FP.SATFINITE.E4M3.F32.PACK_AB_MERGE_C R7, R54, R53, RZ ;  /* 0x000000353607723e */ /* 0x000fe400048070ff */
[----:B------:R-:W-:Y:S02]  /*11f50*/  F2FP.SATFINITE.E4M3.F32.PACK_AB_MERGE_C R4, R41, R46, RZ ;  /* 0x0000002e2904723e */ /* 0x000fe400048070ff */
[----:B------:R-:W-:Y:S02]  /*11f60*/  F2FP.SATFINITE.E4M3.F32.PACK_AB_MERGE_C R39, R39, R40, RZ ;  /* 0x000000282727723e */ /* 0x000fe400048070ff */
[----:B------:R-:W-:Y:S02]  /*11f70*/  F2FP.SATFINITE.E4M3.F32.PACK_AB_MERGE_C R6, R48, R47, R6 ;  /* 0x0000002f3006723e */ /* 0x000fe40004807006 */
[----:B------:R-:W-:Y:S02]  /*11f80*/  F2FP.SATFINITE.E4M3.F32.PACK_AB_MERGE_C R7, R52, R49, R7 ;  /* 0x000000313407723e */ /* 0x000fe40004807007 */
[----:B------:R-:W-:-:S02]  /*11f90*/  F2FP.SATFINITE.E4M3.F32.PACK_AB_MERGE_C R4, R38, R37, R4 ;  /* 0x000000252604723e */ /* 0x000fc40004807004 */
[----:B------:R-:W-:-:S05]  /*11fa0*/  F2FP.SATFINITE.E4M3.F32.PACK_AB_MERGE_C R5, R14, R5, R39 ;  /* 0x000000050e05723e */ /* 0x000fca0004807027 */
[----:B------:R0:W-:Y:S02]  /*11fb0*/  STS.128 [R3+0x1e200], R4 ;  /* 0x01e2000403007388 */ /* 0x0001e40000000c00 */
.L_x_565:
[----:B------:R-:W-:Y:S05]  /*11fc0*/  BSYNC B1 ;  /* 0x0000000000017941 */ /* 0x000fea0003800000 */
.L_x_564:
[----:B------:R-:W-:Y:S01]  /*11fd0*/  BSSY B1, `(.L_x_566) ;  /* 0x000007d000017945 */ /* 0x000fe20003800000 */
[----:B------:R-:W-:-:S03]  /*11fe0*/  @P0 VIADD R0, R3, 0xffffffe0 ;  /* 0xffffffe003000836 */ /* 0x000fc60000000000 */
[----:B------:R-:W-:Y:S05]  /*11ff0*/  @P1 BRA `(.L_x_567) ;  /* 0x0000000400e81947 */ /* 0x000fea0003800000 */
[----:B0-----:R-:W0:Y:S01]  /*12000*/  LDS.128 R4, [R0+0x1e200] ;  /* 0x01e2000000047984 */ /* 0x001e220000000c00 */
[----:B-----5:R-:W-:Y:S02]  /*12010*/  SHF.R.U32.HI R36, RZ, 0x8, R33 ;  /* 0x00000008ff247819 */ /* 0x020fe40000011621 */
[----:B------:R-:W-:Y:S02]  /*12020*/  SHF.R.U32.HI R40, RZ, 0x8, R35 ;  /* 0x00000008ff287819 */ /* 0x000fe40000011623 */
[----:B------:R-:W-:Y:S02]  /*12030*/  LOP3.LUT R37, R33, 0xff, RZ, 0xc0, !PT ;  /* 0x000000ff21257812 */ /* 0x000fe400078ec0ff */
[----:B------:R-:W-:Y:S02]  /*12040*/  LOP3.LUT R41, R35, 0xff, RZ, 0xc0, !PT ;  /* 0x000000ff23297812 */ /* 0x000fe400078ec0ff */
[----:B------:R-:W-:Y:S02]  /*12050*/  LOP3.LUT R36, R36, 0xff, RZ, 0xc0, !PT ;  /* 0x000000ff24247812 */ /* 0x000fe400078ec0ff */
[----:B------:R-:W-:-:S02]  /*12060*/  LOP3.LUT R40, R40, 0xff, RZ, 0xc0, !PT ;  /* 0x000000ff28287812 */ /* 0x000fc400078ec0ff */
[----:B------:R-:W-:Y:S02]  /*12070*/  SHF.R.U32.HI R14, RZ, 0x8, R32 ;  /* 0x00000008ff0e7819 */ /* 0x000fe40000011620 */
[----:B------:R-:W-:Y:S02]  /*12080*/  PRMT R37, R36, 0x7604, R37 ;  /* 0x0000760424257816 */ /* 0x000fe40000000025 */
[----:B------:R-:W-:Y:S02]  /*12090*/  PRMT R41, R40, 0x7604, R41 ;  /* 0x0000760428297816 */ /* 0x000fe40000000029 */
[----:B------:R-:W-:Y:S02]  /*120a0*/  SHF.R.U32.HI R36, RZ, 0x10, R33 ;  /* 0x00000010ff247819 */ /* 0x000fe40000011621 */
[----:B------:R-:W-:Y:S02]  /*120b0*/  SHF.R.U32.HI R40, RZ, 0x10, R35 ;  /* 0x00000010ff287819 */ /* 0x000fe40000011623 */
[----:B------:R-:W-:-:S02]  /*120c0*/  LOP3.LUT R15, R32, 0xff, RZ, 0xc0, !PT ;  /* 0x000000ff200f7812 */ /* 0x000fc400078ec0ff */
[----:B------:R-:W-:Y:S02]  /*120d0*/  LOP3.LUT R14, R14, 0xff, RZ, 0xc0, !PT ;  /* 0x000000ff0e0e7812 */ /* 0x000fe400078ec0ff */
[----:B------:R-:W-:Y:S02]  /*120e0*/  SHF.R.U32.HI R38, RZ, 0x8, R34 ;  /* 0x00000008ff267819 */ /* 0x000fe40000011622 */
[----:B------:R-:W-:Y:S02]  /*120f0*/  LOP3.LUT R36, R36, 0xff, RZ, 0xc0, !PT ;  /* 0x000000ff24247812 */ /* 0x000fe400078ec0ff */
[----:B------:R-:W-:Y:S02]  /*12100*/  LOP3.LUT R40, R40, 0xff, RZ, 0xc0, !PT ;  /* 0x000000ff28287812 */ /* 0x000fe400078ec0ff */
[----:B------:R-:W-:Y:S02]  /*12110*/  PRMT R15, R14, 0x7604, R15 ;  /* 0x000076040e0f7816 */ /* 0x000fe4000000000f */
[----:B------:R-:W-:-:S02]  /*12120*/  SHF.R.U32.HI R14, RZ, 0x10, R32 ;  /* 0x00000010ff0e7819 */ /* 0x000fc40000011620 */
[----:B------:R-:W-:Y:S02]  /*12130*/  LOP3.LUT R39, R34, 0xff, RZ, 0xc0, !PT ;  /* 0x000000ff22277812 */ /* 0x000fe400078ec0ff */
[----:B------:R-:W-:Y:S02]  /*12140*/  LOP3.LUT R38, R38, 0xff, RZ, 0xc0, !PT ;  /* 0x000000ff26267812 */ /* 0x000fe400078ec0ff */
[----:B------:R-:W-:Y:S02]  /*12150*/  PRMT R37, R36, 0x7054, R37 ;  /* 0x0000705424257816 */ /* 0x000fe40000000025 */
[----:B------:R-:W-:Y:S02]  /*12160*/  PRMT R41, R40, 0x7054, R41 ;  /* 0x0000705428297816 */ /* 0x000fe40000000029 */
[----:B------:R-:W-:Y:S02]  /*12170*/  LOP3.LUT R14, R14, 0xff, RZ, 0xc0, !PT ;  /* 0x000000ff0e0e7812 */ /* 0x000fe400078ec0ff */
[----:B------:R-:W-:-:S02]  /*12180*/  PRMT R39, R38, 0x7604, R39 ;  /* 0x0000760426277816 */ /* 0x000fc40000000027 */
[----:B------:R-:W-:Y:S02]  /*12190*/  SHF.R.U32.HI R38, RZ, 0x10, R34 ;  /* 0x00000010ff267819 */ /* 0x000fe40000011622 */
[----:B------:R-:W-:Y:S02]  /*121a0*/  LOP3.LUT R41, R41, 0xff000000, R35, 0xf8, !PT ;  /* 0xff00000029297812 */ /* 0x000fe400078ef823 */
[----:B------:R-:W-:Y:S02]  /*121b0*/  LOP3.LUT R37, R37, 0xff000000, R33, 0xf8, !PT ;  /* 0xff00000025257812 */ /* 0x000fe400078ef821 */
[----:B------:R-:W-:Y:S02]  /*121c0*/  PRMT R15, R14, 0x7054, R15 ;  /* 0x000070540e0f7816 */ /* 0x000fe4000000000f */
[----:B0-----:R-:W-:Y:S02]  /*121d0*/  F2FP.F16.E4M3.UNPACK_B R14, R6.H1 ;  /* 0x00000006ff0e723e */ /* 0x001fe400030006ff */
[----:B------:R-:W-:-:S02]  /*121e0*/  LOP3.LUT R38, R38, 0xff, RZ, 0xc0, !PT ;  /* 0x000000ff26267812 */ /* 0x000fc400078ec0ff */
[----:B------:R-:W-:Y:S01]  /*121f0*/  F2FP.F16.E4M3.UNPACK_B R40, R41 ;  /* 0x00000029ff28723e */ /* 0x000fe200020006ff */
[--C-:B------:R-:W-:Y:S01]  /*12200*/  HADD2.F32 R33, -RZ, R14.reuse.H0_H0 ;  /* 0x2000000eff217230 */ /* 0x100fe20000004100 */
[----:B------:R-:W-:Y:S01]  /*12210*/  F2FP.F16.E4M3.UNPACK_B R35, R37 ;  /* 0x00000025ff23723e */ /* 0x000fe200020006ff */
[----:B------:R-:W-:Y:S01]  /*12220*/  HADD2.F32 R14, -RZ, R14.H1_H1 ;  /* 0x3000000eff0e7230 */ /* 0x000fe20000004100 */
[----:B------:R-:W-:Y:S01]  /*12230*/  PRMT R39, R38, 0x7054, R39 ;  /* 0x0000705426277816 */ /* 0x000fe20000000027 */
        /* <DEDUP_REMOVED lines=86> */
.L_x_567:
[----:B------:R-:W-:Y:S05]  /*127a0*/  BSYNC B1 ;  /* 0x0000000000017941 */ /* 0x000fea0003800000 */
.L_x_566:
[----:B------:R-:W-:Y:S04]  /*127b0*/  BSSY B1, `(.L_x_568) ;  /* 0x0000078000017945 */ /* 0x000fe80003800000 */
[----:B------:R-:W-:Y:S05]  /*127c0*/  @P2 BRA `(.L_x_569) ;  /* 0x0000000400d82947 */ /* 0x000fea0003800000 */
[----:B01----:R-:W0:Y:S01]  /*127d0*/  LDS.128 R4, [R3+0x20200] ;  /* 0x0202000003047984 */ /* 0x003e220000000c00 */
[----:B-----5:R-:W-:Y:S02]  /*127e0*/  SHF.R.U32.HI R33, RZ, 0x8, R29 ;  /* 0x00000008ff217819 */ /* 0x020fe4000001161d */
[----:B------:R-:W-:Y:S02]  /*127f0*/  LOP3.LUT R32, R29, 0xff, RZ, 0xc0, !PT ;  /* 0x000000ff1d207812 */ /* 0x000fe400078ec0ff */
[----:B------:R-:W-:Y:S02]  /*12800*/  LOP3.LUT R33, R33, 0xff, RZ, 0xc0, !PT ;  /* 0x000000ff21217812 */ /* 0x000fe400078ec0ff */
[----:B------:R-:W-:Y:S02]  /*12810*/  SHF.R.U32.HI R37, RZ, 0x8, R31 ;  /* 0x00000008ff257819 */ /* 0x000fe4000001161f */
[----:B------:R-:W-:Y:S02]  /*12820*/  PRMT R32, R33, 0x7604, R32 ;  /* 0x0000760421207816 */ /* 0x000fe40000000020 */
[----:B------:R-:W-:-:S02]  /*12830*/  SHF.R.U32.HI R38, RZ, 0x10, R29 ;  /* 0x00000010ff267819 */ /* 0x000fc4000001161d */
[----:B------:R-:W-:Y:S02]  /*12840*/  SHF.R.U32.HI R33, RZ, 0x8, R30 ;  /* 0x00000008ff217819 */ /* 0x000fe4000001161e */
[----:B------:R-:W-:Y:S02]  /*12850*/  LOP3.LUT R34, R31, 0xff, RZ, 0xc0, !PT ;  /* 0x000000ff1f227812 */ /* 0x000fe400078ec0ff */
[----:B------:R-:W-:Y:S02]  /*12860*/  LOP3.LUT R37, R37, 0xff, RZ, 0xc0, !PT ;  /* 0x000000ff25257812 */ /* 0x000fe400078ec0ff */
[----:B------:R-:W-:Y:S02]  /*12870*/  SHF.R.U32.HI R36, RZ, 0x10, R31 ;  /* 0x00000010ff247819 */ /* 0x000fe4000001161f */
[----:B------:R-:W-:Y:S02]  /*12880*/  SHF.R.U32.HI R15, RZ, 0x8, R28 ;  /* 0x00000008ff0f7819 */ /* 0x000fe4000001161c */
[----:B------:R-:W-:Y:S01]  /*12890*/  LOP3.LUT R35, R33, 0xff, RZ, 0xc0, !PT ;  /* 0x000000ff21237812 */ /* 0x000fe200078ec0ff */
[----:B------:R-:W-:Y:S01]  /*128a0*/  IMAD.U32 R33, R38, 0x10000, RZ ;  /* 0x0001000026217824 */ /* 0x000fe200078e00ff */
[----:B------:R-:W-:Y:S01]  /*128b0*/  PRMT R34, R37, 0x7604, R34 ;  /* 0x0000760425227816 */ /* 0x000fe20000000022 */
[----:B------:R-:W-:Y:S01]  /*128c0*/  IMAD.U32 R37, R36, 0x10000, RZ ;  /* 0x0001000024257824 */ /* 0x000fe200078e00ff */
[----:B------:R-:W-:-:S02]  /*128d0*/  LOP3.LUT R14, R28, 0xff, RZ, 0xc0, !PT ;  /* 0x000000ff1c0e7812 */ /* 0x000fc400078ec0ff */
[----:B------:R-:W-:Y:S02]  /*128e0*/  LOP3.LUT R15, R15, 0xff, RZ, 0xc0, !PT ;  /* 0x000000ff0f0f7812 */ /* 0x000fe400078ec0ff */
[----:B------:R-:W-:Y:S02]  /*128f0*/  LOP3.LUT R33, R32, 0xff0000, R33, 0xf8, !PT ;  /* 0x00ff000020217812 */ /* 0x000fe400078ef821 */
[----:B------:R-:W-:Y:S02]  /*12900*/  LOP3.LUT R37, R34, 0xff0000, R37, 0xf8, !PT ;  /* 0x00ff000022257812 */ /* 0x000fe400078ef825 */
[----:B------:R-:W-:Y:S02]  /*12910*/  PRMT R15, R15, 0x7604, R14 ;  /* 0x000076040f0f7816 */ /* 0x000fe4000000000e */
[----:B------:R-:W-:Y:S02]  /*12920*/  LOP3.LUT R14, R30, 0xff, RZ, 0xc0, !PT ;  /* 0x000000ff1e0e7812 */ /* 0x000fe400078ec0ff */
[----:B------:R-:W-:-:S02]  /*12930*/  LOP3.LUT R37, R37, 0xff000000, R31, 0xf8, !PT ;  /* 0xff00000025257812 */ /* 0x000fc400078ef81f */
[----:B------:R-:W-:Y:S02]  /*12940*/  LOP3.LUT R33, R33, 0xff000000, R29, 0xf8, !PT ;  /* 0xff00000021217812 */ /* 0x000fe400078ef81d */
[----:B------:R-:W-:Y:S02]  /*12950*/  PRMT R35, R35, 0x7604, R14 ;  /* 0x0000760423237816 */ /* 0x000fe4000000000e */
[-C--:B0-----:R-:W-:Y:S02]  /*12960*/  F2FP.F16.E4M3.UNPACK_B R14, R6.reuse.H1 ;  /* 0x00000006ff0e723e */ /* 0x081fe400030006ff */
[----:B------:R-:W-:Y:S02]  /*12970*/  F2FP.F16.E4M3.UNPACK_B R36, R37 ;  /* 0x00000025ff24723e */ /* 0x000fe400020006ff */
[----:B------:R-:W-:Y:S01]  /*12980*/  F2FP.F16.E4M3.UNPACK_B R31, R33 ;  /* 0x00000021ff1f723e */ /* 0x000fe200020006ff */
[--C-:B------:R-:W-:Y:S01]  /*12990*/  HADD2.F32 R29, -RZ, R14.reuse.H0_H0 ;  /* 0x2000000eff1d7230 */ /* 0x100fe20000004100 */
[----:B------:R-:W-:Y:S01]  /*129a0*/  LOP3.LUT R15, R15, 0xff0000, R28, 0xf8, !PT ;  /* 0x00ff00000f0f7812 */ /* 0x000fe200078ef81c */
[----:B------:R-:W-:Y:S01]  /*129b0*/  HADD2.F32 R14, -RZ, R14.H1_H1 ;  /* 0x3000000eff0e7230 */ /* 0x000fe20000004100 */
[----:B------:R-:W-:Y:S01]  /*129c0*/  LOP3.LUT R35, R35, 0xff0000, R30, 0xf8, !PT ;  /* 0x00ff000023237812 */ /* 0x000fe200078ef81e */
[--C-:B------:R-:W-:Y:S01]  /*129d0*/  HADD2.F32 R38, -RZ, R36.reuse.H1_H1 ;  /* 0x30000024ff267230 */ /* 0x100fe20000004100 */
[----:B------:R-:W-:Y:S01]  /*129e0*/  LOP3.LUT R32, R15, 0xff000000, R28, 0xf8, !PT ;  /* 0xff0000000f207812 */ /* 0x000fe200078ef81c */
[----:B------:R-:W-:Y:S01]  /*129f0*/  HADD2.F32 R34, -RZ, R31.H1_H1 ;  /* 0x3000001fff227230 */ /* 0x000fe20000004100 */
[----:B------:R-:W-:Y:S01]  /*12a00*/  F2FP.F16.E4M3.UNPACK_B R28, R6 ;  /* 0x00000006ff1c723e */ /* 0x000fe200020006ff */
[----:B------:R-:W-:-:S02]  /*12a10*/  HADD2.F32 R36, -RZ, R36.H0_H0 ;  /* 0x20000024ff247230 */ /* 0x000fc40000004100 */
        /* <DEDUP_REMOVED lines=81> */
.L_x_569:
[----:B------:R-:W-:Y:S05]  /*12f30*/  BSYNC B1 ;  /* 0x0000000000017941 */ /* 0x000fea0003800000 */
.L_x_568:
[----:B------:R-:W-:Y:S04]  /*12f40*/  BSSY B1, `(.L_x_570) ;  /* 0x000007c000017945 */ /* 0x000fe80003800000 */
[----:B------:R-:W-:Y:S05]  /*12f50*/  @P3 BRA `(.L_x_571) ;  /* 0x0000000400e83947 */ /* 0x000fea0003800000 */
[----:B012---:R-:W0:Y:S01]  /*12f60*/  LDS.128 R4, [R0+0x20200] ;  /* 0x0202000000047984 */ /* 0x007e220000000c00 */
        /* <DEDUP_REMOVED lines=121> */
.L_x_571:
[----:B------:R-:W-:Y:S05]  /*13700*/  BSYNC B1 ;  /* 0x0000000000017941 */ /* 0x000fea0003800000 */
.L_x_570:
[----:B------:R-:W-:Y:S04]  /*13710*/  BSSY B1, `(.L_x_572) ;  /* 0x0000078000017945 */ /* 0x000fe80003800000 */
[----:B------:R-:W-:Y:S05]  /*13720*/  @P4 BRA `(.L_x_573) ;  /* 0x0000000400d84947 */ /* 0x000fea0003800000 */
[----:B0123--:R-:W0:Y:S01]  /*13730*/  LDS.128 R4, [R3+0x22200] ;  /* 0x0222000003047984 */ /* 0x00fe220000000c00 */
        /* <DEDUP_REMOVED lines=24> */
[----:B------:R-:W-:Y:S02]  /*138c0*/  LOP3.LUT R15, R15, 0xff0000, R10, 0xf8, !PT ;  /* 0x00ff00000f0f7812 */ /* 0x000fe400078ef80a */
[----:B0-----:R-:W-:-:S02]  /*138d0*/  F2FP.F16.E4M3.UNPACK_B R14, R6.H1 ;  /* 0x00000006ff0e723e */ /* 0x001fc400030006ff */
[----:B------:R-:W-:Y:S02]  /*138e0*/  F2FP.F16.E4M3.UNPACK_B R28, R29 ;  /* 0x0000001dff1c723e */ /* 0x000fe400020006ff */
[----:B------:R-:W-:Y:S02]  /*138f0*/  F2FP.F16.E4M3.UNPACK_B R21, R25 ;  /* 0x00000019ff15723e */ /* 0x000fe400020006ff */
[----:B------:R-:W-:Y:S01]  /*13900*/  LOP3.LUT R24, R15, 0xff000000, R10, 0xf8, !PT ;  /* 0xff0000000f187812 */ /* 0x000fe200078ef80a */
[----:B------:R-:W-:Y:S01]  /*13910*/  HADD2.F32 R10, -RZ, R14.H1_H1 ;  /* 0x3000000eff0a7230 */ /* 0x000fe20000004100 */
[----:B------:R-:W-:Y:S01]  /*13920*/  F2FP.F16.E4M3.UNPACK_B R11, R5.H1 ;  /* 0x00000005ff0b723e */ /* 0x000fe200030006ff */
[----:B------:R-:W-:Y:S01]  /*13930*/  HADD2.F32 R30, -RZ, R28.H1_H1 ;  /* 0x3000001cff1e7230 */ /* 0x000fe20000004100 */
[--C-:B------:R-:W-:Y:S01]  /*13940*/  LOP3.LUT R27, R27, 0xff0000, R20.reuse, 0xf8, !PT ;  /* 0x00ff00001b1b7812 */ /* 0x100fe200078ef814 */
[----:B------:R-:W-:Y:S01]  /*13950*/  HADD2.F32 R26, -RZ, R21.H1_H1 ;  /* 0x30000015ff1a7230 */ /* 0x000fe20000004100 */
[----:B------:R-:W-:Y:S01]  /*13960*/  F2FP.F16.E4M3.UNPACK_B R29, R29.H1 ;  /* 0x0000001dff1d723e */ /* 0x000fe200030006ff */
[----:B------:R-:W-:Y:S01]  /*13970*/  HADD2.F32 R15, -RZ, R14.H0_H0 ;  /* 0x2000000eff0f7230 */ /* 0x000fe20000004100 */
[----:B------:R-:W-:Y:S01]  /*13980*/  F2FP.F16.E4M3.UNPACK_B R14, R6 ;  /* 0x00000006ff0e723e */ /* 0x000fe200020006ff */
[C---:B------:R-:W-:Y:S01]  /*13990*/  FMUL.FTZ R32, R10.reuse, R30 ;  /* 0x0000001e0a207220 */ /* 0x040fe20000410000 */
[----:B------:R-:W-:Y:S01]  /*139a0*/  FMUL.FTZ R31, R10, R26 ;  /* 0x0000001a0a1f7220 */ /* 0x000fe20000410000 */
[----:B------:R-:W-:Y:S01]  /*139b0*/  F2FP.F16.E4M3.UNPACK_B R10, R5 ;  /* 0x00000005ff0a723e */ /* 0x000fe200020006ff */
[----:B------:R-:W-:Y:S01]  /*139c0*/  HADD2.F32 R28, -RZ, R28.H0_H0 ;  /* 0x2000001cff1c7230 */ /* 0x000fe20000004100 */
[----:B------:R-:W-:Y:S01]  /*139d0*/  LOP3.LUT R27, R27, 0xff000000, R20, 0xf8, !PT ;  /* 0xff0000001b1b7812 */ /* 0x000fe200078ef814 */
[----:B------:R-:W-:-:S02]  /*139e0*/  HADD2.F32 R5, -RZ, R14.H1_H1 ;  /* 0x3000000eff057230 */ /* 0x000fc40000004100 */
[C---:B------:R-:W-:Y:S01]  /*139f0*/  FFMA.FTZ R32, R15.reuse, R26, -R32 ;  /* 0x0000001a0f207223 */ /* 0x040fe20000010820 */
[----:B------:R-:W-:Y:S01]  /*13a00*/  FFMA.FTZ R33, R15, R30, R31 ;  /* 0x0000001e0f217223 */ /* 0x000fe2000001001f */
[----:B------:R-:W-:Y:S01]  /*13a10*/  HADD2.F32 R21, -RZ, R21.H0_H0 ;  /* 0x20000015ff157230 */ /* 0x000fe20000004100 */
[----:B------:R-:W-:Y:S01]  /*13a20*/  F2FP.F16.E4M3.UNPACK_B R20, R7 ;  /* 0x00000007ff14723e */ /* 0x000fe200020006ff */
[----:B------:R-:W-:Y:S01]  /*13a30*/  HADD2.F32 R14, -RZ, R14.H0_H0 ;  /* 0x2000000eff0e7230 */ /* 0x000fe20000004100 */
[----:B------:R-:W-:Y:S01]  /*13a40*/  F2FP.F16.E4M3.UNPACK_B R25, R25.H1 ;  /* 0x00000019ff19723e */ /* 0x000fe200030006ff */
[C---:B------:R-:W-:Y:S01]  /*13a50*/  FMUL.FTZ R15, R5.reuse, R28 ;  /* 0x0000001c050f7220 */ /* 0x040fe20000410000 */
[----:B------:R-:W-:Y:S01]  /*13a60*/  FMUL.FTZ R31, R5, R21 ;  /* 0x00000015051f7220 */ /* 0x000fe20000410000 */
[----:B------:R-:W-:Y:S01]  /*13a70*/  F2FP.F16.E4M3.UNPACK_B R7, R7.H1 ;  /* 0x00000007ff07723e */ /* 0x000fe200030006ff */
[----:B------:R-:W-:Y:S02]  /*13a80*/  HADD2.F32 R5, -RZ, R20.H1_H1 ;  /* 0x30000014ff057230 */ /* 0x000fe40000004100 */
[----:B------:R-:W-:Y:S01]  /*13a90*/  FFMA.FTZ R30, R14, R21, -R15 ;  /* 0x000000150e1e7223 */ /* 0x000fe2000001080f */
[----:B------:R-:W-:-:S02]  /*13aa0*/  HADD2.F32 R26, -RZ, R29.H0_H0 ;  /* 0x2000001dff1a7230 */ /* 0x000fc40000004100 */
[----:B------:R-:W-:Y:S01]  /*13ab0*/  FFMA.FTZ R31, R14, R28, R31 ;  /* 0x0000001c0e1f7223 */ /* 0x000fe2000001001f */
[----:B------:R-:W-:Y:S01]  /*13ac0*/  HADD2.F32 R15, -RZ, R25.H0_H0 ;  /* 0x20000019ff0f7230 */ /* 0x000fe20000004100 */
[----:B------:R-:W-:Y:S01]  /*13ad0*/  F2FP.F16.E4M3.UNPACK_B R6, R4 ;  /* 0x00000004ff06723e */ /* 0x000fe200020006ff */
[----:B------:R-:W-:Y:S02]  /*13ae0*/  HADD2.F32 R20, -RZ, R20.H0_H0 ;  /* 0x20000014ff147230 */ /* 0x000fe40000004100 */
[C---:B------:R-:W-:Y:S01]  /*13af0*/  FMUL.FTZ R21, R5.reuse, R26 ;  /* 0x0000001a05157220 */ /* 0x040fe20000410000 */
[----:B------:R-:W-:Y:S02]  /*13b00*/  HADD2.F32 R29, -RZ, R29.H1_H1 ;  /* 0x3000001dff1d7230 */ /* 0x000fe40000004100 */
[-C--:B------:R-:W-:Y:S01]  /*13b10*/  FMUL.FTZ R35, R5, R15.reuse ;  /* 0x0000000f05237220 */ /* 0x080fe20000410000 */
[----:B------:R-:W-:Y:S02]  /*13b20*/  HADD2.F32 R14, -RZ, R7.H1_H1 ;  /* 0x30000007ff0e7230 */ /* 0x000fe40000004100 */
[----:B------:R-:W-:Y:S01]  /*13b30*/  FFMA.FTZ R34, R20, R15, -R21 ;  /* 0x0000000f14227223 */ /* 0x000fe20000010815 */
[----:B------:R-:W-:-:S02]  /*13b40*/  HADD2.F32 R25, -RZ, R25.H1_H1 ;  /* 0x30000019ff197230 */ /* 0x000fc40000004100 */
[----:B------:R-:W-:Y:S01]  /*13b50*/  FFMA.FTZ R35, R20, R26, R35 ;  /* 0x0000001a14237223 */ /* 0x000fe20000010023 */
[----:B------:R-:W-:Y:S02]  /*13b60*/  HADD2.F32 R5, -RZ, R7.H0_H0 ;  /* 0x20000007ff057230 */ /* 0x000fe40000004100 */
[C---:B------:R-:W-:Y:S01]  /*13b70*/  FMUL.FTZ R28, R14.reuse, R29 ;  /* 0x0000001d0e1c7220 */ /* 0x040fe20000410000 */
[----:B------:R-:W-:Y:S01]  /*13b80*/  F2FP.F16.E4M3.UNPACK_B R4, R4.H1 ;  /* 0x00000004ff04723e */ /* 0x000fe200030006ff */
[----:B------:R-:W-:Y:S01]  /*13b90*/  FMUL.FTZ R20, R14, R25 ;  /* 0x000000190e147220 */ /* 0x000fe20000410000 */
[----:B------:R-:W-:Y:S01]  /*13ba0*/  F2FP.F16.E4M3.UNPACK_B R15, R27 ;  /* 0x0000001bff0f723e */ /* 0x000fe200020006ff */
[C---:B------:R-:W-:Y:S01]  /*13bb0*/  FFMA.FTZ R36, R5.reuse, R25, -R28 ;  /* 0x0000001905247223 */ /* 0x040fe2000001081c */
[-C--:B------:R-:W-:Y:S01]  /*13bc0*/  F2FP.F16.E4M3.UNPACK_B R14, R24.reuse ;  /* 0x00000018ff0e723e */ /* 0x080fe200020006ff */
[----:B------:R-:W-:Y:S01]  /*13bd0*/  FFMA.FTZ R29, R5, R29, R20 ;  /* 0x0000001d051d7223 */ /* 0x000fe20000010014 */
[----:B------:R-:W-:Y:S01]  /*13be0*/  HADD2.F32 R7, -RZ, R4.H1_H1 ;  /* 0x30000004ff077230 */ /* 0x000fe20000004100 */
[----:B------:R-:W-:Y:S01]  /*13bf0*/  F2FP.F16.E4M3.UNPACK_B R24, R24.H1 ;  /* 0x00000018ff18723e */ /* 0x000fe200030006ff */
[----:B------:R-:W-:Y:S01]  /*13c00*/  HADD2.F32 R26, -RZ, R15.H1_H1 ;  /* 0x3000000fff1a7230 */ /* 0x000fe20000004100 */
[----:B------:R-:W-:Y:S01]  /*13c10*/  F2FP.F16.E4M3.UNPACK_B R27, R27.H1 ;  /* 0x0000001bff1b723e */ /* 0x000fe200030006ff */
[----:B------:R-:W-:-:S02]  /*13c20*/  HADD2.F32 R20, -RZ, R14.H1_H1 ;  /* 0x3000000eff147230 */ /* 0x000fc40000004100 */
[----:B------:R-:W-:Y:S02]  /*13c30*/  HADD2.F32 R5, -RZ, R4.H0_H0 ;  /* 0x20000004ff057230 */ /* 0x000fe40000004100 */
[----:B------:R-:W-:Y:S01]  /*13c40*/  FMUL.FTZ R28, R7, R26 ;  /* 0x0000001a071c7220 */ /* 0x000fe20000410000 */
[----:B------:R-:W-:Y:S02]  /*13c50*/  HADD2.F32 R21, -RZ, R15.H0_H0 ;  /* 0x2000000fff157230 */ /* 0x000fe40000004100 */
[----:B------:R-:W-:Y:S02]  /*13c60*/  HADD2.F32 R4, -RZ, R6.H1_H1 ;  /* 0x30000006ff047230 */ /* 0x000fe40000004100 */
[-C--:B------:R-:W-:Y:S01]  /*13c70*/  FFMA.FTZ R28, R5, R20.reuse, -R28 ;  /* 0x00000014051c7223 */ /* 0x080fe2000001081c */
[----:B------:R-:W-:Y:S02]  /*13c80*/  HADD2.F32 R15, -RZ, R14.H0_H0 ;  /* 0x2000000eff0f7230 */ /* 0x000fe40000004100 */
[----:B------:R-:W-:Y:S01]  /*13c90*/  FMUL.FTZ R14, R7, R20 ;  /* 0x00000014070e7220 */ /* 0x000fe20000410000 */
[----:B------:R-:W-:-:S02]  /*13ca0*/  HADD2.F32 R6, -RZ, R6.H0_H0 ;  /* 0x20000006ff067230 */ /* 0x000fc40000004100 */
[C---:B------:R-:W-:Y:S01]  /*13cb0*/  FMUL.FTZ R7, R4.reuse, R21 ;  /* 0x0000001504077220 */ /* 0x040fe20000410000 */
[-C--:B------:R-:W-:Y:S01]  /*13cc0*/  FMUL.FTZ R4, R4, R15.reuse ;  /* 0x0000000f04047220 */ /* 0x080fe20000410000 */
[----:B------:R-:W-:Y:S02]  /*13cd0*/  FFMA.FTZ R25, R5, R26, R14 ;  /* 0x0000001a05197223 */ /* 0x000fe4000001000e */
[C---:B------:R-:W-:Y:S01]  /*13ce0*/  FFMA.FTZ R15, R6.reuse, R15, -R7 ;  /* 0x0000000f060f7223 */ /* 0x040fe20000010807 */
[----:B------:R-:W-:Y:S02]  /*13cf0*/  HADD2.F32 R5, -RZ, R11.H1_H1 ;  /* 0x3000000bff057230 */ /* 0x000fe40000004100 */
[----:B------:R-:W-:Y:S01]  /*13d00*/  FFMA.FTZ R20, R6, R21, R4 ;  /* 0x0000001506147223 */ /* 0x000fe20000010004 */
[----:B------:R-:W-:Y:S02]  /*13d10*/  HADD2.F32 R6, -RZ, R24.H1_H1 ;  /* 0x30000018ff067230 */ /* 0x000fe40000004100 */
[----:B------:R-:W-:-:S02]  /*13d20*/  HADD2.F32 R14, -RZ, R27.H1_H1 ;  /* 0x3000001bff0e7230 */ /* 0x000fc40000004100 */
[----:B------:R-:W-:Y:S02]  /*13d30*/  HADD2.F32 R27, -RZ, R27.H0_H0 ;  /* 0x2000001bff1b7230 */ /* 0x000fe40000004100 */
[C---:B------:R-:W-:Y:S01]  /*13d40*/  FMUL.FTZ R21, R5.reuse, R6 ;  /* 0x0000000605157220 */ /* 0x040fe20000410000 */
[----:B------:R-:W-:Y:S02]  /*13d50*/  HADD2.F32 R4, -RZ, R10.H1_H1 ;  /* 0x3000000aff047230 */ /* 0x000fe40000004100 */
[----:B------:R-:W-:Y:S02]  /*13d60*/  HADD2.F32 R7, -RZ, R24.H0_H0 ;  /* 0x20000018ff077230 */ /* 0x000fe40000004100 */
[----:B------:R-:W-:Y:S01]  /*13d70*/  FMUL.FTZ R24, R5, R14 ;  /* 0x0000000e05187220 */ /* 0x000fe20000410000 */
[----:B------:R-:W-:Y:S02]  /*13d80*/  HADD2.F32 R11, -RZ, R11.H0_H0 ;  /* 0x2000000bff0b7230 */ /* 0x000fe40000004100 */
[----:B------:R-:W-:Y:S01]  /*13d90*/  FMUL.FTZ R5, R4, R27 ;  /* 0x0000001b04057220 */ /* 0x000fe20000410000 */
[----:B------:R-:W-:-:S02]  /*13da0*/  HADD2.F32 R10, -RZ, R10.H0_H0 ;  /* 0x2000000aff0a7230 */ /* 0x000fc40000004100 */
[-C--:B------:R-:W-:Y:S01]  /*13db0*/  FMUL.FTZ R4, R4, R7.reuse ;  /* 0x0000000704047220 */ /* 0x080fe20000410000 */
[C---:B------:R-:W-:Y:S01]  /*13dc0*/  FFMA.FTZ R24, R11.reuse, R6, -R24 ;  /* 0x000000060b187223 */ /* 0x040fe20000010818 */
[----:B------:R-:W-:Y:S01]  /*13dd0*/  FFMA.FTZ R21, R11, R14, R21 ;  /* 0x0000000e0b157223 */ /* 0x000fe20000010015 */
[C---:B------:R-:W-:Y:S01]  /*13de0*/  FFMA.FTZ R5, R10.reuse, R7, -R5 ;  /* 0x000000070a057223 */ /* 0x040fe20000010805 */
[----:B------:R-:W-:Y:S01]  /*13df0*/  FFMA.FTZ R10, R10, R27, R4 ;  /* 0x0000001b0a0a7223 */ /* 0x000fe20000010004 */
[----:B------:R-:W-:Y:S02]  /*13e00*/  F2FP.SATFINITE.E4M3.F32.PACK_AB_MERGE_C R6, R33, R32, RZ ;  /* 0x000000202106723e */ /* 0x000fe400048070ff */
[----:B------:R-:W-:Y:S02]  /*13e10*/  F2FP.SATFINITE.E4M3.F32.PACK_AB_MERGE_C R7, R29, R36, RZ ;  /* 0x000000241d07723e */ /* 0x000fe400048070ff */
[----:B------:R-:W-:Y:S02]  /*13e20*/  F2FP.SATFINITE.E4M3.F32.PACK_AB_MERGE_C R4, R25, R28, RZ ;  /* 0x0000001c1904723e */ /* 0x000fe400048070ff */
[----:B------:R-:W-:-:S02]  /*13e30*/  F2FP.SATFINITE.E4M3.F32.PACK_AB_MERGE_C R21, R21, R24, RZ ;  /* 0x000000181515723e */ /* 0x000fc400048070ff */
[----:B------:R-:W-:Y:S02]  /*13e40*/  F2FP.SATFINITE.E4M3.F32.PACK_AB_MERGE_C R6, R31, R30, R6 ;  /* 0x0000001e1f06723e */ /* 0x000fe40004807006 */
[----:B------:R-:W-:Y:S02]  /*13e50*/  F2FP.SATFINITE.E4M3.F32.PACK_AB_MERGE_C R7, R35, R34, R7 ;  /* 0x000000222307723e */ /* 0x000fe40004807007 */
[----:B------:R-:W-:Y:S02]  /*13e60*/  F2FP.SATFINITE.E4M3.F32.PACK_AB_MERGE_C R4, R20, R15, R4 ;  /* 0x0000000f1404723e */ /* 0x000fe40004807004 */
[----:B------:R-:W-:-:S05]  /*13e70*/  F2FP.SATFINITE.E4M3.F32.PACK_AB_MERGE_C R5, R10, R5, R21 ;  /* 0x000000050a05723e */ /* 0x000fca0004807015 */
[----:B------:R4:W-:Y:S02]  /*13e80*/  STS.128 [R3+0x22200], R4 ;  /* 0x0222000403007388 */ /* 0x0009e40000000c00 */
.L_x_573:
[----:B------:R-:W-:Y:S05]  /*13e90*/  BSYNC B1 ;  /* 0x0000000000017941 */ /* 0x000fea0003800000 */
.L_x_572:
[----:B------:R-:W-:Y:S05]  /*13ea0*/  @P5 BRA `(.L_x_563) ;  /* 0x0000003c002c5947 */ /* 0x000fea0003800000 */
[----:B01234-:R-:W0:Y:S01]  /*13eb0*/  LDS.128 R4, [R0+0x22200] ;  /* 0x0222000000047984 */ /* 0x01fe220000000c00 */
[----:B-----5:R-:W-:Y:S02]  /*13ec0*/  SHF.R.U32.HI R11, RZ, 0x8, R9 ;  /* 0x00000008ff0b7819 */ /* 0x020fe40000011609 */
[----:B------:R-:W-:Y:S02]  /*13ed0*/  SHF.R.U32.HI R24, RZ, 0x8, R13 ;  /* 0x00000008ff187819 */ /* 0x000fe4000001160d */
[----:B------:R-:W-:Y:S02]  /*13ee0*/  SHF.R.U32.HI R15, RZ, 0x8, R12 ;  /* 0x00000008ff0f7819 */ /* 0x000fe4000001160c */
[----:B------:R-:W-:Y:S02]  /*13ef0*/  LOP3.LUT R14, R9, 0xff, RZ, 0xc0, !PT ;  /* 0x000000ff090e7812 */ /* 0x000fe400078ec0ff */
[----:B------:R-:W-:Y:S02]  /*13f00*/  LOP3.LUT R25, R13, 0xff, RZ, 0xc0, !PT ;  /* 0x000000ff0d197812 */ /* 0x000fe400078ec0ff */
[----:B------:R-:W-:-:S02]  /*13f10*/  LOP3.LUT R11, R11, 0xff, RZ, 0xc0, !PT ;  /* 0x000000ff0b0b7812 */ /* 0x000fc400078ec0ff */
[----:B------:R-:W-:Y:S02]  /*13f20*/  LOP3.LUT R24, R24, 0xff, RZ, 0xc0, !PT ;  /* 0x000000ff18187812 */ /* 0x000fe400078ec0ff */
[----:B------:R-:W-:Y:S02]  /*13f30*/  SHF.R.U32.HI R3, RZ, 0x8, R8 ;  /* 0x00000008ff037819 */ /* 0x000fe40000011608 */
[----:B------:R-:W-:Y:S02]  /*13f40*/  LOP3.LUT R20, R15, 0xff, RZ, 0xc0, !PT ;  /* 0x000000ff0f147812 */ /* 0x000fe400078ec0ff */
[----:B------:R-:W-:Y:S02]  /*13f50*/  PRMT R15, R11, 0x7604, R14 ;  /* 0x000076040b0f7816 */ /* 0x000fe4000000000e */
[----:B------:R-:W-:Y:S02]  /*13f60*/  PRMT R25, R24, 0x7604, R25 ;  /* 0x0000760418197816 */ /* 0x000fe40000000019 */
[----:B------:R-:W-:-:S02]  /*13f70*/  SHF.R.U32.HI R14, RZ, 0x10, R9 ;  /* 0x00000010ff0e7819 */ /* 0x000fc40000011609 */
[----:B------:R-:W-:Y:S02]  /*13f80*/  SHF.R.U32.HI R24, RZ, 0x10, R13 ;  /* 0x00000010ff187819 */ /* 0x000fe4000001160d */
[----:B------:R-:W-:Y:S02]  /*13f90*/  LOP3.LUT R10, R8, 0xff, RZ, 0xc0, !PT ;  /* 0x000000ff080a7812 */ /* 0x000fe400078ec0ff */
[----:B------:R-:W-:Y:S02]  /*13fa0*/  LOP3.LUT R21, R12, 0xff, RZ, 0xc0, !PT ;  /* 0x000000ff0c157812 */ /* 0x000fe400078ec0ff */
[----:B------:R-:W-:Y:S02]  /*13fb0*/  LOP3.LUT R3, R3, 0xff, RZ, 0xc0, !PT ;  /* 0x000000ff03037812 */ /* 0x000fe400078ec0ff */
[----:B------:R-:W-:Y:S02]  /*13fc0*/  SHF.R.U32.HI R11, RZ, 0x10, R12 ;  /* 0x00000010ff0b7819 */ /* 0x000fe4000001160c */
[----:B------:R-:W-:-:S02]  /*13fd0*/  LOP3.LUT R14, R14, 0xff, RZ, 0xc0, !PT ;  /* 0x000000ff0e0e7812 */ /* 0x000fc400078ec0ff */
[----:B------:R-:W-:Y:S02]  /*13fe0*/  LOP3.LUT R24, R24, 0xff, RZ, 0xc0, !PT ;  /* 0x000000ff18187812 */ /* 0x000fe400078ec0ff */
[----:B------:R-:W-:Y:S02]  /*13ff0*/  PRMT R10, R3, 0x7604, R10 ;  /* 0x00007604030a7816 */ /* 0x000fe4000000000a */
[----:B------:R-:W-:Y:S02]  /*14000*/  PRMT R21, R20, 0x7604, R21 ;  /* 0x0000760414157816 */ /* 0x000fe40000000015 */
[----:B------:R-:W-:Y:S02]  /*14010*/  SHF.R.U32.HI R3, RZ, 0x10, R8 ;  /* 0x00000010ff037819 */ /* 0x000fe40000011608 */
[----:B------:R-:W-:Y:S02]  /*14020*/  LOP3.LUT R20, R11, 0xff, RZ, 0xc0, !PT ;  /* 0x000000ff0b147812 */ /* 0x000fe400078ec0ff */
[----:B------:R-:W-:-:S02]  /*14030*/  PRMT R15, R14, 0x7054, R15 ;  /* 0x000070540e0f7816 */ /* 0x000fc4000000000f */
[----:B------:R-:W-:Y:S02]  /*14040*/  PRMT R25, R24, 0x7054, R25 ;  /* 0x0000705418197816 */ /* 0x000fe40000000019 */
[----:B------:R-:W-:Y:S02]  /*14050*/  LOP3.LUT R3, R3, 0xff, RZ, 0xc0, !PT ;  /* 0x000000ff03037812 */ /* 0x000fe400078ec0ff */
[----:B------:R-:W-:Y:S02]  /*14060*/  PRMT R21, R20, 0x7054, R21 ;  /* 0x0000705414157816 */ /* 0x000fe40000000015 */
[----:B------:R-:W-:Y:S02]  /*14070*/  LOP3.LUT R25, R25, 0xff000000, R13, 0xf8, !PT ;  /* 0xff00000019197812 */ /* 0x000fe400078ef80d */
[----:B------:R-:W-:Y:S02]  /*14080*/  LOP3.LUT R15, R15, 0xff000000, R9, 0xf8, !PT ;  /* 0xff0000000f0f7812 */ /* 0x000fe400078ef809 */
[----:B------:R-:W-:-:S02]  /*14090*/  PRMT R11, R3, 0x7054, R10 ;  /* 0x00007054030b7816 */ /* 0x000fc4000000000a */
[----:B------:R-:W-:Y:S02]  /*140a0*/  LOP3.LUT R21, R21, 0xff000000, R12, 0xf8, !PT ;  /* 0xff00000015157812 */ /* 0x000fe400078ef80c */
[-C--:B0-----:R-:W-:Y:S02]  /*140b0*/  F2FP.F16.E4M3.UNPACK_B R3, R6.reuse.H1 ;  /* 0x00000006ff03723e */ /* 0x081fe400030006ff */
[----:B------:R-:W-:Y:S02]  /*140c0*/  F2FP.F16.E4M3.UNPACK_B R20, R25 ;  /* 0x00000019ff14723e */ /* 0x000fe400020006ff */
[----:B------:R-:W-:Y:S01]  /*140d0*/  F2FP.F16.E4M3.UNPACK_B R12, R15 ;  /* 0x0000000fff0c723e */ /* 0x000fe200020006ff */
[--C-:B------:R-:W-:Y:S01]  /*140e0*/  HADD2.F32 R9, -RZ, R3.reuse.H0_H0 ;  /* 0x20000003ff097230 */ /* 0x100fe20000004100 */
[----:B------:R-:W-:Y:S01]  /*140f0*/  LOP3.LUT R14, R11, 0xff000000, R8, 0xf8, !PT ;  /* 0xff0000000b0e7812 */ /* 0x000fe200078ef808 */
[----:B------:R-:W-:Y:S01]  /*14100*/  HADD2.F32 R8, -RZ, R3.H1_H1 ;  /* 0x30000003ff087230 */ /* 0x000fe20000004100 */
[----:B------:R-:W-:Y:S01]  /*14110*/  F2FP.F16.E4M3.UNPACK_B R6, R6 ;  /* 0x00000006ff06723e */ /* 0x000fe200020006ff */
[----:B------:R-:W-:Y:S01]  /*14120*/  HADD2.F32 R24, -RZ, R20.H1_H1 ;  /* 0x30000014ff187230 */ /* 0x000fe20000004100 */
[-C--:B------:R-:W-:Y:S01]  /*14130*/  F2FP.F16.E4M3.UNPACK_B R10, R7.reuse ;  /* 0x00000007ff0a723e */ /* 0x080fe200020006ff */
[----:B------:R-:W-:Y:S01]  /*14140*/  HADD2.F32 R13, -RZ, R12.H1_H1 ;  /* 0x3000000cff0d7230 */ /* 0x000fe20000004100 */
[----:B------:R-:W-:Y:S01]  /*14150*/  F2FP.F16.E4M3.UNPACK_B R11, R7.H1 ;  /* 0x00000007ff0b723e */ /* 0x000fe200030006ff */
[----:B------:R-:W-:-:S02]  /*14160*/  HADD2.F32 R20, -RZ, R20.H0_H0 ;  /* 0x20000014ff147230 */ /* 0x000fc40000004100 */
[CC--:B------:R-:W-:Y:S01]  /*14170*/  FMUL.FTZ R26, R8.reuse, R24.reuse ;  /* 0x00000018081a7220 */ /* 0x0c0fe20000410000 */
[----:B------:R-:W-:Y:S01]  /*14180*/  F2FP.F16.E4M3.UNPACK_B R7, R5 ;  /* 0x00000005ff07723e */ /* 0x000fe200020006ff */
[----:B------:R-:W-:Y:S01]  /*14190*/  FMUL.FTZ R27, R8, R13 ;  /* 0x0000000d081b7220 */ /* 0x000fe20000410000 */
[----:B------:R-:W-:Y:S01]  /*141a0*/  F2FP.F16.E4M3.UNPACK_B R8, R5.H1 ;  /* 0x00000005ff08723e */ /* 0x000fe200030006ff */
[----:B------:R-:W-:Y:S02]  /*141b0*/  HADD2.F32 R5, -RZ, R6.H1_H1 ;  /* 0x30000006ff057230 */ /* 0x000fe40000004100 */
[C---:B------:R-:W-:Y:S01]  /*141c0*/  FFMA.FTZ R28, R9.reuse, R13, -R26 ;  /* 0x0000000d091c7223 */ /* 0x040fe2000001081a */
[----:B------:R-:W-:Y:S02]  /*141d0*/  HADD2.F32 R12, -RZ, R12.H0_H0 ;  /* 0x2000000cff0c7230 */ /* 0x000fe40000004100 */
[----:B------:R-:W-:Y:S01]  /*141e0*/  FFMA.FTZ R29, R9, R24, R27 ;  /* 0x00000018091d7223 */ /* 0x000fe2000001001b */
[----:B------:R-:W-:Y:S01]  /*141f0*/  HADD2.F32 R6, -RZ, R6.H0_H0 ;  /* 0x20000006ff067230 */ /* 0x000fe20000004100 */
[----:B------:R-:W-:Y:S01]  /*14200*/  F2FP.F16.E4M3.UNPACK_B R25, R25.H1 ;  /* 0x00000019ff19723e */ /* 0x000fe200030006ff */
[C---:B------:R-:W-:Y:S01]  /*14210*/  FMUL.FTZ R9, R5.reuse, R20 ;  /* 0x0000001405097220 */ /* 0x040fe20000410000 */
[----:B------:R-:W-:Y:S01]  /*14220*/  F2FP.F16.E4M3.UNPACK_B R15, R15.H1 ;  /* 0x0000000fff0f723e */ /* 0x000fe200030006ff */
[----:B------:R-:W-:Y:S01]  /*14230*/  FMUL.FTZ R27, R5, R12 ;  /* 0x0000000c051b7220 */ /* 0x000fe20000410000 */
[----:B------:R-:W-:-:S02]  /*14240*/  HADD2.F32 R5, -RZ, R10.H1_H1 ;  /* 0x3000000aff057230 */ /* 0x000fc40000004100 */
[C---:B------:R-:W-:Y:S01]  /*14250*/  FFMA.FTZ R26, R6.reuse, R12, -R9 ;  /* 0x0000000c061a7223 */ /* 0x040fe20000010809 */
[----:B------:R-:W-:Y:S02]  /*14260*/  HADD2.F32 R13, -RZ, R25.H0_H0 ;  /* 0x20000019ff0d7230 */ /* 0x000fe40000004100 */
[----:B------:R-:W-:Y:S01]  /*14270*/  FFMA.FTZ R27, R6, R20, R27 ;  /* 0x00000014061b7223 */ /* 0x000fe2000001001b */
[----:B------:R-:W-:Y:S01]  /*14280*/  HADD2.F32 R9, -RZ, R15.H0_H0 ;  /* 0x2000000fff097230 */ /* 0x000fe20000004100 */
[----:B------:R-:W-:Y:S01]  /*14290*/  F2FP.F16.E4M3.UNPACK_B R3, R4 ;  /* 0x00000004ff03723e */ /* 0x000fe200020006ff */
        /* <DEDUP_REMOVED lines=12> */
[----:B------:R-:W-:Y:S01]  /*14360*/  F2FP.F16.E4M3.UNPACK_B R4, R4.H1 ;  /* 0x00000004ff04723e */ /* 0x000fe200030006ff */
[C---:B------:R-:W-:Y:S01]  /*14370*/  FFMA.FTZ R32, R11.reuse, R15, -R12 ;  /* 0x0000000f0b207223 */ /* 0x040fe2000001080c */
[-C--:B------:R-:W-:Y:S01]  /*14380*/  F2FP.F16.E4M3.UNPACK_B R9, R14.reuse ;  /* 0x0000000eff09723e */ /* 0x080fe200020006ff */
[----:B------:R-:W-:Y:S01]  /*14390*/  FFMA.FTZ R25, R11, R25, R10 ;  /* 0x000000190b197223 */ /* 0x000fe2000001000a */
[--C-:B------:R-:W-:Y:S01]  /*143a0*/  HADD2.F32 R12, -RZ, R5.reuse.H1_H1 ;  /* 0x30000005ff0c7230 */ /* 0x100fe20000004100 */
[----:B------:R-:W-:Y:S01]  /*143b0*/  F2FP.F16.E4M3.UNPACK_B R14, R14.H1 ;  /* 0x0000000eff0e723e */ /* 0x000fe200030006ff */
[----:B------:R-:W-:Y:S01]  /*143c0*/  HADD2.F32 R11, -RZ, R5.H0_H0 ;  /* 0x20000005ff0b7230 */ /* 0x000fe20000004100 */
[----:B------:R-:W-:Y:S01]  /*143d0*/  F2FP.F16.E4M3.UNPACK_B R21, R21.H1 ;  /* 0x00000015ff15723e */ /* 0x000fe200030006ff */
[----:B------:R-:W-:-:S02]  /*143e0*/  HADD2.F32 R6, -RZ, R4.H1_H1 ;  /* 0x30000004ff067230 */ /* 0x000fc40000004100 */
[----:B------:R-:W-:Y:S02]  /*143f0*/  HADD2.F32 R10, -RZ, R9.H1_H1 ;  /* 0x30000009ff0a7230 */ /* 0x000fe40000004100 */
[----:B------:R-:W-:Y:S02]  /*14400*/  HADD2.F32 R5, -RZ, R4.H0_H0 ;  /* 0x20000004ff057230 */ /* 0x000fe40000004100 */
[C---:B------:R-:W-:Y:S01]  /*14410*/  FMUL.FTZ R20, R6.reuse, R12 ;  /* 0x0000000c06147220 */ /* 0x040fe20000410000 */
[----:B------:R-:W-:Y:S02]  /*14420*/  HADD2.F32 R4, -RZ, R3.H1_H1 ;  /* 0x30000003ff047230 */ /* 0x000fe40000004100 */
[-C--:B------:R-:W-:Y:S01]  /*14430*/  FMUL.FTZ R24, R6, R10.reuse ;  /* 0x0000000a06187220 */ /* 0x080fe20000410000 */
[----:B------:R-:W-:Y:S02]  /*14440*/  HADD2.F32 R9, -RZ, R9.H0_H0 ;  /* 0x20000009ff097230 */ /* 0x000fe40000004100 */
[----:B------:R-:W-:Y:S01]  /*14450*/  FFMA.FTZ R20, R5, R10, -R20 ;  /* 0x0000000a05147223 */ /* 0x000fe20000010814 */
[----:B------:R-:W-:-:S02]  /*14460*/  HADD2.F32 R3, -RZ, R3.H0_H0 ;  /* 0x20000003ff037230 */ /* 0x000fc40000004100 */
[C---:B------:R-:W-:Y:S01]  /*14470*/  FMUL.FTZ R6, R4.reuse, R11 ;  /* 0x0000000b04067220 */ /* 0x040fe20000410000 */
[----:B------:R-:W-:Y:S01]  /*14480*/  FFMA.FTZ R13, R5, R12, R24 ;  /* 0x0000000c050d7223 */ /* 0x000fe20000010018 */
[-C--:B------:R-:W-:Y:S01]  /*14490*/  FMUL.FTZ R4, R4, R9.reuse ;  /* 0x0000000904047220 */ /* 0x080fe20000410000 */
[----:B------:R-:W-:Y:S02]  /*144a0*/  HADD2.F32 R5, -RZ, R14.H1_H1 ;  /* 0x3000000eff057230 */ /* 0x000fe40000004100 */
[C---:B------:R-:W-:Y:S01]  /*144b0*/  FFMA.FTZ R10, R3.reuse, R9, -R6 ;  /* 0x00000009030a7223 */ /* 0x040fe20000010806 */
[--C-:B------:R-:W-:Y:S02]  /*144c0*/  HADD2.F32 R9, -RZ, R21.reuse.H1_H1 ;  /* 0x30000015ff097230 */ /* 0x100fe40000004100 */
[----:B------:R-:W-:Y:S01]  /*144d0*/  FFMA.FTZ R11, R3, R11, R4 ;  /* 0x0000000b030b7223 */ /* 0x000fe20000010004 */
[----:B------:R-:W-:Y:S02]  /*144e0*/  HADD2.F32 R4, -RZ, R8.H1_H1 ;  /* 0x30000008ff047230 */ /* 0x000fe40000004100 */
[----:B------:R-:W-:-:S02]  /*144f0*/  HADD2.F32 R6, -RZ, R21.H0_H0 ;  /* 0x20000015ff067230 */ /* 0x000fc40000004100 */
[--C-:B------:R-:W-:Y:S02]  /*14500*/  HADD2.F32 R3, -RZ, R7.reuse.H1_H1 ;  /* 0x30000007ff037230 */ /* 0x100fe40000004100 */
[C---:B------:R-:W-:Y:S01]  /*14510*/  FMUL.FTZ R15, R4.reuse, R9 ;  /* 0x00000009040f7220 */ /* 0x040fe20000410000 */
[----:B------:R-:W-:Y:S02]  /*14520*/  HADD2.F32 R14, -RZ, R14.H0_H0 ;  /* 0x2000000eff0e7230 */ /* 0x000fe40000004100 */
[-C--:B------:R-:W-:Y:S01]  /*14530*/  FMUL.FTZ R12, R4, R5.reuse ;  /* 0x00000005040c7220 */ /* 0x080fe20000410000 */
        /* <DEDUP_REMOVED lines=16> */
[----:B------:R0:W-:Y:S01]  /*14640*/  STS.128 [R0+0x22200], R4 ;  /* 0x0222000400007388 */ /* 0x0001e20000000c00 */
[----:B------:R-:W-:Y:S05]  /*14650*/  BRA `(.L_x_563) ;  /* 0x0000003400407947 */ /* 0x000fea0003800000 */
.L_x_557:
[----:B------:R-:W-:-:S03]  /*14660*/  UMOV UR4, 0xffffffff ;  /* 0xffffffff00047882 */ /* 0x000fc60000000000 */
[----:B------:R-:W-:Y:S05]  /*14670*/  BRA.DIV UR4, `(.L_x_574) ;  /* 0x0000017204307947 */ /* 0x000fea000b800000 */
[----:B------:R1:W2:Y:S04]  /*14680*/  SHFL.IDX PT, R5, R24, RZ, 0x1e1f ;  /* 0x001e1fff18057589 */ /* 0x0002a800000e0000 */
[----:B------:R1:W3:Y:S04]  /*14690*/  SHFL.IDX PT, R14, R28, RZ, 0x1e1f ;  /* 0x001e1fff1c0e7589 */ /* 0x0002e800000e0000 */
[----:B------:R1:W4:Y:S04]  /*146a0*/  SHFL.IDX PT, R3, R26, RZ, 0x1e1f ;  /* 0x001e1fff1a037589 */ /* 0x00032800000e0000 */
[----:B------:R1:W0:Y:S02]  /*146b0*/  SHFL.IDX PT, R7, R27, RZ, 0x1e1f ;  /* 0x001e1fff1b077589 */ /* 0x00022400000e0000 */
.L_x_818:
[----:B------:R-:W-:Y:S01]  /*146c0*/  ULDC UR4, c[0x0][0x448] ;  /* 0x0001120000047ab9 */ /* 0x000fe20000000800 */
[----:B------:R-:W-:Y:S01]  /*146d0*/  BSSY B1, `(.L_x_575) ;  /* 0x0000037000017945 */ /* 0x000fe20003800000 */
[----:B------:R-:W-:Y:S01]  /*146e0*/  IMAD R0, R135, UR4, RZ ;  /* 0x0000000487007c24 */ /* 0x000fe2000f8e02ff */
[----:B------:R-:W-:Y:S02]  /*146f0*/  CS2R R36, SRZ ;  /* 0x0000000000247805 */ /* 0x000fe4000001ff00 */
[----:B------:R-:W-:Y:S02]  /*14700*/  CS2R R38, SRZ ;  /* 0x0000000000267805 */ /* 0x000fe4000001ff00 */
[----:B------:R-:W-:Y:S02]  /*14710*/  CS2R R8, SRZ ;  /* 0x0000000000087805 */ /* 0x000fe4000001ff00 */
[----:B------:R-:W-:Y:S02]  /*14720*/  CS2R R10, SRZ ;  /* 0x00000000000a7805 */ /* 0x000fe4000001ff00 */
[----:B------:R-:W-:-:S02]  /*14730*/  ISETP.GE.AND P0, PT, R6, R0, PT ;  /* 0x000000000600720c */ /* 0x000fc40003f06270 */
[----:B-1----:R-:W-:Y:S02]  /*14740*/  CS2R R24, SRZ ;  /* 0x0000000000187805 */ /* 0x002fe4000001ff00 */
[----:B------:R-:W-:Y:S02]  /*14750*/  CS2R R26, SRZ ;  /* 0x00000000001a7805 */ /* 0x000fe4000001ff00 */
[----:B------:R-:W-:Y:S02]  /*14760*/  CS2R R40, SRZ ;  /* 0x0000000000287805 */ /* 0x000fe4000001ff00 */
[----:B------:R-:W-:Y:S02]  /*14770*/  CS2R R42, SRZ ;  /* 0x00000000002a7805 */ /* 0x000fe4000001ff00 */
[----:B------:R-:W-:Y:S02]  /*14780*/  CS2R R28, SRZ ;  /* 0x00000000001c7805 */ /* 0x000fe4000001ff00 */
[----:B------:R-:W-:-:S02]  /*14790*/  CS2R R30, SRZ ;  /* 0x00000000001e7805 */ /* 0x000fc4000001ff00 */
[----:B------:R-:W-:Y:S02]  /*147a0*/  CS2R R32, SRZ ;  /* 0x0000000000207805 */ /* 0x000fe4000001ff00 */
[----:B------:R-:W-:Y:S01]  /*147b0*/  CS2R R34, SRZ ;  /* 0x0000000000227805 */ /* 0x000fe2000001ff00 */
[----:B------:R-:W-:Y:S06]  /*147c0*/  @P0 BRA `(.L_x_576) ;  /* 0x00000000009c0947 */ /* 0x000fec0003800000 */
[----:B------:R-:W3:Y:S01]  /*147d0*/  LDL R4, [R1] ;  /* 0x0000000001047983 */ /* 0x000ee20000100800 */
[----:B------:R-:W-:Y:S01]  /*147e0*/  ULDC UR4, c[0x0][0x3f4] ;  /* 0x0000fd0000047ab9 */ /* 0x000fe20000000800 */
[----:B------:R-:W-:Y:S02]  /*147f0*/  CS2R R40, SRZ ;  /* 0x0000000000287805 */ /* 0x000fe4000001ff00 */
[----:B------:R-:W-:Y:S02]  /*14800*/  ISETP.GE.AND P1, PT, R225, UR4, PT ;  /* 0x00000004e1007c0c */ /* 0x000fe4000bf26270 */
[----:B------:R-:W-:Y:S02]  /*14810*/  CS2R R42, SRZ ;  /* 0x00000000002a7805 */ /* 0x000fe4000001ff00 */
[----:B------:R-:W-:Y:S02]  /*14820*/  ISETP.GE.AND P2, PT, R16, UR4, PT ;  /* 0x0000000410007c0c */ /* 0x000fe4000bf46270 */
[----:B------:R-:W-:-:S02]  /*14830*/  CS2R R36, SRZ ;  /* 0x0000000000247805 */ /* 0x000fc4000001ff00 */
[----:B------:R-:W-:Y:S02]  /*14840*/  ISETP.GE.AND P0, PT, R226, UR4, PT ;  /* 0x00000004e2007c0c */ /* 0x000fe4000bf06270 */
[----:B------:R-:W-:Y:S02]  /*14850*/  CS2R R38, SRZ ;  /* 0x0000000000267805 */ /* 0x000fe4000001ff00 */
[----:B------:R-:W-:Y:S02]  /*14860*/  CS2R R28, SRZ ;  /* 0x00000000001c7805 */ /* 0x000fe4000001ff00 */
[----:B------:R-:W-:Y:S01]  /*14870*/  CS2R R30, SRZ ;  /* 0x00000000001e7805 */ /* 0x000fe2000001ff00 */
[----:B------:R-:W-:Y:S02]  /*14880*/  @!P1 IMAD.SHL.U32 R20, R227, 0x10, RZ ;  /* 0x00000010e3149824 */ /* 0x000fe400078e00ff */
[----:B--2---:R-:W-:-:S03]  /*14890*/  @!P2 IADD3 R12, P3, R16, R5, RZ ;  /* 0x00000005100ca210 */ /* 0x004fc60007f7e0ff */
[----:B------:R-:W-:Y:S02]  /*148a0*/  @!P1 SHF.R.S32.HI R6, RZ, 0x1f, R20 ;  /* 0x0000001fff069819 */ /* 0x000fe40000011414 */
[----:B0---4-:R-:W-:Y:S01]  /*148b0*/  @!P2 IMAD.X R13, R3, 0x1, R17, P3 ;  /* 0x00000001030da824 */ /* 0x011fe200018e0611 */
[----:B------:R-:W-:Y:S02]  /*148c0*/  CS2R R10, SRZ ;  /* 0x00000000000a7805 */ /* 0x000fe4000001ff00 */
[----:B------:R-:W-:Y:S02]  /*148d0*/  CS2R R32, SRZ ;  /* 0x0000000000207805 */ /* 0x000fe4000001ff00 */
[----:B------:R-:W-:Y:S02]  /*148e0*/  CS2R R34, SRZ ;  /* 0x0000000000227805 */ /* 0x000fe4000001ff00 */
[----:B------:R-:W-:Y:S02]  /*148f0*/  CS2R R24, SRZ ;  /* 0x0000000000187805 */ /* 0x000fe4000001ff00 */
[----:B------:R-:W-:Y:S01]  /*14900*/  CS2R R26, SRZ ;  /* 0x00000000001a7805 */ /* 0x000fe2000001ff00 */
[----:B------:R1:W5:Y:S01]  /*14910*/  @!P2 LD.E.128 R40, desc[UR50][R12.64] ;  /* 0x000000320c28a980 */ /* 0x000362000c101d00 */
[----:B---3--:R-:W-:Y:S01]  /*14920*/  @!P0 IMAD.SHL.U32 R48, R4, 0x10, RZ ;  /* 0x0000001004308824 */ /* 0x008fe200078e00ff */
[----:B------:R-:W-:-:S02]  /*14930*/  @!P1 IADD3 R4, P5, R20, R5, RZ ;  /* 0x0000000514049210 */ /* 0x000fc40007fbe0ff */
[----:B------:R-:W-:Y:S02]  /*14940*/  @!P1 IADD3 R20, P4, R20, R14, RZ ;  /* 0x0000000e14149210 */ /* 0x000fe40007f9e0ff */
[C---:B------:R-:W-:Y:S02]  /*14950*/  @!P0 IADD3 R46, P3, R48.reuse, R5, RZ ;  /* 0x00000005302e8210 */ /* 0x040fe40007f7e0ff */
[----:B------:R-:W-:Y:S01]  /*14960*/  @!P0 SHF.R.S32.HI R8, RZ, 0x1f, R48 ;  /* 0x0000001fff088819 */ /* 0x000fe20000011430 */
[----:B------:R-:W-:Y:S01]  /*14970*/  @!P1 IMAD.X R21, R7, 0x1, R6, P4 ;  /* 0x0000000107159824 */ /* 0x000fe200020e0606 */
[C---:B------:R-:W-:Y:S02]  /*14980*/  @!P1 IADD3.X R5, R3.reuse, R6, RZ, P5, !PT ;  /* 0x0000000603059210 */ /* 0x040fe40002ffe4ff */
[-C--:B------:R-:W-:Y:S01]  /*14990*/  @!P0 IADD3 R48, P5, R48, R14.reuse, RZ ;  /* 0x0000000e30308210 */ /* 0x080fe20007fbe0ff */
[--C-:B------:R-:W-:Y:S01]  /*149a0*/  @!P0 IMAD.X R47, R3, 0x1, R8.reuse, P3 ;  /* 0x00000001032f8824 */ /* 0x100fe200018e0608 */
[----:B------:R-:W-:Y:S01]  /*149b0*/  @!P2 IADD3 R14, P4, R16, R14, RZ ;  /* 0x0000000e100ea210 */ /* 0x000fe20007f9e0ff */
[----:B------:R1:W5:Y:S02]  /*149c0*/  @!P1 LD.E.128 R28, desc[UR50][R4.64] ;  /* 0x00000032041c9980 */ /* 0x000364000c101d00 */
[C---:B------:R-:W-:Y:S01]  /*149d0*/  @!P0 IMAD.X R49, R7.reuse, 0x1, R8, P5 ;  /* 0x0000000107318824 */ /* 0x040fe200028e0608 */
[----:B------:R-:W-:Y:S01]  /*149e0*/  CS2R R8, SRZ ;  /* 0x0000000000087805 */ /* 0x000fe2000001ff00 */
[----:B------:R-:W-:Y:S01]  /*149f0*/  @!P2 IMAD.X R15, R7, 0x1, R17, P4 ;  /* 0x00000001070fa824 */ /* 0x000fe200020e0611 */
[----:B------:R1:W5:Y:S04]  /*14a00*/  @!P0 LD.E.128 R32, desc[UR50][R46.64] ;  /* 0x000000322e208980 */ /* 0x000368000c101d00 */
[----:B------:R1:W5:Y:S04]  /*14a10*/  @!P2 LD.E.128 R36, desc[UR50][R14.64] ;  /* 0x000000320e24a980 */ /* 0x000368000c101d00 */
[----:B------:R1:W5:Y:S04]  /*14a20*/  @!P1 LD.E.128 R8, desc[UR50][R20.64] ;  /* 0x0000003214089980 */ /* 0x000368000c101d00 */
[----:B------:R1:W5:Y:S02]  /*14a30*/  @!P0 LD.E.128 R24, desc[UR50][R48.64] ;  /* 0x0000003230188980 */ /* 0x000364000c101d00 */
.L_x_576:
[----:B------:R-:W-:Y:S05]  /*14a40*/  BSYNC B1 ;  /* 0x0000000000017941 */ /* 0x000fea0003800000 */
.L_x_575:
[----:B------:R-:W-:Y:S01]  /*14a50*/  ULEA.HI UR4, UR37, UR37, URZ, 0x1 ;  /* 0x0000002525047291 */ /* 0x000fe2000f8f083f */
[----:B-1----:R-:W2:Y:S01]  /*14a60*/  S2R R4, SR_TID.X ;  /* 0x0000000000047919 */ /* 0x002ea20000002100 */
[----:B------:R-:W-:Y:S01]  /*14a70*/  IMAD R0, R221, -0x80, R0 ;  /* 0xffffff80dd007824 */ /* 0x000fe200078e0200 */
[----:B------:R-:W-:Y:S01]  /*14a80*/  BSSY B1, `(.L_x_577) ;  /* 0x000000d000017945 */ /* 0x000fe20003800000 */
[----:B------:R-:W-:-:S03]  /*14a90*/  ULOP3.LUT UR4, UR4, 0xfffffffe, URZ, 0xc0, !UPT ;  /* 0xfffffffe04047892 */ /* 0x000fc6000f8ec03f */
[----:B------:R-:W-:Y:S01]  /*14aa0*/  VIMNMX R0, R0, 0x80, PT ;  /* 0x0000008000007848 */ /* 0x000fe20003fe0100 */
[----:B------:R-:W-:-:S06]  /*14ab0*/  UIADD3 UR4, UR37, -UR4, URZ ;  /* 0x8000000425047290 */ /* 0x000fcc000fffe03f */
[----:B----4-:R-:W-:-:S04]  /*14ac0*/  MOV R3, UR4 ;  /* 0x0000000400037c02 */ /* 0x010fc80008000f00 */
[----:B------:R-:W-:-:S04]  /*14ad0*/  SHF.L.U32 R3, R3, 0x1f, RZ ;  /* 0x0000001f03037819 */ /* 0x000fc800000006ff */
[----:B------:R-:W1:Y:S01]  /*14ae0*/  SYNCS.PHASECHK.TRANS64.TRYWAIT P0, [R18+URZ+0x33400], R3 ;  /* 0x03340003120075a7 */ /* 0x000e62000800017f */
[C---:B--2---:R-:W-:Y:S02]  /*14af0*/  VIADD R5, R4.reuse, 0xffffff80 ;  /* 0xffffff8004057836 */ /* 0x044fe40000000000 */
[----:B------:R-:W-:-:S05]  /*14b00*/  VIADD R4, R4, 0xffffff80 ;  /* 0xffffff8004047836 */ /* 0x000fca0000000000 */
[----:B------:R-:W-:-:S04]  /*14b10*/  LEA.HI R4, R4, R5, RZ, 0x1 ;  /* 0x0000000504047211 */ /* 0x000fc800078f08ff */
[----:B------:R-:W-:-:S04]  /*14b20*/  SHF.R.S32.HI R4, RZ, 0x1, R4 ;  /* 0x00000001ff047819 */ /* 0x000fc80000011404 */
[----:B------:R-:W-:Y:S01]  /*14b30*/  ISETP.GE.AND P1, PT, R4, R0, PT ;  /* 0x000000000400720c */ /* 0x000fe20003f26270 */
[----:B-1----:R-:W-:-:S12]  /*14b40*/  @!P0 BRA `(.L_x_578) ;  /* 0x0000016c006c8947 */ /* 0x002fd80003800000 */
.L_x_819:
[----:B------:R-:W-:Y:S05]  /*14b50*/  BSYNC B1 ;  /* 0x0000000000017941 */ /* 0x000fea0003800000 */
.L_x_577:
[----:B------:R-:W-:Y:S05]  /*14b60*/  @P1 BRA `(.L_x_563) ;  /* 0x0000002c00fc1947 */ /* 0x000fea0003800000 */
[----:B------:R2:W5:Y:S01]  /*14b70*/  LDL R69, [R1+0x30] ;  /* 0x0000300001457983 */ /* 0x0005620000100800 */
[----:B------:R-:W4:Y:S03]  /*14b80*/  LDC R0, c[0x0][0x3f4] ;  /* 0x0000fd00ff007b82 */ /* 0x000f260000000800 */
[----:B------:R2:W5:Y:S04]  /*14b90*/  LDL R68, [R1+0x34] ;  /* 0x0000340001447983 */ /* 0x0005680000100800 */
[----:B------:R2:W5:Y:S01]  /*14ba0*/  LDL R67, [R1+0x38] ;  /* 0x0000380001437983 */ /* 0x0005620000100800 */
[----:B------:R-:W-:Y:S01]  /*14bb0*/  BSSY B1, `(.L_x_579) ;  /* 0x00000ff000017945 */ /* 0x000fe20003800000 */
[----:B----4-:R-:W-:-:S02]  /*14bc0*/  ISETP.GE.AND P0, PT, R16, R0, PT ;  /* 0x000000001000720c */ /* 0x010fc40003f06270 */
[-C--:B------:R-:W-:Y:S02]  /*14bd0*/  ISETP.GE.AND P1, PT, R225, R0.reuse, PT ;  /* 0x00000000e100720c */ /* 0x080fe40003f26270 */
[----:B------:R-:W-:-:S09]  /*14be0*/  ISETP.GE.AND P2, PT, R226, R0, PT ;  /* 0x00000000e200720c */ /* 0x000fd20003f46270 */
[----:B--2---:R-:W-:Y:S05]  /*14bf0*/  @P0 BRA `(.L_x_580) ;  /* 0x0000000c00e80947 */ /* 0x004fea0003800000 */
[----:B------:R-:W2:Y:S01]  /*14c00*/  LDL R70, [R1+0x60] ;  /* 0x0000600001467983 */ /* 0x000ea20000100800 */
[----:B-1----:R-:W-:Y:S02]  /*14c10*/  LEA.HI R3, R45, R45, RZ, 0x1 ;  /* 0x0000002d2d037211 */ /* 0x002fe400078f08ff */
[----:B-----5:R-:W-:Y:S02]  /*14c20*/  LOP3.LUT R4, R40, 0xff, RZ, 0xc0, !PT ;  /* 0x000000ff28047812 */ /* 0x020fe400078ec0ff */
[----:B------:R-:W-:Y:S02]  /*14c30*/  LOP3.LUT R6, R3, 0xfffffffe, RZ, 0xc0, !PT ;  /* 0xfffffffe03067812 */ /* 0x000fe400078ec0ff */
[----:B------:R-:W-:Y:S02]  /*14c40*/  SHF.R.U32.HI R3, RZ, 0x8, R40 ;  /* 0x00000008ff037819 */ /* 0x000fe40000011628 */
[----:B0-----:R-:W-:Y:S01]  /*14c50*/  SHF.R.U32.HI R13, RZ, 0x8, R42 ;  /* 0x00000008ff0d7819 */ /* 0x001fe2000001162a */
[----:B------:R-:W-:Y:S01]  /*14c60*/  IMAD.IADD R45, R45, 0x1, -R6 ;  /* 0x000000012d2d7824 */ /* 0x000fe200078e0a06 */
[----:B------:R-:W-:-:S02]  /*14c70*/  LOP3.LUT R5, R3, 0xff, RZ, 0xc0, !PT ;  /* 0x000000ff03057812 */ /* 0x000fc400078ec0ff */
[----:B------:R-:W-:Y:S02]  /*14c80*/  LOP3.LUT R12, R42, 0xff, RZ, 0xc0, !PT ;  /* 0x000000ff2a0c7812 */ /* 0x000fe400078ec0ff */
[----:B------:R-:W-:Y:S02]  /*14c90*/  LEA.HI R3, R0, R45, RZ, 0x1c ;  /* 0x0000002d00037211 */ /* 0x000fe400078fe0ff */
[----:B------:R-:W-:Y:S02]  /*14ca0*/  PRMT R21, R5, 0x7604, R4 ;  /* 0x0000760405157816 */ /* 0x000fe40000000004 */
[----:B------:R-:W-:Y:S02]  /*14cb0*/  SHF.R.S32.HI R4, RZ, 0x1f, R3 ;  /* 0x0000001fff047819 */ /* 0x000fe40000011403 */
[----:B------:R-:W-:Y:S02]  /*14cc0*/  LOP3.LUT R13, R13, 0xff, RZ, 0xc0, !PT ;  /* 0x000000ff0d0d7812 */ /* 0x000fe400078ec0ff */
[----:B------:R-:W-:Y:S01]  /*14cd0*/  LEA.HI R4, R4, R3, RZ, 0x2 ;  /* 0x0000000304047211 */ /* 0x000fe200078f10ff */
[----:B------:R-:W-:Y:S01]  /*14ce0*/  IMAD.SHL.U32 R3, R3, 0x10, RZ ;  /* 0x0000001003037824 */ /* 0x000fe200078e00ff */
[----:B------:R-:W-:-:S02]  /*14cf0*/  PRMT R47, R13, 0x7604, R12 ;  /* 0x000076040d2f7816 */ /* 0x000fc4000000000c */
[----:B------:R-:W-:Y:S02]  /*14d00*/  SHF.R.U32.HI R12, RZ, 0x8, R36 ;  /* 0x00000008ff0c7819 */ /* 0x000fe40000011624 */
[----:B------:R-:W-:Y:S02]  /*14d10*/  LOP3.LUT R3, R69, 0x30, R3, 0xf8, !PT ;  /* 0x0000003045037812 */ /* 0x000fe400078ef803 */
[----:B------:R-:W-:Y:S02]  /*14d20*/  SHF.L.U32 R4, R4, 0xb, RZ ;  /* 0x0000000b04047819 */ /* 0x000fe400000006ff */
[----:B---3--:R-:W-:Y:S02]  /*14d30*/  LOP3.LUT R14, R12, 0xff, RZ, 0xc0, !PT ;  /* 0x000000ff0c0e7812 */ /* 0x008fe400078ec0ff */
[----:B------:R-:W-:Y:S02]  /*14d40*/  SHF.R.U32.HI R7, RZ, 0x8, R41 ;  /* 0x00000008ff077819 */ /* 0x000fe40000011629 */
[----:B------:R-:W-:-:S02]  /*14d50*/  LOP3.LUT R12, R3, R68, RZ, 0x3c, !PT ;  /* 0x00000044030c7212 */ /* 0x000fc400078e3cff */
[----:B------:R-:W-:Y:S02]  /*14d60*/  LOP3.LUT R3, R4, 0xffffe000, RZ, 0xc0, !PT ;  /* 0xffffe00004037812 */ /* 0x000fe400078ec0ff */
[----:B------:R-:W-:Y:S02]  /*14d70*/  LOP3.LUT R6, R41, 0xff, RZ, 0xc0, !PT ;  /* 0x000000ff29067812 */ /* 0x000fe400078ec0ff */
[----:B------:R-:W-:Y:S02]  /*14d80*/  LOP3.LUT R7, R7, 0xff, RZ, 0xc0, !PT ;  /* 0x000000ff07077812 */ /* 0x000fe400078ec0ff */
[----:B------:R-:W-:Y:S02]  /*14d90*/  IADD3 R3, R12, R67, R3 ;  /* 0x000000430c037210 */ /* 0x000fe40007ffe003 */
[----:B------:R-:W-:Y:S02]  /*14da0*/  PRMT R20, R7, 0x7604, R6 ;  /* 0x0000760407147816 */ /* 0x000fe40000000006 */
[----:B------:R-:W-:Y:S01]  /*14db0*/  SHF.R.U32.HI R6, RZ, 0x8, R43 ;  /* 0x00000008ff067819 */ /* 0x000fe2000001162b */
[----:B------:R-:W-:Y:S01]  /*14dc0*/  IMAD.IADD R3, R18, 0x1, R3 ;  /* 0x0000000112037824 */ /* 0x000fe200078e0203 */
[----:B------:R-:W-:-:S02]  /*14dd0*/  LOP3.LUT R7, R36, 0xff, RZ, 0xc0, !PT ;  /* 0x000000ff24077812 */ /* 0x000fc400078ec0ff */
[----:B------:R-:W-:Y:S02]  /*14de0*/  LOP3.LUT R5, R43, 0xff, RZ, 0xc0, !PT ;  /* 0x000000ff2b057812 */ /* 0x000fe400078ec0ff */
[----:B------:R-:W-:Y:S02]  /*14df0*/  LOP3.LUT R6, R6, 0xff, RZ, 0xc0, !PT ;  /* 0x000000ff06067812 */ /* 0x000fe400078ec0ff */
[----:B------:R-:W-:Y:S02]  /*14e00*/  PRMT R53, R14, 0x7604, R7 ;  /* 0x000076040e357816 */ /* 0x000fe40000000007 */
[----:B------:R-:W0:Y:S01]  /*14e10*/  LDS.128 R12, [R3+0x1e200] ;  /* 0x01e20000030c7984 */ /* 0x000e220000000c00 */
[----:B------:R-:W-:Y:S02]  /*14e20*/  PRMT R46, R6, 0x7604, R5 ;  /* 0x00007604062e7816 */ /* 0x000fe40000000005 */
[----:B------:R-:W-:Y:S02]  /*14e30*/  SHF.R.U32.HI R48, RZ, 0x8, R37 ;  /* 0x00000008ff307819 */ /* 0x000fe40000011625 */
[----:B------:R-:W-:-:S02]  /*14e40*/  SHF.R.U32.HI R50, RZ, 0x8, R38 ;  /* 0x00000008ff327819 */ /* 0x000fc40000011626 */
[----:B------:R-:W-:Y:S02]  /*14e50*/  LOP3.LUT R45, R37, 0xff, RZ, 0xc0, !PT ;  /* 0x000000ff252d7812 */ /* 0x000fe400078ec0ff */
[----:B------:R-:W-:Y:S02]  /*14e60*/  LOP3.LUT R48, R48, 0xff, RZ, 0xc0, !PT ;  /* 0x000000ff30307812 */ /* 0x000fe400078ec0ff */
[----:B------:R-:W-:Y:S02]  /*14e70*/  LOP3.LUT R49, R38, 0xff, RZ, 0xc0, !PT ;  /* 0x000000ff26317812 */ /* 0x000fe400078ec0ff */
[----:B------:R-:W-:Y:S02]  /*14e80*/  LOP3.LUT R50, R50, 0xff, RZ, 0xc0, !PT ;  /* 0x000000ff32327812 */ /* 0x000fe400078ec0ff */
[----:B------:R-:W-:Y:S02]  /*14e90*/  PRMT R48, R48, 0x7604, R45 ;  /* 0x0000760430307816 */ /* 0x000fe4000000002d */
[----:B------:R-:W-:-:S02]  /*14ea0*/  SHF.R.U32.HI R55, RZ, 0x10, R37 ;  /* 0x00000010ff377819 */ /* 0x000fc40000011625 */
[----:B------:R-:W-:Y:S02]  /*14eb0*/  SHF.R.U32.HI R45, RZ, 0x10, R41 ;  /* 0x00000010ff2d7819 */ /* 0x000fe40000011629 */
[----:B------:R-:W-:Y:S01]  /*14ec0*/  PRMT R57, R50, 0x7604, R49 ;  /* 0x0000760432397816 */ /* 0x000fe20000000031 */
[----:B------:R-:W-:Y:S01]  /*14ed0*/  IMAD.U32 R55, R55, 0x10000, RZ ;  /* 0x0001000037377824 */ /* 0x000fe200078e00ff */
[----:B------:R-:W-:Y:S01]  /*14ee0*/  SHF.R.U32.HI R49, RZ, 0x10, R43 ;  /* 0x00000010ff317819 */ /* 0x000fe2000001162b */
[----:B------:R-:W-:Y:S01]  /*14ef0*/  IMAD.U32 R45, R45, 0x10000, RZ ;  /* 0x000100002d2d7824 */ /* 0x000fe200078e00ff */
[----:B------:R-:W-:Y:S02]  /*14f00*/  SHF.R.U32.HI R52, RZ, 0x8, R39 ;  /* 0x00000008ff347819 */ /* 0x000fe40000011627 */
[----:B------:R-:W-:Y:S01]  /*14f10*/  LOP3.LUT R51, R39, 0xff, RZ, 0xc0, !PT ;  /* 0x000000ff27337812 */ /* 0x000fe200078ec0ff */
[----:B------:R-:W-:Y:S01]  /*14f20*/  IMAD.U32 R49, R49, 0x10000, RZ ;  /* 0x0001000031317824 */ /* 0x000fe200078e00ff */
[----:B------:R-:W-:-:S02]  /*14f30*/  LOP3.LUT R52, R52, 0xff, RZ, 0xc0, !PT ;  /* 0x000000ff34347812 */ /* 0x000fc400078ec0ff */
[----:B------:R-:W-:Y:S02]  /*14f40*/  LOP3.LUT R55, R48, 0xff0000, R55, 0xf8, !PT ;  /* 0x00ff000030377812 */ /* 0x000fe400078ef837 */
[----:B------:R-:W-:Y:S02]  /*14f50*/  SHF.R.U32.HI R59, RZ, 0x10, R39 ;  /* 0x00000010ff3b7819 */ /* 0x000fe40000011627 */
[----:B------:R-:W-:Y:S02]  /*14f60*/  LOP3.LUT R45, R20, 0xff0000, R45, 0xf8, !PT ;  /* 0x00ff0000142d7812 */ /* 0x000fe400078ef82d */
[----:B------:R-:W-:Y:S02]  /*14f70*/  PRMT R52, R52, 0x7604, R51 ;  /* 0x0000760434347816 */ /* 0x000fe40000000033 */
[----:B------:R-:W-:Y:S02]  /*14f80*/  LOP3.LUT R51, R46, 0xff0000, R49, 0xf8, !PT ;  /* 0x00ff00002e337812 */ /* 0x000fe400078ef831 */
[----:B------:R-:W-:-:S02]  /*14f90*/  LOP3.LUT R55, R55, 0xff000000, R37, 0xf8, !PT ;  /* 0xff00000037377812 */ /* 0x000fc400078ef825 */
[----:B------:R-:W-:Y:S02]  /*14fa0*/  SHF.L.U32 R59, R59, 0x10, RZ ;  /* 0x000000103b3b7819 */ /* 0x000fe400000006ff */
[----:B------:R-:W-:Y:S02]  /*14fb0*/  LOP3.LUT R49, R45, 0xff000000, R41, 0xf8, !PT ;  /* 0xff0000002d317812 */ /* 0x000fe400078ef829 */
[----:B------:R-:W-:Y:S02]  /*14fc0*/  LOP3.LUT R53, R53, 0xff0000, R36, 0xf8, !PT ;  /* 0x00ff000035357812 */ /* 0x000fe400078ef824 */
[----:B------:R-:W-:Y:S02]  /*14fd0*/  F2FP.F16.E4M3.UNPACK_B R54, R55 ;  /* 0x00000037ff36723e */ /* 0x000fe400020006ff */
[----:B0-----:R-:W-:Y:S02]  /*14fe0*/  F2FP.F16.E4M3.UNPACK_B R41, R13 ;  /* 0x0000000dff29723e */ /* 0x001fe400020006ff */
[----:B------:R-:W-:Y:S01]  /*14ff0*/  LOP3.LUT R21, R21, 0xff0000, R40, 0xf8, !PT ;  /* 0x00ff000015157812 */ /* 0x000fe200078ef828 */
[--C-:B------:R-:W-:Y:S01]  /*15000*/  HADD2.F32 R56, -RZ, R54.reuse.H0_H0 ;  /* 0x20000036ff387230 */ /* 0x100fe20000004100 */
[----:B------:R-:W-:Y:S01]  /*15010*/  LOP3.LUT R59, R52, 0xff0000, R59, 0xf8, !PT ;  /* 0x00ff0000343b7812 */ /* 0x000fe200078ef83b */
[----:B------:R-:W-:Y:S01]  /*15020*/  HADD2.F32 R54, -RZ, R54.H1_H1 ;  /* 0x30000036ff367230 */ /* 0x000fe20000004100 */
[----:B------:R-:W-:-:S02]  /*15030*/  F2FP.F16.E4M3.UNPACK_B R50, R49 ;  /* 0x00000031ff32723e */ /* 0x000fc400020006ff */
[----:B------:R-:W-:Y:S02]  /*15040*/  LOP3.LUT R57, R57, 0xff0000, R38, 0xf8, !PT ;  /* 0x00ff000039397812 */ /* 0x000fe400078ef826 */
[----:B------:R-:W-:Y:S02]  /*15050*/  LOP3.LUT R53, R53, 0xff000000, R36, 0xf8, !PT ;  /* 0xff00000035357812 */ /* 0x000fe400078ef824 */
[----:B------:R-:W-:Y:S02]  /*15060*/  LOP3.LUT R47, R47, 0xff0000, R42, 0xf8, !PT ;  /* 0x00ff00002f2f7812 */ /* 0x000fe400078ef82a */
[----:B------:R-:W-:Y:S02]  /*15070*/  LOP3.LUT R48, R21, 0xff000000, R40, 0xf8, !PT ;  /* 0xff00000015307812 */ /* 0x000fe400078ef828 */
[----:B------:R-:W-:Y:S01]  /*15080*/  LOP3.LUT R52, R51, 0xff000000, R43, 0xf8, !PT ;  /* 0xff00000033347812 */ /* 0x000fe200078ef82b */
[--C-:B------:R-:W-:Y:S01]  /*15090*/  HADD2.F32 R51, -RZ, R50.reuse.H0_H0 ;  /* 0x20000032ff337230 */ /* 0x100fe20000004100 */
[----:B------:R-:W-:Y:S01]  /*150a0*/  LOP3.LUT R59, R59, 0xff000000, R39, 0xf8, !PT ;  /* 0xff0000003b3b7812 */ /* 0x000fe200078ef827 */
[----:B------:R-:W-:Y:S01]  /*150b0*/  HADD2.F32 R50, -RZ, R50.H1_H1 ;  /* 0x30000032ff327230 */ /* 0x000fe20000004100 */
[----:B------:R-:W-:-:S02]  /*150c0*/  LOP3.LUT R58, R57, 0xff000000, R38, 0xf8, !PT ;  /* 0xff000000393a7812 */ /* 0x000fc400078ef826 */
[----:B------:R-:W-:Y:S02]  /*150d0*/  LOP3.LUT R20, R47, 0xff000000, R42, 0xf8, !PT ;  /* 0xff0000002f147812 */ /* 0x000fe400078ef82a */
[----:B------:R-:W-:Y:S02]  /*150e0*/  F2FP.F16.E4M3.UNPACK_B R42, R13.H1 ;  /* 0x0000000dff2a723e */ /* 0x000fe400030006ff */
[----:B------:R-:W-:Y:S02]  /*150f0*/  F2FP.F16.E4M3.UNPACK_B R55, R55.H1 ;  /* 0x00000037ff37723e */ /* 0x000fe400030006ff */
[----:B------:R-:W-:Y:S02]  /*15100*/  F2FP.F16.E4M3.UNPACK_B R49, R49.H1 ;  /* 0x00000031ff31723e */ /* 0x000fe400030006ff */
[-C--:B------:R-:W-:Y:S02]  /*15110*/  F2FP.F16.E4M3.UNPACK_B R43, R14.reuse ;  /* 0x0000000eff2b723e */ /* 0x080fe400020006ff */
[----:B------:R-:W-:Y:S01]  /*15120*/  F2FP.F16.E4M3.UNPACK_B R45, R14.H1 ;  /* 0x0000000eff2d723e */ /* 0x000fe200030006ff */
[--C-:B------:R-:W-:Y:S01]  /*15130*/  HADD2.F32 R14, -RZ, R42.reuse.H0_H0 ;  /* 0x2000002aff0e7230 */ /* 0x100fe20000004100 */
[-C--:B------:R-:W-:Y:S01]  /*15140*/  F2FP.F16.E4M3.UNPACK_B R46, R15.reuse ;  /* 0x0000000fff2e723e */ /* 0x080fe200020006ff */
[----:B------:R-:W-:Y:S01]  /*15150*/  HADD2.F32 R42, -RZ, R42.H1_H1 ;  /* 0x3000002aff2a7230 */ /* 0x000fe20000004100 */
[----:B------:R-:W-:-:S02]  /*15160*/  F2FP.F16.E4M3.UNPACK_B R47, R15.H1 ;  /* 0x0000000fff2f723e */ /* 0x000fc400030006ff */
[-C--:B------:R-:W-:Y:S02]  /*15170*/  F2FP.F16.E4M3.UNPACK_B R15, R12.reuse ;  /* 0x0000000cff0f723e */ /* 0x080fe400020006ff */
[----:B------:R-:W-:Y:S01]  /*15180*/  F2FP.F16.E4M3.UNPACK_B R12, R12.H1 ;  /* 0x0000000cff0c723e */ /* 0x000fe200030006ff */
[----:B--2---:R-:W0:Y:S02]  /*15190*/  LDS.128 R4, [R70+0x1e200] ;  /* 0x01e2000046047984 */ /* 0x004e240000000c00 */
[-C--:B0-----:R-:W-:Y:S02]  /*151a0*/  F2FP.F16.E4M3.UNPACK_B R36, R5.reuse ;  /* 0x00000005ff24723e */ /* 0x081fe400020006ff */
[----:B------:R-:W-:Y:S01]  /*151b0*/  F2FP.F16.E4M3.UNPACK_B R37, R5.H1 ;  /* 0x00000005ff25723e */ /* 0x000fe200030006ff */
[--C-:B------:R-:W-:Y:S01]  /*151c0*/  HADD2.F32 R5, -RZ, R41.reuse.H0_H0 ;  /* 0x20000029ff057230 */ /* 0x100fe20000004100 */
[-C--:B------:R-:W-:Y:S01]  /*151d0*/  F2FP.F16.E4M3.UNPACK_B R39, R7.reuse ;  /* 0x00000007ff27723e */ /* 0x080fe200020006ff */
[----:B------:R-:W-:Y:S01]  /*151e0*/  HADD2.F32 R41, -RZ, R41.H1_H1 ;  /* 0x30000029ff297230 */ /* 0x000fe20000004100 */
[----:B------:R-:W-:-:S02]  /*151f0*/  F2FP.F16.E4M3.UNPACK_B R40, R7.H1 ;  /* 0x00000007ff28723e */ /* 0x000fc400030006ff */
[----:B------:R-:W-:Y:S01]  /*15200*/  F2FP.F16.E4M3.UNPACK_B R7, R4 ;  /* 0x00000004ff07723e */ /* 0x000fe200020006ff */
[C---:B------:R-:W-:Y:S01]  /*15210*/  FMUL.FTZ R13, R5.reuse, R56 ;  /* 0x00000038050d7220 */ /* 0x040fe20000410000 */
[----:B------:R-:W-:Y:S01]  /*15220*/  F2FP.F16.E4M3.UNPACK_B R21, R4.H1 ;  /* 0x00000004ff15723e */ /* 0x000fe200030006ff */
[----:B------:R-:W-:Y:S01]  /*15230*/  FMUL.FTZ R57, R5, R51 ;  /* 0x0000003305397220 */ /* 0x000fe20000410000 */
[----:B------:R-:W-:Y:S01]  /*15240*/  F2FP.F16.E4M3.UNPACK_B R4, R6 ;  /* 0x00000006ff04723e */ /* 0x000fe200020006ff */
[C---:B------:R-:W-:Y:S01]  /*15250*/  FMUL.FTZ R61, R41.reuse, R54 ;  /* 0x00000036293d7220 */ /* 0x040fe20000410000 */
[----:B------:R-:W-:Y:S01]  /*15260*/  F2FP.F16.E4M3.UNPACK_B R38, R6.H1 ;  /* 0x00000006ff26723e */ /* 0x000fe200030006ff */
[--C-:B------:R-:W-:Y:S02]  /*15270*/  HADD2.F32 R6, -RZ, R36.reuse.H0_H0 ;  /* 0x20000024ff067230 */ /* 0x100fe40000004100 */
[----:B------:R-:W-:Y:S01]  /*15280*/  FMUL.FTZ R41, R41, R50 ;  /* 0x0000003229297220 */ /* 0x000fe20000410000 */
[----:B------:R-:W-:-:S02]  /*15290*/  HADD2.F32 R36, -RZ, R36.H1_H1 ;  /* 0x30000024ff247230 */ /* 0x000fc40000004100 */
[C---:B------:R-:W-:Y:S01]  /*152a0*/  FFMA.FTZ R5, R6.reuse, R51, -R13 ;  /* 0x0000003306057223 */ /* 0x040fe2000001080d */
[----:B------:R-:W-:Y:S01]  /*152b0*/  FFMA.FTZ R13, R6, R56, R57 ;  /* 0x00000038060d7223 */ /* 0x000fe20000010039 */
[----:B------:R-:W-:Y:S02]  /*152c0*/  HADD2.F32 R57, -RZ, R55.H0_H0 ;  /* 0x20000037ff397230 */ /* 0x000fe40000004100 */
[C---:B------:R-:W-:Y:S01]  /*152d0*/  FFMA.FTZ R56, R36.reuse, R50, -R61 ;  /* 0x0000003224387223 */ /* 0x040fe2000001083d */
[----:B------:R-:W-:Y:S02]  /*152e0*/  HADD2.F32 R51, -RZ, R49.H0_H0 ;  /* 0x20000031ff337230 */ /* 0x000fe40000004100 */
        /* <DEDUP_REMOVED lines=9> */
[----:B------:R-:W-:Y:S01]  /*15380*/  HADD2.F32 R49, -RZ, R49.H1_H1 ;  /* 0x30000031ff317230 */ /* 0x000fe20000004100 */
[----:B------:R-:W-:Y:S01]  /*15390*/  F2FP.F16.E4M3.UNPACK_B R59, R59.H1 ;  /* 0x0000003bff3b723e */ /* 0x000fe200030006ff */
[----:B------:R-:W-:Y:S02]  /*153a0*/  HADD2.F32 R51, -RZ, R50.H0_H0 ;  /* 0x20000032ff337230 */ /* 0x000fe40000004100 */
[C---:B------:R-:W-:Y:S01]  /*153b0*/  FMUL.FTZ R60, R42.reuse, R55 ;  /* 0x000000372a3c7220 */ /* 0x040fe20000410000 */
[----:B------:R-:W-:Y:S02]  /*153c0*/  HADD2.F32 R14, -RZ, R46.H0_H0 ;  /* 0x2000002eff0e7230 */ /* 0x000fe40000004100 */
[----:B------:R-:W-:Y:S01]  /*153d0*/  FMUL.FTZ R42, R42, R49 ;  /* 0x000000312a2a7220 */ /* 0x000fe20000410000 */
[----:B------:R-:W-:Y:S01]  /*153e0*/  HADD2.F32 R41, -RZ, R36.H0_H0 ;  /* 0x20000024ff297230 */ /* 0x000fe20000004100 */
[----:B------:R-:W-:Y:S01]  /*153f0*/  F2FP.F16.E4M3.UNPACK_B R52, R52.H1 ;  /* 0x00000034ff34723e */ /* 0x000fe200030006ff */
[----:B------:R-:W-:-:S02]  /*15400*/  HADD2.F32 R37, -RZ, R37.H1_H1 ;  /* 0x30000025ff257230 */ /* 0x000fc40000004100 */
[C---:B------:R-:W-:Y:S01]  /*15410*/  FMUL.FTZ R61, R14.reuse, R51 ;  /* 0x000000330e3d7220 */ /* 0x040fe20000410000 */
[----:B------:R-:W-:Y:S02]  /*15420*/  HADD2.F32 R6, -RZ, R39.H0_H0 ;  /* 0x20000027ff067230 */ /* 0x000fe40000004100 */
[----:B------:R-:W-:Y:S01]  /*15430*/  FMUL.FTZ R14, R14, R41 ;  /* 0x000000290e0e7220 */ /* 0x000fe20000410000 */
[----:B------:R-:W-:Y:S02]  /*15440*/  HADD2.F32 R36, -RZ, R36.H1_H1 ;  /* 0x30000024ff247230 */ /* 0x000fe40000004100 */
[----:B------:R-:W-:Y:S01]  /*15450*/  FFMA.FTZ R62, R37, R55, R42 ;  /* 0x00000037253e7223 */ /* 0x000fe2000001002a */
[----:B------:R-:W-:Y:S02]  /*15460*/  HADD2.F32 R50, -RZ, R50.H1_H1 ;  /* 0x30000032ff327230 */ /* 0x000fe40000004100 */
[----:B------:R-:W-:Y:S01]  /*15470*/  FFMA.FTZ R61, R6, R41, -R61 ;  /* 0x00000029063d7223 */ /* 0x000fe2000001083d */
[----:B------:R-:W-:-:S02]  /*15480*/  HADD2.F32 R46, -RZ, R46.H1_H1 ;  /* 0x3000002eff2e7230 */ /* 0x000fc40000004100 */
[----:B------:R-:W-:Y:S01]  /*15490*/  FFMA.FTZ R55, R6, R51, R14 ;  /* 0x0000003306377223 */ /* 0x000fe2000001000e */
[----:B------:R-:W-:Y:S01]  /*154a0*/  FFMA.FTZ R60, R37, R49, -R60 ;  /* 0x00000031253c7223 */ /* 0x000fe2000001083c */
[----:B------:R-:W-:Y:S01]  /*154b0*/  HADD2.F32 R39, -RZ, R39.H1_H1 ;  /* 0x30000027ff277230 */ /* 0x000fe20000004100 */
[----:B------:R-:W-:Y:S01]  /*154c0*/  F2FP.SATFINITE.E4M3.F32.PACK_AB_MERGE_C R57, R62, R57, RZ ;  /* 0x000000393e39723e */ /* 0x000fe200048070ff */
[----:B------:R-:W-:Y:S02]  /*154d0*/  HADD2.F32 R41, -RZ, R59.H0_H0 ;  /* 0x2000003bff297230 */ /* 0x000fe40000004100 */
[C---:B------:R-:W-:Y:S01]  /*154e0*/  FMUL.FTZ R42, R46.reuse, R50 ;  /* 0x000000322e2a7220 */ /* 0x040fe20000410000 */
[----:B------:R-:W-:Y:S02]  /*154f0*/  HADD2.F32 R14, -RZ, R47.H0_H0 ;  /* 0x2000002fff0e7230 */ /* 0x000fe40000004100 */
[----:B------:R-:W-:Y:S01]  /*15500*/  FMUL.FTZ R49, R46, R36 ;  /* 0x000000242e317220 */ /* 0x000fe20000410000 */
[----:B------:R-:W-:-:S02]  /*15510*/  HADD2.F32 R37, -RZ, R52.H0_H0 ;  /* 0x20000034ff257230 */ /* 0x000fc40000004100 */
[C---:B------:R-:W-:Y:S01]  /*15520*/  FFMA.FTZ R64, R39.reuse, R36, -R42 ;  /* 0x0000002427407223 */ /* 0x040fe2000001082a */
[----:B------:R-:W-:Y:S02]  /*15530*/  HADD2.F32 R6, -RZ, R40.H0_H0 ;  /* 0x20000028ff067230 */ /* 0x000fe40000004100 */
[C---:B------:R-:W-:Y:S01]  /*15540*/  FMUL.FTZ R51, R14.reuse, R41 ;  /* 0x000000290e337220 */ /* 0x040fe20000410000 */
[----:B------:R-:W-:Y:S01]  /*15550*/  FFMA.FTZ R50, R39, R50, R49 ;  /* 0x0000003227327223 */ /* 0x000fe20000010031 */
[----:B------:R-:W-:Y:S01]  /*15560*/  FMUL.FTZ R14, R14, R37 ;  /* 0x000000250e0e7220 */ /* 0x000fe20000410000 */
[----:B------:R-:W-:Y:S01]  /*15570*/  F2FP.F16.E4M3.UNPACK_B R39, R53.H1 ;  /* 0x00000035ff27723e */ /* 0x000fe200030006ff */
[----:B------:R-:W-:Y:S01]  /*15580*/  HADD2.F32 R52, -RZ, R52.H1_H1 ;  /* 0x30000034ff347230 */ /* 0x000fe20000004100 */
[----:B------:R-:W-:Y:S01]  /*15590*/  F2FP.F16.E4M3.UNPACK_B R36, R48.H1 ;  /* 0x00000030ff24723e */ /* 0x000fe200030006ff */
[----:B------:R-:W-:Y:S01]  /*155a0*/  FFMA.FTZ R66, R6, R41, R14 ;  /* 0x0000002906427223 */ /* 0x000fe2000001000e */
[----:B------:R-:W-:-:S02]  /*155b0*/  HADD2.F32 R59, -RZ, R59.H1_H1 ;  /* 0x3000003bff3b7230 */ /* 0x000fc40000004100 */
[----:B------:R-:W-:Y:S01]  /*155c0*/  FFMA.FTZ R65, R6, R37, -R51 ;  /* 0x0000002506417223 */ /* 0x000fe20000010833 */
[----:B------:R-:W-:Y:S01]  /*155d0*/  HADD2.F32 R47, -RZ, R47.H1_H1 ;  /* 0x3000002fff2f7230 */ /* 0x000fe20000004100 */
[----:B------:R-:W-:Y:S01]  /*155e0*/  F2FP.F16.E4M3.UNPACK_B R53, R53 ;  /* 0x00000035ff35723e */ /* 0x000fe200020006ff */
[----:B------:R-:W-:Y:S01]  /*155f0*/  HADD2.F32 R41, -RZ, R39.H0_H0 ;  /* 0x20000027ff297230 */ /* 0x000fe20000004100 */
[----:B------:R-:W-:Y:S01]  /*15600*/  F2FP.F16.E4M3.UNPACK_B R48, R48 ;  /* 0x00000030ff30723e */ /* 0x000fe200020006ff */
[----:B------:R-:W-:Y:S02]  /*15610*/  HADD2.F32 R14, -RZ, R12.H0_H0 ;  /* 0x2000000cff0e7230 */ /* 0x000fe40000004100 */
[C---:B------:R-:W-:Y:S01]  /*15620*/  FMUL.FTZ R49, R47.reuse, R59 ;  /* 0x0000003b2f317220 */ /* 0x040fe20000410000 */
[----:B------:R-:W-:Y:S02]  /*15630*/  HADD2.F32 R37, -RZ, R36.H0_H0 ;  /* 0x20000024ff257230 */ /* 0x000fe40000004100 */
[----:B------:R-:W-:Y:S01]  /*15640*/  FMUL.FTZ R42, R47, R52 ;  /* 0x000000342f2a7220 */ /* 0x000fe20000410000 */
[----:B------:R-:W-:-:S02]  /*15650*/  HADD2.F32 R40, -RZ, R40.H1_H1 ;  /* 0x30000028ff287230 */ /* 0x000fc40000004100 */
[C---:B------:R-:W-:Y:S01]  /*15660*/  FMUL.FTZ R47, R14.reuse, R41 ;  /* 0x000000290e2f7220 */ /* 0x040fe20000410000 */
[----:B------:R-:W-:Y:S02]  /*15670*/  HADD2.F32 R6, -RZ, R21.H0_H0 ;  /* 0x20000015ff067230 */ /* 0x000fe40000004100 */
[----:B------:R-:W-:Y:S01]  /*15680*/  FMUL.FTZ R14, R14, R37 ;  /* 0x000000250e0e7220 */ /* 0x000fe20000410000 */
[----:B------:R-:W-:Y:S02]  /*15690*/  HADD2.F32 R39, -RZ, R39.H1_H1 ;  /* 0x30000027ff277230 */ /* 0x000fe40000004100 */
[C---:B------:R-:W-:Y:S01]  /*156a0*/  FFMA.FTZ R52, R40.reuse, R52, -R49 ;  /* 0x0000003428347223 */ /* 0x040fe20000010831 */
[----:B------:R-:W-:Y:S02]  /*156b0*/  HADD2.F32 R12, -RZ, R12.H1_H1 ;  /* 0x3000000cff0c7230 */ /* 0x000fe40000004100 */
[----:B------:R-:W-:Y:S01]  /*156c0*/  FFMA.FTZ R59, R40, R59, R42 ;  /* 0x0000003b283b7223 */ /* 0x000fe2000001002a */
[----:B------:R-:W-:-:S02]  /*156d0*/  HADD2.F32 R36, -RZ, R36.H1_H1 ;  /* 0x30000024ff247230 */ /* 0x000fc40000004100 */
[C---:B------:R-:W-:Y:S01]  /*156e0*/  FFMA.FTZ R47, R6.reuse, R37, -R47 ;  /* 0x00000025062f7223 */ /* 0x040fe2000001082f */
[----:B------:R-:W-:Y:S01]  /*156f0*/  FFMA.FTZ R40, R6, R41, R14 ;  /* 0x0000002906287223 */ /* 0x000fe2000001000e */
[----:B------:R-:W-:Y:S02]  /*15700*/  HADD2.F32 R21, -RZ, R21.H1_H1 ;  /* 0x30000015ff157230 */ /* 0x000fe40000004100 */
[C---:B------:R-:W-:Y:S01]  /*15710*/  FMUL.FTZ R6, R12.reuse, R39 ;  /* 0x000000270c067220 */ /* 0x040fe20000410000 */
[-C--:B------:R-:W-:Y:S01]  /*15720*/  FMUL.FTZ R14, R12, R36.reuse ;  /* 0x000000240c0e7220 */ /* 0x080fe20000410000 */
[----:B------:R-:W-:Y:S01]  /*15730*/  HADD2.F32 R37, -RZ, R53.H0_H0 ;  /* 0x20000035ff257230 */ /* 0x000fe20000004100 */
[----:B------:R-:W-:Y:S01]  /*15740*/  F2FP.SATFINITE.E4M3.F32.PACK_AB_MERGE_C R60, R60, R63, RZ ;  /* 0x0000003f3c3c723e */ /* 0x000fe200048070ff */
[----:B------:R-:W-:Y:S02]  /*15750*/  HADD2.F32 R12, -RZ, R15.H0_H0 ;  /* 0x2000000fff0c7230 */ /* 0x000fe40000004100 */
[C---:B------:R-:W-:Y:S01]  /*15760*/  FFMA.FTZ R42, R21.reuse, R36, -R6 ;  /* 0x00000024152a7223 */ /* 0x040fe20000010806 */
[----:B------:R-:W-:Y:S01]  /*15770*/  FFMA.FTZ R49, R21, R39, R14 ;  /* 0x0000002715317223 */ /* 0x000fe2000001000e */
[----:B------:R-:W-:Y:S01]  /*15780*/  HADD2.F32 R21, -RZ, R48.H0_H0 ;  /* 0x20000030ff157230 */ /* 0x000fe20000004100 */
[----:B------:R-:W-:Y:S01]  /*15790*/  F2FP.SATFINITE.E4M3.F32.PACK_AB_MERGE_C R5, R56, R5, R60 ;  /* 0x000000053805723e */ /* 0x000fe2000480703c */
[----:B------:R-:W-:-:S02]  /*157a0*/  HADD2.F32 R6, -RZ, R7.H0_H0 ;  /* 0x20000007ff067230 */ /* 0x000fc40000004100 */
[C---:B------:R-:W-:Y:S01]  /*157b0*/  FMUL.FTZ R39, R12.reuse, R37 ;  /* 0x000000250c277220 */ /* 0x040fe20000410000 */
[----:B------:R-:W-:Y:S02]  /*157c0*/  HADD2.F32 R14, -RZ, R53.H1_H1 ;  /* 0x30000035ff0e7230 */ /* 0x000fe40000004100 */
[-C--:B------:R-:W-:Y:S01]  /*157d0*/  FMUL.FTZ R41, R12, R21.reuse ;  /* 0x000000150c297220 */ /* 0x080fe20000410000 */
[----:B------:R-:W-:Y:S02]  /*157e0*/  HADD2.F32 R15, -RZ, R15.H1_H1 ;  /* 0x3000000fff0f7230 */ /* 0x000fe40000004100 */
[C---:B------:R-:W-:Y:S01]  /*157f0*/  FFMA.FTZ R39, R6.reuse, R21, -R39 ;  /* 0x0000001506277223 */ /* 0x040fe20000010827 */
[----:B------:R-:W-:Y:S01]  /*15800*/  HADD2.F32 R48, -RZ, R48.H1_H1 ;  /* 0x30000030ff307230 */ /* 0x000fe20000004100 */
[----:B------:R-:W-:Y:S01]  /*15810*/  F2FP.F16.E4M3.UNPACK_B R21, R58.H1 ;  /* 0x0000003aff15723e */ /* 0x000fe200030006ff */
[----:B------:R-:W-:Y:S02]  /*15820*/  HADD2.F32 R7, -RZ, R7.H1_H1 ;  /* 0x30000007ff077230 */ /* 0x000fe40000004100 */
[C---:B------:R-:W-:Y:S01]  /*15830*/  FMUL.FTZ R12, R15.reuse, R14 ;  /* 0x0000000e0f0c7220 */ /* 0x040fe20000410000 */
[----:B------:R-:W-:Y:S01]  /*15840*/  FFMA.FTZ R41, R6, R37, R41 ;  /* 0x0000002506297223 */ /* 0x000fe20000010029 */
[----:B------:R-:W-:Y:S01]  /*15850*/  F2FP.F16.E4M3.UNPACK_B R6, R20.H1 ;  /* 0x00000014ff06723e */ /* 0x000fe200030006ff */
[-C--:B------:R-:W-:Y:S01]  /*15860*/  FMUL.FTZ R37, R15, R48.reuse ;  /* 0x000000300f257220 */ /* 0x080fe20000410000 */
[----:B------:R-:W-:Y:S01]  /*15870*/  FFMA.FTZ R48, R7, R48, -R12 ;  /* 0x0000003007307223 */ /* 0x000fe2000001080c */
[----:B------:R-:W-:Y:S01]  /*15880*/  HADD2.F32 R15, -RZ, R21.H0_H0 ;  /* 0x20000015ff0f7230 */ /* 0x000fe20000004100 */
[----:B------:R-:W-:Y:S01]  /*15890*/  F2FP.F16.E4M3.UNPACK_B R58, R58 ;  /* 0x0000003aff3a723e */ /* 0x000fe200020006ff */
[----:B------:R-:W-:-:S02]  /*158a0*/  HADD2.F32 R12, -RZ, R45.H0_H0 ;  /* 0x2000002dff0c7230 */ /* 0x000fc40000004100 */
[----:B------:R-:W-:Y:S01]  /*158b0*/  FFMA.FTZ R36, R7, R14, R37 ;  /* 0x0000000e07247223 */ /* 0x000fe20000010025 */
[--C-:B------:R-:W-:Y:S01]  /*158c0*/  HADD2.F32 R7, -RZ, R6.reuse.H0_H0 ;  /* 0x20000006ff077230 */ /* 0x100fe20000004100 */
[----:B------:R-:W-:Y:S01]  /*158d0*/  F2FP.F16.E4M3.UNPACK_B R20, R20 ;  /* 0x00000014ff14723e */ /* 0x000fe200020006ff */
[----:B------:R-:W-:Y:S02]  /*158e0*/  HADD2.F32 R14, -RZ, R6.H1_H1 ;  /* 0x30000006ff0e7230 */ /* 0x000fe40000004100 */
[C---:B------:R-:W-:Y:S01]  /*158f0*/  FMUL.FTZ R37, R12.reuse, R15 ;  /* 0x0000000f0c257220 */ /* 0x040fe20000410000 */
[----:B------:R-:W-:Y:S02]  /*15900*/  HADD2.F32 R6, -RZ, R38.H0_H0 ;  /* 0x20000026ff067230 */ /* 0x000fe40000004100 */
[----:B------:R-:W-:Y:S01]  /*15910*/  FMUL.FTZ R51, R12, R7 ;  /* 0x000000070c337220 */ /* 0x000fe20000410000 */
[----:B------:R-:W-:Y:S01]  /*15920*/  HADD2.F32 R21, -RZ, R21.H1_H1 ;  /* 0x30000015ff157230 */ /* 0x000fe20000004100 */
[----:B------:R-:W-:Y:S01]  /*15930*/  F2FP.SATFINITE.E4M3.F32.PACK_AB_MERGE_C R13, R54, R13, R57 ;  /* 0x0000000d360d723e */ /* 0x000fe20004807039 */
[----:B------:R-:W-:-:S02]  /*15940*/  HADD2.F32 R45, -RZ, R45.H1_H1 ;  /* 0x3000002dff2d7230 */ /* 0x000fc40000004100 */
[C---:B------:R-:W-:Y:S01]  /*15950*/  FFMA.FTZ R46, R6.reuse, R7, -R37 ;  /* 0x00000007062e7223 */ /* 0x040fe20000010825 */
[----:B------:R-:W-:Y:S02]  /*15960*/  HADD2.F32 R38, -RZ, R38.H1_H1 ;  /* 0x30000026ff267230 */ /* 0x000fe40000004100 */
[----:B------:R-:W-:Y:S01]  /*15970*/  FFMA.FTZ R51, R6, R15, R51 ;  /* 0x0000000f06337223 */ /* 0x000fe20000010033 */
[--C-:B------:R-:W-:Y:S02]  /*15980*/  HADD2.F32 R6, -RZ, R4.reuse.H0_H0 ;  /* 0x20000004ff067230 */ /* 0x100fe40000004100 */
[CC--:B------:R-:W-:Y:S01]  /*15990*/  FMUL.FTZ R7, R45.reuse, R21.reuse ;  /* 0x000000152d077220 */ /* 0x0c0fe20000410000 */
[-C--:B------:R-:W-:Y:S01]  /*159a0*/  FMUL.FTZ R12, R45, R14.reuse ;  /* 0x0000000e2d0c7220 */ /* 0x080fe20000410000 */
[----:B------:R-:W-:Y:S02]  /*159b0*/  HADD2.F32 R4, -RZ, R4.H1_H1 ;  /* 0x30000004ff047230 */ /* 0x000fe40000004100 */
[C---:B------:R-:W-:Y:S01]  /*159c0*/  FFMA.FTZ R45, R38.reuse, R14, -R7 ;  /* 0x0000000e262d7223 */ /* 0x040fe20000010807 */
[----:B------:R-:W-:Y:S01]  /*159d0*/  FFMA.FTZ R38, R38, R21, R12 ;  /* 0x0000001526267223 */ /* 0x000fe2000001000c */
[----:B------:R-:W-:-:S02]  /*159e0*/  HADD2.F32 R14, -RZ, R58.H0_H0 ;  /* 0x2000003aff0e7230 */ /* 0x000fc40000004100 */
[--C-:B------:R-:W-:Y:S01]  /*159f0*/  HADD2.F32 R7, -RZ, R43.reuse.H0_H0 ;  /* 0x2000002bff077230 */ /* 0x100fe20000004100 */
[----:B------:R-:W-:Y:S01]  /*15a00*/  F2FP.SATFINITE.E4M3.F32.PACK_AB_MERGE_C R45, R45, R46, RZ ;  /* 0x0000002e2d2d723e */ /* 0x000fe200048070ff */
[----:B------:R-:W-:Y:S01]  /*15a10*/  HADD2.F32 R12, -RZ, R20.H0_H0 ;  /* 0x20000014ff0c7230 */ /* 0x000fe20000004100 */
[----:B------:R-:W-:Y:S01]  /*15a20*/  F2FP.SATFINITE.E4M3.F32.PACK_AB_MERGE_C R38, R38, R51, RZ ;  /* 0x000000332626723e */ /* 0x000fe200048070ff */
[----:B------:R-:W-:Y:S02]  /*15a30*/  HADD2.F32 R58, -RZ, R58.H1_H1 ;  /* 0x3000003aff3a7230 */ /* 0x000fe40000004100 */
[C---:B------:R-:W-:Y:S01]  /*15a40*/  FMUL.FTZ R15, R7.reuse, R14 ;  /* 0x0000000e070f7220 */ /* 0x040fe20000410000 */
[----:B------:R-:W-:Y:S02]  /*15a50*/  HADD2.F32 R43, -RZ, R43.H1_H1 ;  /* 0x3000002bff2b7230 */ /* 0x000fe40000004100 */
[----:B------:R-:W-:Y:S01]  /*15a60*/  FMUL.FTZ R7, R7, R12 ;  /* 0x0000000c07077220 */ /* 0x000fe20000410000 */
[----:B------:R-:W-:-:S02]  /*15a70*/  HADD2.F32 R20, -RZ, R20.H1_H1 ;  /* 0x30000014ff147230 */ /* 0x000fc40000004100 */
[C---:B------:R-:W-:Y:S01]  /*15a80*/  FFMA.FTZ R21, R6.reuse, R12, -R15 ;  /* 0x0000000c06157223 */ /* 0x040fe2000001080f */
[----:B------:R-:W-:Y:S01]  /*15a90*/  F2FP.SATFINITE.E4M3.F32.PACK_AB_MERGE_C R15, R59, R66, RZ ;  /* 0x000000423b0f723e */ /* 0x000fe200048070ff */
[C---:B------:R-:W-:Y:S01]  /*15aa0*/  FMUL.FTZ R37, R43.reuse, R58 ;  /* 0x0000003a2b257220 */ /* 0x040fe20000410000 */
[----:B------:R-:W-:Y:S01]  /*15ab0*/  FFMA.FTZ R14, R6, R14, R7 ;  /* 0x0000000e060e7223 */ /* 0x000fe20000010007 */
[-C--:B------:R-:W-:Y:S01]  /*15ac0*/  FMUL.FTZ R43, R43, R20.reuse ;  /* 0x000000142b2b7220 */ /* 0x080fe20000410000 */
[----:B------:R-:W-:Y:S01]  /*15ad0*/  F2FP.SATFINITE.E4M3.F32.PACK_AB_MERGE_C R7, R52, R65, RZ ;  /* 0x000000413407723e */ /* 0x000fe200048070ff */
[C---:B------:R-:W-:Y:S01]  /*15ae0*/  FFMA.FTZ R6, R4.reuse, R20, -R37 ;  /* 0x0000001404067223 */ /* 0x040fe20000010825 */
[----:B------:R-:W-:Y:S01]  /*15af0*/  F2FP.SATFINITE.E4M3.F32.PACK_AB_MERGE_C R12, R49, R40, RZ ;  /* 0x00000028310c723e */ /* 0x000fe200048070ff */
[----:B------:R-:W-:Y:S01]  /*15b00*/  FFMA.FTZ R43, R4, R58, R43 ;  /* 0x0000003a042b7223 */ /* 0x000fe2000001002b */
[----:B------:R-:W-:Y:S02]  /*15b10*/  F2FP.SATFINITE.E4M3.F32.PACK_AB_MERGE_C R4, R42, R47, RZ ;  /* 0x0000002f2a04723e */ /* 0x000fe400048070ff */
[----:B------:R-:W-:-:S02]  /*15b20*/  F2FP.SATFINITE.E4M3.F32.PACK_AB_MERGE_C R7, R64, R61, R7 ;  /* 0x0000003d4007723e */ /* 0x000fc40004807007 */
[----:B------:R-:W-:Y:S02]  /*15b30*/  F2FP.SATFINITE.E4M3.F32.PACK_AB_MERGE_C R4, R48, R39, R4 ;  /* 0x000000273004723e */ /* 0x000fe40004807004 */
[----:B------:R-:W-:Y:S02]  /*15b40*/  F2FP.SATFINITE.E4M3.F32.PACK_AB_MERGE_C R6, R6, R21, R45 ;  /* 0x000000150606723e */ /* 0x000fe4000480702d */
[----:B------:R-:W-:Y:S02]  /*15b50*/  F2FP.SATFINITE.E4M3.F32.PACK_AB_MERGE_C R15, R50, R55, R15 ;  /* 0x00000037320f723e */ /* 0x000fe4000480700f */
[----:B------:R-:W-:Y:S01]  /*15b60*/  F2FP.SATFINITE.E4M3.F32.PACK_AB_MERGE_C R12, R36, R41, R12 ;  /* 0x00000029240c723e */ /* 0x000fe2000480700c */
[----:B------:R2:W-:Y:S01]  /*15b70*/  STS.128 [R70+0x1e200], R4 ;  /* 0x01e2000446007388 */ /* 0x0005e20000000c00 */
[----:B------:R-:W-:-:S05]  /*15b80*/  F2FP.SATFINITE.E4M3.F32.PACK_AB_MERGE_C R14, R43, R14, R38 ;  /* 0x0000000e2b0e723e */ /* 0x000fca0004807026 */
[----:B------:R2:W-:Y:S02]  /*15b90*/  STS.128 [R3+0x1e200], R12 ;  /* 0x01e2000c03007388 */ /* 0x0005e40000000c00 */
.L_x_580:
[----:B------:R-:W-:Y:S05]  /*15ba0*/  BSYNC B1 ;  /* 0x0000000000017941 */ /* 0x000fea0003800000 */
.L_x_579:
[----:B------:R-:W-:Y:S04]  /*15bb0*/  BSSY B1, `(.L_x_581) ;  /* 0x0000101000017945 */ /* 0x000fe80003800000 */
[----:B------:R-:W-:Y:S05]  /*15bc0*/  @P1 BRA `(.L_x_582) ;  /* 0x0000000c00fc1947 */ /* 0x000fea0003800000 */
[----:B------:R-:W4:Y:S01]  /*15bd0*/  LDL R62, [R1+0x5c] ;  /* 0x00005c00013e7983 */ /* 0x000f220000100800 */
[----:B-12--5:R-:W-:Y:S02]  /*15be0*/  SHF.R.U32.HI R3, RZ, 0x8, R28 ;  /* 0x00000008ff037819 */ /* 0x026fe4000001161c */
[----:B------:R-:W-:Y:S02]  /*15bf0*/  LOP3.LUT R5, R28, 0xff, RZ, 0xc0, !PT ;  /* 0x000000ff1c057812 */ /* 0x000fe400078ec0ff */
[----:B------:R-:W-:Y:S02]  /*15c00*/  LOP3.LUT R4, R3, 0xff, RZ, 0xc0, !PT ;  /* 0x000000ff03047812 */ /* 0x000fe400078ec0ff */
[----:B------:R-:W-:Y:S02]  /*15c10*/  LEA.HI R3, R0, R227, RZ, 0x1c ;  /* 0x000000e300037211 */ /* 0x000fe400078fe0ff */
[----:B------:R-:W-:Y:S02]  /*15c20*/  PRMT R21, R4, 0x7604, R5 ;  /* 0x0000760404157816 */ /* 0x000fe40000000005 */
[----:B------:R-:W-:-:S02]  /*15c30*/  SHF.R.U32.HI R6, RZ, 0x8, R29 ;  /* 0x00000008ff067819 */ /* 0x000fc4000001161d */
[----:B------:R-:W-:Y:S02]  /*15c40*/  SHF.R.S32.HI R4, RZ, 0x1f, R3 ;  /* 0x0000001fff047819 */ /* 0x000fe40000011403 */
[----:B0-----:R-:W-:Y:S02]  /*15c50*/  LOP3.LUT R7, R29, 0xff, RZ, 0xc0, !PT ;  /* 0x000000ff1d077812 */ /* 0x001fe400078ec0ff */
[----:B------:R-:W-:Y:S02]  /*15c60*/  LOP3.LUT R6, R6, 0xff, RZ, 0xc0, !PT ;  /* 0x000000ff06067812 */ /* 0x000fe400078ec0ff */
[----:B------:R-:W-:Y:S01]  /*15c70*/  LEA.HI R4, R4, R3, RZ, 0x2 ;  /* 0x0000000304047211 */ /* 0x000fe200078f10ff */
[----:B------:R-:W-:Y:S01]  /*15c80*/  IMAD.SHL.U32 R3, R3, 0x10, RZ ;  /* 0x0000001003037824 */ /* 0x000fe200078e00ff */
[----:B------:R-:W-:Y:S02]  /*15c90*/  PRMT R37, R6, 0x7604, R7 ;  /* 0x0000760406257816 */ /* 0x000fe40000000007 */
[----:B------:R-:W-:Y:S01]  /*15ca0*/  SHF.R.U32.HI R7, RZ, 0x8, R31 ;  /* 0x00000008ff077819 */ /* 0x000fe2000001161f */
[----:B------:R-:W-:Y:S01]  /*15cb0*/  IMAD.SHL.U32 R4, R4, 0x800, RZ ;  /* 0x0000080004047824 */ /* 0x000fe200078e00ff */
[----:B------:R-:W-:-:S02]  /*15cc0*/  SHF.R.U32.HI R13, RZ, 0x8, R8 ;  /* 0x00000008ff0d7819 */ /* 0x000fc40000011608 */
[----:B------:R-:W-:Y:S02]  /*15cd0*/  LOP3.LUT R3, R69, 0x30, R3, 0xf8, !PT ;  /* 0x0000003045037812 */ /* 0x000fe400078ef803 */
[----:B------:R-:W-:Y:S02]  /*15ce0*/  LOP3.LUT R12, R31, 0xff, RZ, 0xc0, !PT ;  /* 0x000000ff1f0c7812 */ /* 0x000fe400078ec0ff */
[----:B---3--:R-:W-:Y:S02]  /*15cf0*/  LOP3.LUT R14, R8, 0xff, RZ, 0xc0, !PT ;  /* 0x000000ff080e7812 */ /* 0x008fe400078ec0ff */
[----:B------:R-:W-:Y:S02]  /*15d00*/  LOP3.LUT R7, R7, 0xff, RZ, 0xc0, !PT ;  /* 0x000000ff07077812 */ /* 0x000fe400078ec0ff */
[----:B------:R-:W-:Y:S02]  /*15d10*/  LOP3.LUT R13, R13, 0xff, RZ, 0xc0, !PT ;  /* 0x000000ff0d0d7812 */ /* 0x000fe400078ec0ff */
[----:B------:R-:W-:-:S02]  /*15d20*/  LOP3.LUT R3, R3, R68, RZ, 0x3c, !PT ;  /* 0x0000004403037212 */ /* 0x000fc400078e3cff */
[----:B------:R-:W-:Y:S02]  /*15d30*/  LOP3.LUT R4, R4, 0xffffe000, RZ, 0xc0, !PT ;  /* 0xffffe00004047812 */ /* 0x000fe400078ec0ff */
[----:B------:R-:W-:Y:S02]  /*15d40*/  SHF.R.U32.HI R5, RZ, 0x8, R30 ;  /* 0x00000008ff057819 */ /* 0x000fe4000001161e */
[----:B------:R-:W-:Y:S02]  /*15d50*/  PRMT R43, R7, 0x7604, R12 ;  /* 0x00007604072b7816 */ /* 0x000fe4000000000c */
[----:B------:R-:W-:Y:S02]  /*15d60*/  PRMT R47, R13, 0x7604, R14 ;  /* 0x000076040d2f7816 */ /* 0x000fe4000000000e */
[----:B------:R-:W-:Y:S02]  /*15d70*/  IADD3 R3, R3, R67, R4 ;  /* 0x0000004303037210 */ /* 0x000fe40007ffe004 */
[----:B------:R-:W-:-:S02]  /*15d80*/  SHF.R.U32.HI R12, RZ, 0x8, R9 ;  /* 0x00000008ff0c7819 */ /* 0x000fc40000011609 */
[----:B------:R-:W-:Y:S01]  /*15d90*/  SHF.R.U32.HI R14, RZ, 0x8, R10 ;  /* 0x00000008ff0e7819 */ /* 0x000fe2000001160a */
[----:B------:R-:W-:Y:S01]  /*15da0*/  IMAD.IADD R3, R18, 0x1, R3 ;  /* 0x0000000112037824 */ /* 0x000fe200078e0203 */
[----:B------:R-:W-:Y:S02]  /*15db0*/  LOP3.LUT R6, R30, 0xff, RZ, 0xc0, !PT ;  /* 0x000000ff1e067812 */ /* 0x000fe400078ec0ff */
[----:B------:R-:W-:Y:S02]  /*15dc0*/  LOP3.LUT R5, R5, 0xff, RZ, 0xc0, !PT ;  /* 0x000000ff05057812 */ /* 0x000fe400078ec0ff */
[----:B------:R-:W-:Y:S02]  /*15dd0*/  LOP3.LUT R13, R9, 0xff, RZ, 0xc0, !PT ;  /* 0x000000ff090d7812 */ /* 0x000fe400078ec0ff */
[----:B------:R-:W-:Y:S02]  /*15de0*/  LOP3.LUT R15, R10, 0xff, RZ, 0xc0, !PT ;  /* 0x000000ff0a0f7812 */ /* 0x000fe400078ec0ff */
[----:B------:R-:W-:-:S02]  /*15df0*/  LOP3.LUT R12, R12, 0xff, RZ, 0xc0, !PT ;  /* 0x000000ff0c0c7812 */ /* 0x000fc400078ec0ff */
[----:B------:R-:W-:Y:S02]  /*15e00*/  LOP3.LUT R14, R14, 0xff, RZ, 0xc0, !PT ;  /* 0x000000ff0e0e7812 */ /* 0x000fe400078ec0ff */
[----:B------:R-:W-:Y:S02]  /*15e10*/  PRMT R39, R5, 0x7604, R6 ;  /* 0x0000760405277816 */ /* 0x000fe40000000006 */
[----:B------:R-:W-:Y:S02]  /*15e20*/  PRMT R49, R12, 0x7604, R13 ;  /* 0x000076040c317816 */ /* 0x000fe4000000000d */
[----:B------:R-:W-:Y:S02]  /*15e30*/  PRMT R51, R14, 0x7604, R15 ;  /* 0x000076040e337816 */ /* 0x000fe4000000000f */
[----:B------:R-:W0:Y:S01]  /*15e40*/  LDS.128 R12, [R3+0x1e200] ;  /* 0x01e20000030c7984 */ /* 0x000e220000000c00 */
[----:B------:R-:W-:Y:S02]  /*15e50*/  SHF.R.U32.HI R20, RZ, 0x8, R11 ;  /* 0x00000008ff147819 */ /* 0x000fe4000001160b */
[----:B------:R-:W-:-:S02]  /*15e60*/  SHF.R.U32.HI R36, RZ, 0x10, R29 ;  /* 0x00000010ff247819 */ /* 0x000fc4000001161d */
[----:B------:R-:W-:Y:S02]  /*15e70*/  LOP3.LUT R41, R11, 0xff, RZ, 0xc0, !PT ;  /* 0x000000ff0b297812 */ /* 0x000fe400078ec0ff */
[----:B------:R-:W-:Y:S02]  /*15e80*/  LOP3.LUT R20, R20, 0xff, RZ, 0xc0, !PT ;  /* 0x000000ff14147812 */ /* 0x000fe400078ec0ff */
[----:B------:R-:W-:Y:S02]  /*15e90*/  SHF.R.U32.HI R38, RZ, 0x10, R30 ;  /* 0x00000010ff267819 */ /* 0x000fe4000001161e */
[----:B------:R-:W-:Y:S02]  /*15ea0*/  LOP3.LUT R36, R36, 0xff, RZ, 0xc0, !PT ;  /* 0x000000ff24247812 */ /* 0x000fe400078ec0ff */
[----:B------:R-:W-:Y:S02]  /*15eb0*/  PRMT R42, R20, 0x7604, R41 ;  /* 0x00007604142a7816 */ /* 0x000fe40000000029 */
[----:B------:R-:W-:-:S02]  /*15ec0*/  SHF.R.U32.HI R20, RZ, 0x10, R28 ;  /* 0x00000010ff147819 */ /* 0x000fc4000001161c */
[----:B------:R-:W-:Y:S02]  /*15ed0*/  LOP3.LUT R38, R38, 0xff, RZ, 0xc0, !PT ;  /* 0x000000ff26267812 */ /* 0x000fe400078ec0ff */
[----:B------:R-:W-:Y:S02]  /*15ee0*/  PRMT R37, R36, 0x7054, R37 ;  /* 0x0000705424257816 */ /* 0x000fe40000000025 */
        /* <DEDUP_REMOVED lines=8> */
[----:B------:R-:W-:Y:S02]  /*15f70*/  SHF.R.U32.HI R38, RZ, 0x10, R10 ;  /* 0x00000010ff267819 */ /* 0x000fe4000001160a */
[----:B------:R-:W-:-:S02]  /*15f80*/  SHF.R.U32.HI R40, RZ, 0x10, R31 ;  /* 0x00000010ff287819 */ /* 0x000fc4000001161f */
[----:B------:R-:W-:Y:S02]  /*15f90*/  PRMT R49, R36, 0x7054, R49 ;  /* 0x0000705424317816 */ /* 0x000fe40000000031 */
[----:B------:R-:W-:Y:S02]  /*15fa0*/  LOP3.LUT R20, R20, 0xff, RZ, 0xc0, !PT ;  /* 0x000000ff14147812 */ /* 0x000fe400078ec0ff */
[----:B------:R-:W-:Y:S02]  /*15fb0*/  PRMT R53, R39, 0x7054, R42 ;  /* 0x0000705427357816 */ /* 0x000fe4000000002a */
[----:B------:R-:W-:Y:S02]  /*15fc0*/  LOP3.LUT R38, R38, 0xff, RZ, 0xc0, !PT ;  /* 0x000000ff26267812 */ /* 0x000fe400078ec0ff */
[----:B------:R-:W-:Y:S02]  /*15fd0*/  LOP3.LUT R40, R40, 0xff, RZ, 0xc0, !PT ;  /* 0x000000ff28287812 */ /* 0x000fe400078ec0ff */
[----:B------:R-:W-:-:S02]  /*15fe0*/  LOP3.LUT R49, R49, 0xff000000, R9, 0xf8, !PT ;  /* 0xff00000031317812 */ /* 0x000fc400078ef809 */
[----:B------:R-:W-:Y:S02]  /*15ff0*/  LOP3.LUT R39, R37, 0xff000000, R29, 0xf8, !PT ;  /* 0xff00000025277812 */ /* 0x000fe400078ef81d */
[----:B------:R-:W-:Y:S02]  /*16000*/  PRMT R47, R20, 0x7054, R47 ;  /* 0x00007054142f7816 */ /* 0x000fe4000000002f */
[----:B------:R-:W-:Y:S02]  /*16010*/  LOP3.LUT R53, R53, 0xff000000, R11, 0xf8, !PT ;  /* 0xff00000035357812 */ /* 0x000fe400078ef80b */
[----:B------:R-:W-:Y:S02]  /*16020*/  PRMT R51, R38, 0x7054, R51 ;  /* 0x0000705426337816 */ /* 0x000fe40000000033 */
[----:B------:R-:W-:Y:S02]  /*16030*/  PRMT R45, R40, 0x7054, R43 ;  /* 0x00007054282d7816 */ /* 0x000fe4000000002b */
[----:B------:R-:W-:-:S02]  /*16040*/  F2FP.F16.E4M3.UNPACK_B R46, R49 ;  /* 0x00000031ff2e723e */ /* 0x000fc400020006ff */
[----:B------:R-:W-:Y:S02]  /*16050*/  F2FP.F16.E4M3.UNPACK_B R40, R39 ;  /* 0x00000027ff28723e */ /* 0x000fe400020006ff */
[----:B------:R-:W-:Y:S01]  /*16060*/  LOP3.LUT R47, R47, 0xff000000, R8, 0xf8, !PT ;  /* 0xff0000002f2f7812 */ /* 0x000fe200078ef808 */
[----:B------:R-:W-:Y:S01]  /*16070*/  HADD2.F32 R48, -RZ, R46.H0_H0 ;  /* 0x2000002eff307230 */ /* 0x000fe20000004100 */
[----:B------:R-:W-:Y:S01]  /*16080*/  LOP3.LUT R50, R51, 0xff000000, R10, 0xf8, !PT ;  /* 0xff00000033327812 */ /* 0x000fe200078ef80a */
[----:B------:R-:W-:Y:S01]  /*16090*/  HADD2.F32 R42, -RZ, R40.H0_H0 ;  /* 0x20000028ff2a7230 */ /* 0x000fe20000004100 */
[-C--:B0-----:R-:W-:Y:S01]  /*160a0*/  F2FP.F16.E4M3.UNPACK_B R36, R15.reuse ;  /* 0x0000000fff24723e */ /* 0x081fe200020006ff */
[----:B------:R-:W-:Y:S01]  /*160b0*/  HADD2.F32 R51, -RZ, R46.H1_H1 ;  /* 0x3000002eff337230 */ /* 0x000fe20000004100 */
[----:B------:R-:W-:Y:S02]  /*160c0*/  F2FP.F16.E4M3.UNPACK_B R37, R15.H1 ;  /* 0x0000000fff25723e */ /* 0x000fe400030006ff */
[----:B------:R-:W-:-:S02]  /*160d0*/  F2FP.F16.E4M3.UNPACK_B R29, R13.H1 ;  /* 0x0000000dff1d723e */ /* 0x000fc400030006ff */
[----:B------:R-:W-:Y:S02]  /*160e0*/  F2FP.F16.E4M3.UNPACK_B R49, R49.H1 ;  /* 0x00000031ff31723e */ /* 0x000fe400030006ff */
[----:B------:R-:W-:Y:S01]  /*160f0*/  LOP3.LUT R43, R41, 0xff000000, R30, 0xf8, !PT ;  /* 0xff000000292b7812 */ /* 0x000fe200078ef81e */
[----:B------:R-:W-:Y:S01]  /*16100*/  HADD2.F32 R41, -RZ, R40.H1_H1 ;  /* 0x30000028ff297230 */ /* 0x000fe20000004100 */
[----:B------:R-:W-:Y:S02]  /*16110*/  LOP3.LUT R45, R45, 0xff000000, R31, 0xf8, !PT ;  /* 0xff0000002d2d7812 */ /* 0x000fe400078ef81f */
[-C--:B------:R-:W-:Y:S02]  /*16120*/  F2FP.F16.E4M3.UNPACK_B R30, R14.reuse ;  /* 0x0000000eff1e723e */ /* 0x080fe400020006ff */
[----:B------:R-:W-:Y:S02]  /*16130*/  F2FP.F16.E4M3.UNPACK_B R31, R14.H1 ;  /* 0x0000000eff1f723e */ /* 0x000fe400030006ff */
[----:B------:R-:W-:-:S02]  /*16140*/  F2FP.F16.E4M3.UNPACK_B R39, R39.H1 ;  /* 0x00000027ff27723e */ /* 0x000fc400030006ff */
[----:B------:R-:W-:-:S03]  /*16150*/  LOP3.LUT R38, R21, 0xff000000, R28, 0xf8, !PT ;  /* 0xff00000015267812 */ /* 0x000fc600078ef81c */
[--C-:B------:R-:W-:Y:S02]  /*16160*/  HADD2.F32 R40, -RZ, R39.reuse.H0_H0 ;  /* 0x20000027ff287230 */ /* 0x100fe40000004100 */
[----:B------:R-:W-:Y:S01]  /*16170*/  HADD2.F32 R39, -RZ, R39.H1_H1 ;  /* 0x30000027ff277230 */ /* 0x000fe20000004100 */
[----:B----4-:R-:W0:Y:S02]  /*16180*/  LDS.128 R4, [R62+0x1e200] ;  /* 0x01e200003e047984 */ /* 0x010e240000000c00 */
[-C--:B0-----:R-:W-:Y:S02]  /*16190*/  F2FP.F16.E4M3.UNPACK_B R11, R6.reuse ;  /* 0x00000006ff0b723e */ /* 0x081fe400020006ff */
[----:B------:R-:W-:Y:S02]  /*161a0*/  F2FP.F16.E4M3.UNPACK_B R20, R6.H1 ;  /* 0x00000006ff14723e */ /* 0x000fe400030006ff */
[----:B------:R-:W-:Y:S02]  /*161b0*/  F2FP.F16.E4M3.UNPACK_B R6, R13 ;  /* 0x0000000dff06723e */ /* 0x000fe400020006ff */
[----:B------:R-:W-:-:S02]  /*161c0*/  F2FP.F16.E4M3.UNPACK_B R8, R5 ;  /* 0x00000005ff08723e */ /* 0x000fc400020006ff */
[----:B------:R-:W-:Y:S01]  /*161d0*/  F2FP.F16.E4M3.UNPACK_B R10, R5.H1 ;  /* 0x00000005ff0a723e */ /* 0x000fe200030006ff */
[----:B------:R-:W-:Y:S01]  /*161e0*/  HADD2.F32 R5, -RZ, R6.H0_H0 ;  /* 0x20000006ff057230 */ /* 0x000fe20000004100 */
[-C--:B------:R-:W-:Y:S01]  /*161f0*/  F2FP.F16.E4M3.UNPACK_B R21, R7.reuse ;  /* 0x00000007ff15723e */ /* 0x080fe200020006ff */
[----:B------:R-:W-:Y:S01]  /*16200*/  HADD2.F32 R9, -RZ, R8.H0_H0 ;  /* 0x20000008ff097230 */ /* 0x000fe20000004100 */
[----:B------:R-:W-:Y:S01]  /*16210*/  F2FP.F16.E4M3.UNPACK_B R28, R7.H1 ;  /* 0x00000007ff1c723e */ /* 0x000fe200030006ff */
[----:B------:R-:W-:Y:S02]  /*16220*/  HADD2.F32 R14, -RZ, R6.H1_H1 ;  /* 0x30000006ff0e7230 */ /* 0x000fe40000004100 */
[C---:B------:R-:W-:Y:S01]  /*16230*/  FMUL.FTZ R52, R5.reuse, R48 ;  /* 0x0000003005347220 */ /* 0x040fe20000410000 */
[----:B------:R-:W-:Y:S01]  /*16240*/  FMUL.FTZ R15, R5, R42 ;  /* 0x0000002a050f7220 */ /* 0x000fe20000410000 */
[----:B------:R-:W-:Y:S01]  /*16250*/  HADD2.F32 R6, -RZ, R10.H0_H0 ;  /* 0x2000000aff067230 */ /* 0x000fe20000004100 */
[----:B------:R-:W-:Y:S01]  /*16260*/  F2FP.F16.E4M3.UNPACK_B R13, R12 ;  /* 0x0000000cff0d723e */ /* 0x000fe200020006ff */
[C---:B------:R-:W-:Y:S01]  /*16270*/  FFMA.FTZ R5, R9.reuse, R42, -R52 ;  /* 0x0000002a09057223 */ /* 0x040fe20000010834 */
[----:B------:R-:W-:Y:S01]  /*16280*/  FFMA.FTZ R9, R9, R48, R15 ;  /* 0x0000003009097223 */ /* 0x000fe2000001000f */
[----:B------:R-:W-:-:S02]  /*16290*/  HADD2.F32 R42, -RZ, R49.H0_H0 ;  /* 0x20000031ff2a7230 */ /* 0x000fc40000004100 */
[C---:B------:R-:W-:Y:S01]  /*162a0*/  FMUL.FTZ R55, R14.reuse, R51 ;  /* 0x000000330e377220 */ /* 0x040fe20000410000 */
[----:B------:R-:W-:Y:S02]  /*162b0*/  HADD2.F32 R15, -RZ, R29.H0_H0 ;  /* 0x2000001dff0f7230 */ /* 0x000fe40000004100 */
[----:B------:R-:W-:Y:S01]  /*162c0*/  FMUL.FTZ R14, R14, R41 ;  /* 0x000000290e0e7220 */ /* 0x000fe20000410000 */
[----:B------:R-:W-:Y:S01]  /*162d0*/  HADD2.F32 R8, -RZ, R8.H1_H1 ;  /* 0x30000008ff087230 */ /* 0x000fe20000004100 */
[----:B------:R-:W-:Y:S01]  /*162e0*/  F2FP.F16.E4M3.UNPACK_B R12, R12.H1 ;  /* 0x0000000cff0c723e */ /* 0x000fe200030006ff */
[----:B------:R-:W-:Y:S02]  /*162f0*/  HADD2.F32 R49, -RZ, R49.H1_H1 ;  /* 0x30000031ff317230 */ /* 0x000fe40000004100 */
[C---:B------:R-:W-:Y:S01]  /*16300*/  FMUL.FTZ R57, R15.reuse, R42 ;  /* 0x0000002a0f397220 */ /* 0x040fe20000410000 */
[-C--:B------:R-:W-:Y:S01]  /*16310*/  FMUL.FTZ R15, R15, R40.reuse ;  /* 0x000000280f0f7220 */ /* 0x080fe20000410000 */
[----:B------:R-:W-:Y:S01]  /*16320*/  FFMA.FTZ R48, R8, R51, R14 ;  /* 0x0000003308307223 */ /* 0x000fe2000001000e */
[----:B------:R-:W-:Y:S01]  /*16330*/  F2FP.F16.E4M3.UNPACK_B R14, R45 ;  /* 0x0000002dff0e723e */ /* 0x000fe200020006ff */
[----:B------:R-:W-:Y:S01]  /*16340*/  FFMA.FTZ R57, R6, R40, -R57 ;  /* 0x0000002806397223 */ /* 0x000fe20000010839 */
[----:B------:R-:W-:Y:S01]  /*16350*/  F2FP.F16.E4M3.UNPACK_B R40, R53 ;  /* 0x00000035ff28723e */ /* 0x000fe200020006ff */
[----:B------:R-:W-:Y:S01]  /*16360*/  FFMA.FTZ R46, R8, R41, -R55 ;  /* 0x00000029082e7223 */ /* 0x000fe20000010837 */
[----:B------:R-:W-:-:S02]  /*16370*/  HADD2.F32 R29, -RZ, R29.H1_H1 ;  /* 0x3000001dff1d7230 */ /* 0x000fc40000004100 */
[----:B------:R-:W-:Y:S01]  /*16380*/  FFMA.FTZ R42, R6, R42, R15 ;  /* 0x0000002a062a7223 */ /* 0x000fe2000001000f */
[----:B------:R-:W-:Y:S01]  /*16390*/  HADD2.F32 R8, -RZ, R36.H0_H0 ;  /* 0x20000024ff087230 */ /* 0x000fe20000004100 */
[----:B------:R-:W-:Y:S01]  /*163a0*/  F2FP.F16.E4M3.UNPACK_B R53, R53.H1 ;  /* 0x00000035ff35723e */ /* 0x000fe200030006ff */
[----:B------:R-:W-:Y:S02]  /*163b0*/  HADD2.F32 R41, -RZ, R40.H0_H0 ;  /* 0x20000028ff297230 */ /* 0x000fe40000004100 */
[C---:B------:R-:W-:Y:S01]  /*163c0*/  FMUL.FTZ R51, R29.reuse, R49 ;  /* 0x000000311d337220 */ /* 0x040fe20000410000 */
[----:B------:R-:W-:Y:S02]  /*163d0*/  HADD2.F32 R15, -RZ, R14.H0_H0 ;  /* 0x2000000eff0f7230 */ /* 0x000fe40000004100 */
[----:B------:R-:W-:Y:S01]  /*163e0*/  FMUL.FTZ R54, R29, R39 ;  /* 0x000000271d367220 */ /* 0x000fe20000410000 */
[----:B------:R-:W-:Y:S02]  /*163f0*/  HADD2.F32 R10, -RZ, R10.H1_H1 ;  /* 0x3000000aff0a7230 */ /* 0x000fe40000004100 */
[----:B------:R-:W-:Y:S01]  /*16400*/  FMUL.FTZ R29, R8, R41 ;  /* 0x00000029081d7220 */ /* 0x000fe20000410000 */
[----:B------:R-:W-:-:S02]  /*16410*/  HADD2.F32 R6, -RZ, R21.H0_H0 ;  /* 0x20000015ff067230 */ /* 0x000fc40000004100 */
[----:B------:R-:W-:Y:S01]  /*16420*/  FMUL.FTZ R8, R8, R15 ;  /* 0x0000000f08087220 */ /* 0x000fe20000410000 */
[----:B------:R-:W-:Y:S01]  /*16430*/  HADD2.F32 R40, -RZ, R40.H1_H1 ;  /* 0x30000028ff287230 */ /* 0x000fe20000004100 */
[----:B------:R-:W-:Y:S01]  /*16440*/  F2FP.F16.E4M3.UNPACK_B R45, R45.H1 ;  /* 0x0000002dff2d723e */ /* 0x000fe200030006ff */
[----:B------:R-:W-:Y:S02]  /*16450*/  HADD2.F32 R36, -RZ, R36.H1_H1 ;  /* 0x30000024ff247230 */ /* 0x000fe40000004100 */
[C---:B------:R-:W-:Y:S01]  /*16460*/  FFMA.FTZ R52, R10.reuse, R39, -R51 ;  /* 0x000000270a347223 */ /* 0x040fe20000010833 */
[----:B------:R-:W-:Y:S01]  /*16470*/  FFMA.FTZ R49, R10, R49, R54 ;  /* 0x000000310a317223 */ /* 0x000fe20000010036 */
[C---:B------:R-:W-:Y:S01]  /*16480*/  FFMA.FTZ R51, R6.reuse, R15, -R29 ;  /* 0x0000000f06337223 */ /* 0x040fe2000001081d */
[----:B------:R-:W-:Y:S01]  /*16490*/  FFMA.FTZ R54, R6, R41, R8 ;  /* 0x0000002906367223 */ /* 0x000fe20000010008 */
[----:B------:R-:W-:Y:S02]  /*164a0*/  HADD2.F32 R14, -RZ, R14.H1_H1 ;  /* 0x3000000eff0e7230 */ /* 0x000fe40000004100 */
[----:B------:R-:W-:Y:S01]  /*164b0*/  FMUL.FTZ R10, R36, R40 ;  /* 0x00000028240a7220 */ /* 0x000fe20000410000 */
[----:B------:R-:W-:Y:S01]  /*164c0*/  HADD2.F32 R21, -RZ, R21.H1_H1 ;  /* 0x30000015ff157230 */ /* 0x000fe20000004100 */
[----:B------:R-:W-:Y:S01]  /*164d0*/  F2FP.F16.E4M3.UNPACK_B R7, R4 ;  /* 0x00000004ff07723e */ /* 0x000fe200020006ff */
[----:B------:R-:W-:-:S02]  /*164e0*/  HADD2.F32 R29, -RZ, R53.H0_H0 ;  /* 0x20000035ff1d7230 */ /* 0x000fc40000004100 */
[-C--:B------:R-:W-:Y:S01]  /*164f0*/  FMUL.FTZ R39, R36, R14.reuse ;  /* 0x0000000e24277220 */ /* 0x080fe20000410000 */
[----:B------:R-:W-:Y:S02]  /*16500*/  HADD2.F32 R8, -RZ, R37.H0_H0 ;  /* 0x20000025ff087230 */ /* 0x000fe40000004100 */
[C---:B------:R-:W-:Y:S01]  /*16510*/  FFMA.FTZ R56, R21.reuse, R14, -R10 ;  /* 0x0000000e15387223 */ /* 0x040fe2000001080a */
[--C-:B------:R-:W-:Y:S01]  /*16520*/  HADD2.F32 R15, -RZ, R45.reuse.H0_H0 ;  /* 0x2000002dff0f7230 */ /* 0x100fe20000004100 */
[----:B------:R-:W-:Y:S01]  /*16530*/  F2FP.F16.E4M3.UNPACK_B R14, R47.H1 ;  /* 0x0000002fff0e723e */ /* 0x000fe200030006ff */
[----:B------:R-:W-:Y:S02]  /*16540*/  HADD2.F32 R6, -RZ, R28.H0_H0 ;  /* 0x2000001cff067230 */ /* 0x000fe40000004100 */
[C---:B------:R-:W-:Y:S01]  /*16550*/  FMUL.FTZ R41, R8.reuse, R29 ;  /* 0x0000001d08297220 */ /* 0x040fe20000410000 */
[----:B------:R-:W-:Y:S01]  /*16560*/  F2FP.F16.E4M3.UNPACK_B R4, R4.H1 ;  /* 0x00000004ff04723e */ /* 0x000fe200030006ff */
[----:B------:R-:W-:Y:S01]  /*16570*/  FMUL.FTZ R8, R8, R15 ;  /* 0x0000000f08087220 */ /* 0x000fe20000410000 */
[----:B------:R-:W-:Y:S01]  /*16580*/  FFMA.FTZ R55, R21, R40, R39 ;  /* 0x0000002815377223 */ /* 0x000fe20000010027 */
        /* <DEDUP_REMOVED lines=11> */
[----:B------:R-:W-:Y:S02]  /*16640*/  HADD2.F32 R28, -RZ, R28.H1_H1 ;  /* 0x3000001cff1c7230 */ /* 0x000fe40000004100 */
[----:B------:R-:W-:Y:S01]  /*16650*/  FMUL.FTZ R36, R37, R45 ;  /* 0x0000002d25247220 */ /* 0x000fe20000410000 */
[----:B------:R-:W-:-:S02]  /*16660*/  HADD2.F32 R15, -RZ, R10.H0_H0 ;  /* 0x2000000aff0f7230 */ /* 0x000fc40000004100 */
[----:B------:R-:W-:Y:S01]  /*16670*/  FMUL.FTZ R29, R8, R21 ;  /* 0x00000015081d7220 */ /* 0x000fe20000410000 */
[----:B------:R-:W-:Y:S02]  /*16680*/  HADD2.F32 R6, -RZ, R4.H0_H0 ;  /* 0x20000004ff067230 */ /* 0x000fe40000004100 */
[C---:B------:R-:W-:Y:S01]  /*16690*/  FFMA.FTZ R61, R28.reuse, R45, -R39 ;  /* 0x0000002d1c3d7223 */ /* 0x040fe20000010827 */
[----:B------:R-:W-:Y:S01]  /*166a0*/  FFMA.FTZ R60, R28, R53, R36 ;  /* 0x000000351c3c7223 */ /* 0x000fe20000010024 */
[----:B------:R-:W-:Y:S02]  /*166b0*/  HADD2.F32 R12, -RZ, R12.H1_H1 ;  /* 0x3000000cff0c7230 */ /* 0x000fe40000004100 */
[-C--:B------:R-:W-:Y:S01]  /*166c0*/  FMUL.FTZ R8, R8, R15.reuse ;  /* 0x0000000f08087220 */ /* 0x080fe20000410000 */
[----:B------:R-:W-:Y:S01]  /*166d0*/  FFMA.FTZ R28, R6, R15, -R29 ;  /* 0x0000000f061c7223 */ /* 0x000fe2000001081d */
[----:B------:R-:W-:Y:S01]  /*166e0*/  HADD2.F32 R29, -RZ, R14.H1_H1 ;  /* 0x3000000eff1d7230 */ /* 0x000fe20000004100 */
[----:B------:R-:W-:Y:S01]  /*166f0*/  F2FP.SATFINITE.E4M3.F32.PACK_AB_MERGE_C R52, R52, R57, RZ ;  /* 0x000000393434723e */ /* 0x000fe200048070ff */
[----:B------:R-:W-:-:S02]  /*16700*/  HADD2.F32 R15, -RZ, R10.H1_H1 ;  /* 0x3000000aff0f7230 */ /* 0x000fc40000004100 */
[----:B------:R-:W-:Y:S01]  /*16710*/  FFMA.FTZ R36, R6, R21, R8 ;  /* 0x0000001506247223 */ /* 0x000fe20000010008 */
[----:B------:R-:W-:Y:S02]  /*16720*/  HADD2.F32 R4, -RZ, R4.H1_H1 ;  /* 0x30000004ff047230 */ /* 0x000fe40000004100 */
[C---:B------:R-:W-:Y:S01]  /*16730*/  FMUL.FTZ R37, R12.reuse, R29 ;  /* 0x0000001d0c257220 */ /* 0x040fe20000410000 */
[----:B------:R-:W-:Y:S02]  /*16740*/  HADD2.F32 R21, -RZ, R47.H0_H0 ;  /* 0x2000002fff157230 */ /* 0x000fe40000004100 */
[-C--:B------:R-:W-:Y:S01]  /*16750*/  FMUL.FTZ R12, R12, R15.reuse ;  /* 0x0000000f0c0c7220 */ /* 0x080fe20000410000 */
[----:B------:R-:W-:Y:S02]  /*16760*/  HADD2.F32 R6, -RZ, R13.H0_H0 ;  /* 0x2000000dff067230 */ /* 0x000fe40000004100 */
[----:B------:R-:W-:Y:S01]  /*16770*/  FFMA.FTZ R39, R4, R15, -R37 ;  /* 0x0000000f04277223 */ /* 0x000fe20000010825 */
[----:B------:R-:W-:-:S02]  /*16780*/  HADD2.F32 R15, -RZ, R38.H0_H0 ;  /* 0x20000026ff0f7230 */ /* 0x000fc40000004100 */
[----:B------:R-:W-:Y:S01]  /*16790*/  FFMA.FTZ R41, R4, R29, R12 ;  /* 0x0000001d04297223 */ /* 0x000fe2000001000c */
[----:B------:R-:W-:Y:S02]  /*167a0*/  HADD2.F32 R8, -RZ, R47.H1_H1 ;  /* 0x3000002fff087230 */ /* 0x000fe40000004100 */
[C---:B------:R-:W-:Y:S01]  /*167b0*/  FMUL.FTZ R29, R6.reuse, R21 ;  /* 0x00000015061d7220 */ /* 0x040fe20000410000 */
[----:B------:R-:W-:Y:S02]  /*167c0*/  HADD2.F32 R13, -RZ, R13.H1_H1 ;  /* 0x3000000dff0d7230 */ /* 0x000fe40000004100 */
[----:B------:R-:W-:Y:S01]  /*167d0*/  FMUL.FTZ R37, R6, R15 ;  /* 0x0000000f06257220 */ /* 0x000fe20000410000 */
[--C-:B------:R-:W-:Y:S01]  /*167e0*/  HADD2.F32 R4, -RZ, R7.reuse.H0_H0 ;  /* 0x20000007ff047230 */ /* 0x100fe20000004100 */
[----:B------:R-:W-:Y:S01]  /*167f0*/  F2FP.F16.E4M3.UNPACK_B R10, R50.H1 ;  /* 0x00000032ff0a723e */ /* 0x000fe200030006ff */
[----:B------:R-:W-:Y:S02]  /*16800*/  HADD2.F32 R38, -RZ, R38.H1_H1 ;  /* 0x30000026ff267230 */ /* 0x000fe40000004100 */
[----:B------:R-:W-:Y:S01]  /*16810*/  FMUL.FTZ R6, R13, R8 ;  /* 0x000000080d067220 */ /* 0x000fe20000410000 */
[----:B------:R-:W-:-:S02]  /*16820*/  HADD2.F32 R7, -RZ, R7.H1_H1 ;  /* 0x30000007ff077230 */ /* 0x000fc40000004100 */
[C---:B------:R-:W-:Y:S01]  /*16830*/  FFMA.FTZ R29, R4.reuse, R15, -R29 ;  /* 0x0000000f041d7223 */ /* 0x040fe2000001081d */
[----:B------:R-:W-:Y:S01]  /*16840*/  FFMA.FTZ R37, R4, R21, R37 ;  /* 0x0000001504257223 */ /* 0x000fe20000010025 */
[-C--:B------:R-:W-:Y:S01]  /*16850*/  F2FP.F16.E4M3.UNPACK_B R4, R43.reuse.H1 ;  /* 0x0000002bff04723e */ /* 0x080fe200030006ff */
[-C--:B------:R-:W-:Y:S01]  /*16860*/  FMUL.FTZ R15, R13, R38.reuse ;  /* 0x000000260d0f7220 */ /* 0x080fe20000410000 */
[C---:B------:R-:W-:Y:S01]  /*16870*/  FFMA.FTZ R38, R7.reuse, R38, -R6 ;  /* 0x0000002607267223 */ /* 0x040fe20000010806 */
[----:B------:R-:W-:Y:S01]  /*16880*/  HADD2.F32 R13, -RZ, R10.H0_H0 ;  /* 0x2000000aff0d7230 */ /* 0x000fe20000004100 */
[----:B------:R-:W-:Y:S01]  /*16890*/  F2FP.F16.E4M3.UNPACK_B R50, R50 ;  /* 0x00000032ff32723e */ /* 0x000fe200020006ff */
[----:B------:R-:W-:Y:S02]  /*168a0*/  HADD2.F32 R6, -RZ, R31.H0_H0 ;  /* 0x2000001fff067230 */ /* 0x000fe40000004100 */
[----:B------:R-:W-:Y:S01]  /*168b0*/  FFMA.FTZ R12, R7, R8, R15 ;  /* 0x00000008070c7223 */ /* 0x000fe2000001000f */
[--C-:B------:R-:W-:Y:S01]  /*168c0*/  HADD2.F32 R7, -RZ, R4.reuse.H0_H0 ;  /* 0x20000004ff077230 */ /* 0x100fe20000004100 */
[----:B------:R-:W-:Y:S01]  /*168d0*/  F2FP.F16.E4M3.UNPACK_B R43, R43 ;  /* 0x0000002bff2b723e */ /* 0x000fe200020006ff */
[----:B------:R-:W-:-:S02]  /*168e0*/  HADD2.F32 R8, -RZ, R4.H1_H1 ;  /* 0x30000004ff087230 */ /* 0x000fc40000004100 */
[C---:B------:R-:W-:Y:S01]  /*168f0*/  FMUL.FTZ R15, R6.reuse, R13 ;  /* 0x0000000d060f7220 */ /* 0x040fe20000410000 */
[----:B------:R-:W-:Y:S02]  /*16900*/  HADD2.F32 R4, -RZ, R20.H0_H0 ;  /* 0x20000014ff047230 */ /* 0x000fe40000004100 */
[-C--:B------:R-:W-:Y:S01]  /*16910*/  FMUL.FTZ R21, R6, R7.reuse ;  /* 0x0000000706157220 */ /* 0x080fe20000410000 */
[----:B------:R-:W-:Y:S01]  /*16920*/  HADD2.F32 R10, -RZ, R10.H1_H1 ;  /* 0x3000000aff0a7230 */ /* 0x000fe20000004100 */
[----:B------:R-:W-:Y:S01]  /*16930*/  F2FP.SATFINITE.E4M3.F32.PACK_AB_MERGE_C R42, R49, R42, RZ ;  /* 0x0000002a312a723e */ /* 0x000fe200048070ff */
[----:B------:R-:W-:Y:S02]  /*16940*/  HADD2.F32 R31, -RZ, R31.H1_H1 ;  /* 0x3000001fff1f7230 */ /* 0x000fe40000004100 */
[----:B------:R-:W-:Y:S01]  /*16950*/  FFMA.FTZ R40, R4, R7, -R15 ;  /* 0x0000000704287223 */ /* 0x000fe2000001080f */
[----:B------:R-:W-:Y:S01]  /*16960*/  HADD2.F32 R20, -RZ, R20.H1_H1 ;  /* 0x30000014ff147230 */ /* 0x000fe20000004100 */
[----:B------:R-:W-:Y:S01]  /*16970*/  F2FP.SATFINITE.E4M3.F32.PACK_AB_MERGE_C R5, R46, R5, R52 ;  /* 0x000000052e05723e */ /* 0x000fe20004807034 */
[----:B------:R-:W-:-:S02]  /*16980*/  HADD2.F32 R6, -RZ, R30.H0_H0 ;  /* 0x2000001eff067230 */ /* 0x000fc40000004100 */
[C---:B------:R-:W-:Y:S01]  /*16990*/  FMUL.FTZ R7, R31.reuse, R10 ;  /* 0x0000000a1f077220 */ /* 0x040fe20000410000 */
[-C--:B------:R-:W-:Y:S01]  /*169a0*/  FMUL.FTZ R15, R31, R8.reuse ;  /* 0x000000081f0f7220 */ /* 0x080fe20000410000 */
[----:B------:R-:W-:Y:S01]  /*169b0*/  FFMA.FTZ R31, R4, R13, R21 ;  /* 0x0000000d041f7223 */ /* 0x000fe20000010015 */
[--C-:B------:R-:W-:Y:S02]  /*169c0*/  HADD2.F32 R13, -RZ, R50.reuse.H0_H0 ;  /* 0x20000032ff0d7230 */ /* 0x100fe40000004100 */
[C---:B------:R-:W-:Y:S01]  /*169d0*/  FFMA.FTZ R45, R20.reuse, R8, -R7 ;  /* 0x00000008142d7223 */ /* 0x040fe20000010807 */
[----:B------:R-:W-:Y:S02]  /*169e0*/  HADD2.F32 R7, -RZ, R43.H0_H0 ;  /* 0x2000002bff077230 */ /* 0x000fe40000004100 */
[----:B------:R-:W-:Y:S01]  /*169f0*/  FFMA.FTZ R20, R20, R10, R15 ;  /* 0x0000000a14147223 */ /* 0x000fe2000001000f */
[----:B------:R-:W-:Y:S02]  /*16a00*/  HADD2.F32 R50, -RZ, R50.H1_H1 ;  /* 0x30000032ff327230 */ /* 0x000fe40000004100 */
[----:B------:R-:W-:Y:S01]  /*16a10*/  FMUL.FTZ R15, R6, R13 ;  /* 0x0000000d060f7220 */ /* 0x000fe20000410000 */
[----:B------:R-:W-:-:S02]  /*16a20*/  HADD2.F32 R30, -RZ, R30.H1_H1 ;  /* 0x3000001eff1e7230 */ /* 0x000fc40000004100 */
[----:B------:R-:W-:Y:S01]  /*16a30*/  FMUL.FTZ R8, R6, R7 ;  /* 0x0000000706087220 */ /* 0x000fe20000410000 */
[----:B------:R-:W-:Y:S01]  /*16a40*/  HADD2.F32 R43, -RZ, R43.H1_H1 ;  /* 0x3000002bff2b7230 */ /* 0x000fe20000004100 */
[----:B------:R-:W-:Y:S01]  /*16a50*/  F2FP.SATFINITE.E4M3.F32.PACK_AB_MERGE_C R40, R45, R40, RZ ;  /* 0x000000282d28723e */ /* 0x000fe200048070ff */
[--C-:B------:R-:W-:Y:S02]  /*16a60*/  HADD2.F32 R4, -RZ, R11.reuse.H0_H0 ;  /* 0x2000000bff047230 */ /* 0x100fe40000004100 */
[CC--:B------:R-:W-:Y:S01]  /*16a70*/  FMUL.FTZ R14, R30.reuse, R50.reuse ;  /* 0x000000321e0e7220 */ /* 0x0c0fe20000410000 */
[----:B------:R-:W-:Y:S02]  /*16a80*/  HADD2.F32 R11, -RZ, R11.H1_H1 ;  /* 0x3000000bff0b7230 */ /* 0x000fe40000004100 */
[----:B------:R-:W-:Y:S01]  /*16a90*/  FMUL.FTZ R21, R30, R43 ;  /* 0x0000002b1e157220 */ /* 0x000fe20000410000 */
[----:B------:R-:W-:Y:S01]  /*16aa0*/  F2FP.SATFINITE.E4M3.F32.PACK_AB_MERGE_C R20, R20, R31, RZ ;  /* 0x0000001f1414723e */ /* 0x000fe200048070ff */
        /* <DEDUP_REMOVED lines=11> */
[----:B------:R-:W-:Y:S02]  /*16b60*/  F2FP.SATFINITE.E4M3.F32.PACK_AB_MERGE_C R9, R48, R9, R42 ;  /* 0x000000093009723e */ /* 0x000fe4000480702a */
[----:B------:R-:W-:Y:S01]  /*16b70*/  F2FP.SATFINITE.E4M3.F32.PACK_AB_MERGE_C R11, R55, R54, R11 ;  /* 0x00000036370b723e */ /* 0x000fe2000480700b */
[----:B------:R4:W-:Y:S01]  /*16b80*/  STS.128 [R62+0x1e200], R4 ;  /* 0x01e200043e007388 */ /* 0x0009e20000000c00 */
[----:B------:R-:W-:Y:S02]  /*16b90*/  F2FP.SATFINITE.E4M3.F32.PACK_AB_MERGE_C R8, R12, R37, R8 ;  /* 0x000000250c08723e */ /* 0x000fe40004807008 */
[----:B------:R-:W-:-:S05]  /*16ba0*/  F2FP.SATFINITE.E4M3.F32.PACK_AB_MERGE_C R10, R21, R10, R20 ;  /* 0x0000000a150a723e */ /* 0x000fca0004807014 */
[----:B------:R4:W-:Y:S02]  /*16bb0*/  STS.128 [R3+0x1e200], R8 ;  /* 0x01e2000803007388 */ /* 0x0009e40000000c00 */
.L_x_582:
[----:B------:R-:W-:Y:S05]  /*16bc0*/  BSYNC B1 ;  /* 0x0000000000017941 */ /* 0x000fea0003800000 */
.L_x_581:
[----:B------:R-:W-:Y:S05]  /*16bd0*/  @P2 BRA `(.L_x_563) ;  /* 0x0000000c00e02947 */ /* 0x000fea0003800000 */
[----:B-12-4-:R-:W2:Y:S04]  /*16be0*/  LDL R3, [R1] ;  /* 0x0000000001037983 */ /* 0x016ea80000100800 */
[----:B------:R-:W4:Y:S01]  /*16bf0*/  LDL R53, [R1+0x58] ;  /* 0x0000580001357983 */ /* 0x000f220000100800 */
[----:B-----5:R-:W-:Y:S02]  /*16c00*/  SHF.R.U32.HI R4, RZ, 0x8, R32 ;  /* 0x00000008ff047819 */ /* 0x020fe40000011620 */
[----:B------:R-:W-:Y:S02]  /*16c10*/  SHF.R.U32.HI R6, RZ, 0x8, R33 ;  /* 0x00000008ff067819 */ /* 0x000fe40000011621 */
[----:B------:R-:W-:Y:S02]  /*16c20*/  LOP3.LUT R4, R4, 0xff, RZ, 0xc0, !PT ;  /* 0x000000ff04047812 */ /* 0x000fe400078ec0ff */
[----:B------:R-:W-:-:S02]  /*16c30*/  SHF.R.U32.HI R8, RZ, 0x8, R34 ;  /* 0x00000008ff087819 */ /* 0x000fc40000011622 */
[----:B------:R-:W-:Y:S02]  /*16c40*/  LOP3.LUT R5, R33, 0xff, RZ, 0xc0, !PT ;  /* 0x000000ff21057812 */ /* 0x000fe400078ec0ff */
[----:B0-----:R-:W-:Y:S02]  /*16c50*/  LOP3.LUT R7, R34, 0xff, RZ, 0xc0, !PT ;  /* 0x000000ff22077812 */ /* 0x001fe400078ec0ff */
[----:B------:R-:W-:Y:S02]  /*16c60*/  LOP3.LUT R6, R6, 0xff, RZ, 0xc0, !PT ;  /* 0x000000ff06067812 */ /* 0x000fe400078ec0ff */
[----:B------:R-:W-:Y:S02]  /*16c70*/  LOP3.LUT R8, R8, 0xff, RZ, 0xc0, !PT ;  /* 0x000000ff08087812 */ /* 0x000fe400078ec0ff */
[----:B------:R-:W-:Y:S02]  /*16c80*/  PRMT R12, R6, 0x7604, R5 ;  /* 0x00007604060c7816 */ /* 0x000fe40000000005 */
[----:B------:R-:W-:-:S02]  /*16c90*/  PRMT R15, R8, 0x7604, R7 ;  /* 0x00007604080f7816 */ /* 0x000fc40000000007 */
[----:B------:R-:W-:Y:S02]  /*16ca0*/  SHF.R.U32.HI R5, RZ, 0x8, R35 ;  /* 0x00000008ff057819 */ /* 0x000fe40000011623 */
[----:B------:R-:W-:Y:S02]  /*16cb0*/  SHF.R.U32.HI R7, RZ, 0x8, R24 ;  /* 0x00000008ff077819 */ /* 0x000fe40000011618 */
[----:B------:R-:W-:Y:S02]  /*16cc0*/  SHF.R.U32.HI R8, RZ, 0x8, R25 ;  /* 0x00000008ff087819 */ /* 0x000fe40000011619 */
[----:B------:R-:W-:Y:S02]  /*16cd0*/  LOP3.LUT R6, R24, 0xff, RZ, 0xc0, !PT ;  /* 0x000000ff18067812 */ /* 0x000fe400078ec0ff */
[----:B------:R-:W-:Y:S02]  /*16ce0*/  LOP3.LUT R5, R5, 0xff, RZ, 0xc0, !PT ;  /* 0x000000ff05057812 */ /* 0x000fe400078ec0ff */
[----:B------:R-:W-:-:S02]  /*16cf0*/  LOP3.LUT R7, R7, 0xff, RZ, 0xc0, !PT ;  /* 0x000000ff07077812 */ /* 0x000fc400078ec0ff */
[----:B------:R-:W-:Y:S02]  /*16d00*/  SHF.R.U32.HI R31, RZ, 0x8, R27 ;  /* 0x00000008ff1f7819 */ /* 0x000fe4000001161b */
[----:B------:R-:W-:Y:S02]  /*16d10*/  PRMT R29, R7, 0x7604, R6 ;  /* 0x00007604071d7816 */ /* 0x000fe40000000006 */
[----:B------:R-:W-:Y:S02]  /*16d20*/  LOP3.LUT R20, R25, 0xff, RZ, 0xc0, !PT ;  /* 0x000000ff19147812 */ /* 0x000fe400078ec0ff */
[----:B------:R-:W-:Y:S02]  /*16d30*/  LOP3.LUT R30, R27, 0xff, RZ, 0xc0, !PT ;  /* 0x000000ff1b1e7812 */ /* 0x000fe400078ec0ff */
[----:B------:R-:W-:Y:S02]  /*16d40*/  LOP3.LUT R31, R31, 0xff, RZ, 0xc0, !PT ;  /* 0x000000ff1f1f7812 */ /* 0x000fe400078ec0ff */
[----:B------:R-:W-:-:S02]  /*16d50*/  SHF.R.U32.HI R28, RZ, 0x8, R26 ;  /* 0x00000008ff1c7819 */ /* 0x000fc4000001161a */
[----:B------:R-:W-:Y:S02]  /*16d60*/  PRMT R30, R31, 0x7604, R30 ;  /* 0x000076041f1e7816 */ /* 0x000fe4000000001e */
[----:B------:R-:W-:Y:S02]  /*16d70*/  SHF.R.U32.HI R31, RZ, 0x10, R25 ;  /* 0x00000010ff1f7819 */ /* 0x000fe40000011619 */
[----:B------:R-:W-:Y:S02]  /*16d80*/  SHF.R.U32.HI R41, RZ, 0x10, R27 ;  /* 0x00000010ff297819 */ /* 0x000fe4000001161b */
[----:B------:R-:W-:Y:S01]  /*16d90*/  LOP3.LUT R21, R26, 0xff, RZ, 0xc0, !PT ;  /* 0x000000ff1a157812 */ /* 0x000fe200078ec0ff */
[----:B------:R-:W-:Y:S01]  /*16da0*/  IMAD.U32 R31, R31, 0x10000, RZ ;  /* 0x000100001f1f7824 */ /* 0x000fe200078e00ff */
[----:B------:R-:W-:Y:S02]  /*16db0*/  LOP3.LUT R28, R28, 0xff, RZ, 0xc0, !PT ;  /* 0x000000ff1c1c7812 */ /* 0x000fe400078ec0ff */
[----:B------:R-:W-:-:S02]  /*16dc0*/  SHF.L.U32 R41, R41, 0x10, RZ ;  /* 0x0000001029297819 */ /* 0x000fc400000006ff */
[----:B------:R-:W-:Y:S02]  /*16dd0*/  PRMT R39, R28, 0x7604, R21 ;  /* 0x000076041c277816 */ /* 0x000fe40000000015 */
[----:B------:R-:W-:Y:S02]  /*16de0*/  SHF.R.U32.HI R21, RZ, 0x10, R35 ;  /* 0x00000010ff157819 */ /* 0x000fe40000011623 */
[----:B------:R-:W-:Y:S02]  /*16df0*/  LOP3.LUT R41, R30, 0xff0000, R41, 0xf8, !PT ;  /* 0x00ff00001e297812 */ /* 0x000fe400078ef829 */
[----:B------:R-:W-:Y:S01]  /*16e00*/  LOP3.LUT R29, R29, 0xff0000, R24, 0xf8, !PT ;  /* 0x00ff00001d1d7812 */ /* 0x000fe200078ef818 */
[----:B------:R-:W-:Y:S01]  /*16e10*/  IMAD.U32 R21, R21, 0x10000, RZ ;  /* 0x0001000015157824 */ /* 0x000fe200078e00ff */
[----:B------:R-:W-:Y:S02]  /*16e20*/  LOP3.LUT R41, R41, 0xff000000, R27, 0xf8, !PT ;  /* 0xff00000029297812 */ /* 0x000fe400078ef81b */
[----:B------:R-:W-:-:S02]  /*16e30*/  LOP3.LUT R15, R15, 0xff0000, R34, 0xf8, !PT ;  /* 0x00ff00000f0f7812 */ /* 0x000fc400078ef822 */
[----:B------:R-:W-:Y:S02]  /*16e40*/  LOP3.LUT R39, R39, 0xff0000, R26, 0xf8, !PT ;  /* 0x00ff000027277812 */ /* 0x000fe400078ef81a */
[----:B------:R-:W-:Y:S02]  /*16e50*/  LOP3.LUT R30, R15, 0xff000000, R34, 0xf8, !PT ;  /* 0xff0000000f1e7812 */ /* 0x000fe400078ef822 */
[----:B------:R-:W-:Y:S02]  /*16e60*/  LOP3.LUT R39, R39, 0xff000000, R26, 0xf8, !PT ;  /* 0xff00000027277812 */ /* 0x000fe400078ef81a */
[----:B--2---:R-:W-:Y:S02]  /*16e70*/  LEA.HI R0, R0, R3, RZ, 0x1c ;  /* 0x0000000300007211 */ /* 0x004fe400078fe0ff */
[----:B------:R-:W-:-:S04]  /*16e80*/  LOP3.LUT R3, R32, 0xff, RZ, 0xc0, !PT ;  /* 0x000000ff20037812 */ /* 0x000fc800078ec0ff */
[----:B------:R-:W-:Y:S02]  /*16e90*/  PRMT R13, R4, 0x7604, R3 ;  /* 0x00007604040d7816 */ /* 0x000fe40000000003 */
[----:B------:R-:W-:Y:S02]  /*16ea0*/  SHF.R.S32.HI R3, RZ, 0x1f, R0 ;  /* 0x0000001fff037819 */ /* 0x000fe40000011400 */
[----:B------:R-:W-:Y:S02]  /*16eb0*/  LOP3.LUT R4, R35, 0xff, RZ, 0xc0, !PT ;  /* 0x000000ff23047812 */ /* 0x000fe400078ec0ff */
[----:B------:R-:W-:Y:S01]  /*16ec0*/  LEA.HI R3, R3, R0, RZ, 0x2 ;  /* 0x0000000003037211 */ /* 0x000fe200078f10ff */
[----:B------:R-:W-:Y:S01]  /*16ed0*/  IMAD.SHL.U32 R0, R0, 0x10, RZ ;  /* 0x0000001000007824 */ /* 0x000fe200078e00ff */
[----:B---3--:R-:W-:Y:S02]  /*16ee0*/  PRMT R14, R5, 0x7604, R4 ;  /* 0x00007604050e7816 */ /* 0x008fe40000000004 */
[----:B------:R-:W-:Y:S01]  /*16ef0*/  SHF.L.U32 R3, R3, 0xb, RZ ;  /* 0x0000000b03037819 */ /* 0x000fe200000006ff */
[----:B----4-:R-:W0:Y:S01]  /*16f00*/  LDS.128 R4, [R53+0x1e200] ;  /* 0x01e2000035047984 */ /* 0x010e220000000c00 */
[----:B------:R-:W-:-:S02]  /*16f10*/  LOP3.LUT R0, R69, 0x30, R0, 0xf8, !PT ;  /* 0x0000003045007812 */ /* 0x000fc400078ef800 */
[----:B------:R-:W-:Y:S02]  /*16f20*/  LOP3.LUT R3, R3, 0xffffe000, RZ, 0xc0, !PT ;  /* 0xffffe00003037812 */ /* 0x000fe400078ec0ff */
[----:B------:R-:W-:Y:S02]  /*16f30*/  LOP3.LUT R0, R0, R68, RZ, 0x3c, !PT ;  /* 0x0000004400007212 */ /* 0x000fe400078e3cff */
[--C-:B------:R-:W-:Y:S02]  /*16f40*/  LOP3.LUT R13, R13, 0xff0000, R32.reuse, 0xf8, !PT ;  /* 0x00ff00000d0d7812 */ /* 0x100fe400078ef820 */
[----:B------:R-:W-:Y:S02]  /*16f50*/  IADD3 R3, R0, R67, R3 ;  /* 0x0000004300037210 */ /* 0x000fe40007ffe003 */
[----:B------:R-:W-:Y:S02]  /*16f60*/  LOP3.LUT R28, R13, 0xff000000, R32, 0xf8, !PT ;  /* 0xff0000000d1c7812 */ /* 0x000fe400078ef820 */
[----:B------:R-:W-:Y:S01]  /*16f70*/  LOP3.LUT R21, R14, 0xff0000, R21, 0xf8, !PT ;  /* 0x00ff00000e157812 */ /* 0x000fe200078ef815 */
[----:B------:R-:W-:Y:S01]  /*16f80*/  IMAD.IADD R0, R18, 0x1, R3 ;  /* 0x0000000112007824 */ /* 0x000fe200078e0203 */
[----:B------:R-:W-:-:S02]  /*16f90*/  LOP3.LUT R3, R8, 0xff, RZ, 0xc0, !PT ;  /* 0x000000ff08037812 */ /* 0x000fc400078ec0ff */
[----:B------:R-:W-:Y:S02]  /*16fa0*/  LOP3.LUT R34, R21, 0xff000000, R35, 0xf8, !PT ;  /* 0xff00000015227812 */ /* 0x000fe400078ef823 */
[----:B------:R-:W1:Y:S01]  /*16fb0*/  LDS.128 R8, [R0+0x1e200] ;  /* 0x01e2000000087984 */ /* 0x000e620000000c00 */
[----:B------:R-:W-:Y:S02]  /*16fc0*/  PRMT R20, R3, 0x7604, R20 ;  /* 0x0000760403147816 */ /* 0x000fe40000000014 */
[----:B------:R-:W-:Y:S02]  /*16fd0*/  SHF.R.U32.HI R3, RZ, 0x10, R33 ;  /* 0x00000010ff037819 */ /* 0x000fe40000011621 */
[----:B------:R-:W-:Y:S02]  /*16fe0*/  LOP3.LUT R37, R20, 0xff0000, R31, 0xf8, !PT ;  /* 0x00ff000014257812 */ /* 0x000fe400078ef81f */
[----:B------:R-:W-:Y:S01]  /*16ff0*/  LOP3.LUT R31, R29, 0xff000000, R24, 0xf8, !PT ;  /* 0xff0000001d1f7812 */ /* 0x000fe200078ef818 */
[----:B------:R-:W-:Y:S01]  /*17000*/  IMAD.U32 R3, R3, 0x10000, RZ ;  /* 0x0001000003037824 */ /* 0x000fe200078e00ff */
[----:B------:R-:W-:-:S04]  /*17010*/  LOP3.LUT R37, R37, 0xff000000, R25, 0xf8, !PT ;  /* 0xff00000025257812 */ /* 0x000fc800078ef819 */
[----:B------:R-:W-:-:S04]  /*17020*/  LOP3.LUT R3, R12, 0xff0000, R3, 0xf8, !PT ;  /* 0x00ff00000c037812 */ /* 0x000fc800078ef803 */
[----:B------:R-:W-:Y:S02]  /*17030*/  LOP3.LUT R32, R3, 0xff000000, R33, 0xf8, !PT ;  /* 0xff00000003207812 */ /* 0x000fe400078ef821 */
[----:B------:R-:W-:Y:S02]  /*17040*/  F2FP.F16.E4M3.UNPACK_B R33, R37 ;  /* 0x00000025ff21723e */ /* 0x000fe400020006ff */
[----:B------:R-:W-:Y:S02]  /*17050*/  F2FP.F16.E4M3.UNPACK_B R27, R32 ;  /* 0x00000020ff1b723e */ /* 0x000fe400020006ff */
[----:B0-----:R-:W-:Y:S01]  /*17060*/  F2FP.F16.E4M3.UNPACK_B R12, R5 ;  /* 0x00000005ff0c723e */ /* 0x001fe200020006ff */
[----:B------:R-:W-:Y:S01]  /*17070*/  HADD2.F32 R35, -RZ, R33.H0_H0 ;  /* 0x20000021ff237230 */ /* 0x000fe20000004100 */
[-C--:B------:R-:W-:Y:S01]  /*17080*/  F2FP.F16.E4M3.UNPACK_B R14, R7.reuse ;  /* 0x00000007ff0e723e */ /* 0x080fe200020006ff */
[----:B------:R-:W-:Y:S01]  /*17090*/  HADD2.F32 R29, -RZ, R27.H0_H0 ;  /* 0x2000001bff1d7230 */ /* 0x000fe20000004100 */
[----:B------:R-:W-:Y:S01]  /*170a0*/  F2FP.F16.E4M3.UNPACK_B R15, R7.H1 ;  /* 0x00000007ff0f723e */ /* 0x000fe200030006ff */
[----:B------:R-:W-:Y:S01]  /*170b0*/  HADD2.F32 R33, -RZ, R33.H1_H1 ;  /* 0x30000021ff217230 */ /* 0x000fe20000004100 */
[-C--:B------:R-:W-:Y:S01]  /*170c0*/  F2FP.F16.E4M3.UNPACK_B R7, R6.reuse ;  /* 0x00000006ff07723e */ /* 0x080fe200020006ff */
[----:B------:R-:W-:Y:S01]  /*170d0*/  HADD2.F32 R27, -RZ, R27.H1_H1 ;  /* 0x3000001bff1b7230 */ /* 0x000fe20000004100 */
[----:B------:R-:W-:Y:S01]  /*170e0*/  F2FP.F16.E4M3.UNPACK_B R13, R6.H1 ;  /* 0x00000006ff0d723e */ /* 0x000fe200030006ff */
[--C-:B------:R-:W-:Y:S01]  /*170f0*/  HADD2.F32 R6, -RZ, R12.reuse.H0_H0 ;  /* 0x2000000cff067230 */ /* 0x100fe20000004100 */
[----:B------:R-:W-:Y:S01]  /*17100*/  F2FP.F16.E4M3.UNPACK_B R37, R37.H1 ;  /* 0x00000025ff25723e */ /* 0x000fe200030006ff */
[----:B------:R-:W-:Y:S01]  /*17110*/  HADD2.F32 R12, -RZ, R12.H1_H1 ;  /* 0x3000000cff0c7230 */ /* 0x000fe20000004100 */
[----:B------:R-:W-:-:S02]  /*17120*/  F2FP.F16.E4M3.UNPACK_B R5, R5.H1 ;  /* 0x00000005ff05723e */ /* 0x000fc400030006ff */
[----:B------:R-:W-:Y:S02]  /*17130*/  F2FP.F16.E4M3.UNPACK_B R32, R32.H1 ;  /* 0x00000020ff20723e */ /* 0x000fe400030006ff */
[----:B------:R-:W-:Y:S02]  /*17140*/  F2FP.F16.E4M3.UNPACK_B R3, R4 ;  /* 0x00000004ff03723e */ /* 0x000fe400020006ff */
[-C--:B-1----:R-:W-:Y:S02]  /*17150*/  F2FP.F16.E4M3.UNPACK_B R20, R9.reuse ;  /* 0x00000009ff14723e */ /* 0x082fe400020006ff */
[----:B------:R-:W-:Y:S02]  /*17160*/  F2FP.F16.E4M3.UNPACK_B R21, R9.H1 ;  /* 0x00000009ff15723e */ /* 0x000fe400030006ff */
[-C--:B------:R-:W-:Y:S01]  /*17170*/  F2FP.F16.E4M3.UNPACK_B R25, R11.reuse ;  /* 0x0000000bff19723e */ /* 0x080fe200020006ff */
[--C-:B------:R-:W-:Y:S01]  /*17180*/  HADD2.F32 R24, -RZ, R20.reuse.H0_H0 ;  /* 0x20000014ff187230 */ /* 0x100fe20000004100 */
[----:B------:R-:W-:Y:S01]  /*17190*/  F2FP.F16.E4M3.UNPACK_B R26, R11.H1 ;  /* 0x0000000bff1a723e */ /* 0x000fe200030006ff */
[----:B------:R-:W-:Y:S01]  /*171a0*/  HADD2.F32 R20, -RZ, R20.H1_H1 ;  /* 0x30000014ff147230 */ /* 0x000fe20000004100 */
[----:B------:R-:W-:-:S02]  /*171b0*/  F2FP.F16.E4M3.UNPACK_B R11, R10 ;  /* 0x0000000aff0b723e */ /* 0x000fc400020006ff */
[C---:B------:R-:W-:Y:S01]  /*171c0*/  FMUL.FTZ R36, R24.reuse, R29 ;  /* 0x0000001d18247220 */ /* 0x040fe20000410000 */
[-C--:B------:R-:W-:Y:S01]  /*171d0*/  FMUL.FTZ R43, R24, R35.reuse ;  /* 0x00000023182b7220 */ /* 0x080fe20000410000 */
[----:B------:R-:W-:Y:S01]  /*171e0*/  F2FP.F16.E4M3.UNPACK_B R24, R10.H1 ;  /* 0x0000000aff18723e */ /* 0x000fe200030006ff */
[----:B------:R-:W-:Y:S02]  /*171f0*/  HADD2.F32 R10, -RZ, R21.H0_H0 ;  /* 0x20000015ff0a7230 */ /* 0x000fe40000004100 */
[C---:B------:R-:W-:Y:S01]  /*17200*/  FFMA.FTZ R36, R6.reuse, R35, R36 ;  /* 0x0000002306247223 */ /* 0x040fe20000010024 */
[----:B------:R-:W-:Y:S02]  /*17210*/  HADD2.F32 R35, -RZ, R37.H0_H0 ;  /* 0x20000025ff237230 */ /* 0x000fe40000004100 */
[----:B------:R-:W-:Y:S01]  /*17220*/  FFMA.FTZ R43, R6, R29, -R43 ;  /* 0x0000001d062b7223 */ /* 0x000fe2000001082b */
[----:B------:R-:W-:Y:S02]  /*17230*/  HADD2.F32 R29, -RZ, R32.H0_H0 ;  /* 0x20000020ff1d7230 */ /* 0x000fe40000004100 */
[----:B------:R-:W-:Y:S01]  /*17240*/  FMUL.FTZ R45, R20, R33 ;  /* 0x00000021142d7220 */ /* 0x000fe20000410000 */
[----:B------:R-:W-:-:S02]  /*17250*/  HADD2.F32 R6, -RZ, R5.H0_H0 ;  /* 0x20000005ff067230 */ /* 0x000fc40000004100 */
[----:B------:R-:W-:Y:S01]  /*17260*/  FMUL.FTZ R47, R10, R35 ;  /* 0x000000230a2f7220 */ /* 0x000fe20000410000 */
[----:B------:R-:W-:Y:S01]  /*17270*/  FMUL.FTZ R20, R20, R27 ;  /* 0x0000001b14147220 */ /* 0x000fe20000410000 */
[----:B------:R-:W-:Y:S01]  /*17280*/  FMUL.FTZ R10, R10, R29 ;  /* 0x0000001d0a0a7220 */ /* 0x000fe20000410000 */
[----:B------:R-:W-:Y:S01]  /*17290*/  FFMA.FTZ R38, R12, R27, -R45 ;  /* 0x0000001b0c267223 */ /* 0x000fe2000001082d */
[----:B------:R-:W-:Y:S01]  /*172a0*/  FFMA.FTZ R47, R6, R29, -R47 ;  /* 0x0000001d062f7223 */ /* 0x000fe2000001082f */
[----:B------:R-:W-:Y:S01]  /*172b0*/  FFMA.FTZ R45, R12, R33, R20 ;  /* 0x000000210c2d7223 */ /* 0x000fe20000010014 */
[----:B------:R-:W-:Y:S01]  /*172c0*/  F2FP.F16.E4M3.UNPACK_B R29, R41 ;  /* 0x00000029ff1d723e */ /* 0x000fe200020006ff */
[----:B------:R-:W-:Y:S01]  /*172d0*/  FFMA.FTZ R35, R6, R35, R10 ;  /* 0x0000002306237223 */ /* 0x000fe2000001000a */
[-C--:B------:R-:W-:Y:S01]  /*172e0*/  F2FP.F16.E4M3.UNPACK_B R12, R34.reuse ;  /* 0x00000022ff0c723e */ /* 0x080fe200020006ff */
[----:B------:R-:W-:Y:S01]  /*172f0*/  HADD2.F32 R20, -RZ, R37.H1_H1 ;  /* 0x30000025ff147230 */ /* 0x000fe20000004100 */
[----:B------:R-:W-:Y:S01]  /*17300*/  F2FP.F16.E4M3.UNPACK_B R41, R41.H1 ;  /* 0x00000029ff29723e */ /* 0x000fe200030006ff */
[----:B------:R-:W-:Y:S01]  /*17310*/  HADD2.F32 R21, -RZ, R21.H1_H1 ;  /* 0x30000015ff157230 */ /* 0x000fe20000004100 */
[----:B------:R-:W-:Y:S01]  /*17320*/  F2FP.F16.E4M3.UNPACK_B R34, R34.H1 ;  /* 0x00000022ff22723e */ /* 0x000fe200030006ff */
[----:B------:R-:W-:Y:S01]  /*17330*/  HADD2.F32 R33, -RZ, R29.H0_H0 ;  /* 0x2000001dff217230 */ /* 0x000fe20000004100 */
[----:B------:R-:W-:Y:S01]  /*17340*/  F2FP.F16.E4M3.UNPACK_B R9, R8 ;  /* 0x00000008ff09723e */ /* 0x000fe200020006ff */
[----:B------:R-:W-:-:S02]  /*17350*/  HADD2.F32 R10, -RZ, R25.H0_H0 ;  /* 0x20000019ff0a7230 */ /* 0x000fc40000004100 */
[C---:B------:R-:W-:Y:S01]  /*17360*/  FMUL.FTZ R40, R21.reuse, R20 ;  /* 0x0000001415287220 */ /* 0x040fe20000410000 */
[----:B------:R-:W-:Y:S01]  /*17370*/  HADD2.F32 R32, -RZ, R32.H1_H1 ;  /* 0x30000020ff207230 */ /* 0x000fe20000004100 */
[----:B------:R-:W-:Y:S01]  /*17380*/  F2FP.F16.E4M3.UNPACK_B R8, R8.H1 ;  /* 0x00000008ff08723e */ /* 0x000fe200030006ff */
[----:B------:R-:W-:Y:S02]  /*17390*/  HADD2.F32 R27, -RZ, R12.H0_H0 ;  /* 0x2000000cff1b7230 */ /* 0x000fe40000004100 */
[C---:B------:R-:W-:Y:S01]  /*173a0*/  FMUL.FTZ R37, R10.reuse, R33 ;  /* 0x000000210a257220 */ /* 0x040fe20000410000 */
[----:B------:R-:W-:Y:S02]  /*173b0*/  HADD2.F32 R5, -RZ, R5.H1_H1 ;  /* 0x30000005ff057230 */ /* 0x000fe40000004100 */
[----:B------:R-:W-:Y:S01]  /*173c0*/  FMUL.FTZ R21, R21, R32 ;  /* 0x0000002015157220 */ /* 0x000fe20000410000 */
[----:B------:R-:W-:Y:S02]  /*173d0*/  HADD2.F32 R6, -RZ, R14.H0_H0 ;  /* 0x2000000eff067230 */ /* 0x000fe40000004100 */
[----:B------:R-:W-:Y:S01]  /*173e0*/  FMUL.FTZ R10, R10, R27 ;  /* 0x0000001b0a0a7220 */ /* 0x000fe20000410000 */
[----:B------:R-:W-:-:S02]  /*173f0*/  HADD2.F32 R12, -RZ, R12.H1_H1 ;  /* 0x3000000cff0c7230 */ /* 0x000fc40000004100 */
[C---:B------:R-:W-:Y:S01]  /*17400*/  FFMA.FTZ R40, R5.reuse, R32, -R40 ;  /* 0x0000002005287223 */ /* 0x040fe20000010828 */
[----:B------:R-:W-:Y:S01]  /*17410*/  FFMA.FTZ R32, R5, R20, R21 ;  /* 0x0000001405207223 */ /* 0x000fe20000010015 */
[C---:B------:R-:W-:Y:S01]  /*17420*/  FFMA.FTZ R37, R6.reuse, R27, -R37 ;  /* 0x0000001b06257223 */ /* 0x040fe20000010825 */
[----:B------:R-:W-:Y:S01]  /*17430*/  FFMA.FTZ R33, R6, R33, R10 ;  /* 0x0000002106217223 */ /* 0x000fe2000001000a */
[----:B------:R-:W-:Y:S01]  /*17440*/  HADD2.F32 R20, -RZ, R41.H0_H0 ;  /* 0x20000029ff147230 */ /* 0x000fe20000004100 */
[----:B------:R-:W-:Y:S01]  /*17450*/  F2FP.F16.E4M3.UNPACK_B R4, R4.H1 ;  /* 0x00000004ff04723e */ /* 0x000fe200030006ff */
[----:B------:R-:W-:Y:S02]  /*17460*/  HADD2.F32 R6, -RZ, R26.H0_H0 ;  /* 0x2000001aff067230 */ /* 0x000fe40000004100 */
[----:B------:R-:W-:Y:S02]  /*17470*/  HADD2.F32 R29, -RZ, R29.H1_H1 ;  /* 0x3000001dff1d7230 */ /* 0x000fe40000004100 */
[----:B------:R-:W-:-:S02]  /*17480*/  HADD2.F32 R25, -RZ, R25.H1_H1 ;  /* 0x30000019ff197230 */ /* 0x000fc40000004100 */
[C---:B------:R-:W-:Y:S01]  /*17490*/  FMUL.FTZ R48, R6.reuse, R20 ;  /* 0x0000001406307220 */ /* 0x040fe20000410000 */
[----:B------:R-:W-:Y:S02]  /*174a0*/  HADD2.F32 R10, -RZ, R34.H0_H0 ;  /* 0x20000022ff0a7230 */ /* 0x000fe40000004100 */
[----:B------:R-:W-:Y:S02]  /*174b0*/  HADD2.F32 R5, -RZ, R15.H0_H0 ;  /* 0x2000000fff057230 */ /* 0x000fe40000004100 */
[CC--:B------:R-:W-:Y:S01]  /*174c0*/  FMUL.FTZ R21, R25.reuse, R29.reuse ;  /* 0x0000001d19157220 */ /* 0x0c0fe20000410000 */
[----:B------:R-:W-:Y:S02]  /*174d0*/  HADD2.F32 R14, -RZ, R14.H1_H1 ;  /* 0x3000000eff0e7230 */ /* 0x000fe40000004100 */
[----:B------:R-:W-:Y:S01]  /*174e0*/  FMUL.FTZ R46, R25, R12 ;  /* 0x0000000c192e7220 */ /* 0x000fe20000410000 */
[-C--:B------:R-:W-:Y:S01]  /*174f0*/  FMUL.FTZ R25, R6, R10.reuse ;  /* 0x0000000a06197220 */ /* 0x080fe20000410000 */
[----:B------:R-:W-:Y:S01]  /*17500*/  FFMA.FTZ R48, R5, R10, -R48 ;  /* 0x0000000a05307223 */ /* 0x000fe20000010830 */
[----:B------:R-:W-:Y:S01]  /*17510*/  F2FP.F16.E4M3.UNPACK_B R10, R28.H1 ;  /* 0x0000001cff0a723e */ /* 0x000fe200030006ff */
[C---:B------:R-:W-:Y:S01]  /*17520*/  FFMA.FTZ R42, R14.reuse, R12, -R21 ;  /* 0x0000000c0e2a7223 */ /* 0x040fe20000010815 */
[----:B------:R-:W-:Y:S01]  /*17530*/  FFMA.FTZ R46, R14, R29, R46 ;  /* 0x0000001d0e2e7223 */ /* 0x000fe2000001002e */
[----:B------:R-:W-:Y:S01]  /*17540*/  HADD2.F32 R34, -RZ, R34.H1_H1 ;  /* 0x30000022ff227230 */ /* 0x000fe20000004100 */
[----:B------:R-:W-:Y:S01]  /*17550*/  F2FP.F16.E4M3.UNPACK_B R14, R31.H1 ;  /* 0x0000001fff0e723e */ /* 0x000fe200030006ff */
[----:B------:R-:W-:-:S02]  /*17560*/  HADD2.F32 R41, -RZ, R41.H1_H1 ;  /* 0x30000029ff297230 */ /* 0x000fc40000004100 */
[----:B------:R-:W-:Y:S01]  /*17570*/  FFMA.FTZ R49, R5, R20, R25 ;  /* 0x0000001405317223 */ /* 0x000fe20000010019 */
        /* <DEDUP_REMOVED lines=9> */
[C---:B------:R-:W-:Y:S01]  /*17610*/  FMUL.FTZ R21, R6.reuse, R12 ;  /* 0x0000000c06157220 */ /* 0x040fe20000410000 */
[----:B------:R-:W-:Y:S02]  /*17620*/  HADD2.F32 R5, -RZ, R4.H0_H0 ;  /* 0x20000004ff057230 */ /* 0x000fe40000004100 */
[C---:B------:R-:W-:Y:S01]  /*17630*/  FFMA.FTZ R51, R15.reuse, R34, -R50 ;  /* 0x000000220f337223 */ /* 0x040fe20000010832 */
[----:B------:R-:W-:Y:S01]  /*17640*/  FFMA.FTZ R52, R15, R41, R52 ;  /* 0x000000290f347223 */ /* 0x000fe20000010034 */
[----:B------:R-:W-:Y:S02]  /*17650*/  HADD2.F32 R8, -RZ, R8.H1_H1 ;  /* 0x30000008ff087230 */ /* 0x000fe40000004100 */
[-C--:B------:R-:W-:Y:S01]  /*17660*/  FMUL.FTZ R26, R6, R20.reuse ;  /* 0x00000014061a7220 */ /* 0x080fe20000410000 */
[----:B------:R-:W-:Y:S02]  /*17670*/  HADD2.F32 R15, -RZ, R10.H1_H1 ;  /* 0x3000000aff0f7230 */ /* 0x000fe40000004100 */
[----:B------:R-:W-:Y:S01]  /*17680*/  FFMA.FTZ R20, R5, R20, R21 ;  /* 0x0000001405147223 */ /* 0x000fe20000010015 */
[----:B------:R-:W-:-:S02]  /*17690*/  HADD2.F32 R21, -RZ, R14.H1_H1 ;  /* 0x3000000eff157230 */ /* 0x000fc40000004100 */
[----:B------:R-:W-:Y:S01]  /*176a0*/  FFMA.FTZ R26, R5, R12, -R26 ;  /* 0x0000000c051a7223 */ /* 0x000fe2000001081a */
[----:B------:R-:W-:Y:S02]  /*176b0*/  HADD2.F32 R4, -RZ, R4.H1_H1 ;  /* 0x30000004ff047230 */ /* 0x000fe40000004100 */
[C---:B------:R-:W-:Y:S01]  /*176c0*/  FMUL.FTZ R6, R8.reuse, R15 ;  /* 0x0000000f08067220 */ /* 0x040fe20000410000 */
[----:B------:R-:W-:Y:S02]  /*176d0*/  HADD2.F32 R5, -RZ, R9.H0_H0 ;  /* 0x20000009ff057230 */ /* 0x000fe40000004100 */
[-C--:B------:R-:W-:Y:S01]  /*176e0*/  FMUL.FTZ R25, R8, R21.reuse ;  /* 0x0000001508197220 */ /* 0x080fe20000410000 */
[----:B------:R-:W-:Y:S02]  /*176f0*/  HADD2.F32 R8, -RZ, R31.H0_H0 ;  /* 0x2000001fff087230 */ /* 0x000fe40000004100 */
[----:B------:R-:W-:Y:S01]  /*17700*/  FFMA.FTZ R27, R4, R21, R6 ;  /* 0x00000015041b7223 */ /* 0x000fe20000010006 */
[----:B------:R-:W-:-:S02]  /*17710*/  HADD2.F32 R6, -RZ, R28.H0_H0 ;  /* 0x2000001cff067230 */ /* 0x000fc40000004100 */
[----:B------:R-:W-:Y:S01]  /*17720*/  FFMA.FTZ R25, R4, R15, -R25 ;  /* 0x0000000f04197223 */ /* 0x000fe20000010819 */
[----:B------:R-:W-:Y:S02]  /*17730*/  HADD2.F32 R4, -RZ, R3.H0_H0 ;  /* 0x20000003ff047230 */ /* 0x000fe40000004100 */
[C---:B------:R-:W-:Y:S01]  /*17740*/  FMUL.FTZ R15, R5.reuse, R8 ;  /* 0x00000008050f7220 */ /* 0x040fe20000410000 */
[----:B------:R-:W-:Y:S02]  /*17750*/  HADD2.F32 R10, -RZ, R31.H1_H1 ;  /* 0x3000001fff0a7230 */ /* 0x000fe40000004100 */
[-C--:B------:R-:W-:Y:S01]  /*17760*/  FMUL.FTZ R5, R5, R6.reuse ;  /* 0x0000000605057220 */ /* 0x080fe20000410000 */
[----:B------:R-:W-:Y:S01]  /*17770*/  HADD2.F32 R9, -RZ, R9.H1_H1 ;  /* 0x30000009ff097230 */ /* 0x000fe20000004100 */
[----:B------:R-:W-:Y:S01]  /*17780*/  F2FP.F16.E4M3.UNPACK_B R12, R39.H1 ;  /* 0x00000027ff0c723e */ /* 0x000fe200030006ff */
[----:B------:R-:W-:Y:S02]  /*17790*/  HADD2.F32 R28, -RZ, R28.H1_H1 ;  /* 0x3000001cff1c7230 */ /* 0x000fe40000004100 */
[----:B------:R-:W-:Y:S01]  /*177a0*/  FFMA.FTZ R15, R4, R6, -R15 ;  /* 0x00000006040f7223 */ /* 0x000fe2000001080f */
[----:B------:R-:W-:-:S02]  /*177b0*/  HADD2.F32 R3, -RZ, R3.H1_H1 ;  /* 0x30000003ff037230 */ /* 0x000fc40000004100 */
[C---:B------:R-:W-:Y:S01]  /*177c0*/  FMUL.FTZ R6, R9.reuse, R10 ;  /* 0x0000000a09067220 */ /* 0x040fe20000410000 */
[----:B------:R-:W-:Y:S01]  /*177d0*/  FFMA.FTZ R14, R4, R8, R5 ;  /* 0x00000008040e7223 */ /* 0x000fe20000010005 */
[----:B------:R-:W-:Y:S01]  /*177e0*/  F2FP.F16.E4M3.UNPACK_B R5, R30.H1 ;  /* 0x0000001eff05723e */ /* 0x000fe200030006ff */
[-C--:B------:R-:W-:Y:S01]  /*177f0*/  FMUL.FTZ R9, R9, R28.reuse ;  /* 0x0000001c09097220 */ /* 0x080fe20000410000 */
[----:B------:R-:W-:Y:S02]  /*17800*/  HADD2.F32 R8, -RZ, R12.H0_H0 ;  /* 0x2000000cff087230 */ /* 0x000fe40000004100 */
[C---:B------:R-:W-:Y:S01]  /*17810*/  FFMA.FTZ R28, R3.reuse, R28, -R6 ;  /* 0x0000001c031c7223 */ /* 0x040fe20000010806 */
[----:B------:R-:W-:Y:S02]  /*17820*/  HADD2.F32 R4, -RZ, R24.H0_H0 ;  /* 0x20000018ff047230 */ /* 0x000fe40000004100 */
[----:B------:R-:W-:Y:S01]  /*17830*/  FFMA.FTZ R21, R3, R10, R9 ;  /* 0x0000000a03157223 */ /* 0x000fe20000010009 */
[----:B------:R-:W-:Y:S01]  /*17840*/  HADD2.F32 R6, -RZ, R5.H0_H0 ;  /* 0x20000005ff067230 */ /* 0x000fe20000004100 */
[----:B------:R-:W-:Y:S01]  /*17850*/  F2FP.F16.E4M3.UNPACK_B R30, R30 ;  /* 0x0000001eff1e723e */ /* 0x000fe200020006ff */
[----:B------:R-:W-:-:S02]  /*17860*/  HADD2.F32 R3, -RZ, R13.H0_H0 ;  /* 0x2000000dff037230 */ /* 0x000fc40000004100 */
[C---:B------:R-:W-:Y:S01]  /*17870*/  FMUL.FTZ R10, R4.reuse, R8 ;  /* 0x00000008040a7220 */ /* 0x040fe20000410000 */
[----:B------:R-:W-:Y:S02]  /*17880*/  HADD2.F32 R12, -RZ, R12.H1_H1 ;  /* 0x3000000cff0c7230 */ /* 0x000fe40000004100 */
[-C--:B------:R-:W-:Y:S01]  /*17890*/  FMUL.FTZ R4, R4, R6.reuse ;  /* 0x0000000604047220 */ /* 0x080fe20000410000 */
[----:B------:R-:W-:Y:S02]  /*178a0*/  HADD2.F32 R24, -RZ, R24.H1_H1 ;  /* 0x30000018ff187230 */ /* 0x000fe40000004100 */
[C---:B------:R-:W-:Y:S01]  /*178b0*/  FFMA.FTZ R29, R3.reuse, R6, -R10 ;  /* 0x00000006031d7223 */ /* 0x040fe2000001080a */
[----:B------:R-:W-:Y:S01]  /*178c0*/  HADD2.F32 R5, -RZ, R5.H1_H1 ;  /* 0x30000005ff057230 */ /* 0x000fe20000004100 */
[----:B------:R-:W-:Y:S01]  /*178d0*/  F2FP.F16.E4M3.UNPACK_B R39, R39 ;  /* 0x00000027ff27723e */ /* 0x000fe200020006ff */
[----:B------:R-:W-:Y:S02]  /*178e0*/  HADD2.F32 R13, -RZ, R13.H1_H1 ;  /* 0x3000000dff0d7230 */ /* 0x000fe40000004100 */
[C---:B------:R-:W-:Y:S01]  /*178f0*/  FMUL.FTZ R6, R24.reuse, R12 ;  /* 0x0000000c18067220 */ /* 0x040fe20000410000 */
[----:B------:R-:W-:Y:S01]  /*17900*/  FMUL.FTZ R9, R24, R5 ;  /* 0x0000000518097220 */ /* 0x000fe20000410000 */
[----:B------:R-:W-:-:S02]  /*17910*/  FFMA.FTZ R24, R3, R8, R4 ;  /* 0x0000000803187223 */ /* 0x000fc40000010004 */
[C---:B------:R-:W-:Y:S01]  /*17920*/  FFMA.FTZ R34, R13.reuse, R5, -R6 ;  /* 0x000000050d227223 */ /* 0x040fe20000010806 */
[----:B------:R-:W-:Y:S02]  /*17930*/  HADD2.F32 R5, -RZ, R30.H0_H0 ;  /* 0x2000001eff057230 */ /* 0x000fe40000004100 */
[----:B------:R-:W-:Y:S01]  /*17940*/  FFMA.FTZ R31, R13, R12, R9 ;  /* 0x0000000c0d1f7223 */ /* 0x000fe20000010009 */
[----:B------:R-:W-:Y:S02]  /*17950*/  HADD2.F32 R6, -RZ, R39.H0_H0 ;  /* 0x20000027ff067230 */ /* 0x000fe40000004100 */
[----:B------:R-:W-:Y:S02]  /*17960*/  HADD2.F32 R4, -RZ, R11.H0_H0 ;  /* 0x2000000bff047230 */ /* 0x000fe40000004100 */
[----:B------:R-:W-:Y:S01]  /*17970*/  HADD2.F32 R8, -RZ, R39.H1_H1 ;  /* 0x30000027ff087230 */ /* 0x000fe20000004100 */
[----:B------:R-:W-:Y:S01]  /*17980*/  F2FP.SATFINITE.E4M3.F32.PACK_AB_MERGE_C R24, R31, R24, RZ ;  /* 0x000000181f18723e */ /* 0x000fe200048070ff */
[----:B------:R-:W-:-:S02]  /*17990*/  HADD2.F32 R11, -RZ, R11.H1_H1 ;  /* 0x3000000bff0b7230 */ /* 0x000fc40000004100 */
[C---:B------:R-:W-:Y:S01]  /*179a0*/  FMUL.FTZ R10, R4.reuse, R6 ;  /* 0x00000006040a7220 */ /* 0x040fe20000410000 */
[----:B------:R-:W-:Y:S02]  /*179b0*/  HADD2.F32 R30, -RZ, R30.H1_H1 ;  /* 0x3000001eff1e7230 */ /* 0x000fe40000004100 */
[-C--:B------:R-:W-:Y:S01]  /*179c0*/  FMUL.FTZ R9, R4, R5.reuse ;  /* 0x0000000504097220 */ /* 0x080fe20000410000 */
[--C-:B------:R-:W-:Y:S02]  /*179d0*/  HADD2.F32 R3, -RZ, R7.reuse.H0_H0 ;  /* 0x20000007ff037230 */ /* 0x100fe40000004100 */
[C---:B------:R-:W-:Y:S01]  /*179e0*/  FMUL.FTZ R4, R11.reuse, R8 ;  /* 0x000000080b047220 */ /* 0x040fe20000410000 */
[----:B------:R-:W-:Y:S02]  /*179f0*/  HADD2.F32 R7, -RZ, R7.H1_H1 ;  /* 0x30000007ff077230 */ /* 0x000fe40000004100 */
[----:B------:R-:W-:Y:S01]  /*17a00*/  FMUL.FTZ R11, R11, R30 ;  /* 0x0000001e0b0b7220 */ /* 0x000fe20000410000 */
        /* <DEDUP_REMOVED lines=8> */
[----:B------:R-:W-:Y:S02]  /*17a90*/  F2FP.SATFINITE.E4M3.F32.PACK_AB_MERGE_C R9, R32, R35, RZ ;  /* 0x000000232009723e */ /* 0x000fe400048070ff */
[----:B------:R-:W-:Y:S02]  /*17aa0*/  F2FP.SATFINITE.E4M3.F32.PACK_AB_MERGE_C R11, R52, R49, RZ ;  /* 0x00000031340b723e */ /* 0x000fe400048070ff */
[----:B------:R-:W-:-:S02]  /*17ab0*/  F2FP.SATFINITE.E4M3.F32.PACK_AB_MERGE_C R8, R27, R20, RZ ;  /* 0x000000141b08723e */ /* 0x000fc400048070ff */
[----:B------:R-:W-:Y:S02]  /*17ac0*/  F2FP.SATFINITE.E4M3.F32.PACK_AB_MERGE_C R5, R38, R43, R5 ;  /* 0x0000002b2605723e */ /* 0x000fe40004807005 */
[----:B------:R-:W-:Y:S02]  /*17ad0*/  F2FP.SATFINITE.E4M3.F32.PACK_AB_MERGE_C R7, R42, R37, R7 ;  /* 0x000000252a07723e */ /* 0x000fe40004807007 */
[----:B------:R-:W-:Y:S02]  /*17ae0*/  F2FP.SATFINITE.E4M3.F32.PACK_AB_MERGE_C R4, R28, R15, R4 ;  /* 0x0000000f1c04723e */ /* 0x000fe40004807004 */
[----:B------:R-:W-:Y:S02]  /*17af0*/  F2FP.SATFINITE.E4M3.F32.PACK_AB_MERGE_C R6, R13, R10, R6 ;  /* 0x0000000a0d06723e */ /* 0x000fe40004807006 */
[----:B------:R-:W-:Y:S02]  /*17b00*/  F2FP.SATFINITE.E4M3.F32.PACK_AB_MERGE_C R9, R45, R36, R9 ;  /* 0x000000242d09723e */ /* 0x000fe40004807009 */
[----:B------:R-:W-:Y:S01]  /*17b10*/  F2FP.SATFINITE.E4M3.F32.PACK_AB_MERGE_C R11, R46, R33, R11 ;  /* 0x000000212e0b723e */ /* 0x000fe2000480700b */
[----:B------:R0:W-:Y:S01]  /*17b20*/  STS.128 [R53+0x1e200], R4 ;  /* 0x01e2000435007388 */ /* 0x0001e20000000c00 */
[----:B------:R-:W-:-:S02]  /*17b30*/  F2FP.SATFINITE.E4M3.F32.PACK_AB_MERGE_C R8, R21, R14, R8 ;  /* 0x0000000e1508723e */ /* 0x000fc40004807008 */
[----:B------:R-:W-:-:S05]  /*17b40*/  F2FP.SATFINITE.E4M3.F32.PACK_AB_MERGE_C R10, R12, R3, R24 ;  /* 0x000000030c0a723e */ /* 0x000fca0004807018 */
[----:B------:R0:W-:Y:S02]  /*17b50*/  STS.128 [R0+0x1e200], R8 ;  /* 0x01e2000800007388 */ /* 0x0001e40000000c00 */
.L_x_563:
[----:B------:R-:W-:Y:S05]  /*17b60*/  BSYNC B0 ;  /* 0x0000000000007941 */ /* 0x000fea0003800000 */
.L_x_556:
[----:B------:R-:W-:Y:S01]  /*17b70*/  @!PT LDS RZ, [RZ] ;  /* 0x00000000fffff984 */ /* 0x000fe20000000800 */
[----:B------:R-:W-:Y:S01]  /*17b80*/  @!PT LDS RZ, [RZ] ;  /* 0x00000000fffff984 */ /* 0x000fe20000000800 */
[----:B------:R-:W-:Y:S01]  /*17b90*/  @!PT LDS RZ, [RZ] ;  /* 0x00000000fffff984 */ /* 0x000fe20000000800 */
[----:B------:R-:W-:Y:S01]  /*17ba0*/  @!PT LDS RZ, [RZ] ;  /* 0x00000000fffff984 */ /* 0x000fe20000000800 */
[----:B------:R1:W-:Y:S06]  /*17bb0*/  MEMBAR.ALL.CTA ;  /* 0x0000000000007992 */ /* 0x0003ec0000008000 */
[----:B-1----:R-:W1:Y:S01]  /*17bc0*/  FENCE.VIEW.ASYNC.S ;  /* 0x00000000000073c6 */ /* 0x002e620000000000 */
[----:B------:R-:W-:Y:S05]  /*17bd0*/  WARPSYNC.ALL ;  /* 0x0000000000007948 */ /* 0x000fea0003800000 */
[----:B-1----:R-:W-:Y:S06]  /*17be0*/  BAR.SYNC.DEFER_BLOCKING 0xd, 0x100 ;  /* 0x0344000000007b1d */ /* 0x002fec0000010000 */
.L_x_554:
[----:B0--3--:R-:W-:-:S05]  /*17bf0*/  IMAD.U32 R0, RZ, RZ, UR49 ;  /* 0x00000031ff007e24 */ /* 0x009fca000f8e00ff */
[----:B------:R-:W-:-:S13]  /*17c00*/  ISETP.NE.AND P0, PT, R0, 0x3, PT ;  /* 0x000000030000780c */ /* 0x000fda0003f05270 */
[----:B------:R-:W-:Y:S05]  /*17c10*/  @!P0 BRA `(.L_x_583) ;  /* 0x0000000000048947 */ /* 0x000fea0003800000 */
[----:B------:R-:W-:Y:S01]  /*17c20*/  BPT.TRAP 0x1 ;  /* 0x000000040000795c */ /* 0x000fe20000300000 */
.L_x_583:
[----:B------:R-:W3:Y:S04]  /*17c30*/  LDL R0, [R1+0x2c] ;  /* 0x00002c0001007983 */ /* 0x000ee80000100800 */
[----:B-12-4-:R-:W2:Y:S01]  /*17c40*/  LDL R3, [R1+0x3c] ;  /* 0x00003c0001037983 */ /* 0x016ea20000100800 */
[----:B---3--:R-:W-:Y:S01]  /*17c50*/  IMAD R0, R0, 0x8, R18 ;  /* 0x0000000800007824 */ /* 0x008fe200078e0212 */
[----:B--2---:R-:W-:-:S04]  /*17c60*/  SHF.L.U32 R3, R3, 0x1f, RZ ;  /* 0x0000001f03037819 */ /* 0x004fc800000006ff */
[----:B------:R0:W1:Y:S01]  /*17c70*/  SYNCS.PHASECHK.TRANS64.TRYWAIT P1, [R0+URZ+0x33430], R3 ;  /* 0x03343003000075a7 */ /* 0x000062000802017f */
[----:B------:R-:W-:Y:S05]  /*17c80*/  @!P0 BRA `(.L_x_584) ;  /* 0x0000000000048947 */ /* 0x000fea0003800000 */
[----:B------:R-:W-:Y:S01]  /*17c90*/  BPT.TRAP 0x1 ;  /* 0x000000040000795c */ /* 0x000fe20000300000 */
.L_x_584:
[----:B------:R-:W-:Y:S01]  /*17ca0*/  IMAD.MOV.U32 R119, RZ, RZ, RZ ;  /* 0x000000ffff777224 */ /* 0x000fe200078e00ff */
[----:B-1----:R-:W-:Y:S06]  /*17cb0*/  @P1 BRA `(.L_x_585) ;  /* 0x0000000000081947 */ /* 0x002fec0003800000 */
[----:B------:R-:W1:Y:S02]  /*17cc0*/  SYNCS.PHASECHK.TRANS64.TRYWAIT P1, [R0+URZ+0x33430], R3 ;  /* 0x03343003000075a7 */ /* 0x000e64000802017f */
[----:B-1----:R-:W-:Y:S05]  /*17cd0*/  @!P1 BRA `(.L_x_586) ;  /* 0x0000013c001c9947 */ /* 0x002fea0003800000 */
.L_x_585:
[----:B------:R-:W-:Y:S05]  /*17ce0*/  WARPSYNC.ALL ;  /* 0x0000000000007948 */ /* 0x000fea0003800000 */
[----:B------:R-:W2:Y:S01]  /*17cf0*/  LDL R120, [R1+0x2c] ;  /* 0x00002c0001787983 */ /* 0x000ea20000100800 */
[----:B01----:R-:W-:Y:S01]  /*17d00*/  VIADD R3, R18, 0x24200 ;  /* 0x0002420012037836 */ /* 0x003fe20000000000 */
[----:B------:R-:W-:Y:S01]  /*17d10*/  R2UR UR28, R44 ;  /* 0x000000002c1c72ca */ /* 0x000fe200000e0000 */
[----:B------:R-:W-:Y:S01]  /*17d20*/  IMAD.MOV.U32 R5, RZ, RZ, -0x7fffffe0 ;  /* 0x80000020ff057424 */ /* 0x000fe200078e00ff */
[----:B------:R-:W-:Y:S01]  /*17d30*/  WARPGROUP.ARRIVE ;  /* 0x00000000000079c5 */ /* 0x000fe20000000000 */
[----:B------:R-:W-:Y:S01]  /*17d40*/  UMOV UR29, 0x80000020 ;  /* 0x80000020001d7882 */ /* 0x000fe20000000000 */
[----:B------:R-:W-:Y:S01]  /*17d50*/  SHF.R.U32.HI R3, RZ, 0x4, R3 ;  /* 0x00000004ff037819 */ /* 0x000fe20000011603 */
[----:B------:R-:W-:Y:S01]  /*17d60*/  IMAD.MOV.U32 R7, RZ, RZ, -0x7fffffe0 ;  /* 0x80000020ff077424 */ /* 0x000fe200078e00ff */
[----:B------:R-:W-:Y:S01]  /*17d70*/  R2UR UR31, R5 ;  /* 0x00000000051f72ca */ /* 0x000fe200000e0000 */
[----:B------:R-:W-:Y:S01]  /*17d80*/  UMOV UR5, UR29 ;  /* 0x0000001d00057c82 */ /* 0x000fe20008000000 */
[----:B------:R-:W-:Y:S01]  /*17d90*/  LOP3.LUT R3, R3, 0x3fff, RZ, 0xc0, !PT ;  /* 0x00003fff03037812 */ /* 0x000fe200078ec0ff */
[----:B------:R-:W-:Y:S01]  /*17da0*/  UMOV UR9, UR29 ;  /* 0x0000001d00097c82 */ /* 0x000fe20008000000 */
[----:B------:R-:W-:Y:S01]  /*17db0*/  R2UR UR7, R7 ;  /* 0x00000000070772ca */ /* 0x000fe200000e0000 */
[----:B------:R-:W-:Y:S01]  /*17dc0*/  UMOV UR13, UR29 ;  /* 0x0000001d000d7c82 */ /* 0x000fe20008000000 */
[----:B-----5:R-:W-:Y:S01]  /*17dd0*/  LOP3.LUT R13, R3, 0x10000, RZ, 0xfc, !PT ;  /* 0x00010000030d7812 */ /* 0x020fe200078efcff */
[----:B------:R-:W-:Y:S01]  /*17de0*/  ULOP3.LUT UR28, UR28, 0x10000, URZ, 0xfc, !UPT ;  /* 0x000100001c1c7892 */ /* 0x000fe2000f8efc3f */
[----:B------:R-:W-:Y:S01]  /*17df0*/  MOV R9, 0x80000020 ;  /* 0x8000002000097802 */ /* 0x000fe20000000f00 */
[----:B------:R-:W-:Y:S01]  /*17e00*/  UMOV UR17, UR29 ;  /* 0x0000001d00117c82 */ /* 0x000fe20008000000 */
[----:B------:R-:W-:Y:S01]  /*17e10*/  R2UR UR15, R7 ;  /* 0x00000000070f72ca */ /* 0x000fe200000e0000 */
[----:B------:R-:W-:Y:S01]  /*17e20*/  UIADD3 UR44, UR28, 0x2, URZ ;  /* 0x000000021c2c7890 */ /* 0x000fe2000fffe03f */
[C---:B------:R-:W-:Y:S01]  /*17e30*/  R2UR UR11, R9.reuse ;  /* 0x00000000090b72ca */ /* 0x040fe200000e0000 */
[----:B------:R-:W-:Y:S01]  /*17e40*/  UMOV UR45, 0x80000020 ;  /* 0x80000020002d7882 */ /* 0x000fe20000000000 */
[----:B------:R-:W-:Y:S01]  /*17e50*/  UMOV UR4, UR28 ;  /* 0x0000001c00047c82 */ /* 0x000fe20008000000 */
[----:B------:R-:W-:Y:S01]  /*17e60*/  UMOV UR8, UR28 ;  /* 0x0000001c00087c82 */ /* 0x000fe20008000000 */
[----:B------:R-:W-:Y:S01]  /*17e70*/  UMOV UR12, UR28 ;  /* 0x0000001c000c7c82 */ /* 0x000fe20008000000 */
[----:B------:R-:W-:Y:S01]  /*17e80*/  R2UR UR19, R9 ;  /* 0x00000000091372ca */ /* 0x000fe200000e0000 */
[----:B------:R-:W-:Y:S01]  /*17e90*/  UMOV UR16, UR28 ;  /* 0x0000001c00107c82 */ /* 0x000fe20008000000 */
[----:B------:R-:W-:Y:S01]  /*17ea0*/  MOV R7, 0x80000020 ;  /* 0x8000002000077802 */ /* 0x000fe20000000f00 */
[----:B------:R-:W-:-:S02]  /*17eb0*/  IMAD.MOV.U32 R9, RZ, RZ, -0x7fffffe0 ;  /* 0x80000020ff097424 */ /* 0x000fc400078e00ff */
[----:B------:R-:W-:Y:S01]  /*17ec0*/  IMAD.MOV.U32 R11, RZ, RZ, -0x7fffffe0 ;  /* 0x80000020ff0b7424 */ /* 0x000fe200078e00ff */
[----:B------:R-:W-:Y:S01]  /*17ed0*/  R2UR UR47, R7 ;  /* 0x00000000072f72ca */ /* 0x000fe200000e0000 */
[----:B------:R-:W-:Y:S01]  /*17ee0*/  IMAD.MOV.U32 R5, RZ, RZ, -0x7fffffe0 ;  /* 0x80000020ff057424 */ /* 0x000fe200078e00ff */
[----:B------:R-:W-:-:S04]  /*17ef0*/  MOV R7, 0x80000020 ;  /* 0x8000002000077802 */ /* 0x000fc80000000f00 */
[----:B------:R-:W-:Y:S01]  /*17f00*/  R2UR UR43, R5 ;  /* 0x00000000052b72ca */ /* 0x000fe200000e0000 */
[----:B--2---:R-:W-:-:S04]  /*17f10*/  IMAD R4, R120, 0x780, R13 ;  /* 0x0000078078047824 */ /* 0x004fc800078e020d */
[C---:B------:R-:W-:Y:S01]  /*17f20*/  VIADD R8, R4.reuse, 0x100 ;  /* 0x0000010004087836 */ /* 0x040fe20000000000 */
[C---:B------:R-:W-:Y:S01]  /*17f30*/  R2UR UR30, R4.reuse ;  /* 0x00000000041e72ca */ /* 0x040fe200000e0000 */
[C---:B------:R-:W-:Y:S01]  /*17f40*/  VIADD R10, R4.reuse, 0x102 ;  /* 0x00000102040a7836 */ /* 0x040fe20000000000 */
[----:B------:R-:W-:Y:S02]  /*17f50*/  IADD3 R6, R4, 0x80, RZ ;  /* 0x0000008004067810 */ /* 0x000fe40007ffe0ff */
[----:B------:R-:W-:Y:S01]  /*17f60*/  R2UR UR10, R8 ;  /* 0x00000000080a72ca */ /* 0x000fe200000e0000 */
[----:B------:R-:W-:Y:S01]  /*17f70*/  VIADD R8, R4, 0x200 ;  /* 0x0000020004087836 */ /* 0x000fe20000000000 */
[----:B------:R-:W-:Y:S01]  /*17f80*/  R2UR UR6, R6 ;  /* 0x00000000060672ca */ /* 0x000fe200000e0000 */
[----:B------:R-:W-:-:S03]  /*17f90*/  VIADD R6, R4, 0x180 ;  /* 0x0000018004067836 */ /* 0x000fc60000000000 */
[----:B------:R-:W-:Y:S01]  /*17fa0*/  R2UR UR18, R8 ;  /* 0x00000000081272ca */ /* 0x000fe200000e0000 */
[----:B------:R-:W-:Y:S01]  /*17fb0*/  VIADD R8, R4, 0x82 ;  /* 0x0000008204087836 */ /* 0x000fe20000000000 */
[----:B------:R-:W-:Y:S01]  /*17fc0*/  R2UR UR14, R6 ;  /* 0x00000000060e72ca */ /* 0x000fe200000e0000 */
[----:B------:R-:W-:Y:S01]  /*17fd0*/  QGMMA.64x32x32.F32.E4M3.E4M3 R88, gdesc[UR28], RZ, !UPT, gsb0 ;  /* 0x006000001c5879f3 */ /* 0x000fe2000c0008ff */
[----:B------:R-:W-:-:S05]  /*17fe0*/  VIADD R6, R4, 0x2 ;  /* 0x0000000204067836 */ /* 0x000fca0000000000 */
[----:B------:R-:W-:Y:S01]  /*17ff0*/  R2UR UR46, R6 ;  /* 0x00000000062e72ca */ /* 0x000fe200000e0000 */
[----:B------:R-:W-:Y:S01]  /*18000*/  VIADD R6, R4, 0x182 ;  /* 0x0000018204067836 */ /* 0x000fe20000000000 */
[----:B------:R-:W-:Y:S02]  /*18010*/  WARPGROUP.DEPBAR.LE gsb0, 0x0 ;  /* 0x00008000000079c5 */ /* 0x000fe40000010000 */
[----:B------:R-:W-:-:S06]  /*18020*/  WARPGROUP.ARRIVE ;  /* 0x00000000000079c5 */ /* 0x000fcc0000000000 */
[----:B------:R-:W-:Y:S01]  /*18030*/  QGMMA.64x32x32.F32.E4M3.E4M3 R72, gdesc[UR4], RZ, !UPT, gsb0 ;  /* 0x00600000044879f3 */ /* 0x000fe2000c0008ff */
[----:B------:R-:W-:Y:S01]  /*18040*/  R2UR UR6, R8 ;  /* 0x00000000080672ca */ /* 0x000fe200000e0000 */
[----:B------:R-:W-:Y:S01]  /*18050*/  UMOV UR4, UR44 ;  /* 0x0000002c00047c82 */ /* 0x000fe20008000000 */
[----:B------:R-:W-:Y:S01]  /*18060*/  R2UR UR7, R9 ;  /* 0x00000000090772ca */ /* 0x000fe200000e0000 */
[----:B------:R-:W-:Y:S01]  /*18070*/  UMOV UR5, UR45 ;  /* 0x0000002d00057c82 */ /* 0x000fe20008000000 */
[----:B------:R-:W-:Y:S02]  /*18080*/  VIADD R8, R4, 0x202 ;  /* 0x0000020204087836 */ /* 0x000fe40000000000 */
[----:B------:R-:W-:Y:S01]  /*18090*/  IMAD.MOV.U32 R9, RZ, RZ, -0x7fffffe0 ;  /* 0x80000020ff097424 */ /* 0x000fe200078e00ff */
        /* <DEDUP_REMOVED lines=16> */
[----:B------:R-:W-:Y:S01]  /*181a0*/  VIADD R6, R4, 0x280 ;  /* 0x0000028004067836 */ /* 0x000fe20000000000 */
[----:B------:R-:W-:Y:S01]  /*181b0*/  MOV R7, 0x80000020 ;  /* 0x8000002000077802 */ /* 0x000fe20000000f00 */
        /* <DEDUP_REMOVED lines=11> */
[----:B------:R-:W-:Y:S03]  /*18270*/  QGMMA.64x32x32.F32.E4M3.E4M3 R88, gdesc[UR44], R88, gsb0 ;  /* 0x006000002c5879f3 */ /* 0x000fe60008000858 */
[----:B------:R-:W-:Y:S02]  /*18280*/  WARPGROUP.DEPBAR.LE gsb0, 0x0 ;  /* 0x00008000000079c5 */ /* 0x000fe40000010000 */
[----:B------:R-:W-:-:S06]  /*18290*/  WARPGROUP.ARRIVE ;  /* 0x00000000000079c5 */ /* 0x000fcc0000000000 */
[----:B------:R-:W-:Y:S01]  /*182a0*/  QGMMA.64x32x32.F32.E4M3.E4M3 R72, gdesc[UR4], R72, gsb0 ;  /* 0x00600000044879f3 */ /* 0x000fe20008000848 */
[----:B------:R-:W-:Y:S01]  /*182b0*/  R2UR UR6, R6 ;  /* 0x00000000060672ca */ /* 0x000fe200000e0000 */
[----:B------:R-:W-:Y:S01]  /*182c0*/  UIADD3 UR4, UR28, 0x200, URZ ;  /* 0x000002001c047890 */ /* 0x000fe2000fffe03f */
[----:B------:R-:W-:Y:S01]  /*182d0*/  R2UR UR7, R7 ;  /* 0x00000000070772ca */ /* 0x000fe200000e0000 */
[----:B------:R-:W-:Y:S01]  /*182e0*/  UMOV UR5, 0x80000020 ;  /* 0x8000002000057882 */ /* 0x000fe20000000000 */
[----:B------:R-:W-:Y:S01]  /*182f0*/  VIADD R6, R4, 0x400 ;  /* 0x0000040004067836 */ /* 0x000fe20000000000 */
[----:B------:R-:W-:Y:S01]  /*18300*/  MOV R7, 0x80000020 ;  /* 0x8000002000077802 */ /* 0x000fe20000000f00 */
[----:B------:R-:W-:Y:S02]  /*18310*/  UMOV UR21, UR5 ;  /* 0x0000000500157c82 */ /* 0x000fe40008000000 */
[----:B------:R-:W-:Y:S01]  /*18320*/  UMOV UR20, UR4 ;  /* 0x0000000400147c82 */ /* 0x000fe20008000000 */
[----:B------:R-:W-:-:S02]  /*18330*/  WARPGROUP.DEPBAR.LE gsb0, 0x0 ;  /* 0x00008000000079c5 */ /* 0x000fc40000010000 */
[----:B------:R-:W-:-:S06]  /*18340*/  WARPGROUP.ARRIVE ;  /* 0x00000000000079c5 */ /* 0x000fcc0000000000 */
[----:B------:R-:W-:Y:S01]  /*18350*/  QGMMA.64x32x32.F32.E4M3.E4M3 R56, gdesc[UR8], R56, gsb0 ;  /* 0x00600000083879f3 */ /* 0x000fe20008000838 */
[----:B------:R-:W-:Y:S01]  /*18360*/  R2UR UR10, R8 ;  /* 0x00000000080a72ca */ /* 0x000fe200000e0000 */
[----:B------:R-:W-:Y:S01]  /*18370*/  UMOV UR8, UR4 ;  /* 0x0000000400087c82 */ /* 0x000fe20008000000 */
[----:B------:R-:W-:Y:S01]  /*18380*/  R2UR UR11, R9 ;  /* 0x00000000090b72ca */ /* 0x000fe200000e0000 */
[----:B------:R-:W-:Y:S01]  /*18390*/  UMOV UR9, UR5 ;  /* 0x0000000500097c82 */ /* 0x000fe20008000000 */
[----:B------:R-:W-:Y:S02]  /*183a0*/  VIADD R8, R4, 0x480 ;  /* 0x0000048004087836 */ /* 0x000fe40000000000 */
[----:B------:R-:W-:-:S03]  /*183b0*/  IMAD.MOV.U32 R9, RZ, RZ, -0x7fffffe0 ;  /* 0x80000020ff097424 */ /* 0x000fc600078e00ff */
[----:B------:R-:W-:Y:S01]  /*183c0*/  R2UR UR22, R8 ;  /* 0x00000000081672ca */ /* 0x000fe200000e0000 */
[----:B------:R-:W-:Y:S01]  /*183d0*/  VIADD R8, R4, 0x302 ;  /* 0x0000030204087836 */ /* 0x000fe20000000000 */
[----:B------:R-:W-:Y:S01]  /*183e0*/  R2UR UR23, R9 ;  /* 0x00000000091772ca */ /* 0x000fe200000e0000 */
[----:B------:R-:W-:Y:S01]  /*183f0*/  IMAD.MOV.U32 R9, RZ, RZ, -0x7fffffe0 ;  /* 0x80000020ff097424 */ /* 0x000fe200078e00ff */
[----:B------:R-:W-:Y:S02]  /*18400*/  WARPGROUP.DEPBAR.LE gsb0, 0x0 ;  /* 0x00008000000079c5 */ /* 0x000fe40000010000 */
[----:B------:R-:W-:-:S06]  /*18410*/  WARPGROUP.ARRIVE ;  /* 0x00000000000079c5 */ /* 0x000fcc0000000000 */
[----:B------:R-:W-:Y:S01]  /*18420*/  QGMMA.64x32x32.F32.E4M3.E4M3 R40, gdesc[UR12], R40, gsb0 ;  /* 0x006000000c2879f3 */ /* 0x000fe20008000828 */
        /* <DEDUP_REMOVED lines=115> */
[C---:B------:R-:W-:Y:S01]  /*18b60*/  VIADD R6, R4.reuse, 0x682 ;  /* 0x0000068204067836 */ /* 0x040fe20000000000 */
[----:B------:R-:W-:Y:S01]  /*18b70*/  MOV R7, 0x80000020 ;  /* 0x8000002000077802 */ /* 0x000fe20000000f00 */
[----:B------:R-:W-:Y:S01]  /*18b80*/  VIADD R4, R4, 0x702 ;  /* 0x0000070204047836 */ /* 0x000fe20000000000 */
[----:B------:R-:W-:Y:S01]  /*18b90*/  UMOV UR41, UR17 ;  /* 0x0000001100297c82 */ /* 0x000fe20008000000 */
[----:B------:R-:W-:-:S03]  /*18ba0*/  UMOV UR40, UR16 ;  /* 0x0000001000287c82 */ /* 0x000fc60008000000 */
[----:B------:R-:W-:Y:S01]  /*18bb0*/  R2UR UR42, R4 ;  /* 0x00000000042a72ca */ /* 0x000fe200000e0000 */
[----:B------:R-:W-:Y:S02]  /*18bc0*/  WARPGROUP.DEPBAR.LE gsb0, 0x0 ;  /* 0x00008000000079c5 */ /* 0x000fe40000010000 */
[----:B------:R-:W-:-:S06]  /*18bd0*/  WARPGROUP.ARRIVE ;  /* 0x00000000000079c5 */ /* 0x000fcc0000000000 */
[----:B------:R-:W-:Y:S01]  /*18be0*/  QGMMA.64x32x32.F32.E4M3.E4M3 R56, gdesc[UR20], R56, gsb0 ;  /* 0x00600000143879f3 */ /* 0x000fe20008000838 */
[----:B------:R-:W-:Y:S01]  /*18bf0*/  R2UR UR22, R8 ;  /* 0x00000000081672ca */ /* 0x000fe200000e0000 */
[----:B------:R-:W-:Y:S01]  /*18c00*/  UMOV UR20, UR16 ;  /* 0x0000001000147c82 */ /* 0x000fe20008000000 */
[----:B------:R-:W-:Y:S01]  /*18c10*/  R2UR UR23, R9 ;  /* 0x00000000091772ca */ /* 0x000fe200000e0000 */
[----:B------:R-:W-:Y:S01]  /*18c20*/  UMOV UR21, UR17 ;  /* 0x0000001100157c82 */ /* 0x000fe20008000000 */
        /* <DEDUP_REMOVED lines=30> */
[----:B------:R-:W-:Y:S05]  /*18e10*/  @!P0 BRA `(.L_x_587) ;  /* 0x0000000000048947 */ /* 0x000fea0003800000 */
[----:B------:R-:W-:Y:S01]  /*18e20*/  BPT.TRAP 0x1 ;  /* 0x000000040000795c */ /* 0x000fe20000300000 */
.L_x_587:
[----:B------:R-:W2:Y:S01]  /*18e30*/  LDL R3, [R1+0x64] ;  /* 0x0000640001037983 */ /* 0x000ea20000100800 */
[----:B------:R-:W-:Y:S01]  /*18e40*/  P2R R10, PR, RZ, 0x1 ;  /* 0x00000001ff0a7803 */ /* 0x000fe20000000000 */
[--C-:B------:R-:W-:Y:S01]  /*18e50*/  IMAD.MOV.U32 R116, RZ, RZ, R119.reuse ;  /* 0x000000ffff747224 */ /* 0x100fe200078e0077 */
[-C--:B------:R-:W-:Y:S01]  /*18e60*/  MOV R118, R119.reuse ;  /* 0x0000007700767202 */ /* 0x080fe20000000f00 */
[--C-:B------:R-:W-:Y:S01]  /*18e70*/  IMAD.MOV.U32 R114, RZ, RZ, R119.reuse ;  /* 0x000000ffff727224 */ /* 0x100fe200078e0077 */
[----:B------:R-:W-:Y:S01]  /*18e80*/  MOV R108, R119 ;  /* 0x00000077006c7202 */ /* 0x000fe20000000f00 */
[--C-:B------:R-:W-:Y:S02]  /*18e90*/  IMAD.MOV.U32 R112, RZ, RZ, R119.reuse ;  /* 0x000000ffff707224 */ /* 0x100fe400078e0077 */
[--C-:B------:R-:W-:Y:S02]  /*18ea0*/  IMAD.MOV.U32 R110, RZ, RZ, R119.reuse ;  /* 0x000000ffff6e7224 */ /* 0x100fe400078e0077 */
[----:B------:R-:W-:-:S02]  /*18eb0*/  IMAD.MOV.U32 R106, RZ, RZ, R119 ;  /* 0x000000ffff6a7224 */ /* 0x000fc400078e0077 */
[----:B------:R-:W-:Y:S02]  /*18ec0*/  IMAD.MOV.U32 R104, RZ, RZ, R119 ;  /* 0x000000ffff687224 */ /* 0x000fe400078e0077 */
[----:B--2---:R-:W-:-:S04]  /*18ed0*/  IMAD.IADD R3, R3, 0x1, R141 ;  /* 0x0000000103037824 */ /* 0x004fc800078e028d */
[----:B------:R-:W-:-:S05]  /*18ee0*/  IMAD R8, R148, -0xa0, R3 ;  /* 0xffffff6094087824 */ /* 0x000fca00078e0203 */
[C---:B------:R-:W-:Y:S02]  /*18ef0*/  ISETP.GT.AND P2, PT, R8.reuse, RZ, PT ;  /* 0x000000ff0800720c */ /* 0x040fe40003f44270 */
[C---:B------:R-:W-:Y:S02]  /*18f00*/  ISETP.GT.AND P5, PT, R8.reuse, 0x1, PT ;  /* 0x000000010800780c */ /* 0x040fe40003fa4270 */
[----:B------:R-:W-:Y:S02]  /*18f10*/  ISETP.GT.AND P4, PT, R8, 0x8, PT ;  /* 0x000000080800780c */ /* 0x000fe40003f84270 */
[----:B------:R-:W-:Y:S02]  /*18f20*/  FSEL R5, R88, -INF , P2 ;  /* 0xff80000058057808 */ /* 0x000fe40001000000 */
[----:B------:R-:W-:Y:S02]  /*18f30*/  FSEL R6, R89, -INF , P5 ;  /* 0xff80000059067808 */ /* 0x000fe40002800000 */
[----:B------:R-:W-:-:S02]  /*18f40*/  ISETP.GT.AND P3, PT, R8, 0x9, PT ;  /* 0x000000090800780c */ /* 0x000fc40003f64270 */
[----:B------:R-:W-:Y:S01]  /*18f50*/  FSEL R89, R92, -INF , P4 ;  /* 0xff8000005c597808 */ /* 0x000fe20002000000 */
[--C-:B------:R-:W-:Y:S01]  /*18f60*/  IMAD.MOV.U32 R92, RZ, RZ, R119.reuse ;  /* 0x000000ffff5c7224 */ /* 0x100fe200078e0077 */
[----:B------:R-:W-:Y:S02]  /*18f70*/  FMNMX.FTZ R4, R5, R6, !PT ;  /* 0x0000000605047209 */ /* 0x000fe40007810000 */
[----:B------:R-:W-:Y:S02]  /*18f80*/  ISETP.GT.AND P1, PT, R8, 0x10, PT ;  /* 0x000000100800780c */ /* 0x000fe40003f24270 */
[----:B------:R-:W-:Y:S02]  /*18f90*/  FSEL R93, R93, -INF , P3 ;  /* 0xff8000005d5d7808 */ /* 0x000fe40001800000 */
[----:B------:R-:W-:Y:S02]  /*18fa0*/  FMNMX.FTZ R4, R89, R4, !PT ;  /* 0x0000000459047209 */ /* 0x000fe40007810000 */
[----:B------:R-:W-:Y:S01]  /*18fb0*/  FSEL R3, R90, -INF , P2 ;  /* 0xff8000005a037808 */ /* 0x000fe20001000000 */
[----:B------:R-:W-:Y:S01]  /*18fc0*/  IMAD.MOV.U32 R90, RZ, RZ, R119 ;  /* 0x000000ffff5a7224 */ /* 0x000fe200078e0077 */
        /* <DEDUP_REMOVED lines=8> */
[----:B------:R-:W-:Y:S01]  /*19050*/  FSEL R7, R94, -INF , P4 ;  /* 0xff8000005e077808 */ /* 0x000fe20002000000 */
[--C-:B------:R-:W-:Y:S01]  /*19060*/  IMAD.MOV.U32 R94, RZ, RZ, R119.reuse ;  /* 0x000000ffff5e7224 */ /* 0x100fe200078e0077 */
[----:B------:R-:W-:Y:S02]  /*19070*/  ISETP.GT.AND P4, PT, R8, 0x19, PT ;  /* 0x000000190800780c */ /* 0x000fe40003f84270 */
[----:B------:R-:W-:Y:S01]  /*19080*/  FSEL R107, R100, -INF , P5 ;  /* 0xff800000646b7808 */ /* 0x000fe20002800000 */
[----:B------:R-:W-:Y:S01]  /*19090*/  IMAD.MOV.U32 R100, RZ, RZ, R119 ;  /* 0x000000ffff647224 */ /* 0x000fe200078e0077 */
        /* <DEDUP_REMOVED lines=13> */
[----:B------:R-:W-:Y:S01]  /*19170*/  FSEL R11, R102, -INF , P5 ;  /* 0xff800000660b7808 */ /* 0x000fe20002800000 */
[----:B------:R-:W-:Y:S01]  /*19180*/  IMAD.MOV.U32 R102, RZ, RZ, R119 ;  /* 0x000000ffff667224 */ /* 0x000fe200078e0077 */
        /* <DEDUP_REMOVED lines=24> */
[----:B------:R-:W-:Y:S01]  /*19310*/  IMAD.U32 R82, RZ, RZ, UR38 ;  /* 0x00000026ff527e24 */ /* 0x000fe2000f8e00ff */
[----:B------:R-:W-:-:S02]  /*19320*/  ISETP.GT.AND P4, PT, R8, 0x41, PT ;  /* 0x000000410800780c */ /* 0x000fc40003f84270 */
[----:B------:R-:W-:Y:S02]  /*19330*/  FSEL R115, R56, -INF , P5 ;  /* 0xff80000038737808 */ /* 0x000fe40002800000 */
[----:B------:R-:W-:Y:S02]  /*19340*/  FMNMX.FTZ R4, R129, R4, !PT ;  /* 0x0000000481047209 */ /* 0x000fe40007810000 */
[----:B------:R-:W-:Y:S02]  /*19350*/  FSEL R83, R83, -INF , P3 ;  /* 0xff80000053537808 */ /* 0x000fe40001800000 */
[----:B------:R-:W-:Y:S02]  /*19360*/  ISETP.GT.AND P3, PT, R8, 0x48, PT ;  /* 0x000000480800780c */ /* 0x000fe40003f64270 */
[----:B------:R-:W-:Y:S02]  /*19370*/  FSEL R113, R57, -INF , P4 ;  /* 0xff80000039717808 */ /* 0x000fe40002000000 */
[----:B------:R-:W-:-:S02]  /*19380*/  FMNMX.FTZ R4, R115, R4, !PT ;  /* 0x0000000473047209 */ /* 0x000fc40007810000 */
[----:B------:R-:W-:Y:S01]  /*19390*/  FSEL R57, R86, -INF , P1 ;  /* 0xff80000056397808 */ /* 0x000fe20000800000 */
[----:B------:R-:W-:Y:S01]  /*193a0*/  IMAD.MOV.U32 R86, RZ, RZ, R119 ;  /* 0x000000ffff567224 */ /* 0x000fe200078e0077 */
        /* <DEDUP_REMOVED lines=47> */
[----:B------:R-:W-:Y:S02]  /*196a0*/  ISETP.GT.AND P0, PT, R8, 0x79, PT ;  /* 0x000000790800780c */ /* 0x000fe40003f04270 */
[----:B------:R-:W-:Y:S02]  /*196b0*/  FSEL R151, R52, -INF , P2 ;  /* 0xff80000034977808 */ /* 0x000fe40001000000 */
[----:B------:R-:W-:Y:S02]  /*196c0*/  FMNMX.FTZ R4, R149, R4, !PT ;  /* 0x0000000495047209 */ /* 0x000fe40007810000 */
[----:B------:R-:W-:Y:S02]  /*196d0*/  ISETP.GT.AND P6, PT, R8, 0x80, PT ;  /* 0x000000800800780c */ /* 0x000fe40003fc4270 */
[----:B------:R-:W-:Y:S02]  /*196e0*/  FSEL R153, R53, -INF , P0 ;  /* 0xff80000035997808 */ /* 0x000fe40000000000 */
[----:B------:R-:W-:-:S02]  /*196f0*/  FMNMX.FTZ R4, R151, R4, !PT ;  /* 0x0000000497047209 */ /* 0x000fc40007810000 */
        /* <DEDUP_REMOVED lines=12> */
[----:B------:R-:W-:Y:S02]  /*197c0*/  FSEL R161, R29, -INF , P2 ;  /* 0xff8000001da17808 */ /* 0x000fe40001000000 */
[----:B------:R-:W-:Y:S02]  /*197d0*/  FMNMX.FTZ R4, R159, R4, !PT ;  /* 0x000000049f047209 */ /* 0x000fe40007810000 */
[----:B------:R-:W-:Y:S02]  /*197e0*/  ISETP.GT.AND P3, PT, R8, 0x90, PT ;  /* 0x000000900800780c */ /* 0x000fe40003f64270 */
[----:B------:R-:W-:Y:S02]  /*197f0*/  FSEL R47, R47, -INF , P4 ;  /* 0xff8000002f2f7808 */ /* 0x000fe40002000000 */
[----:B------:R-:W-:Y:S02]  /*19800*/  FSEL R163, R32, -INF , P3 ;  /* 0xff80000020a37808 */ /* 0x000fe40001800000 */
[----:B------:R-:W-:-:S02]  /*19810*/  FMNMX.FTZ R4, R161, R4, !PT ;  /* 0x00000004a1047209 */ /* 0x000fc40007810000 */
[----:B------:R-:W-:Y:S02]  /*19820*/  ISETP.GT.AND P4, PT, R8, 0x91, PT ;  /* 0x000000910800780c */ /* 0x000fe40003f84270 */
[----:B------:R-:W-:Y:S02]  /*19830*/  FSEL R49, R46, -INF , P5 ;  /* 0xff8000002e317808 */ /* 0x000fe40002800000 */
[----:B------:R-:W-:Y:S02]  /*19840*/  FSEL R167, R33, -INF , P4 ;  /* 0xff80000021a77808 */ /* 0x000fe40002000000 */
[----:B------:R-:W-:Y:S02]  /*19850*/  FMNMX.FTZ R4, R163, R4, !PT ;  /* 0x00000004a3047209 */ /* 0x000fe40007810000 */
[----:B------:R-:W-:Y:S02]  /*19860*/  ISETP.GT.AND P5, PT, R8, 0x98, PT ;  /* 0x000000980800780c */ /* 0x000fe40003fa4270 */
[----:B------:R-:W-:-:S02]  /*19870*/  FMNMX.FTZ R4, R167, R4, !PT ;  /* 0x00000004a7047209 */ /* 0x000fc40007810000 */
[----:B------:R-:W-:Y:S02]  /*19880*/  FSEL R165, R36, -INF , P5 ;  /* 0xff80000024a57808 */ /* 0x000fe40002800000 */
[----:B------:R-:W-:Y:S02]  /*19890*/  ISETP.GT.AND P6, PT, R8, 0x99, PT ;  /* 0x000000990800780c */ /* 0x000fe40003fc4270 */
[----:B------:R-:W-:Y:S02]  /*198a0*/  FMNMX.FTZ R4, R165, R4, !PT ;  /* 0x00000004a5047209 */ /* 0x000fe40007810000 */
[----:B------:R-:W-:Y:S02]  /*198b0*/  FSEL R169, R37, -INF , P6 ;  /* 0xff80000025a97808 */ /* 0x000fe40003000000 */
[----:B------:R-:W-:Y:S02]  /*198c0*/  P2R R20, PR, RZ, 0x4 ;  /* 0x00000004ff147803 */ /* 0x000fe40000000000 */
[----:B------:R-:W-:-:S02]  /*198d0*/  FMNMX.FTZ R12, R169, R4, !PT ;  /* 0x00000004a90c7209 */ /* 0x000fc40007810000 */
[----:B------:R-:W-:Y:S02]  /*198e0*/  P2R R24, PR, RZ, 0x2 ;  /* 0x00000002ff187803 */ /* 0x000fe40000000000 */
[----:B------:R-:W-:Y:S01]  /*198f0*/  ISETP.GT.AND P1, PT, R8, 0x79, PT ;  /* 0x000000790800780c */ /* 0x000fe20003f24270 */
[----:B------:R-:W0:Y:S01]  /*19900*/  SHFL.BFLY PT, R29, R12, 0x2, 0x1f ;  /* 0x0c401f000c1d7f89 */ /* 0x000e2200000e0000 */
[----:B------:R-:W-:Y:S02]  /*19910*/  P2R R40, PR, RZ, 0x1 ;  /* 0x00000001ff287803 */ /* 0x000fe40000000000 */
[----:B------:R-:W-:Y:S02]  /*19920*/  FSEL R55, R55, -INF , P1 ;  /* 0xff80000037377808 */ /* 0x000fe40000800000 */
[----:B------:R-:W-:Y:S02]  /*19930*/  ISETP.NE.AND P1, PT, R24, RZ, PT ;  /* 0x000000ff1800720c */ /* 0x000fe40003f25270 */
[----:B------:R-:W-:-:S02]  /*19940*/  ISETP.GT.AND P0, PT, R8, 0x80, PT ;  /* 0x000000800800780c */ /* 0x000fc40003f04270 */
[----:B------:R-:W-:Y:S02]  /*19950*/  FSEL R33, R30, -INF , P1 ;  /* 0xff8000001e217808 */ /* 0x000fe40000800000 */
[----:B------:R-:W-:Y:S02]  /*19960*/  FSEL R35, R35, -INF , P4 ;  /* 0xff80000023237808 */ /* 0x000fe40002000000 */
[-C--:B------:R-:W-:Y:S02]  /*19970*/  MOV R98, R119.reuse ;  /* 0x0000007700627202 */ /* 0x080fe40000000f00 */
[----:B------:R-:W-:Y:S02]  /*19980*/  MOV R88, R119 ;  /* 0x0000007700587202 */ /* 0x000fe40000000f00 */
[----:B0-----:R-:W-:-:S05]  /*19990*/  FMNMX.FTZ R14, R12, R29, !PT ;  /* 0x0000001d0c0e7209 */ /* 0x001fca0007810000 */
[----:B------:R-:W0:Y:S02]  /*199a0*/  SHFL.BFLY PT, R29, R14, 0x1, 0x1f ;  /* 0x0c201f000e1d7f89 */ /* 0x000e2400000e0000 */
[----:B0-----:R-:W-:Y:S02]  /*199b0*/  FMNMX.FTZ R4, R14, R29, !PT ;  /* 0x0000001d0e047209 */ /* 0x001fe40007810000 */
[----:B------:R-:W-:Y:S02]  /*199c0*/  FMNMX.FTZ R14, R3, R91, !PT ;  /* 0x0000005b030e7209 */ /* 0x000fe40007810000 */
[----:B------:R-:W-:Y:S01]  /*199d0*/  FSETP.NEU.FTZ.AND P2, PT, R4, -INF , PT ;  /* 0xff8000000400780b */ /* 0x000fe20003f5d000 */
[----:B------:R-:W-:-:S01]  /*199e0*/  FFMA.FTZ R171, R2, R4, -8 ;  /* 0xc100000002ab7423 */ /* 0x000fc20000010004 */
[----:B------:R-:W-:Y:S02]  /*199f0*/  FMNMX.FTZ R14, R7, R14, !PT ;  /* 0x0000000e070e7209 */ /* 0x000fe40007810000 */
[----:B------:R-:W-:-:S02]  /*19a00*/  FSEL R29, R26, -INF , P0 ;  /* 0xff8000001a1d7808 */ /* 0x000fc40000000000 */
[----:B------:R-:W-:Y:S02]  /*19a10*/  FSEL R171, R171, RZ, P2 ;  /* 0x000000ffabab7208 */ /* 0x000fe40001000000 */
[----:B------:R-:W-:Y:S02]  /*19a20*/  ISETP.NE.AND P2, PT, R20, RZ, PT ;  /* 0x000000ff1400720c */ /* 0x000fe40003f45270 */
[----:B------:R-:W-:Y:S01]  /*19a30*/  FMNMX.FTZ R20, R95, R14, !PT ;  /* 0x0000000e5f147209 */ /* 0x000fe20007810000 */
[----:B------:R-:W-:-:S01]  /*19a40*/  FFMA.FTZ R109, R2, R109, -R171 ;  /* 0x0000006d026d7223 */ /* 0x000fc200000108ab */
[----:B------:R-:W-:Y:S01]  /*19a50*/  ISETP.NE.AND P0, PT, R40, RZ, PT ;  /* 0x000000ff2800720c */ /* 0x000fe20003f05270 */
[----:B------:R-:W-:-:S01]  /*19a60*/  FFMA.FTZ R115, R2, R115, -R171 ;  /* 0x0000007302737223 */ /* 0x000fc200000108ab */
[----:B------:R-:W-:Y:S01]  /*19a70*/  FMNMX.FTZ R20, R9, R20, !PT ;  /* 0x0000001409147209 */ /* 0x000fe20007810000 */
[----:B------:R-:W-:-:S01]  /*19a80*/  FFMA.FTZ R8, R2, R5, -R171 ;  /* 0x0000000502087223 */ /* 0x000fc200000108ab */
[----:B------:R-:W-:Y:S01]  /*19a90*/  FSEL R27, R27, -INF , P0 ;  /* 0xff8000001b1b7808 */ /* 0x000fe20000000000 */
        /* <DEDUP_REMOVED lines=10> */
[----:B------:R-:W-:Y:S01]  /*19b40*/  MUFU.EX2 R8, R8 ;  /* 0x0000000800087308 */ /* 0x000fe20000000800 */
[----:B------:R-:W-:-:S01]  /*19b50*/  FFMA.FTZ R89, R2, R93, -R171 ;  /* 0x0000005d02597223 */ /* 0x000fc200000108ab */
[----:B------:R-:W-:Y:S01]  /*19b60*/  ISETP.NE.AND P0, PT, R10, RZ, PT ;  /* 0x000000ff0a00720c */ /* 0x000fe20003f05270 */
[----:B------:R-:W-:-:S01]  /*19b70*/  FFMA.FTZ R10, R2, R105, -R171 ;  /* 0x00000069020a7223 */ /* 0x000fc200000108ab */
[----:B------:R-:W-:Y:S01]  /*19b80*/  FMNMX.FTZ R24, R15, R24, !PT ;  /* 0x000000180f187209 */ /* 0x000fe20007810000 */
[----:B------:R-:W-:-:S01]  /*19b90*/  FFMA.FTZ R93, R2, R97, -R171 ;  /* 0x00000061025d7223 */ /* 0x000fc200000108ab */
[C-C-:B------:R-:W-:Y:S01]  /*19ba0*/  FFMA.FTZ R97, R2.reuse, R101, -R171.reuse ;  /* 0x0000006502617223 */ /* 0x140fe200000108ab */
[----:B------:R-:W-:-:S01]  /*19bb0*/  FFMA.FTZ R125, R2, R125, -R171 ;  /* 0x0000007d027d7223 */ /* 0x000fc200000108ab */
[----:B------:R-:W-:Y:S01]  /*19bc0*/  FMNMX.FTZ R24, R75, R24, !PT ;  /* 0x000000184b187209 */ /* 0x000fe20007810000 */
[----:B------:R0:W-:Y:S01]  /*19bd0*/  MUFU.EX2 R20, R109 ;  /* 0x0000006d00147308 */ /* 0x0001e20000000800 */
[----:B------:R-:W-:-:S01]  /*19be0*/  FFMA.FTZ R101, R2, R123, -R171 ;  /* 0x0000007b02657223 */ /* 0x000fc200000108ab */
[C-C-:B------:R-:W-:Y:S01]  /*19bf0*/  FFMA.FTZ R105, R2.reuse, R131, -R171.reuse ;  /* 0x0000008302697223 */ /* 0x140fe200000108ab */
[----:B------:R-:W-:Y:S01]  /*19c00*/  FMNMX.FTZ R24, R21, R24, !PT ;  /* 0x0000001815187209 */ /* 0x000fe20007810000 */
[C-C-:B------:R-:W-:Y:S01]  /*19c10*/  FFMA.FTZ R121, R2.reuse, R121, -R171.reuse ;  /* 0x0000007902797223 */ /* 0x140fe200000108ab */
[----:B------:R-:W-:-:S01]  /*19c20*/  FFMA.FTZ R81, R2, R129, -R171 ;  /* 0x0000008102517223 */ /* 0x000fc200000108ab */
[C-C-:B------:R-:W-:Y:S01]  /*19c30*/  FFMA.FTZ R111, R2.reuse, R111, -R171.reuse ;  /* 0x0000006f026f7223 */ /* 0x140fe200000108ab */
[----:B------:R-:W-:Y:S01]  /*19c40*/  FMNMX.FTZ R26, R79, R24, !PT ;  /* 0x000000184f1a7209 */ /* 0x000fe20007810000 */
[----:B------:R-:W-:Y:S01]  /*19c50*/  MUFU.EX2 R37, R37 ;  /* 0x0000002500257308 */ /* 0x000fe20000000800 */
[----:B0-----:R-:W-:-:S01]  /*19c60*/  FFMA.FTZ R109, R2, R113, -R171 ;  /* 0x00000071026d7223 */ /* 0x001fc200000108ab */
[----:B------:R-:W-:Y:S01]  /*19c70*/  FSEL R113, R34, -INF , P3 ;  /* 0xff80000022717808 */ /* 0x000fe20001800000 */
[----:B------:R-:W-:-:S01]  /*19c80*/  FFMA.FTZ R85, R2, R85, -R171 ;  /* 0x0000005502557223 */ /* 0x000fc200000108ab */
[----:B------:R-:W-:Y:S01]  /*19c90*/  FMNMX.FTZ R26, R73, R26, !PT ;  /* 0x0000001a491a7209 */ /* 0x000fe20007810000 */
[----:B------:R-:W-:-:S01]  /*19ca0*/  FFMA.FTZ R133, R2, R133, -R171 ;  /* 0x0000008502857223 */ /* 0x000fc200000108ab */
[C-C-:B------:R-:W-:Y:S01]  /*19cb0*/  FFMA.FTZ R135, R2.reuse, R135, -R171.reuse ;  /* 0x0000008702877223 */ /* 0x140fe200000108ab */
[----:B------:R-:W-:-:S01]  /*19cc0*/  FFMA.FTZ R34, R2, R137, -R171 ;  /* 0x0000008902227223 */ /* 0x000fc200000108ab */
[----:B------:R-:W-:Y:S01]  /*19cd0*/  FMNMX.FTZ R26, R83, R26, !PT ;  /* 0x0000001a531a7209 */ /* 0x000fe20007810000 */
[----:B------:R-:W-:Y:S01]  /*19ce0*/  MUFU.EX2 R6, R6 ;  /* 0x0000000600067308 */ /* 0x000fe20000000800 */
[----:B------:R-:W-:-:S01]  /*19cf0*/  FFMA.FTZ R139, R2, R139, -R171 ;  /* 0x0000008b028b7223 */ /* 0x000fc200000108ab */
[C-C-:B------:R-:W-:Y:S01]  /*19d00*/  FFMA.FTZ R123, R2.reuse, R149, -R171.reuse ;  /* 0x00000095027b7223 */ /* 0x140fe200000108ab */
[----:B------:R-:W-:Y:S01]  /*19d10*/  FMNMX.FTZ R26, R57, R26, !PT ;  /* 0x0000001a391a7209 */ /* 0x000fe20007810000 */
[C-C-:B------:R-:W-:Y:S01]  /*19d20*/  FFMA.FTZ R42, R2.reuse, R151, -R171.reuse ;  /* 0x00000097022a7223 */ /* 0x140fe200000108ab */
[----:B------:R-:W-:-:S01]  /*19d30*/  FFMA.FTZ R46, R2, R159, -R171 ;  /* 0x0000009f022e7223 */ /* 0x000fc200000108ab */
[C-C-:B------:R-:W-:Y:S01]  /*19d40*/  FFMA.FTZ R129, R2.reuse, R161, -R171.reuse ;  /* 0x000000a102817223 */ /* 0x140fe200000108ab */
[----:B------:R-:W-:Y:S01]  /*19d50*/  FMNMX.FTZ R28, R87, R26, !PT ;  /* 0x0000001a571c7209 */ /* 0x000fe20007810000 */
[----:B------:R-:W0:Y:S01]  /*19d60*/  MUFU.EX2 R89, R89 ;  /* 0x0000005900597308 */ /* 0x000e220000000800 */
[----:B------:R-:W-:-:S01]  /*19d70*/  FFMA.FTZ R48, R2, R163, -R171 ;  /* 0x000000a302307223 */ /* 0x000fc200000108ab */
[----:B------:R-:W-:Y:S01]  /*19d80*/  FFMA.FTZ R131, R2, R167, -R171 ;  /* 0x000000a702837223 */ /* 0x000fe200000108ab */
[----:B------:R-:W-:-:S04]  /*19d90*/  FMNMX.FTZ R28, R61, R28, !PT ;  /* 0x0000001c3d1c7209 */ /* 0x000fc80007810000 */
[----:B------:R-:W-:Y:S01]  /*19da0*/  FMNMX.FTZ R28, R59, R28, !PT ;  /* 0x0000001c3b1c7209 */ /* 0x000fe20007810000 */
[----:B------:R1:W-:Y:S03]  /*19db0*/  MUFU.EX2 R26, R5 ;  /* 0x00000005001a7308 */ /* 0x0003e60000000800 */
[----:B------:R-:W-:-:S04]  /*19dc0*/  FMNMX.FTZ R28, R65, R28, !PT ;  /* 0x0000001c411c7209 */ /* 0x000fc80007810000 */
[----:B------:R-:W-:Y:S01]  /*19dd0*/  FMNMX.FTZ R30, R63, R28, !PT ;  /* 0x0000001c3f1e7209 */ /* 0x000fe20007810000 */
[----:B------:R-:W-:Y:S01]  /*19de0*/  MUFU.EX2 R10, R10 ;  /* 0x0000000a000a7308 */ /* 0x000fe20000000800 */
[----:B-1----:R-:W-:-:S01]  /*19df0*/  FFMA.FTZ R5, R2, R77, -R171 ;  /* 0x0000004d02057223 */ /* 0x002fc200000108ab */
[C-C-:B------:R-:W-:Y:S01]  /*19e00*/  FFMA.FTZ R77, R2.reuse, R127, -R171.reuse ;  /* 0x0000007f024d7223 */ /* 0x140fe200000108ab */
[----:B------:R-:W-:Y:S01]  /*19e10*/  FMNMX.FTZ R30, R69, R30, !PT ;  /* 0x0000001e451e7209 */ /* 0x000fe20007810000 */
[----:B------:R-:W-:Y:S01]  /*19e20*/  FFMA.FTZ R127, R2, R157, -R171 ;  /* 0x0000009d027f7223 */ /* 0x000fe200000108ab */
[----:B0-----:R-:W-:Y:S02]  /*19e30*/  F2FP.SATFINITE.E4M3.F32.PACK_AB_MERGE_C R216, R89, R6, RZ ;  /* 0x0000000659d8723e */ /* 0x001fe400048070ff */
[----:B------:R-:W-:Y:S01]  /*19e40*/  FMNMX.FTZ R30, R67, R30, !PT ;  /* 0x0000001e431e7209 */ /* 0x000fe20007810000 */
[----:B------:R0:W-:Y:S01]  /*19e50*/  MUFU.EX2 R28, R115 ;  /* 0x00000073001c7308 */ /* 0x0001e20000000800 */
[----:B------:R-:W-:-:S02]  /*19e60*/  F2FP.SATFINITE.E4M3.F32.PACK_AB_MERGE_C R216, R37, R8, R216 ;  /* 0x0000000825d8723e */ /* 0x000fc400048070d8 */
[----:B------:R-:W-:-:S04]  /*19e70*/  FMNMX.FTZ R30, R41, R30, !PT ;  /* 0x0000001e291e7209 */ /* 0x000fc80007810000 */
[----:B------:R-:W-:Y:S01]  /*19e80*/  FMNMX.FTZ R32, R71, R30, !PT ;  /* 0x0000001e47207209 */ /* 0x000fe20007810000 */
[----:B------:R-:W-:Y:S01]  /*19e90*/  MUFU.EX2 R93, R93 ;  /* 0x0000005d005d7308 */ /* 0x000fe20000000800 */
[----:B0-----:R-:W-:Y:S01]  /*19ea0*/  FSEL R115, R38, -INF , P5 ;  /* 0xff80000026737808 */ /* 0x001fe20002800000 */
[----:B------:R-:W-:Y:S01]  /*19eb0*/  FFMA.FTZ R38, R2, R143, -R171 ;  /* 0x0000008f02267223 */ /* 0x000fe200000108ab */
[----:B------:R-:W-:-:S04]  /*19ec0*/  FMNMX.FTZ R32, R45, R32, !PT ;  /* 0x000000202d207209 */ /* 0x000fc80007810000 */
[----:B------:R-:W-:Y:S01]  /*19ed0*/  FMNMX.FTZ R32, R43, R32, !PT ;  /* 0x000000202b207209 */ /* 0x000fe20007810000 */
[----:B------:R-:W-:Y:S03]  /*19ee0*/  MUFU.EX2 R30, R5 ;  /* 0x00000005001e7308 */ /* 0x000fe60000000800 */
[----:B------:R-:W-:-:S04]  /*19ef0*/  FMNMX.FTZ R32, R49, R32, !PT ;  /* 0x0000002031207209 */ /* 0x000fc80007810000 */
[----:B------:R-:W-:Y:S01]  /*19f00*/  FMNMX.FTZ R36, R47, R32, !PT ;  /* 0x000000202f247209 */ /* 0x000fe20007810000 */
[----:B------:R-:W-:Y:S03]  /*19f10*/  MUFU.EX2 R12, R12 ;  /* 0x0000000c000c7308 */ /* 0x000fe60000000800 */
[----:B------:R-:W-:-:S04]  /*19f20*/  FMNMX.FTZ R36, R53, R36, !PT ;  /* 0x0000002435247209 */ /* 0x000fc80007810000 */
[----:B------:R-:W-:Y:S01]  /*19f30*/  FMNMX.FTZ R36, R51, R36, !PT ;  /* 0x0000002433247209 */ /* 0x000fe20007810000 */
[----:B------:R-:W0:Y:S03]  /*19f40*/  MUFU.EX2 R97, R97 ;  /* 0x0000006100617308 */ /* 0x000e260000000800 */
[----:B------:R-:W-:-:S04]  /*19f50*/  FMNMX.FTZ R36, R25, R36, !PT ;  /* 0x0000002419247209 */ /* 0x000fc80007810000 */
[----:B------:R-:W-:Y:S01]  /*19f60*/  FMNMX.FTZ R40, R55, R36, !PT ;  /* 0x0000002437287209 */ /* 0x000fe20007810000 */
[----:B------:R1:W-:Y:S03]  /*19f70*/  MUFU.EX2 R14, R125 ;  /* 0x0000007d000e7308 */ /* 0x0003e60000000800 */
[----:B------:R-:W-:-:S04]  /*19f80*/  FMNMX.FTZ R40, R29, R40, !PT ;  /* 0x000000281d287209 */ /* 0x000fc80007810000 */
[----:B------:R-:W-:Y:S01]  /*19f90*/  FMNMX.FTZ R40, R27, R40, !PT ;  /* 0x000000281b287209 */ /* 0x000fe20007810000 */
[----:B------:R-:W-:Y:S01]  /*19fa0*/  MUFU.EX2 R101, R101 ;  /* 0x0000006500657308 */ /* 0x000fe20000000800 */
[----:B0-----:R-:W-:Y:S01]  /*19fb0*/  F2FP.SATFINITE.E4M3.F32.PACK_AB_MERGE_C R218, R97, R12, RZ ;  /* 0x0000000c61da723e */ /* 0x001fe200048070ff */
[----:B-1----:R-:W-:Y:S01]  /*19fc0*/  FFMA.FTZ R125, R2, R153, -R171 ;  /* 0x00000099027d7223 */ /* 0x002fe200000108ab */
[----:B------:R-:W-:Y:S02]  /*19fd0*/  FMNMX.FTZ R40, R33, R40, !PT ;  /* 0x0000002821287209 */ /* 0x000fe40007810000 */
[----:B------:R-:W-:Y:S02]  /*19fe0*/  F2FP.SATFINITE.E4M3.F32.PACK_AB_MERGE_C R218, R93, R10, R218 ;  /* 0x0000000a5dda723e */ /* 0x000fe400048070da */
        /* <DEDUP_REMOVED lines=9> */
[C-C-:B-1----:R-:W-:Y:S01]  /*1a080*/  FFMA.FTZ R121, R2.reuse, R145, -R171.reuse ;  /* 0x0000009102797223 */ /* 0x142fe200000108ab */
[----:B------:R-:W-:-:S01]  /*1a090*/  FFMA.FTZ R40, R2, R147, -R171 ;  /* 0x0000009302287223 */ /* 0x000fc200000108ab */
[----:B------:R-:W0:Y:S01]  /*1a0a0*/  SHFL.BFLY PT, R44, R5, 0x2, 0x1f ;  /* 0x0c401f00052c7f89 */ /* 0x000e2200000e0000 */
[----:B------:R-:W-:-:S03]  /*1a0b0*/  F2FP.SATFINITE.E4M3.F32.PACK_AB_MERGE_C R212, R101, R14, R212 ;  /* 0x0000000e65d4723e */ /* 0x000fc600048070d4 */
[----:B------:R-:W1:Y:S08]  /*1a0c0*/  MUFU.EX2 R81, R81 ;  /* 0x0000005100517308 */ /* 0x000e700000000800 */
[----:B------:R-:W-:Y:S08]  /*1a0d0*/  MUFU.EX2 R109, R109 ;  /* 0x0000006d006d7308 */ /* 0x000ff00000000800 */
[----:B------:R-:W2:Y:S01]  /*1a0e0*/  MUFU.EX2 R77, R77 ;  /* 0x0000004d004d7308 */ /* 0x000ea20000000800 */
[----:B-1----:R-:W-:-:S02]  /*1a0f0*/  F2FP.SATFINITE.E4M3.F32.PACK_AB_MERGE_C R214, R81, R26, RZ ;  /* 0x0000001a51d6723e */ /* 0x002fc400048070ff */
[----:B0-----:R-:W-:Y:S01]  /*1a100*/  FMNMX.FTZ R50, R5, R44, !PT ;  /* 0x0000002c05327209 */ /* 0x001fe20007810000 */
[----:B------:R-:W-:-:S01]  /*1a110*/  FFMA.FTZ R44, R2, R155, -R171 ;  /* 0x0000009b022c7223 */ /* 0x000fc200000108ab */
[----:B------:R-:W-:-:S03]  /*1a120*/  F2FP.SATFINITE.E4M3.F32.PACK_AB_MERGE_C R214, R107, R24, R214 ;  /* 0x000000186bd6723e */ /* 0x000fc600048070d6 */
[----:B------:R-:W-:Y:S01]  /*1a130*/  MUFU.EX2 R32, R111 ;  /* 0x0000006f00207308 */ /* 0x000fe20000000800 */
[----:B------:R-:W0:Y:S07]  /*1a140*/  SHFL.BFLY PT, R5, R50, 0x1, 0x1f ;  /* 0x0c201f0032057f89 */ /* 0x000e2e00000e0000 */
[----:B------:R-:W-:Y:S01]  /*1a150*/  MUFU.EX2 R85, R85 ;  /* 0x0000005500557308 */ /* 0x000fe20000000800 */
[----:B--2---:R-:W-:-:S04]  /*1a160*/  F2FP.SATFINITE.E4M3.F32.PACK_AB_MERGE_C R200, R77, R30, RZ ;  /* 0x0000001e4dc8723e */ /* 0x004fc800048070ff */
[----:B------:R-:W-:-:S03]  /*1a170*/  F2FP.SATFINITE.E4M3.F32.PACK_AB_MERGE_C R200, R109, R28, R200 ;  /* 0x0000001c6dc8723e */ /* 0x000fc600048070c8 */
[----:B------:R1:W-:Y:S08]  /*1a180*/  MUFU.EX2 R36, R133 ;  /* 0x0000008500247308 */ /* 0x0003f00000000800 */
[----:B------:R-:W-:Y:S01]  /*1a190*/  MUFU.EX2 R111, R135 ;  /* 0x00000087006f7308 */ /* 0x000fe20000000800 */
[----:B0-----:R-:W-:Y:S01]  /*1a1a0*/  FMNMX.FTZ R5, R50, R5, !PT ;  /* 0x0000000532057209 */ /* 0x001fe20007810000 */
[C-C-:B------:R-:W-:Y:S01]  /*1a1b0*/  FFMA.FTZ R50, R2.reuse, R165, -R171.reuse ;  /* 0x000000a502327223 */ /* 0x140fe200000108ab */
[----:B-1----:R-:W-:-:S02]  /*1a1c0*/  FFMA.FTZ R133, R2, R169, -R171 ;  /* 0x000000a902857223 */ /* 0x002fc400000108ab */
[----:B------:R-:W-:Y:S01]  /*1a1d0*/  FSETP.NEU.FTZ.AND P1, PT, R5, -INF , PT ;  /* 0xff8000000500780b */ /* 0x000fe20003f3d000 */
[----:B------:R-:W-:-:S02]  /*1a1e0*/  FFMA.FTZ R56, R2, R5, -8 ;  /* 0xc100000002387423 */ /* 0x000fc40000010005 */
[----:B------:R-:W-:Y:S03]  /*1a1f0*/  MUFU.EX2 R34, R34 ;  /* 0x0000002200227308 */ /* 0x000fe60000000800 */
[----:B------:R-:W-:Y:S02]  /*1a200*/  FSEL R56, R56, RZ, P1 ;  /* 0x000000ff38387208 */ /* 0x000fe40000800000 */
[----:B------:R-:W-:-:S03]  /*1a210*/  ISETP.GE.AND P1, PT, R141, 0xa1, PT ;  /* 0x000000a18d00780c */ /* 0x000fc60003f26270 */
[C-C-:B------:R-:W-:Y:S01]  /*1a220*/  FFMA.FTZ R3, R2.reuse, R3, -R56.reuse ;  /* 0x0000000302037223 */ /* 0x140fe20000010838 */
[----:B------:R-:W-:-:S01]  /*1a230*/  FFMA.FTZ R52, R2, R91, -R56 ;  /* 0x0000005b02347223 */ /* 0x000fc20000010838 */
[C-C-:B------:R-:W-:Y:S01]  /*1a240*/  FFMA.FTZ R60, R2.reuse, R7, -R56.reuse ;  /* 0x00000007023c7223 */ /* 0x140fe20000010838 */
[----:B------:R-:W-:-:S01]  /*1a250*/  FFMA.FTZ R91, R2, R95, -R56 ;  /* 0x0000005f025b7223 */ /* 0x000fc20000010838 */
[C-C-:B------:R-:W-:Y:S01]  /*1a260*/  FFMA.FTZ R7, R2.reuse, R9, -R56.reuse ;  /* 0x0000000902077223 */ /* 0x140fe20000010838 */
[----:B------:R-:W-:-:S01]  /*1a270*/  FFMA.FTZ R54, R2, R99, -R56 ;  /* 0x0000006302367223 */ /* 0x000fc20000010838 */
[----:B------:R-:W-:Y:S01]  /*1a280*/  MUFU.EX2 R3, R3 ;  /* 0x0000000300037308 */ /* 0x000fe20000000800 */
[----:B------:R-:W-:-:S01]  /*1a290*/  FFMA.FTZ R64, R2, R11, -R56 ;  /* 0x0000000b02407223 */ /* 0x000fc20000010838 */
[C-C-:B------:R-:W-:Y:S01]  /*1a2a0*/  FFMA.FTZ R66, R2.reuse, R59, -R56.reuse ;  /* 0x0000003b02427223 */ /* 0x140fe20000010838 */
[----:B------:R-:W-:-:S01]  /*1a2b0*/  FFMA.FTZ R9, R2, R15, -R56 ;  /* 0x0000000f02097223 */ /* 0x000fc20000010838 */
[C-C-:B------:R-:W-:Y:S01]  /*1a2c0*/  FFMA.FTZ R59, R2.reuse, R41, -R56.reuse ;  /* 0x00000029023b7223 */ /* 0x140fe20000010838 */
[----:B------:R-:W-:-:S01]  /*1a2d0*/  FFMA.FTZ R15, R2, R61, -R56 ;  /* 0x0000003d020f7223 */ /* 0x000fc20000010838 */
[----:B------:R-:W-:Y:S01]  /*1a2e0*/  FADD.FTZ R41, R8, R37 ;  /* 0x0000002508297221 */ /* 0x000fe20000010000 */
[----:B------:R-:W-:-:S01]  /*1a2f0*/  FFMA.FTZ R95, R2, R103, -R56 ;  /* 0x00000067025f7223 */ /* 0x000fc20000010838 */
[----:B------:R-:W0:Y:S01]  /*1a300*/  MUFU.EX2 R52, R52 ;  /* 0x0000003400347308 */ /* 0x000e220000000800 */
[----:B------:R-:W-:-:S01]  /*1a310*/  FFMA.FTZ R58, R2, R75, -R56 ;  /* 0x0000004b023a7223 */ /* 0x000fc20000010838 */
[----:B------:R-:W-:Y:S01]  /*1a320*/  FADD.FTZ R78, R6, R41 ;  /* 0x00000029064e7221 */ /* 0x000fe20000010000 */
[----:B------:R-:W-:-:S02]  /*1a330*/  VIADD R41, R0, 0x33440 ;  /* 0x0003344000297836 */ /* 0x000fc40000000000 */
[C-C-:B------:R-:W-:Y:S01]  /*1a340*/  FFMA.FTZ R0, R2.reuse, R45, -R56.reuse ;  /* 0x0000002d02007223 */ /* 0x140fe20000010838 */
[----:B------:R-:W-:-:S01]  /*1a350*/  FFMA.FTZ R70, R2, R21, -R56 ;  /* 0x0000001502467223 */ /* 0x000fc20000010838 */
[----:B------:R-:W-:Y:S01]  /*1a360*/  FADD.FTZ R45, R89, R78 ;  /* 0x0000004e592d7221 */ /* 0x000fe20000010000 */
[----:B------:R-:W-:-:S01]  /*1a370*/  FFMA.FTZ R75, R2, R79, -R56 ;  /* 0x0000004f024b7223 */ /* 0x000fc20000010838 */
[----:B------:R-:W1:Y:S01]  /*1a380*/  MUFU.EX2 R60, R60 ;  /* 0x0000003c003c7308 */ /* 0x000e620000000800 */
[----:B------:R-:W-:-:S01]  /*1a390*/  FFMA.FTZ R11, R2, R73, -R56 ;  /* 0x00000049020b7223 */ /* 0x000fc20000010838 */
[----:B------:R-:W-:Y:S01]  /*1a3a0*/  FADD.FTZ R78, R10, R45 ;  /* 0x0000002d0a4e7221 */ /* 0x000fe20000010000 */
[----:B------:R-:W-:Y:S01]  /*1a3b0*/  PRMT R41, R82, 0x654, R41 ;  /* 0x0000065452297816 */ /* 0x000fe20000000029 */
[C-C-:B------:R-:W-:Y:S01]  /*1a3c0*/  FFMA.FTZ R62, R2.reuse, R83, -R56.reuse ;  /* 0x00000053023e7223 */ /* 0x140fe20000010838 */
[----:B------:R-:W-:-:S01]  /*1a3d0*/  FFMA.FTZ R43, R2, R43, -R56 ;  /* 0x0000002b022b7223 */ /* 0x000fc20000010838 */
[----:B------:R-:W-:Y:S01]  /*1a3e0*/  FFMA.FTZ R57, R2, R57, -R56 ;  /* 0x0000003902397223 */ /* 0x000fe20000010838 */
[----:B------:R2:W-:Y:S01]  /*1a3f0*/  SYNCS.ARRIVE.TRANS64.RED.A1T0 RZ, [R41+URZ], RZ ;  /* 0x000000ff29ff79a7 */ /* 0x0005e2000810043f */
[----:B------:R-:W3:Y:S01]  /*1a400*/  MUFU.EX2 R91, R91 ;  /* 0x0000005b005b7308 */ /* 0x000ee20000000800 */
[----:B0-----:R-:W-:-:S01]  /*1a410*/  FADD.FTZ R61, R3, R52 ;  /* 0x00000034033d7221 */ /* 0x001fc20000010000 */
[C-C-:B------:R-:W-:Y:S01]  /*1a420*/  FFMA.FTZ R87, R2.reuse, R87, -R56.reuse ;  /* 0x0000005702577223 */ /* 0x140fe20000010838 */
[----:B------:R-:W-:-:S01]  /*1a430*/  FFMA.FTZ R47, R2, R47, -R56 ;  /* 0x0000002f022f7223 */ /* 0x000fc20000010838 */
[C-C-:B------:R-:W-:Y:S01]  /*1a440*/  FFMA.FTZ R65, R2.reuse, R65, -R56.reuse ;  /* 0x0000004102417223 */ /* 0x140fe20000010838 */
[----:B------:R-:W-:-:S01]  /*1a450*/  FFMA.FTZ R63, R2, R63, -R56 ;  /* 0x0000003f023f7223 */ /* 0x000fc20000010838 */
[C-C-:B------:R-:W-:Y:S01]  /*1a460*/  FFMA.FTZ R21, R2.reuse, R69, -R56.reuse ;  /* 0x0000004502157223 */ /* 0x140fe20000010838 */
[----:B------:R-:W-:-:S01]  /*1a470*/  FFMA.FTZ R68, R2, R67, -R56 ;  /* 0x0000004302447223 */ /* 0x000fc20000010838 */
[----:B------:R-:W0:Y:S01]  /*1a480*/  MUFU.EX2 R7, R7 ;  /* 0x0000000700077308 */ /* 0x000e220000000800 */
[----:B-1----:R-:W-:-:S01]  /*1a490*/  FADD.FTZ R80, R60, R61 ;  /* 0x0000003d3c507221 */ /* 0x002fc20000010000 */
[----:B------:R-:W-:Y:S01]  /*1a4a0*/  FADD.FTZ R61, R93, R78 ;  /* 0x0000004e5d3d7221 */ /* 0x000fe20000010000 */
[----:B------:R-:W-:-:S01]  /*1a4b0*/  FFMA.FTZ R71, R2, R71, -R56 ;  /* 0x0000004702477223 */ /* 0x000fc20000010838 */
[--C-:B------:R-:W-:Y:S01]  /*1a4c0*/  FFMA.FTZ R49, R2, R49, -R56.reuse ;  /* 0x0000003102317223 */ /* 0x100fe20000010838 */
[----:B------:R-:W-:Y:S01]  /*1a4d0*/  F2FP.SATFINITE.E4M3.F32.PACK_AB_MERGE_C R202, R111, R36, RZ ;  /* 0x000000246fca723e */ /* 0x000fe200048070ff */
[----:B------:R-:W-:Y:S01]  /*1a4e0*/  FADD.FTZ R78, R12, R61 ;  /* 0x0000003d0c4e7221 */ /* 0x000fe20000010000 */
[----:B------:R-:W-:-:S01]  /*1a4f0*/  FFMA.FTZ R53, R2, R53, -R56 ;  /* 0x0000003502357223 */ /* 0x000fc20000010838 */
[----:B------:R-:W1:Y:S01]  /*1a500*/  MUFU.EX2 R54, R54 ;  /* 0x0000003600367308 */ /* 0x000e620000000800 */
[----:B---3--:R-:W-:-:S01]  /*1a510*/  FADD.FTZ R80, R91, R80 ;  /* 0x000000505b507221 */ /* 0x008fc20000010000 */
[C-C-:B------:R-:W-:Y:S01]  /*1a520*/  FFMA.FTZ R27, R2.reuse, R27, -R56.reuse ;  /* 0x0000001b021b7223 */ /* 0x140fe20000010838 */
[----:B------:R-:W-:-:S01]  /*1a530*/  FFMA.FTZ R51, R2, R51, -R56 ;  /* 0x0000003302337223 */ /* 0x000fc20000010838 */
[C-C-:B------:R-:W-:Y:S01]  /*1a540*/  FFMA.FTZ R55, R2.reuse, R55, -R56.reuse ;  /* 0x0000003702377223 */ /* 0x140fe20000010838 */
[----:B------:R-:W-:-:S01]  /*1a550*/  FFMA.FTZ R29, R2, R29, -R56 ;  /* 0x0000001d021d7223 */ /* 0x000fc20000010838 */
[C-C-:B------:R-:W-:Y:S01]  /*1a560*/  FFMA.FTZ R31, R2.reuse, R31, -R56.reuse ;  /* 0x0000001f021f7223 */ /* 0x140fe20000010838 */
[----:B------:R-:W-:-:S01]  /*1a570*/  FFMA.FTZ R33, R2, R33, -R56 ;  /* 0x0000002102217223 */ /* 0x000fc20000010838 */
[----:B------:R-:W3:Y:S01]  /*1a580*/  MUFU.EX2 R64, R64 ;  /* 0x0000004000407308 */ /* 0x000ee20000000800 */
[----:B0-----:R-:W-:-:S01]  /*1a590*/  FADD.FTZ R45, R7, R80 ;  /* 0x00000050072d7221 */ /* 0x001fc20000010000 */
[C-C-:B------:R-:W-:Y:S01]  /*1a5a0*/  FFMA.FTZ R113, R2.reuse, R113, -R56.reuse ;  /* 0x0000007102717223 */ /* 0x140fe20000010838 */
[----:B------:R-:W-:Y:S01]  /*1a5b0*/  F2FP.SATFINITE.E4M3.F32.PACK_AB_MERGE_C R217, R91, R60, RZ ;  /* 0x0000003c5bd9723e */ /* 0x000fe200048070ff */
[C-C-:B------:R-:W-:Y:S01]  /*1a5c0*/  FFMA.FTZ R35, R2.reuse, R35, -R56.reuse ;  /* 0x0000002302237223 */ /* 0x140fe20000010838 */
[----:B------:R-:W-:-:S01]  /*1a5d0*/  FFMA.FTZ R115, R2, R115, -R56 ;  /* 0x0000007302737223 */ /* 0x000fc20000010838 */
[----:B------:R-:W-:Y:S01]  /*1a5e0*/  F2FP.SATFINITE.E4M3.F32.PACK_AB_MERGE_C R202, R85, R32, R202 ;  /* 0x0000002055ca723e */ /* 0x000fe200048070ca */
[----:B------:R-:W-:Y:S01]  /*1a5f0*/  IMAD.MOV.U32 R99, RZ, RZ, R119 ;  /* 0x000000ffff637224 */ /* 0x000fe200078e0077 */
[----:B------:R-:W0:Y:S01]  /*1a600*/  MUFU.EX2 R95, R95 ;  /* 0x0000005f005f7308 */ /* 0x000e220000000800 */
[----:B-1----:R-:W-:-:S01]  /*1a610*/  FADD.FTZ R45, R54, R45 ;  /* 0x0000002d362d7221 */ /* 0x002fc20000010000 */
[----:B------:R-:W-:Y:S01]  /*1a620*/  F2FP.SATFINITE.E4M3.F32.PACK_AB_MERGE_C R217, R52, R3, R217 ;  /* 0x0000000334d9723e */ /* 0x000fe200048070d9 */
[--C-:B------:R-:W-:Y:S01]  /*1a630*/  IMAD.MOV.U32 R91, RZ, RZ, R119.reuse ;  /* 0x000000ffff5b7224 */ /* 0x100fe200078e0077 */
[-C--:B------:R-:W-:Y:S01]  /*1a640*/  MOV R103, R119.reuse ;  /* 0x0000007700677202 */ /* 0x080fe20000000f00 */
[--C-:B------:R-:W-:Y:S01]  /*1a650*/  IMAD.MOV.U32 R89, RZ, RZ, R119.reuse ;  /* 0x000000ffff597224 */ /* 0x100fe200078e0077 */
[----:B------:R-:W-:Y:S01]  /*1a660*/  MOV R93, R119 ;  /* 0x00000077005d7202 */ /* 0x000fe20000000f00 */
[----:B------:R-:W-:Y:S01]  /*1a670*/  IMAD.MOV.U32 R79, RZ, RZ, R119 ;  /* 0x000000ffff4f7224 */ /* 0x000fe200078e0077 */
[----:B------:R-:W1:Y:S01]  /*1a680*/  MUFU.EX2 R9, R9 ;  /* 0x0000000900097308 */ /* 0x000e620000000800 */
[----:B---3--:R-:W-:-:S01]  /*1a690*/  FADD.FTZ R80, R64, R45 ;  /* 0x0000002d40507221 */ /* 0x008fc20000010000 */
[----:B------:R-:W-:Y:S01]  /*1a6a0*/  FADD.FTZ R45, R97, R78 ;  /* 0x0000004e612d7221 */ /* 0x000fe20000010000 */
[--C-:B------:R-:W-:Y:S01]  /*1a6b0*/  IMAD.MOV.U32 R97, RZ, RZ, R119.reuse ;  /* 0x000000ffff617224 */ /* 0x100fe200078e0077 */
[----:B------:R-:W-:Y:S01]  /*1a6c0*/  MOV R83, R119 ;  /* 0x0000007700537202 */ /* 0x000fe20000000f00 */
[----:B------:R-:W-:-:S02]  /*1a6d0*/  IMAD.MOV.U32 R69, RZ, RZ, R119 ;  /* 0x000000ffff457224 */ /* 0x000fc400078e0077 */
[----:B------:R-:W-:Y:S01]  /*1a6e0*/  FADD.FTZ R78, R14, R45 ;  /* 0x0000002d0e4e7221 */ /* 0x000fe20000010000 */
[----:B------:R-:W-:Y:S01]  /*1a6f0*/  MOV R73, R119 ;  /* 0x0000007700497202 */ /* 0x000fe20000000f00 */
[----:B------:R-:W3:Y:S01]  /*1a700*/  MUFU.EX2 R58, R58 ;  /* 0x0000003a003a7308 */ /* 0x000ee20000000800 */
[----:B0-----:R-:W-:-:S01]  /*1a710*/  FADD.FTZ R80, R95, R80 ;  /* 0x000000505f507221 */ /* 0x001fc20000010000 */
[----:B------:R-:W-:Y:S01]  /*1a720*/  F2FP.SATFINITE.E4M3.F32.PACK_AB_MERGE_C R219, R95, R64, RZ ;  /* 0x000000405fdb723e */ /* 0x000fe200048070ff */
[--C-:B------:R-:W-:Y:S02]  /*1a730*/  IMAD.MOV.U32 R95, RZ, RZ, R119.reuse ;  /* 0x000000ffff5f7224 */ /* 0x100fe400078e0077 */
[----:B------:R-:W-:Y:S01]  /*1a740*/  IMAD.MOV.U32 R67, RZ, RZ, R119 ;  /* 0x000000ffff437224 */ /* 0x000fe200078e0077 */
[----:B------:R-:W-:Y:S01]  /*1a750*/  F2FP.SATFINITE.E4M3.F32.PACK_AB_MERGE_C R219, R54, R7, R219 ;  /* 0x0000000736db723e */ /* 0x000fe200048070db */
[----:B------:R-:W-:Y:S01]  /*1a760*/  IMAD.MOV.U32 R64, RZ, RZ, R119 ;  /* 0x000000ffff407224 */ /* 0x000fe200078e0077 */
[----:B------:R-:W0:Y:S01]  /*1a770*/  MUFU.EX2 R70, R70 ;  /* 0x0000004600467308 */ /* 0x000e220000000800 */
[----:B-1----:R-:W-:-:S01]  /*1a780*/  FADD.FTZ R45, R9, R80 ;  /* 0x00000050092d7221 */ /* 0x002fc20000010000 */
[----:B------:R-:W-:-:S02]  /*1a790*/  IMAD.MOV.U32 R61, RZ, RZ, R119 ;  /* 0x000000ffff3d7224 */ /* 0x000fc400078e0077 */
[--C-:B------:R-:W-:Y:S02]  /*1a7a0*/  IMAD.MOV.U32 R60, RZ, RZ, R119.reuse ;  /* 0x000000ffff3c7224 */ /* 0x100fe400078e0077 */
[----:B------:R-:W-:Y:S02]  /*1a7b0*/  IMAD.MOV.U32 R54, RZ, RZ, R119 ;  /* 0x000000ffff367224 */ /* 0x000fe400078e0077 */
[----:B------:R-:W1:Y:S01]  /*1a7c0*/  MUFU.EX2 R75, R75 ;  /* 0x0000004b004b7308 */ /* 0x000e620000000800 */
[----:B---3--:R-:W-:-:S01]  /*1a7d0*/  FADD.FTZ R45, R58, R45 ;  /* 0x0000002d3a2d7221 */ /* 0x008fc20000010000 */
[----:B------:R-:W-:-:S06]  /*1a7e0*/  IMAD.MOV.U32 R52, RZ, RZ, R119 ;  /* 0x000000ffff347224 */ /* 0x000fcc00078e0077 */
[----:B------:R-:W3:Y:S01]  /*1a7f0*/  MUFU.EX2 R11, R11 ;  /* 0x0000000b000b7308 */ /* 0x000ee20000000800 */
[----:B0-----:R-:W-:-:S07]  /*1a800*/  FADD.FTZ R82, R70, R45 ;  /* 0x0000002d46527221 */ /* 0x001fce0000010000 */
[----:B--2---:R0:W-:Y:S01]  /*1a810*/  MUFU.EX2 R41, R43 ;  /* 0x0000002b00297308 */ /* 0x0041e20000000800 */
[----:B-1----:R-:W-:-:S01]  /*1a820*/  FADD.FTZ R82, R75, R82 ;  /* 0x000000524b527221 */ /* 0x002fc20000010000 */
[----:B------:R-:W-:Y:S01]  /*1a830*/  F2FP.SATFINITE.E4M3.F32.PACK_AB_MERGE_C R70, R75, R70, RZ ;  /* 0x000000464b46723e */ /* 0x000fe200048070ff */
[----:B------:R-:W-:-:S03]  /*1a840*/  IMAD.MOV.U32 R75, RZ, RZ, R119 ;  /* 0x000000ffff4b7224 */ /* 0x000fc600078e0077 */
[----:B------:R-:W-:Y:S01]  /*1a850*/  F2FP.SATFINITE.E4M3.F32.PACK_AB_MERGE_C R213, R58, R9, R70 ;  /* 0x000000093ad5723e */ /* 0x000fe20004807046 */
[----:B------:R-:W-:Y:S01]  /*1a860*/  IMAD.MOV.U32 R70, RZ, RZ, R119 ;  /* 0x000000ffff467224 */ /* 0x000fe200078e0077 */
[----:B------:R-:W1:Y:S01]  /*1a870*/  MUFU.EX2 R62, R62 ;  /* 0x0000003e003e7308 */ /* 0x000e620000000800 */
[----:B0-----:R-:W-:-:S01]  /*1a880*/  FFMA.FTZ R43, R2, R25, -R56 ;  /* 0x00000019022b7223 */ /* 0x001fc20000010838 */
[----:B------:R-:W-:Y:S01]  /*1a890*/  FADD.FTZ R25, R101, R78 ;  /* 0x0000004e65197221 */ /* 0x000fe20000010000 */
[----:B------:R-:W-:-:S01]  /*1a8a0*/  FFMA.FTZ R56, R2, R117, -R56 ;  /* 0x0000007502387223 */ /* 0x000fc20000010838 */
[----:B------:R-:W-:Y:S01]  /*1a8b0*/  IMAD.MOV.U32 R117, RZ, RZ, R119 ;  /* 0x000000ffff757224 */ /* 0x000fe200078e0077 */
[----:B------:R-:W-:Y:S01]  /*1a8c0*/  MOV R58, R119 ;  /* 0x00000077003a7202 */ /* 0x000fe20000000f00 */
[----:B------:R-:W-:Y:S01]  /*1a8d0*/  FADD.FTZ R80, R20, R25 ;  /* 0x0000001914507221 */ /* 0x000fe20000010000 */
[----:B------:R-:W-:Y:S01]  /*1a8e0*/  IMAD.MOV.U32 R101, RZ, RZ, R119 ;  /* 0x000000ffff657224 */ /* 0x000fe200078e0077 */
[----:B------:R-:W0:Y:S02]  /*1a8f0*/  MUFU.EX2 R57, R57 ;  /* 0x0000003900397308 */ /* 0x000e240000000800 */
[----:B------:R-:W-:-:S01]  /*1a900*/  FADD.FTZ R45, R105, R80 ;  /* 0x00000050692d7221 */ /* 0x000fc20000010000 */
[----:B------:R-:W-:-:S03]  /*1a910*/  IMAD.MOV.U32 R105, RZ, RZ, R119 ;  /* 0x000000ffff697224 */ /* 0x000fc600078e0077 */
[----:B------:R-:W-:Y:S01]  /*1a920*/  FADD.FTZ R80, R24, R45 ;  /* 0x0000002d18507221 */ /* 0x000fe20000010000 */
[----:B---3--:R-:W-:-:S01]  /*1a930*/  FADD.FTZ R45, R11, R82 ;  /* 0x000000520b2d7221 */ /* 0x008fc20000010000 */
[----:B------:R2:W3:Y:S01]  /*1a940*/  MUFU.EX2 R72, R87 ;  /* 0x0000005700487308 */ /* 0x0004e20000000800 */
[----:B------:R-:W-:Y:S02]  /*1a950*/  IMAD.MOV.U32 R24, RZ, RZ, R119 ;  /* 0x000000ffff187224 */ /* 0x000fe400078e0077 */
[----:B-1----:R-:W-:-:S05]  /*1a960*/  FADD.FTZ R82, R62, R45 ;  /* 0x0000002d3e527221 */ /* 0x002fca0000010000 */
[----:B------:R-:W1:Y:S01]  /*1a970*/  MUFU.EX2 R15, R15 ;  /* 0x0000000f000f7308 */ /* 0x000e620000000800 */
[----:B0-----:R-:W-:-:S01]  /*1a980*/  FADD.FTZ R45, R57, R82 ;  /* 0x00000052392d7221 */ /* 0x001fc20000010000 */
[----:B--2---:R-:W-:-:S06]  /*1a990*/  IMAD.MOV.U32 R87, RZ, RZ, R119 ;  /* 0x000000ffff577224 */ /* 0x004fcc00078e0077 */
[----:B------:R0:W-:Y:S01]  /*1a9a0*/  MUFU.EX2 R78, R47 ;  /* 0x0000002f004e7308 */ /* 0x0001e20000000800 */
[----:B---3--:R-:W-:-:S01]  /*1a9b0*/  FADD.FTZ R6, R72, R45 ;  /* 0x0000002d48067221 */ /* 0x008fc20000010000 */
[----:B------:R-:W-:Y:S01]  /*1a9c0*/  F2FP.SATFINITE.E4M3.F32.PACK_AB_MERGE_C R57, R72, R57, RZ ;  /* 0x000000394839723e */ /* 0x000fe200048070ff */
[----:B------:R-:W-:-:S03]  /*1a9d0*/  IMAD.MOV.U32 R72, RZ, RZ, R119 ;  /* 0x000000ffff487224 */ /* 0x000fc600078e0077 */
[----:B------:R-:W-:Y:S01]  /*1a9e0*/  F2FP.SATFINITE.E4M3.F32.PACK_AB_MERGE_C R215, R62, R11, R57 ;  /* 0x0000000b3ed7723e */ /* 0x000fe20004807039 */
[----:B------:R-:W-:Y:S01]  /*1a9f0*/  IMAD.MOV.U32 R62, RZ, RZ, R119 ;  /* 0x000000ffff3e7224 */ /* 0x000fe200078e0077 */
[----:B------:R-:W2:Y:S01]  /*1aa00*/  MUFU.EX2 R66, R66 ;  /* 0x0000004200427308 */ /* 0x000ea20000000800 */
[----:B0-----:R-:W-:-:S01]  /*1aa10*/  FADD.FTZ R47, R107, R80 ;  /* 0x000000506b2f7221 */ /* 0x001fc20000010000 */
[----:B-1----:R-:W-:Y:S01]  /*1aa20*/  FADD.FTZ R45, R15, R6 ;  /* 0x000000060f2d7221 */ /* 0x002fe20000010000 */
[----:B------:R-:W-:Y:S02]  /*1aa30*/  IMAD.MOV.U32 R107, RZ, RZ, R119 ;  /* 0x000000ffff6b7224 */ /* 0x000fe400078e0077 */
[----:B------:R-:W-:Y:S01]  /*1aa40*/  FADD.FTZ R84, R26, R47 ;  /* 0x0000002f1a547221 */ /* 0x000fe20000010000 */
[----:B------:R-:W-:Y:S02]  /*1aa50*/  IMAD.MOV.U32 R57, RZ, RZ, R119 ;  /* 0x000000ffff397224 */ /* 0x000fe400078e0077 */
[----:B------:R-:W0:Y:S01]  /*1aa60*/  MUFU.EX2 R65, R65 ;  /* 0x0000004100417308 */ /* 0x000e220000000800 */
[----:B------:R-:W-:-:S01]  /*1aa70*/  FADD.FTZ R47, R81, R84 ;  /* 0x00000054512f7221 */ /* 0x000fc20000010000 */
[----:B------:R-:W-:-:S02]  /*1aa80*/  IMAD.MOV.U32 R84, RZ, RZ, R119 ;  /* 0x000000ffff547224 */ /* 0x000fc400078e0077 */
[----:B------:R-:W-:Y:S02]  /*1aa90*/  IMAD.MOV.U32 R81, RZ, RZ, R119 ;  /* 0x000000ffff517224 */ /* 0x000fe400078e0077 */
[----:B------:R-:W-:Y:S01]  /*1aaa0*/  FADD.FTZ R82, R28, R47 ;  /* 0x0000002f1c527221 */ /* 0x000fe20000010000 */
[----:B------:R-:W-:Y:S01]  /*1aab0*/  MOV R28, R119 ;  /* 0x00000077001c7202 */ /* 0x000fe20000000f00 */
[----:B------:R1:W3:Y:S02]  /*1aac0*/  MUFU.EX2 R74, R63 ;  /* 0x0000003f004a7308 */ /* 0x0002e40000000800 */
[----:B------:R-:W-:-:S01]  /*1aad0*/  FADD.FTZ R47, R109, R82 ;  /* 0x000000526d2f7221 */ /* 0x000fc20000010000 */
[----:B--2---:R-:W-:Y:S01]  /*1aae0*/  FADD.FTZ R12, R66, R45 ;  /* 0x0000002d420c7221 */ /* 0x004fe20000010000 */
[----:B------:R-:W-:Y:S02]  /*1aaf0*/  IMAD.MOV.U32 R109, RZ, RZ, R119 ;  /* 0x000000ffff6d7224 */ /* 0x000fe400078e0077 */
[----:B------:R-:W-:Y:S01]  /*1ab00*/  FADD.FTZ R20, R30, R47 ;  /* 0x0000002f1e147221 */ /* 0x000fe20000010000 */
[----:B------:R-:W-:Y:S01]  /*1ab10*/  IMAD.MOV.U32 R82, RZ, RZ, R119 ;  /* 0x000000ffff527224 */ /* 0x000fe200078e0077 */
[----:B------:R-:W2:Y:S01]  /*1ab20*/  MUFU.EX2 R21, R21 ;  /* 0x0000001500157308 */ /* 0x000ea20000000800 */
[----:B0-----:R-:W-:-:S01]  /*1ab30*/  FADD.FTZ R45, R65, R12 ;  /* 0x0000000c412d7221 */ /* 0x001fc20000010000 */
[----:B------:R-:W-:Y:S01]  /*1ab40*/  FADD.FTZ R77, R77, R20 ;  /* 0x000000144d4d7221 */ /* 0x000fe20000010000 */
[----:B-1----:R-:W-:Y:S01]  /*1ab50*/  MOV R63, R119 ;  /* 0x00000077003f7202 */ /* 0x002fe20000000f00 */
[----:B------:R-:W-:-:S02]  /*1ab60*/  IMAD.MOV.U32 R30, RZ, RZ, R119 ;  /* 0x000000ffff1e7224 */ /* 0x000fc400078e0077 */
[----:B------:R-:W-:-:S01]  /*1ab70*/  FADD.FTZ R20, R32, R77 ;  /* 0x0000004d20147221 */ /* 0x000fc20000010000 */
[----:B------:R-:W-:Y:S01]  /*1ab80*/  IMAD.MOV.U32 R77, RZ, RZ, R119 ;  /* 0x000000ffff4d7224 */ /* 0x000fe200078e0077 */
[----:B------:R-:W0:Y:S01]  /*1ab90*/  MUFU.EX2 R68, R68 ;  /* 0x0000004400447308 */ /* 0x000e220000000800 */
[----:B---3--:R-:W-:-:S01]  /*1aba0*/  FADD.FTZ R12, R74, R45 ;  /* 0x0000002d4a0c7221 */ /* 0x008fc20000010000 */
[----:B------:R-:W-:Y:S01]  /*1abb0*/  FADD.FTZ R47, R85, R20 ;  /* 0x00000014552f7221 */ /* 0x000fe20000010000 */
[----:B------:R-:W-:Y:S01]  /*1abc0*/  F2FP.SATFINITE.E4M3.F32.PACK_AB_MERGE_C R65, R74, R65, RZ ;  /* 0x000000414a41723e */ /* 0x000fe200048070ff */
[----:B------:R-:W-:Y:S02]  /*1abd0*/  IMAD.MOV.U32 R85, RZ, RZ, R119 ;  /* 0x000000ffff557224 */ /* 0x000fe400078e0077 */
[----:B------:R-:W-:-:S01]  /*1abe0*/  FADD.FTZ R26, R36, R47 ;  /* 0x0000002f241a7221 */ /* 0x000fc20000010000 */
[----:B------:R-:W-:Y:S01]  /*1abf0*/  F2FP.SATFINITE.E4M3.F32.PACK_AB_MERGE_C R201, R66, R15, R65 ;  /* 0x0000000f42c9723e */ /* 0x000fe20004807041 */
[----:B------:R-:W1:Y:S01]  /*1ac00*/  MUFU.EX2 R59, R59 ;  /* 0x0000003b003b7308 */ /* 0x000e620000000800 */
[----:B--2---:R-:W-:-:S01]  /*1ac10*/  FADD.FTZ R45, R21, R12 ;  /* 0x0000000c152d7221 */ /* 0x004fc20000010000 */
[----:B------:R-:W-:Y:S01]  /*1ac20*/  FADD.FTZ R111, R111, R26 ;  /* 0x0000001a6f6f7221 */ /* 0x000fe20000010000 */
[----:B------:R-:W-:-:S02]  /*1ac30*/  IMAD.MOV.U32 R74, RZ, RZ, R119 ;  /* 0x000000ffff4a7224 */ /* 0x000fc400078e0077 */
[----:B------:R-:W-:Y:S02]  /*1ac40*/  IMAD.MOV.U32 R66, RZ, RZ, R119 ;  /* 0x000000ffff427224 */ /* 0x000fe400078e0077 */
[----:B------:R-:W-:-:S01]  /*1ac50*/  FADD.FTZ R8, R34, R111 ;  /* 0x0000006f22087221 */ /* 0x000fc20000010000 */
[----:B------:R-:W-:Y:S01]  /*1ac60*/  IMAD.MOV.U32 R111, RZ, RZ, R119 ;  /* 0x000000ffff6f7224 */ /* 0x000fe200078e0077 */
[----:B------:R2:W3:Y:S01]  /*1ac70*/  MUFU.EX2 R76, R71 ;  /* 0x00000047004c7308 */ /* 0x0004e20000000800 */
[----:B0-----:R-:W-:-:S01]  /*1ac80*/  FADD.FTZ R20, R68, R45 ;  /* 0x0000002d44147221 */ /* 0x001fc20000010000 */
[--C-:B------:R-:W-:Y:S02]  /*1ac90*/  IMAD.MOV.U32 R65, RZ, RZ, R119.reuse ;  /* 0x000000ffff417224 */ /* 0x100fe400078e0077 */
[--C-:B------:R-:W-:Y:S02]  /*1aca0*/  IMAD.MOV.U32 R47, RZ, RZ, R119.reuse ;  /* 0x000000ffff2f7224 */ /* 0x100fe400078e0077 */
[----:B------:R-:W-:-:S02]  /*1acb0*/  IMAD.MOV.U32 R45, RZ, RZ, R119 ;  /* 0x000000ffff2d7224 */ /* 0x000fc400078e0077 */
[----:B------:R-:W0:Y:S01]  /*1acc0*/  MUFU.EX2 R0, R0 ;  /* 0x0000000000007308 */ /* 0x000e220000000800 */
[----:B-1----:R-:W-:-:S01]  /*1acd0*/  FADD.FTZ R37, R59, R20 ;  /* 0x000000143b257221 */ /* 0x002fc20000010000 */
[--C-:B--2---:R-:W-:Y:S02]  /*1ace0*/  IMAD.MOV.U32 R71, RZ, RZ, R119.reuse ;  /* 0x000000ffff477224 */ /* 0x104fe400078e0077 */
[--C-:B------:R-:W-:Y:S02]  /*1acf0*/  IMAD.MOV.U32 R36, RZ, RZ, R119.reuse ;  /* 0x000000ffff247224 */ /* 0x100fe400078e0077 */
[----:B------:R-:W-:Y:S02]  /*1ad00*/  IMAD.MOV.U32 R32, RZ, RZ, R119 ;  /* 0x000000ffff207224 */ /* 0x000fe400078e0077 */
[----:B------:R-:W-:Y:S01]  /*1ad10*/  MUFU.EX2 R39, R139 ;  /* 0x0000008b00277308 */ /* 0x000fe20000000800 */
[----:B---3--:R-:W-:-:S01]  /*1ad20*/  FADD.FTZ R37, R76, R37 ;  /* 0x000000254c257221 */ /* 0x008fc20000010000 */
[----:B------:R-:W-:Y:S01]  /*1ad30*/  F2FP.SATFINITE.E4M3.F32.PACK_AB_MERGE_C R59, R76, R59, RZ ;  /* 0x0000003b4c3b723e */ /* 0x000fe200048070ff */
[----:B------:R-:W-:-:S02]  /*1ad40*/  IMAD.MOV.U32 R76, RZ, RZ, R119 ;  /* 0x000000ffff4c7224 */ /* 0x000fc400078e0077 */
[----:B------:R-:W-:Y:S01]  /*1ad50*/  IMAD.MOV.U32 R26, RZ, RZ, R119 ;  /* 0x000000ffff1a7224 */ /* 0x000fe200078e0077 */
[----:B------:R-:W-:Y:S01]  /*1ad60*/  F2FP.SATFINITE.E4M3.F32.PACK_AB_MERGE_C R203, R68, R21, R59 ;  /* 0x0000001544cb723e */ /* 0x000fe2000480703b */
[----:B------:R-:W-:Y:S01]  /*1ad70*/  IMAD.MOV.U32 R59, RZ, RZ, R119 ;  /* 0x000000ffff3b7224 */ /* 0x000fe200078e0077 */
[----:B------:R-:W-:Y:S01]  /*1ad80*/  MUFU.EX2 R38, R38 ;  /* 0x0000002600267308 */ /* 0x000fe20000000800 */
[----:B0-----:R-:W-:-:S01]  /*1ad90*/  FADD.FTZ R10, R0, R37 ;  /* 0x00000025000a7221 */ /* 0x001fc20000010000 */
[----:B------:R-:W-:Y:S01]  /*1ada0*/  MOV R68, R119 ;  /* 0x0000007700447202 */ /* 0x000fe20000000f00 */
[----:B------:R-:W-:Y:S02]  /*1adb0*/  IMAD.MOV.U32 R37, RZ, RZ, R119 ;  /* 0x000000ffff257224 */ /* 0x000fe400078e0077 */
[----:B------:R-:W-:-:S03]  /*1adc0*/  FADD.FTZ R10, R41, R10 ;  /* 0x0000000a290a7221 */ /* 0x000fc60000010000 */
[----:B------:R-:W-:Y:S08]  /*1add0*/  MUFU.EX2 R49, R49 ;  /* 0x0000003100317308 */ /* 0x000ff00000000800 */
[----:B------:R-:W0:Y:S08]  /*1ade0*/  MUFU.EX2 R121, R121 ;  /* 0x0000007900797308 */ /* 0x000e300000000800 */
[----:B------:R-:W1:Y:S08]  /*1adf0*/  MUFU.EX2 R40, R40 ;  /* 0x0000002800287308 */ /* 0x000e700000000800 */
[----:B------:R2:W3:Y:S01]  /*1ae00*/  MUFU.EX2 R25, R53 ;  /* 0x0000003500197308 */ /* 0x0004e20000000800 */
[----:B0-----:R-:W-:-:S04]  /*1ae10*/  F2FP.SATFINITE.E4M3.F32.PACK_AB_MERGE_C R204, R121, R38, RZ ;  /* 0x0000002679cc723e */ /* 0x001fc800048070ff */
[----:B------:R-:W-:Y:S01]  /*1ae20*/  F2FP.SATFINITE.E4M3.F32.PACK_AB_MERGE_C R204, R39, R34, R204 ;  /* 0x0000002227cc723e */ /* 0x000fe200048070cc */
[----:B------:R-:W-:Y:S02]  /*1ae30*/  IMAD.MOV.U32 R34, RZ, RZ, R119 ;  /* 0x000000ffff227224 */ /* 0x000fe400078e0077 */
[----:B------:R0:W-:Y:S01]  /*1ae40*/  MUFU.EX2 R12, R27 ;  /* 0x0000001b000c7308 */ /* 0x0001e20000000800 */
[----:B--2---:R-:W-:-:S07]  /*1ae50*/  MOV R53, R119 ;  /* 0x0000007700357202 */ /* 0x004fce0000000f00 */
[----:B------:R-:W-:Y:S01]  /*1ae60*/  MUFU.EX2 R123, R123 ;  /* 0x0000007b007b7308 */ /* 0x000fe20000000800 */
[----:B0-----:R-:W-:-:S01]  /*1ae70*/  FADD.FTZ R27, R39, R8 ;  /* 0x00000008271b7221 */ /* 0x001fc20000010000 */
[----:B------:R-:W-:-:S03]  /*1ae80*/  IMAD.MOV.U32 R39, RZ, RZ, R119 ;  /* 0x000000ffff277224 */ /* 0x000fc600078e0077 */
[----:B------:R-:W-:Y:S01]  /*1ae90*/  FADD.FTZ R14, R38, R27 ;  /* 0x0000001b260e7221 */ /* 0x000fe20000010000 */
[----:B------:R-:W-:-:S01]  /*1aea0*/  FADD.FTZ R27, R49, R10 ;  /* 0x0000000a311b7221 */ /* 0x000fc20000010000 */
[----:B------:R-:W-:Y:S01]  /*1aeb0*/  F2FP.SATFINITE.E4M3.F32.PACK_AB_MERGE_C R49, R78, R49, RZ ;  /* 0x000000314e31723e */ /* 0x000fe200048070ff */
[----:B------:R0:W2:Y:S01]  /*1aec0*/  MUFU.EX2 R80, R51 ;  /* 0x0000003300507308 */ /* 0x0000a20000000800 */
[----:B------:R-:W-:-:S01]  /*1aed0*/  FADD.FTZ R121, R121, R14 ;  /* 0x0000000e79797221 */ /* 0x000fc20000010000 */
[----:B------:R-:W-:Y:S01]  /*1aee0*/  FADD.FTZ R78, R78, R27 ;  /* 0x0000001b4e4e7221 */ /* 0x000fe20000010000 */
[----:B------:R-:W-:Y:S01]  /*1aef0*/  F2FP.SATFINITE.E4M3.F32.PACK_AB_MERGE_C R205, R41, R0, R49 ;  /* 0x0000000029cd723e */ /* 0x000fe20004807031 */
[----:B------:R-:W-:Y:S02]  /*1af00*/  IMAD.MOV.U32 R49, RZ, RZ, R119 ;  /* 0x000000ffff317224 */ /* 0x000fe400078e0077 */
[----:B-1----:R-:W-:-:S01]  /*1af10*/  FADD.FTZ R10, R40, R121 ;  /* 0x00000079280a7221 */ /* 0x002fc20000010000 */
[----:B---3--:R-:W-:Y:S01]  /*1af20*/  FADD.FTZ R27, R25, R78 ;  /* 0x0000004e191b7221 */ /* 0x008fe20000010000 */
[-C--:B------:R-:W-:Y:S01]  /*1af30*/  MOV R78, R119.reuse ;  /* 0x00000077004e7202 */ /* 0x080fe20000000f00 */
[----:B------:R-:W-:Y:S01]  /*1af40*/  MUFU.EX2 R42, R42 ;  /* 0x0000002a002a7308 */ /* 0x000fe20000000800 */
[--C-:B0-----:R-:W-:Y:S01]  /*1af50*/  IMAD.MOV.U32 R51, RZ, RZ, R119.reuse ;  /* 0x000000ffff337224 */ /* 0x101fe200078e0077 */
[----:B------:R-:W-:Y:S01]  /*1af60*/  MOV R38, R119 ;  /* 0x0000007700267202 */ /* 0x000fe20000000f00 */
[----:B------:R-:W-:-:S05]  /*1af70*/  IMAD.MOV.U32 R41, RZ, RZ, R119 ;  /* 0x000000ffff297224 */ /* 0x000fca00078e0077 */
[----:B------:R-:W0:Y:S01]  /*1af80*/  MUFU.EX2 R125, R125 ;  /* 0x0000007d007d7308 */ /* 0x000e220000000800 */
[----:B--2---:R-:W-:-:S07]  /*1af90*/  FADD.FTZ R14, R80, R27 ;  /* 0x0000001b500e7221 */ /* 0x004fce0000010000 */
[----:B------:R-:W1:Y:S08]  /*1afa0*/  MUFU.EX2 R43, R43 ;  /* 0x0000002b002b7308 */ /* 0x000e700000000800 */
[----:B------:R2:W3:Y:S01]  /*1afb0*/  MUFU.EX2 R6, R55 ;  /* 0x0000003700067308 */ /* 0x0004e20000000800 */
[----:B0-----:R-:W-:-:S04]  /*1afc0*/  F2FP.SATFINITE.E4M3.F32.PACK_AB_MERGE_C R206, R125, R42, RZ ;  /* 0x0000002a7dce723e */ /* 0x001fc800048070ff */
[----:B------:R-:W-:Y:S01]  /*1afd0*/  F2FP.SATFINITE.E4M3.F32.PACK_AB_MERGE_C R206, R123, R40, R206 ;  /* 0x000000287bce723e */ /* 0x000fe200048070ce */
[----:B------:R-:W-:Y:S02]  /*1afe0*/  IMAD.MOV.U32 R40, RZ, RZ, R119 ;  /* 0x000000ffff287224 */ /* 0x000fe400078e0077 */
[----:B------:R-:W-:Y:S01]  /*1aff0*/  MUFU.EX2 R46, R46 ;  /* 0x0000002e002e7308 */ /* 0x000fe20000000800 */
[----:B-1----:R-:W-:-:S01]  /*1b000*/  FADD.FTZ R27, R43, R14 ;  /* 0x0000000e2b1b7221 */ /* 0x002fc20000010000 */
[----:B--2---:R-:W-:-:S06]  /*1b010*/  IMAD.MOV.U32 R55, RZ, RZ, R119 ;  /* 0x000000ffff377224 */ /* 0x004fcc00078e0077 */
[----:B------:R-:W0:Y:S01]  /*1b020*/  MUFU.EX2 R129, R129 ;  /* 0x0000008100817308 */ /* 0x000e220000000800 */
[C---:B---3--:R-:W-:Y:S01]  /*1b030*/  F2FP.SATFINITE.E4M3.F32.PACK_AB_MERGE_C R43, R6.reuse, R43, RZ ;  /* 0x0000002b062b723e */ /* 0x048fe200048070ff */
[----:B------:R-:W-:Y:S01]  /*1b040*/  FADD.FTZ R6, R6, R27 ;  /* 0x0000001b06067221 */ /* 0x000fe20000010000 */
[----:B------:R-:W-:Y:S02]  /*1b050*/  IMAD.MOV.U32 R27, RZ, RZ, R119 ;  /* 0x000000ffff1b7224 */ /* 0x000fe400078e0077 */
[----:B------:R-:W-:Y:S01]  /*1b060*/  F2FP.SATFINITE.E4M3.F32.PACK_AB_MERGE_C R207, R80, R25, R43 ;  /* 0x0000001950cf723e */ /* 0x000fe2000480702b */
[--C-:B------:R-:W-:Y:S01]  /*1b070*/  IMAD.MOV.U32 R80, RZ, RZ, R119.reuse ;  /* 0x000000ffff507224 */ /* 0x100fe200078e0077 */
[----:B------:R-:W-:Y:S01]  /*1b080*/  MOV R43, R119 ;  /* 0x00000077002b7202 */ /* 0x000fe20000000f00 */
[----:B------:R-:W-:Y:S01]  /*1b090*/  MUFU.EX2 R44, R44 ;  /* 0x0000002c002c7308 */ /* 0x000fe20000000800 */
[----:B------:R-:W-:-:S07]  /*1b0a0*/  IMAD.MOV.U32 R25, RZ, RZ, R119 ;  /* 0x000000ffff197224 */ /* 0x000fce00078e0077 */
[----:B------:R-:W1:Y:S01]  /*1b0b0*/  MUFU.EX2 R29, R29 ;  /* 0x0000001d001d7308 */ /* 0x000e620000000800 */
[----:B0-----:R-:W-:-:S07]  /*1b0c0*/  F2FP.SATFINITE.E4M3.F32.PACK_AB_MERGE_C R20, R129, R46, RZ ;  /* 0x0000002e8114723e */ /* 0x001fce00048070ff */
[----:B------:R-:W0:Y:S08]  /*1b0d0*/  MUFU.EX2 R127, R127 ;  /* 0x0000007f007f7308 */ /* 0x000e300000000800 */
[----:B------:R2:W-:Y:S01]  /*1b0e0*/  MUFU.EX2 R8, R31 ;  /* 0x0000001f00087308 */ /* 0x0005e20000000800 */
[----:B-1----:R-:W-:-:S04]  /*1b0f0*/  FADD.FTZ R3, R29, R6 ;  /* 0x000000061d037221 */ /* 0x002fc80000010000 */
[----:B------:R-:W-:-:S03]  /*1b100*/  FADD.FTZ R6, R12, R3 ;  /* 0x000000030c067221 */ /* 0x000fc60000010000 */
[----:B------:R-:W1:Y:S01]  /*1b110*/  MUFU.EX2 R33, R33 ;  /* 0x0000002100217308 */ /* 0x000e620000000800 */
[----:B--2---:R-:W-:-:S01]  /*1b120*/  FADD.FTZ R31, R123, R10 ;  /* 0x0000000a7b1f7221 */ /* 0x004fc20000010000 */
[----:B0-----:R-:W-:-:S03]  /*1b130*/  F2FP.SATFINITE.E4M3.F32.PACK_AB_MERGE_C R208, R127, R44, R20 ;  /* 0x0000002c7fd0723e */ /* 0x001fc60004807014 */
[----:B------:R-:W-:Y:S01]  /*1b140*/  FADD.FTZ R42, R42, R31 ;  /* 0x0000001f2a2a7221 */ /* 0x000fe20000010000 */
[----:B------:R-:W-:Y:S02]  /*1b150*/  IMAD.MOV.U32 R31, RZ, RZ, R119 ;  /* 0x000000ffff1f7224 */ /* 0x000fe400078e0077 */
[----:B------:R-:W-:Y:S01]  /*1b160*/  MUFU.EX2 R50, R50 ;  /* 0x0000003200327308 */ /* 0x000fe20000000800 */
[----:B------:R-:W-:-:S01]  /*1b170*/  FADD.FTZ R125, R125, R42 ;  /* 0x0000002a7d7d7221 */ /* 0x000fc20000010000 */
[----:B------:R-:W-:-:S03]  /*1b180*/  IMAD.MOV.U32 R42, RZ, RZ, R119 ;  /* 0x000000ffff2a7224 */ /* 0x000fc600078e0077 */
[----:B------:R-:W-:Y:S01]  /*1b190*/  FADD.FTZ R14, R44, R125 ;  /* 0x0000007d2c0e7221 */ /* 0x000fe20000010000 */
[----:B------:R-:W-:Y:S02]  /*1b1a0*/  IMAD.MOV.U32 R44, RZ, RZ, R119 ;  /* 0x000000ffff2c7224 */ /* 0x000fe400078e0077 */
[----:B------:R-:W0:Y:S01]  /*1b1b0*/  MUFU.EX2 R133, R133 ;  /* 0x0000008500857308 */ /* 0x000e220000000800 */
[----:B------:R-:W-:-:S01]  /*1b1c0*/  FADD.FTZ R127, R127, R14 ;  /* 0x0000000e7f7f7221 */ /* 0x000fc20000010000 */
[----:B-1----:R-:W-:Y:S01]  /*1b1d0*/  FADD.FTZ R3, R33, R6 ;  /* 0x0000000621037221 */ /* 0x002fe20000010000 */
[----:B------:R-:W-:Y:S02]  /*1b1e0*/  F2FP.SATFINITE.E4M3.F32.PACK_AB_MERGE_C R33, R8, R33, RZ ;  /* 0x000000210821723e */ /* 0x000fe400048070ff */
[----:B------:R-:W-:Y:S01]  /*1b1f0*/  FADD.FTZ R46, R46, R127 ;  /* 0x0000007f2e2e7221 */ /* 0x000fe20000010000 */
[----:B------:R-:W-:-:S01]  /*1b200*/  FADD.FTZ R8, R8, R3 ;  /* 0x0000000308087221 */ /* 0x000fc20000010000 */
[----:B------:R-:W-:Y:S01]  /*1b210*/  F2FP.SATFINITE.E4M3.F32.PACK_AB_MERGE_C R209, R12, R29, R33 ;  /* 0x0000001d0cd1723e */ /* 0x000fe20004807021 */
[----:B------:R-:W1:Y:S01]  /*1b220*/  MUFU.EX2 R48, R48 ;  /* 0x0000003000307308 */ /* 0x000e620000000800 */
[----:B------:R-:W-:-:S01]  /*1b230*/  FADD.FTZ R129, R129, R46 ;  /* 0x0000002e81817221 */ /* 0x000fc20000010000 */
[--C-:B------:R-:W-:Y:S01]  /*1b240*/  IMAD.MOV.U32 R46, RZ, RZ, R119.reuse ;  /* 0x000000ffff2e7224 */ /* 0x100fe200078e0077 */
[----:B------:R-:W-:Y:S01]  /*1b250*/  MOV R33, R119 ;  /* 0x0000007700217202 */ /* 0x000fe20000000f00 */
[----:B------:R-:W-:-:S04]  /*1b260*/  IMAD.MOV.U32 R29, RZ, RZ, R119 ;  /* 0x000000ffff1d7224 */ /* 0x000fc800078e0077 */
[----:B------:R-:W2:Y:S01]  /*1b270*/  MUFU.EX2 R113, R113 ;  /* 0x0000007100717308 */ /* 0x000ea20000000800 */
[----:B0-----:R-:W-:-:S07]  /*1b280*/  F2FP.SATFINITE.E4M3.F32.PACK_AB_MERGE_C R7, R133, R50, RZ ;  /* 0x000000328507723e */ /* 0x001fce00048070ff */
[----:B------:R-:W0:Y:S01]  /*1b290*/  MUFU.EX2 R131, R131 ;  /* 0x0000008300837308 */ /* 0x000e220000000800 */
[----:B-1----:R-:W-:-:S07]  /*1b2a0*/  FADD.FTZ R6, R48, R129 ;  /* 0x0000008130067221 */ /* 0x002fce0000010000 */
[----:B------:R1:W3:Y:S01]  /*1b2b0*/  MUFU.EX2 R10, R35 ;  /* 0x00000023000a7308 */ /* 0x0002e20000000800 */
[----:B--2---:R-:W-:-:S07]  /*1b2c0*/  FADD.FTZ R3, R113, R8 ;  /* 0x0000000871037221 */ /* 0x004fce0000010000 */
[----:B------:R-:W2:Y:S01]  /*1b2d0*/  MUFU.EX2 R115, R115 ;  /* 0x0000007300737308 */ /* 0x000ea20000000800 */
[C---:B0-----:R-:W-:Y:S01]  /*1b2e0*/  F2FP.SATFINITE.E4M3.F32.PACK_AB_MERGE_C R210, R131.reuse, R48, R7 ;  /* 0x0000003083d2723e */ /* 0x041fe20004807007 */
[----:B------:R-:W-:Y:S01]  /*1b2f0*/  FADD.FTZ R131, R131, R6 ;  /* 0x0000000683837221 */ /* 0x000fe20000010000 */
[----:B------:R-:W-:Y:S01]  /*1b300*/  MOV R48, R119 ;  /* 0x0000007700307202 */ /* 0x000fe20000000f00 */
[----:B-1----:R-:W-:Y:S02]  /*1b310*/  IMAD.MOV.U32 R35, RZ, RZ, R119 ;  /* 0x000000ffff237224 */ /* 0x002fe400078e0077 */
[----:B------:R-:W-:-:S02]  /*1b320*/  FADD.FTZ R50, R50, R131 ;  /* 0x0000008332327221 */ /* 0x000fc40000010000 */
[----:B------:R-:W0:Y:S01]  /*1b330*/  MUFU.EX2 R56, R56 ;  /* 0x0000003800387308 */ /* 0x000e220000000800 */
[----:B---3--:R-:W-:-:S01]  /*1b340*/  FADD.FTZ R0, R10, R3 ;  /* 0x000000030a007221 */ /* 0x008fc20000010000 */
[----:B------:R-:W-:Y:S01]  /*1b350*/  FADD.FTZ R12, R133, R50 ;  /* 0x00000032850c7221 */ /* 0x000fe20000010000 */
[----:B------:R-:W-:-:S02]  /*1b360*/  IMAD.MOV.U32 R50, RZ, RZ, R119 ;  /* 0x000000ffff327224 */ /* 0x000fc400078e0077 */
[----:B--2---:R-:W-:Y:S01]  /*1b370*/  FADD.FTZ R11, R115, R0 ;  /* 0x00000000730b7221 */ /* 0x004fe20000010000 */
[----:B0-----:R-:W-:-:S03]  /*1b380*/  F2FP.SATFINITE.E4M3.F32.PACK_AB_MERGE_C R3, R56, R115, RZ ;  /* 0x000000733803723e */ /* 0x001fc600048070ff */
[----:B------:R-:W-:Y:S01]  /*1b390*/  FADD.FTZ R11, R56, R11 ;  /* 0x0000000b380b7221 */ /* 0x000fe20000010000 */
[----:B------:R-:W-:Y:S01]  /*1b3a0*/  IMAD.MOV.U32 R115, RZ, RZ, R119 ;  /* 0x000000ffff737224 */ /* 0x000fe200078e0077 */
[----:B------:R-:W-:Y:S01]  /*1b3b0*/  F2FP.SATFINITE.E4M3.F32.PACK_AB_MERGE_C R211, R10, R113, R3 ;  /* 0x000000710ad3723e */ /* 0x000fe20004807003 */
[----:B------:R-:W-:Y:S01]  /*1b3c0*/  IMAD.MOV.U32 R56, RZ, RZ, R119 ;  /* 0x000000ffff387224 */ /* 0x000fe200078e0077 */
[----:B------:R-:W-:Y:S01]  /*1b3d0*/  MOV R113, R119 ;  /* 0x0000007700717202 */ /* 0x000fe20000000f00 */
[----:B------:R-:W-:Y:S06]  /*1b3e0*/  @!P1 BRA `(.L_x_588) ;  /* 0x0000003400e49947 */ /* 0x000fec0003800000 */
[----:B------:R0:W5:Y:S01]  /*1b3f0*/  LDL.LU R3, [R1+0x3c] ;  /* 0x00003c0001037983 */ /* 0x0001620000300800 */
[----:B------:R-:W-:Y:S01]  /*1b400*/  IADD3 R10, R148, -0x2, RZ ;  /* 0xfffffffe940a7810 */ /* 0x000fe20007ffe0ff */
[----:B------:R-:W-:Y:S01]  /*1b410*/  IMAD.MOV.U32 R9, RZ, RZ, R5 ;  /* 0x000000ffff097224 */ /* 0x000fe200078e0005 */
[----:B------:R-:W-:Y:S01]  /*1b420*/  CS2R R118, SRZ ;  /* 0x0000000000767805 */ /* 0x000fe2000001ff00 */
[----:B------:R-:W-:Y:S01]  /*1b430*/  IMAD.MOV.U32 R8, RZ, RZ, R4 ;  /* 0x000000ffff087224 */ /* 0x000fe200078e0004 */
[----:B------:R-:W-:Y:S01]  /*1b440*/  CS2R R116, SRZ ;  /* 0x0000000000747805 */ /* 0x000fe2000001ff00 */
[----:B------:R-:W-:Y:S01]  /*1b450*/  IMAD.MOV.U32 R0, RZ, RZ, R120 ;  /* 0x000000ffff007224 */ /* 0x000fe200078e0078 */
        /* <DEDUP_REMOVED lines=45> */
[----:B0-----:R-:W-:-:S07]  /*1b730*/  CS2R R24, SRZ ;  /* 0x0000000000187805 */ /* 0x001fce000001ff00 */
.L_x_600:
[----:B------:R-:W-:Y:S01]  /*1b740*/  ISETP.NE.AND P1, PT, R0, 0x1, PT ;  /* 0x000000010000780c */ /* 0x000fe20003f25270 */
[----:B------:R-:W-:Y:S05]  /*1b750*/  YIELD ;  /* 0x0000000000007946 */ /* 0x000fea0003800000 */
[----:B------:R-:W-:Y:S02]  /*1b760*/  SEL R4, RZ, 0x1, P1 ;  /* 0x00000001ff047807 */ /* 0x000fe40000800000 */
[----:B------:R-:W-:Y:S02]  /*1b770*/  ISETP.NE.AND P1, PT, R220, RZ, PT ;  /* 0x000000ffdc00720c */ /* 0x000fe40003f25270 */
[----:B-----5:R-:W-:-:S05]  /*1b780*/  LOP3.LUT R6, R3, R4, RZ, 0x3c, !PT ;  /* 0x0000000403067212 */ /* 0x020fca00078e3cff */
[----:B------:R0:W-:Y:S06]  /*1b790*/  STL [R1+0x3c], R6 ;  /* 0x00003c0601007387 */ /* 0x0001ec0000100800 */
[----:B------:R-:W-:Y:S05]  /*1b7a0*/  @P1 BRA `(.L_x_589) ;  /* 0x00000000003c1947 */ /* 0x000fea0003800000 */
[----:B------:R-:W-:Y:S05]  /*1b7b0*/  @!P0 BRA `(.L_x_590) ;  /* 0x0000000000048947 */ /* 0x000fea0003800000 */
[----:B------:R-:W-:Y:S01]  /*1b7c0*/  BPT.TRAP 0x1 ;  /* 0x000000040000795c */ /* 0x000fe20000300000 */
.L_x_590:
[----:B------:R-:W-:-:S05]  /*1b7d0*/  VIADD R4, R0, 0x1 ;  /* 0x0000000100047836 */ /* 0x000fca0000000000 */
[----:B------:R-:W-:-:S04]  /*1b7e0*/  ISETP.NE.AND P2, PT, R4, 0x2, PT ;  /* 0x000000020400780c */ /* 0x000fc80003f45270 */
[----:B------:R-:W-:Y:S02]  /*1b7f0*/  SEL R5, R4, RZ, P2 ;  /* 0x000000ff04057207 */ /* 0x000fe40001000000 */
[----:B------:R-:W-:Y:S02]  /*1b800*/  SHF.L.U32 R4, R6, 0x1f, RZ ;  /* 0x0000001f06047819 */ /* 0x000fe400000006ff */
[----:B------:R-:W-:-:S04]  /*1b810*/  LEA R5, R5, R18, 0x3 ;  /* 0x0000001205057211 */ /* 0x000fc800078e18ff */
[----:B------:R1:W2:Y:S01]  /*1b820*/  SYNCS.PHASECHK.TRANS64.TRYWAIT P2, [R5+URZ+0x33430], R4 ;  /* 0x03343004050075a7 */ /* 0x0002a2000804017f */
[----:B------:R-:W-:Y:S05]  /*1b830*/  @!P0 BRA `(.L_x_591) ;  /* 0x0000000000048947 */ /* 0x000fea0003800000 */
[----:B------:R-:W-:Y:S01]  /*1b840*/  BPT.TRAP 0x1 ;  /* 0x000000040000795c */ /* 0x000fe20000300000 */
.L_x_591:
[----:B------:R-:W-:Y:S04]  /*1b850*/  BSSY B0, `(.L_x_589) ;  /* 0x0000004000007945 */ /* 0x000fe80003800000 */
[----:B--2---:R-:W-:Y:S05]  /*1b860*/  @P2 BRA `(.L_x_592) ;  /* 0x0000000000082947 */ /* 0x004fea0003800000 */
[----:B------:R-:W2:Y:S02]  /*1b870*/  SYNCS.PHASECHK.TRANS64.TRYWAIT P2, [R5+URZ+0x33430], R4 ;  /* 0x03343004050075a7 */ /* 0x000ea4000804017f */
[----:B--2---:R-:W-:Y:S05]  /*1b880*/  @!P2 BRA `(.L_x_593) ;  /* 0x000001000044a947 */ /* 0x004fea0003800000 */
.L_x_592:
[----:B------:R-:W-:Y:S05]  /*1b890*/  BSYNC B0 ;  /* 0x0000000000007941 */ /* 0x000fea0003800000 */
.L_x_589:
[----:B-12---:R-:W1:Y:S01]  /*1b8a0*/  S2R R4, SR_TID.X ;  /* 0x0000000000047919 */ /* 0x006e620000002100 */
[----:B------:R-:W-:Y:S05]  /*1b8b0*/  WARPSYNC.ALL ;  /* 0x0000000000007948 */ /* 0x000fea0003800000 */
[----:B------:R-:W-:Y:S01]  /*1b8c0*/  IMAD.MOV.U32 R5, RZ, RZ, -0x7fffffe0 ;  /* 0x80000020ff057424 */ /* 0x000fe200078e00ff */
[----:B------:R-:W-:Y:S01]  /*1b8d0*/  UMOV UR20, UR28 ;  /* 0x0000001c00147c82 */ /* 0x000fe20008000000 */
[----:B------:R-:W-:Y:S01]  /*1b8e0*/  UMOV UR21, UR29 ;  /* 0x0000001d00157c82 */ /* 0x000fe20008000000 */
[----:B------:R-:W-:Y:S01]  /*1b8f0*/  IMAD.MOV.U32 R7, RZ, RZ, -0x7fffffe0 ;  /* 0x80000020ff077424 */ /* 0x000fe200078e00ff */
[----:B------:R-:W-:Y:S01]  /*1b900*/  UMOV UR24, UR28 ;  /* 0x0000001c00187c82 */ /* 0x000fe20008000000 */
[----:B------:R-:W-:Y:S01]  /*1b910*/  R2UR UR23, R5 ;  /* 0x00000000051772ca */ /* 0x000fe200000e0000 */
[----:B------:R-:W-:Y:S01]  /*1b920*/  UMOV UR25, UR29 ;  /* 0x0000001d00197c82 */ /* 0x000fe20008000000 */
[----:B------:R-:W-:Y:S01]  /*1b930*/  IMAD.MOV.U32 R15, RZ, RZ, -0x7fffffe0 ;  /* 0x80000020ff0f7424 */ /* 0x000fe200078e00ff */
[C---:B------:R-:W-:Y:S01]  /*1b940*/  R2UR UR27, R7.reuse ;  /* 0x00000000071b72ca */ /* 0x040fe200000e0000 */
[----:B------:R-:W-:Y:S01]  /*1b950*/  UMOV UR32, UR28 ;  /* 0x0000001c00207c82 */ /* 0x000fe20008000000 */
[----:B------:R-:W-:Y:S01]  /*1b960*/  R2UR UR35, R7 ;  /* 0x00000000072372ca */ /* 0x000fe200000e0000 */
[----:B------:R-:W-:Y:S01]  /*1b970*/  UMOV UR33, UR29 ;  /* 0x0000001d00217c82 */ /* 0x000fe20008000000 */
[C---:B------:R-:W-:Y:S01]  /*1b980*/  R2UR UR31, R15.reuse ;  /* 0x000000000f1f72ca */ /* 0x040fe200000e0000 */
[----:B------:R-:W-:Y:S01]  /*1b990*/  IMAD.MOV.U32 R21, RZ, RZ, -0x7fffffe0 ;  /* 0x80000020ff157424 */ /* 0x000fe200078e00ff */
[----:B------:R-:W-:Y:S01]  /*1b9a0*/  UMOV UR40, UR28 ;  /* 0x0000001c00287c82 */ /* 0x000fe20008000000 */
[----:B------:R-:W-:Y:S01]  /*1b9b0*/  UMOV UR41, UR29 ;  /* 0x0000001d00297c82 */ /* 0x000fe20008000000 */
[----:B------:R-:W-:Y:S01]  /*1b9c0*/  R2UR UR47, R15 ;  /* 0x000000000f2f72ca */ /* 0x000fe200000e0000 */
[----:B------:R-:W-:Y:S01]  /*1b9d0*/  IMAD.MOV.U32 R15, RZ, RZ, -0x7fffffe0 ;  /* 0x80000020ff0f7424 */ /* 0x000fe200078e00ff */
[----:B------:R-:W-:Y:S01]  /*1b9e0*/  R2UR UR43, R21 ;  /* 0x00000000152b72ca */ /* 0x000fe200000e0000 */
[----:B------:R-:W-:Y:S01]  /*1b9f0*/  IMAD.MOV.U32 R5, RZ, RZ, -0x7fffffe0 ;  /* 0x80000020ff057424 */ /* 0x000fe200078e00ff */
[----:B------:R-:W-:-:S02]  /*1ba00*/  MOV R7, 0x80000020 ;  /* 0x8000002000077802 */ /* 0x000fc40000000f00 */
[----:B-1----:R-:W-:Y:S01]  /*1ba10*/  SHF.R.U32.HI R14, RZ, 0x7, R4 ;  /* 0x00000007ff0e7819 */ /* 0x002fe20000011604 */
[----:B------:R-:W-:-:S04]  /*1ba20*/  VIADD R4, R0, 0x1 ;  /* 0x0000000100047836 */ /* 0x000fc80000000000 */
[----:B------:R-:W-:-:S05]  /*1ba30*/  VIADD R120, R14, 0x8 ;  /* 0x000000080e787836 */ /* 0x000fca0000000000 */
[----:B------:R1:W-:Y:S01]  /*1ba40*/  BAR.SYNC.DEFER_BLOCKING R120, 0x100 ;  /* 0x000400780000751d */ /* 0x0003e20000010000 */
[----:B------:R-:W-:-:S04]  /*1ba50*/  ISETP.NE.AND P2, PT, R4, 0x2, PT ;  /* 0x000000020400780c */ /* 0x000fc80003f45270 */
[----:B0-----:R-:W-:-:S05]  /*1ba60*/  SEL R6, R4, RZ, P2 ;  /* 0x000000ff04067207 */ /* 0x001fca0001000000 */
[----:B------:R-:W-:Y:S01]  /*1ba70*/  IMAD R4, R6, 0x780, R13 ;  /* 0x0000078006047824 */ /* 0x000fe200078e020d */
[----:B------:R0:W-:Y:S03]  /*1ba80*/  STL [R1+0x2c], R6 ;  /* 0x00002c0601007387 */ /* 0x0001e60000100800 */
[C---:B------:R-:W-:Y:S01]  /*1ba90*/  VIADD R20, R4.reuse, 0x200 ;  /* 0x0000020004147836 */ /* 0x040fe20000000000 */
[C---:B------:R-:W-:Y:S02]  /*1baa0*/  R2UR UR22, R4.reuse ;  /* 0x00000000041672ca */ /* 0x040fe400000e0000 */
[----:B------:R-:W-:Y:S02]  /*1bab0*/  IADD3 R14, R4, 0x100, RZ ;  /* 0x00000100040e7810 */ /* 0x000fe40007ffe0ff */
[----:B------:R-:W-:Y:S01]  /*1bac0*/  R2UR UR42, R20 ;  /* 0x00000000142a72ca */ /* 0x000fe200000e0000 */
[----:B0-----:R-:W-:Y:S01]  /*1bad0*/  VIADD R6, R4, 0x80 ;  /* 0x0000008004067836 */ /* 0x001fe20000000000 */
[----:B------:R-:W-:Y:S01]  /*1bae0*/  R2UR UR30, R14 ;  /* 0x000000000e1e72ca */ /* 0x000fe200000e0000 */
[----:B------:R-:W-:Y:S01]  /*1baf0*/  WARPGROUP.ARRIVE ;  /* 0x00000000000079c5 */ /* 0x000fe20000000000 */
[----:B------:R-:W-:-:S02]  /*1bb00*/  IADD3 R14, R4, 0x2, RZ ;  /* 0x00000002040e7810 */ /* 0x000fc40007ffe0ff */
[----:B------:R-:W-:Y:S01]  /*1bb10*/  R2UR UR26, R6 ;  /* 0x00000000061a72ca */ /* 0x000fe200000e0000 */
[----:B------:R-:W-:Y:S01]  /*1bb20*/  VIADD R6, R4, 0x180 ;  /* 0x0000018004067836 */ /* 0x000fe20000000000 */
[----:B------:R-:W-:Y:S01]  /*1bb30*/  R2UR UR46, R14 ;  /* 0x000000000e2e72ca */ /* 0x000fe200000e0000 */
[----:B------:R-:W-:Y:S01]  /*1bb40*/  QGMMA.64x32x32.F32.E4M3.E4M3 R184, gdesc[UR20], RZ, !UPT, gsb0 ;  /* 0x0060000014b879f3 */ /* 0x000fe2000c0008ff */
[----:B------:R-:W-:Y:S01]  /*1bb50*/  VIADD R14, R4, 0x82 ;  /* 0x00000082040e7836 */ /* 0x000fe20000000000 */
[----:B------:R-:W-:Y:S01]  /*1bb60*/  R2UR UR23, R15 ;  /* 0x000000000f1772ca */ /* 0x000fe200000e0000 */
[----:B------:R-:W-:Y:S01]  /*1bb70*/  UMOV UR20, UR44 ;  /* 0x0000002c00147c82 */ /* 0x000fe20008000000 */
[----:B------:R-:W-:Y:S01]  /*1bb80*/  R2UR UR34, R6 ;  /* 0x00000000062272ca */ /* 0x000fe200000e0000 */
[----:B------:R-:W-:Y:S01]  /*1bb90*/  UMOV UR21, UR45 ;  /* 0x0000002d00157c82 */ /* 0x000fe20008000000 */
[----:B------:R-:W-:Y:S01]  /*1bba0*/  R2UR UR22, R14 ;  /* 0x000000000e1672ca */ /* 0x000fe200000e0000 */
[----:B------:R-:W-:Y:S01]  /*1bbb0*/  VIADD R6, R4, 0x102 ;  /* 0x0000010204067836 */ /* 0x000fe20000000000 */
[----:B------:R-:W-:-:S02]  /*1bbc0*/  WARPGROUP.DEPBAR.LE gsb0, 0x0 ;  /* 0x00008000000079c5 */ /* 0x000fc40000010000 */
        /* <DEDUP_REMOVED lines=10> */
[----:B------:R-:W-:Y:S03]  /*1bc70*/  QGMMA.64x32x32.F32.E4M3.E4M3 R152, gdesc[UR28], RZ, !UPT, gsb0 ;  /* 0x006000001c9879f3 */ /* 0x000fe6000c0008ff */
        /* <DEDUP_REMOVED lines=10> */
[----:B-1----:R-:W-:-:S06]  /*1bd20*/  WARPGROUP.ARRIVE ;  /* 0x00000000000079c5 */ /* 0x002fcc0000000000 */
[----:B------:R-:W-:Y:S01]  /*1bd30*/  QGMMA.64x32x32.F32.E4M3.E4M3 R120, gdesc[UR40], RZ, !UPT, gsb0 ;  /* 0x00600000287879f3 */ /* 0x000fe2000c0008ff */
[----:B------:R-:W-:Y:S01]  /*1bd40*/  R2UR UR42, R6 ;  /* 0x00000000062a72ca */ /* 0x000fe200000e0000 */
[----:B------:R-:W-:Y:S01]  /*1bd50*/  UMOV UR40, UR44 ;  /* 0x0000002c00287c82 */ /* 0x000fe20008000000 */
[----:B------:R-:W-:Y:S01]  /*1bd60*/  R2UR UR43, R7 ;  /* 0x00000000072b72ca */ /* 0x000fe200000e0000 */
[----:B------:R-:W-:Y:S01]  /*1bd70*/  UMOV UR41, UR45 ;  /* 0x0000002d00297c82 */ /* 0x000fe20008000000 */
[----:B------:R-:W-:Y:S01]  /*1bd80*/  IMAD.MOV.U32 R7, RZ, RZ, -0x7fffffe0 ;  /* 0x80000020ff077424 */ /* 0x000fe200078e00ff */
[----:B------:R-:W-:-:S04]  /*1bd90*/  IADD3 R6, R4, 0x280, RZ ;  /* 0x0000028004067810 */ /* 0x000fc80007ffe0ff */
[----:B------:R-:W-:Y:S01]  /*1bda0*/  R2UR UR6, R6 ;  /* 0x00000000060672ca */ /* 0x000fe200000e0000 */
[----:B------:R-:W-:Y:S01]  /*1bdb0*/  VIADD R6, R4, 0x300 ;  /* 0x0000030004067836 */ /* 0x000fe20000000000 */
[----:B------:R-:W-:Y:S01]  /*1bdc0*/  R2UR UR7, R7 ;  /* 0x00000000070772ca */ /* 0x000fe200000e0000 */
        /* <DEDUP_REMOVED lines=149> */
[C---:B------:R-:W-:Y:S02]  /*1c720*/  VIADD R6, R4.reuse, 0x682 ;  /* 0x0000068204067836 */ /* 0x040fe40000000000 */
[----:B------:R-:W-:Y:S02]  /*1c730*/  IMAD.MOV.U32 R7, RZ, RZ, -0x7fffffe0 ;  /* 0x80000020ff077424 */ /* 0x000fe400078e00ff */
[----:B------:R-:W-:Y:S01]  /*1c740*/  VIADD R4, R4, 0x702 ;  /* 0x0000070204047836 */ /* 0x000fe20000000000 */
[----:B------:R-:W-:-:S02]  /*1c750*/  WARPGROUP.DEPBAR.LE gsb0, 0x0 ;  /* 0x00008000000079c5 */ /* 0x000fc40000010000 */
        /* <DEDUP_REMOVED lines=29> */
[----:B------:R-:W-:Y:S05]  /*1c930*/  @P1 BRA `(.L_x_594) ;  /* 0x0000000000281947 */ /* 0x000fea0003800000 */
[----:B------:R-:W-:Y:S05]  /*1c940*/  @!P0 BRA `(.L_x_595) ;  /* 0x0000000000048947 */ /* 0x000fea0003800000 */
[----:B------:R-:W-:Y:S01]  /*1c950*/  BPT.TRAP 0x1 ;  /* 0x000000040000795c */ /* 0x000fe20000300000 */
.L_x_595:
[----:B------:R-:W-:Y:S02]  /*1c960*/  SHF.L.U32 R3, R3, 0x1f, RZ ;  /* 0x0000001f03037819 */ /* 0x000fe400000006ff */
[----:B------:R-:W-:-:S04]  /*1c970*/  LEA R4, R0, R18, 0x3 ;  /* 0x0000001200047211 */ /* 0x000fc800078e18ff */
[----:B------:R0:W1:Y:S01]  /*1c980*/  SYNCS.PHASECHK.TRANS64.TRYWAIT P1, [R4+URZ+0x33450], R3 ;  /* 0x03345003040075a7 */ /* 0x000062000802017f */
[----:B------:R-:W-:Y:S05]  /*1c990*/  @!P0 BRA `(.L_x_596) ;  /* 0x0000000000048947 */ /* 0x000fea0003800000 */
[----:B------:R-:W-:Y:S01]  /*1c9a0*/  BPT.TRAP 0x1 ;  /* 0x000000040000795c */ /* 0x000fe20000300000 */
.L_x_596:
[----:B-1----:R-:W-:Y:S05]  /*1c9b0*/  @P1 BRA `(.L_x_594) ;  /* 0x0000000000081947 */ /* 0x002fea0003800000 */
[----:B------:R-:W1:Y:S02]  /*1c9c0*/  SYNCS.PHASECHK.TRANS64.TRYWAIT P1, [R4+URZ+0x33450], R3 ;  /* 0x03345003040075a7 */ /* 0x000e64000802017f */
[----:B-1----:R-:W-:Y:S05]  /*1c9d0*/  @!P1 BRA `(.L_x_597) ;  /* 0x000000f000049947 */ /* 0x002fea0003800000 */
.L_x_594:
[----:B01----:R-:W-:Y:S01]  /*1c9e0*/  VIADD R3, R18, 0x200 ;  /* 0x0000020012037836 */ /* 0x003fe20000000000 */
[----:B------:R-:W-:Y:S05]  /*1c9f0*/  WARPSYNC.ALL ;  /* 0x0000000000007948 */ /* 0x000fea0003800000 */
[----:B------:R-:W-:Y:S01]  /*1ca00*/  SHF.R.U32.HI R3, RZ, 0x4, R3 ;  /* 0x00000004ff037819 */ /* 0x000fe20000011603 */
[----:B------:R-:W-:Y:S01]  /*1ca10*/  IMAD.MOV.U32 R5, RZ, RZ, -0x3ffffff0 ;  /* 0xc0000010ff057424 */ /* 0x000fe200078e00ff */
[----:B------:R-:W-:Y:S01]  /*1ca20*/  WARPGROUP.ARRIVE ;  /* 0x00000000000079c5 */ /* 0x000fe20000000000 */
[----:B------:R-:W-:Y:S01]  /*1ca30*/  IMAD.MOV.U32 R7, RZ, RZ, -0x3ffffff0 ;  /* 0xc0000010ff077424 */ /* 0x000fe200078e00ff */
[----:B------:R-:W-:-:S04]  /*1ca40*/  LOP3.LUT R3, R3, 0x3fff, RZ, 0xc0, !PT ;  /* 0x00003fff03037812 */ /* 0x000fc800078ec0ff */
[----:B------:R-:W0:Y:S01]  /*1ca50*/  S2R R14, SR_TID.X ;  /* 0x00000000000e7919 */ /* 0x000e220000002100 */
[----:B------:R-:W-:Y:S02]  /*1ca60*/  R2UR UR7, R5 ;  /* 0x00000000050772ca */ /* 0x000fe400000e0000 */
[----:B------:R-:W-:Y:S02]  /*1ca70*/  LOP3.LUT R3, R3, 0x10000, RZ, 0xfc, !PT ;  /* 0x0001000003037812 */ /* 0x000fe400078efcff */
[----:B------:R-:W-:-:S03]  /*1ca80*/  MOV R5, 0xc0000010 ;  /* 0xc000001000057802 */ /* 0x000fc60000000f00 */
[----:B------:R-:W-:-:S04]  /*1ca90*/  IMAD R4, R0, 0x780, R3 ;  /* 0x0000078000047824 */ /* 0x000fc800078e0203 */
[C---:B------:R-:W-:Y:S01]  /*1caa0*/  VIADD R6, R4.reuse, 0x180 ;  /* 0x0000018004067836 */ /* 0x040fe20000000000 */
[----:B------:R-:W-:-:S13]  /*1cab0*/  R2UR UR6, R4 ;  /* 0x00000000040672ca */ /* 0x000fda00000e0000 */
[----:B------:R-:W-:Y:S01]  /*1cac0*/  QGMMA.64x192x32.F32.E4M3.E4M3 R24, R216, gdesc[UR4], R24, gsb0 ;  /* 0x02e00004d8187df3 */ /* 0x000fe20008000818 */
[----:B------:R-:W-:Y:S02]  /*1cad0*/  R2UR UR6, R6 ;  /* 0x00000000060672ca */ /* 0x000fe400000e0000 */
[----:B------:R-:W-:Y:S01]  /*1cae0*/  R2UR UR7, R7 ;  /* 0x00000000070772ca */ /* 0x000fe200000e0000 */
[----:B------:R-:W-:Y:S01]  /*1caf0*/  IMAD.MOV.U32 R7, RZ, RZ, -0x3ffffff0 ;  /* 0xc0000010ff077424 */ /* 0x000fe200078e00ff */
[----:B------:R-:W-:Y:S02]  /*1cb00*/  IADD3 R6, R4, 0x300, RZ ;  /* 0x0000030004067810 */ /* 0x000fe40007ffe0ff */
[----:B0-----:R-:W-:-:S04]  /*1cb10*/  SHF.R.U32.HI R14, RZ, 0x7, R14 ;  /* 0x00000007ff0e7819 */ /* 0x001fc8000001160e */
[----:B------:R-:W-:Y:S01]  /*1cb20*/  IADD3 R3, -R14, 0xb, RZ ;  /* 0x0000000b0e037810 */ /* 0x000fe20007ffe1ff */
[----:B------:R-:W-:Y:S02]  /*1cb30*/  WARPGROUP.DEPBAR.LE gsb0, 0x0 ;  /* 0x00008000000079c5 */ /* 0x000fe40000010000 */
[----:B------:R-:W-:-:S06]  /*1cb40*/  WARPGROUP.ARRIVE ;  /* 0x00000000000079c5 */ /* 0x000fcc0000000000 */
[----:B------:R-:W-:Y:S01]  /*1cb50*/  QGMMA.64x192x32.F32.E4M3.E4M3 R24, R212, gdesc[UR4], R24, gsb0 ;  /* 0x02e00004d4187df3 */ /* 0x000fe20008000818 */
[----:B------:R-:W-:Y:S01]  /*1cb60*/  R2UR UR6, R6 ;  /* 0x00000000060672ca */ /* 0x000fe200000e0000 */
[C---:B------:R-:W-:Y:S01]  /*1cb70*/  VIADD R6, R4.reuse, 0x480 ;  /* 0x0000048004067836 */ /* 0x040fe20000000000 */
[----:B------:R-:W-:Y:S01]  /*1cb80*/  R2UR UR7, R7 ;  /* 0x00000000070772ca */ /* 0x000fe200000e0000 */
[----:B------:R-:W-:Y:S02]  /*1cb90*/  IMAD.MOV.U32 R7, RZ, RZ, -0x3ffffff0 ;  /* 0xc0000010ff077424 */ /* 0x000fe400078e00ff */
[----:B------:R-:W-:Y:S01]  /*1cba0*/  VIADD R4, R4, 0x600 ;  /* 0x0000060004047836 */ /* 0x000fe20000000000 */
[----:B------:R-:W-:Y:S02]  /*1cbb0*/  WARPGROUP.DEPBAR.LE gsb0, 0x0 ;  /* 0x00008000000079c5 */ /* 0x000fe40000010000 */
[----:B------:R-:W-:-:S11]  /*1cbc0*/  WARPGROUP.ARRIVE ;  /* 0x00000000000079c5 */ /* 0x000fd60000000000 */
[----:B------:R-:W-:Y:S01]  /*1cbd0*/  QGMMA.64x192x32.F32.E4M3.E4M3 R24, R200, gdesc[UR4], R24, gsb0 ;  /* 0x02e00004c8187df3 */ /* 0x000fe20008000818 */
[----:B------:R-:W-:Y:S02]  /*1cbe0*/  R2UR UR6, R6 ;  /* 0x00000000060672ca */ /* 0x000fe400000e0000 */
[----:B------:R-:W-:Y:S01]  /*1cbf0*/  R2UR UR7, R7 ;  /* 0x00000000070772ca */ /* 0x000fe200000e0000 */
[----:B------:R-:W-:Y:S02]  /*1cc00*/  WARPGROUP.DEPBAR.LE gsb0, 0x0 ;  /* 0x00008000000079c5 */ /* 0x000fe40000010000 */
[----:B------:R-:W-:-:S14]  /*1cc10*/  WARPGROUP.ARRIVE ;  /* 0x00000000000079c5 */ /* 0x000fdc0000000000 */
[----:B------:R-:W-:Y:S01]  /*1cc20*/  QGMMA.64x192x32.F32.E4M3.E4M3 R24, R204, gdesc[UR4], R24, gsb0 ;  /* 0x02e00004cc187df3 */ /* 0x000fe20008000818 */
[----:B------:R-:W-:Y:S02]  /*1cc30*/  R2UR UR6, R4 ;  /* 0x00000000040672ca */ /* 0x000fe400000e0000 */
[----:B------:R-:W-:Y:S01]  /*1cc40*/  R2UR UR7, R5 ;  /* 0x00000000050772ca */ /* 0x000fe200000e0000 */
[----:B------:R-:W-:Y:S02]  /*1cc50*/  WARPGROUP.DEPBAR.LE gsb0, 0x0 ;  /* 0x00008000000079c5 */ /* 0x000fe40000010000 */
[----:B------:R-:W-:-:S14]  /*1cc60*/  WARPGROUP.ARRIVE ;  /* 0x00000000000079c5 */ /* 0x000fdc0000000000 */
[----:B------:R-:W-:Y:S03]  /*1cc70*/  QGMMA.64x192x32.F32.E4M3.E4M3 R24, R208, gdesc[UR4], R24, gsb0 ;  /* 0x02e00004d0187df3 */ /* 0x000fe60008000818 */
[----:B------:R-:W-:Y:S02]  /*1cc80*/  WARPGROUP.DEPBAR.LE gsb0, 0x0 ;  /* 0x00008000000079c5 */ /* 0x000fe40000010000 */
[----:B------:R0:W-:Y:S06]  /*1cc90*/  BAR.ARV R3, 0x100 ;  /* 0x000400030000751d */ /* 0x0001ec0000002000 */
[----:B------:R-:W-:Y:S05]  /*1cca0*/  @!P0 BRA `(.L_x_598) ;  /* 0x0000000000048947 */ /* 0x000fea0003800000 */
[----:B------:R-:W-:Y:S01]  /*1ccb0*/  BPT.TRAP 0x1 ;  /* 0x000000040000795c */ /* 0x000fe20000300000 */
.L_x_598:
[----:B------:R-:W0:Y:S01]  /*1ccc0*/  LDL R14, [R1+0x2c] ;  /* 0x00002c00010e7983 */ /* 0x000e220000100800 */
[----:B------:R-:W-:Y:S02]  /*1ccd0*/  IMAD.U32 R4, RZ, RZ, UR38 ;  /* 0x00000026ff047e24 */ /* 0x000fe4000f8e00ff */
[----:B0-----:R-:W-:-:S04]  /*1cce0*/  IMAD R3, R14, 0x8, R18 ;  /* 0x000000080e037824 */ /* 0x001fc800078e0212 */
[----:B------:R-:W-:-:S05]  /*1ccf0*/  VIADD R3, R3, 0x33440 ;  /* 0x0003344003037836 */ /* 0x000fca0000000000 */
[----:B------:R-:W-:Y:S02]  /*1cd00*/  PRMT R3, R4, 0x654, R3 ;  /* 0x0000065404037816 */ /* 0x000fe40000000003 */
[----:B------:R-:W-:Y:S02]  /*1cd10*/  FMNMX.FTZ R4, R184, R8, !PT ;  /* 0x00000008b8047209 */ /* 0x000fe40007810000 */
[----:B------:R0:W-:Y:S02]  /*1cd20*/  SYNCS.ARRIVE.TRANS64.RED.A1T0 RZ, [R3+URZ], RZ ;  /* 0x000000ff03ff79a7 */ /* 0x0001e4000810043f */
[----:B0-----:R-:W-:-:S04]  /*1cd30*/  FMNMX.FTZ R3, R185, R4, !PT ;  /* 0x00000004b9037209 */ /* 0x001fc80007810000 */
[----:B------:R-:W-:-:S04]  /*1cd40*/  FMNMX.FTZ R4, R188, R3, !PT ;  /* 0x00000003bc047209 */ /* 0x000fc80007810000 */
        /* <DEDUP_REMOVED lines=36> */
[----:B------:R-:W-:-:S05]  /*1cf90*/  FMNMX.FTZ R3, R133, R4, !PT ;  /* 0x0000000485037209 */ /* 0x000fca0007810000 */
[----:B------:R-:W0:Y:S02]  /*1cfa0*/  SHFL.BFLY PT, R4, R3, 0x2, 0x1f ;  /* 0x0c401f0003047f89 */ /* 0x000e2400000e0000 */
[----:B0-----:R-:W-:-:S05]  /*1cfb0*/  FMNMX.FTZ R4, R3, R4, !PT ;  /* 0x0000000403047209 */ /* 0x001fca0007810000 */
[----:B------:R-:W0:Y:S02]  /*1cfc0*/  SHFL.BFLY PT, R3, R4, 0x1, 0x1f ;  /* 0x0c201f0004037f89 */ /* 0x000e2400000e0000 */
[----:B0-----:R-:W-:Y:S02]  /*1cfd0*/  FMNMX.FTZ R4, R4, R3, !PT ;  /* 0x0000000304047209 */ /* 0x001fe40007810000 */
[----:B------:R-:W-:-:S03]  /*1cfe0*/  FMNMX.FTZ R3, R186, R9, !PT ;  /* 0x00000009ba037209 */ /* 0x000fc60007810000 */
[----:B------:R-:W-:Y:S01]  /*1cff0*/  FADD.FTZ R6, -R4, R8 ;  /* 0x0000000804067221 */ /* 0x000fe20000010100 */
[----:B------:R-:W-:-:S03]  /*1d000*/  FMNMX.FTZ R3, R187, R3, !PT ;  /* 0x00000003bb037209 */ /* 0x000fc60007810000 */
[----:B------:R-:W-:Y:S01]  /*1d010*/  FMUL.FTZ R6, R2, R6 ;  /* 0x0000000602067220 */ /* 0x000fe20000410000 */
[----:B------:R-:W-:-:S04]  /*1d020*/  FMNMX.FTZ R3, R190, R3, !PT ;  /* 0x00000003be037209 */ /* 0x000fc80007810000 */
[----:B------:R-:W-:Y:S01]  /*1d030*/  FMNMX.FTZ R3, R191, R3, !PT ;  /* 0x00000003bf037209 */ /* 0x000fe20007810000 */
[----:B------:R-:W-:Y:S03]  /*1d040*/  MUFU.EX2 R6, R6 ;  /* 0x0000000600067308 */ /* 0x000fe60000000800 */
        /* <DEDUP_REMOVED lines=39> */
[----:B0-----:R-:W-:Y:S01]  /*1d2c0*/  FMNMX.FTZ R5, R5, R3, !PT ;  /* 0x0000000305057209 */ /* 0x001fe20007810000 */
[----:B------:R-:W-:-:S04]  /*1d2d0*/  FFMA.FTZ R3, R2, R4, -8 ;  /* 0xc100000002037423 */ /* 0x000fc80000010004 */
[----:B------:R-:W-:Y:S01]  /*1d2e0*/  FADD.FTZ R7, -R5, R9 ;  /* 0x0000000905077221 */ /* 0x000fe20000010100 */
[----:B------:R-:W-:-:S01]  /*1d2f0*/  FFMA.FTZ R9, R2, R5, -8 ;  /* 0xc100000002097423 */ /* 0x000fc20000010005 */
[C-C-:B------:R-:W-:Y:S01]  /*1d300*/  FFMA.FTZ R184, R2.reuse, R184, -R3.reuse ;  /* 0x000000b802b87223 */ /* 0x140fe20000010803 */
[----:B------:R-:W-:-:S01]  /*1d310*/  FFMA.FTZ R185, R2, R185, -R3 ;  /* 0x000000b902b97223 */ /* 0x000fc20000010803 */
[C---:B------:R-:W-:Y:S01]  /*1d320*/  FMUL.FTZ R7, R2.reuse, R7 ;  /* 0x0000000702077220 */ /* 0x040fe20000410000 */
[----:B------:R-:W-:-:S01]  /*1d330*/  FFMA.FTZ R186, R2, R186, -R9 ;  /* 0x000000ba02ba7223 */ /* 0x000fc20000010809 */
[C---:B------:R-:W-:Y:S01]  /*1d340*/  FFMA.FTZ R187, R2.reuse, R187, -R9 ;  /* 0x000000bb02bb7223 */ /* 0x040fe20000010809 */
[----:B------:R-:W-:-:S01]  /*1d350*/  FFMA.FTZ R188, R2, R188, -R3 ;  /* 0x000000bc02bc7223 */ /* 0x000fc20000010803 */
[----:B------:R-:W0:Y:S01]  /*1d360*/  MUFU.EX2 R184, R184 ;  /* 0x000000b800b87308 */ /* 0x000e220000000800 */
[----:B------:R-:W-:-:S01]  /*1d370*/  FFMA.FTZ R190, R2, R190, -R9 ;  /* 0x000000be02be7223 */ /* 0x000fc20000010809 */
[C---:B------:R-:W-:Y:S01]  /*1d380*/  FFMA.FTZ R189, R2.reuse, R189, -R3 ;  /* 0x000000bd02bd7223 */ /* 0x040fe20000010803 */
[----:B------:R-:W-:-:S01]  /*1d390*/  FFMA.FTZ R191, R2, R191, -R9 ;  /* 0x000000bf02bf7223 */ /* 0x000fc20000010809 */
[C---:B------:R-:W-:Y:S01]  /*1d3a0*/  FFMA.FTZ R192, R2.reuse, R192, -R3 ;  /* 0x000000c002c07223 */ /* 0x040fe20000010803 */
[----:B------:R-:W-:-:S01]  /*1d3b0*/  FFMA.FTZ R194, R2, R194, -R9 ;  /* 0x000000c202c27223 */ /* 0x000fc20000010809 */
[C---:B------:R-:W-:Y:S01]  /*1d3c0*/  FFMA.FTZ R193, R2.reuse, R193, -R3 ;  /* 0x000000c102c17223 */ /* 0x040fe20000010803 */
[----:B------:R-:W-:-:S01]  /*1d3d0*/  FFMA.FTZ R195, R2, R195, -R9 ;  /* 0x000000c302c37223 */ /* 0x000fc20000010809 */
[----:B------:R-:W-:Y:S01]  /*1d3e0*/  MUFU.EX2 R7, R7 ;  /* 0x0000000700077308 */ /* 0x000fe20000000800 */
[----:B------:R-:W-:-:S01]  /*1d3f0*/  FFMA.FTZ R196, R2, R196, -R3 ;  /* 0x000000c402c47223 */ /* 0x000fc20000010803 */
[C---:B------:R-:W-:Y:S01]  /*1d400*/  FFMA.FTZ R198, R2.reuse, R198, -R9 ;  /* 0x000000c602c67223 */ /* 0x040fe20000010809 */
[----:B------:R-:W-:-:S01]  /*1d410*/  FFMA.FTZ R197, R2, R197, -R3 ;  /* 0x000000c502c57223 */ /* 0x000fc20000010803 */
[C---:B------:R-:W-:Y:S01]  /*1d420*/  FFMA.FTZ R199, R2.reuse, R199, -R9 ;  /* 0x000000c702c77223 */ /* 0x040fe20000010809 */
[----:B------:R-:W-:-:S01]  /*1d430*/  FFMA.FTZ R168, R2, R168, -R3 ;  /* 0x000000a802a87223 */ /* 0x000fc20000010803 */
[C---:B------:R-:W-:Y:S01]  /*1d440*/  FFMA.FTZ R170, R2.reuse, R170, -R9 ;  /* 0x000000aa02aa7223 */ /* 0x040fe20000010809 */
[----:B------:R-:W-:-:S01]  /*1d450*/  FFMA.FTZ R169, R2, R169, -R3 ;  /* 0x000000a902a97223 */ /* 0x000fc20000010803 */
[----:B------:R-:W1:Y:S01]  /*1d460*/  MUFU.EX2 R186, R186 ;  /* 0x000000ba00ba7308 */ /* 0x000e620000000800 */
[----:B0-----:R-:W-:-:S01]  /*1d470*/  FFMA.FTZ R12, R6, R12, R184 ;  /* 0x0000000c060c7223 */ /* 0x001fc200000100b8 */
[C---:B------:R-:W-:Y:S01]  /*1d480*/  FFMA.FTZ R171, R2.reuse, R171, -R9 ;  /* 0x000000ab02ab7223 */ /* 0x040fe20000010809 */
[----:B------:R-:W-:-:S01]  /*1d490*/  FFMA.FTZ R172, R2, R172, -R3 ;  /* 0x000000ac02ac7223 */ /* 0x000fc20000010803 */
[C---:B------:R-:W-:Y:S01]  /*1d4a0*/  FFMA.FTZ R174, R2.reuse, R174, -R9 ;  /* 0x000000ae02ae7223 */ /* 0x040fe20000010809 */
        /* <DEDUP_REMOVED lines=11> */
[----:B------:R-:W2:Y:S01]  /*1d560*/  MUFU.EX2 R187, R187 ;  /* 0x000000bb00bb7308 */ /* 0x000ea20000000800 */
[----:B-1----:R-:W-:-:S01]  /*1d570*/  FFMA.FTZ R11, R7, R11, R186 ;  /* 0x0000000b070b7223 */ /* 0x002fc200000100ba */
[C---:B------:R-:W-:Y:S01]  /*1d580*/  FFMA.FTZ R152, R2.reuse, R152, -R3 ;  /* 0x0000009802987223 */ /* 0x040fe20000010803 */
[----:B------:R-:W-:-:S01]  /*1d590*/  FFMA.FTZ R154, R2, R154, -R9 ;  /* 0x0000009a029a7223 */ /* 0x000fc20000010809 */
[C---:B------:R-:W-:Y:S01]  /*1d5a0*/  FFMA.FTZ R153, R2.reuse, R153, -R3 ;  /* 0x0000009902997223 */ /* 0x040fe20000010803 */
[----:B------:R-:W-:-:S01]  /*1d5b0*/  FFMA.FTZ R155, R2, R155, -R9 ;  /* 0x0000009b029b7223 */ /* 0x000fc20000010809 */
[C---:B------:R-:W-:Y:S01]  /*1d5c0*/  FFMA.FTZ R156, R2.reuse, R156, -R3 ;  /* 0x0000009c029c7223 */ /* 0x040fe20000010803 */
[----:B------:R-:W-:-:S01]  /*1d5d0*/  FFMA.FTZ R158, R2, R158, -R9 ;  /* 0x0000009e029e7223 */ /* 0x000fc20000010809 */
[----:B------:R-:W1:Y:S01]  /*1d5e0*/  MUFU.EX2 R188, R188 ;  /* 0x000000bc00bc7308 */ /* 0x000e620000000800 */
[----:B0-----:R-:W-:-:S01]  /*1d5f0*/  FADD.FTZ R8, R185, R12 ;  /* 0x0000000cb9087221 */ /* 0x001fc20000010000 */
[C---:B------:R-:W-:Y:S01]  /*1d600*/  FFMA.FTZ R157, R2.reuse, R157, -R3 ;  /* 0x0000009d029d7223 */ /* 0x040fe20000010803 */
[----:B------:R-:W-:-:S01]  /*1d610*/  FFMA.FTZ R159, R2, R159, -R9 ;  /* 0x0000009f029f7223 */ /* 0x000fc20000010809 */
[C---:B------:R-:W-:Y:S01]  /*1d620*/  FFMA.FTZ R160, R2.reuse, R160, -R3 ;  /* 0x000000a002a07223 */ /* 0x040fe20000010803 */
[----:B------:R-:W-:-:S01]  /*1d630*/  FFMA.FTZ R162, R2, R162, -R9 ;  /* 0x000000a202a27223 */ /* 0x000fc20000010809 */
[C---:B------:R-:W-:Y:S01]  /*1d640*/  FFMA.FTZ R161, R2.reuse, R161, -R3 ;  /* 0x000000a102a17223 */ /* 0x040fe20000010803 */
[----:B------:R-:W-:-:S01]  /*1d650*/  FFMA.FTZ R163, R2, R163, -R9 ;  /* 0x000000a302a37223 */ /* 0x000fc20000010809 */
[----:B------:R-:W0:Y:S01]  /*1d660*/  MUFU.EX2 R190, R190 ;  /* 0x000000be00be7308 */ /* 0x000e220000000800 */
[----:B--2---:R-:W-:-:S01]  /*1d670*/  FADD.FTZ R11, R187, R11 ;  /* 0x0000000bbb0b7221 */ /* 0x004fc20000010000 */
[C---:B------:R-:W-:Y:S01]  /*1d680*/  FFMA.FTZ R164, R2.reuse, R164, -R3 ;  /* 0x000000a402a47223 */ /* 0x040fe20000010803 */
[----:B------:R-:W-:-:S01]  /*1d690*/  FFMA.FTZ R166, R2, R166, -R9 ;  /* 0x000000a602a67223 */ /* 0x000fc20000010809 */
[C---:B------:R-:W-:Y:S01]  /*1d6a0*/  FFMA.FTZ R165, R2.reuse, R165, -R3 ;  /* 0x000000a502a57223 */ /* 0x040fe20000010803 */
[----:B------:R-:W-:-:S01]  /*1d6b0*/  FFMA.FTZ R167, R2, R167, -R9 ;  /* 0x000000a702a77223 */ /* 0x000fc20000010809 */
[C---:B------:R-:W-:Y:S01]  /*1d6c0*/  FFMA.FTZ R136, R2.reuse, R136, -R3 ;  /* 0x0000008802887223 */ /* 0x040fe20000010803 */
[----:B------:R-:W-:-:S01]  /*1d6d0*/  FFMA.FTZ R138, R2, R138, -R9 ;  /* 0x0000008a028a7223 */ /* 0x000fc20000010809 */
[----:B------:R-:W2:Y:S01]  /*1d6e0*/  MUFU.EX2 R189, R189 ;  /* 0x000000bd00bd7308 */ /* 0x000ea20000000800 */
[----:B-1----:R-:W-:-:S01]  /*1d6f0*/  FADD.FTZ R8, R188, R8 ;  /* 0x00000008bc087221 */ /* 0x002fc20000010000 */
        /* <DEDUP_REMOVED lines=180> */
.L_x_599:
[----:B------:R-:W-:Y:S01]  /*1e240*/  F2FP.SATFINITE.E4M3.F32.PACK_AB_MERGE_C R3, R3, R132, RZ ;  /* 0x000000840303723e */ /* 0x000fe200048070ff */
[----:B------:R-:W-:Y:S01]  /*1e250*/  IMAD R0, R0, 0x8, R18 ;  /* 0x0000000800007824 */ /* 0x000fe200078e0212 */
[----:B------:R-:W-:Y:S01]  /*1e260*/  ISETP.GT.AND P1, PT, R10, RZ, PT ;  /* 0x000000ff0a00720c */ /* 0x000fe20003f24270 */
[----:B------:R-:W-:Y:S01]  /*1e270*/  IMAD.U32 R8, RZ, RZ, UR38 ;  /* 0x00000026ff087e24 */ /* 0x000fe2000f8e00ff */
[----:B------:R-:W-:Y:S01]  /*1e280*/  F2FP.SATFINITE.E4M3.F32.PACK_AB_MERGE_C R210, R129, R128, R3 ;  /* 0x0000008081d2723e */ /* 0x000fe20004807003 */
[-C--:B------:R-:W-:Y:S01]  /*1e290*/  FMUL.FTZ R24, R24, R6.reuse ;  /* 0x0000000618187220 */ /* 0x080fe20000410000 */
[----:B------:R0:W5:Y:S01]  /*1e2a0*/  LDL R3, [R1+0x3c] ;  /* 0x00003c0001037983 */ /* 0x0001620000100800 */
[----:B------:R-:W-:Y:S01]  /*1e2b0*/  IADD3 R0, R0, 0x33460, RZ ;  /* 0x0003346000007810 */ /* 0x000fe20007ffe0ff */
[----:B------:R-:W-:Y:S01]  /*1e2c0*/  FMUL.FTZ R25, R25, R6 ;  /* 0x0000000619197220 */ /* 0x000fe20000410000 */
[----:B------:R-:W-:Y:S01]  /*1e2d0*/  F2FP.SATFINITE.E4M3.F32.PACK_AB_MERGE_C R9, R9, R134, RZ ;  /* 0x000000860909723e */ /* 0x000fe200048070ff */
[-C--:B------:R-:W-:Y:S01]  /*1e2e0*/  FMUL.FTZ R28, R28, R6.reuse ;  /* 0x000000061c1c7220 */ /* 0x080fe20000410000 */
[----:B------:R-:W-:Y:S01]  /*1e2f0*/  PRMT R0, R8, 0x654, R0 ;  /* 0x0000065408007816 */ /* 0x000fe20000000000 */
[----:B------:R-:W-:Y:S01]  /*1e300*/  FMUL.FTZ R29, R29, R6 ;  /* 0x000000061d1d7220 */ /* 0x000fe20000410000 */
[----:B------:R-:W-:Y:S01]  /*1e310*/  F2FP.SATFINITE.E4M3.F32.PACK_AB_MERGE_C R188, R189, R188, RZ ;  /* 0x000000bcbdbc723e */ /* 0x000fe200048070ff */
[----:B------:R-:W-:Y:S01]  /*1e320*/  FMUL.FTZ R32, R32, R6 ;  /* 0x0000000620207220 */ /* 0x000fe20000410000 */
[----:B------:R-:W-:Y:S01]  /*1e330*/  F2FP.SATFINITE.E4M3.F32.PACK_AB_MERGE_C R190, R191, R190, RZ ;  /* 0x000000bebfbe723e */ /* 0x000fe200048070ff */
[----:B------:R1:W-:Y:S01]  /*1e340*/  SYNCS.ARRIVE.TRANS64.RED.A1T0 RZ, [R0+URZ], RZ ;  /* 0x000000ff00ff79a7 */ /* 0x0003e2000810043f */
[----:B------:R-:W-:Y:S01]  /*1e350*/  F2FP.SATFINITE.E4M3.F32.PACK_AB_MERGE_C R196, R197, R196, RZ ;  /* 0x000000c4c5c4723e */ /* 0x000fe200048070ff */
[----:B------:R-:W-:Y:S01]  /*1e360*/  FMUL.FTZ R33, R33, R6 ;  /* 0x0000000621217220 */ /* 0x000fe20000410000 */
        /* <DEDUP_REMOVED lines=30> */
[----:B------:R-:W-:Y:S01]  /*1e550*/  F2FP.SATFINITE.E4M3.F32.PACK_AB_MERGE_C R211, R131, R130, R9 ;  /* 0x0000008283d3723e */ /* 0x000fe20004807009 */
        /* <DEDUP_REMOVED lines=93> */
[----:B------:R-:W-:Y:S01]  /*1eb30*/  VIADD R10, R10, 0xffffffff ;  /* 0xffffffff0a0a7836 */ /* 0x000fe20000000000 */
[----:B-1----:R-:W-:Y:S01]  /*1eb40*/  MOV R0, R14 ;  /* 0x0000000e00007202 */ /* 0x002fe20000000f00 */
[----:B------:R-:W-:-:S02]  /*1eb50*/  IMAD.MOV.U32 R9, RZ, RZ, R5 ;  /* 0x000000ffff097224 */ /* 0x000fc400078e0005 */
[----:B------:R-:W-:Y:S01]  /*1eb60*/  IMAD.MOV.U32 R8, RZ, RZ, R4 ;  /* 0x000000ffff087224 */ /* 0x000fe200078e0004 */
[----:B0-----:R-:W-:Y:S06]  /*1eb70*/  @P1 BRA `(.L_x_600) ;  /* 0xffffffc800f01947 */ /* 0x001fec000383ffff */
.L_x_588:
[----:B------:R-:W-:Y:S05]  /*1eb80*/  WARPSYNC.ALL ;  /* 0x0000000000007948 */ /* 0x000fea0003800000 */
[----:B------:R-:W-:Y:S06]  /*1eb90*/  BAR.ARV 0x8, 0x180 ;  /* 0x0206000000007b1d */ /* 0x000fec0000002000 */
[----:B------:R-:W-:Y:S05]  /*1eba0*/  @!P0 BRA `(.L_x_601) ;  /* 0x0000000000048947 */ /* 0x000fea0003800000 */
[----:B------:R-:W-:Y:S01]  /*1ebb0*/  BPT.TRAP 0x1 ;  /* 0x000000040000795c */ /* 0x000fe20000300000 */
.L_x_601:
[----:B------:R-:W2:Y:S04]  /*1ebc0*/  LDL R0, [R1+0x3c] ;  /* 0x00003c0001007983 */ /* 0x000ea80000100800 */
[----:B-----5:R-:W3:Y:S01]  /*1ebd0*/  LDL R3, [R1+0x2c] ;  /* 0x00002c0001037983 */ /* 0x020ee20000100800 */
[----:B--2---:R-:W-:Y:S01]  /*1ebe0*/  SHF.L.U32 R0, R0, 0x1f, RZ ;  /* 0x0000001f00007819 */ /* 0x004fe200000006ff */
[----:B---3--:R-:W-:-:S04]  /*1ebf0*/  IMAD R13, R3, 0x8, R18 ;  /* 0x00000008030d7824 */ /* 0x008fc800078e0212 */
[----:B------:R0:W1:Y:S01]  /*1ec00*/  SYNCS.PHASECHK.TRANS64.TRYWAIT P1, [R13+URZ+0x33450], R0 ;  /* 0x033450000d0075a7 */ /* 0x000062000802017f */
[----:B------:R-:W-:Y:S05]  /*1ec10*/  @!P0 BRA `(.L_x_602) ;  /* 0x0000000000048947 */ /* 0x000fea0003800000 */
[----:B------:R-:W-:Y:S01]  /*1ec20*/  BPT.TRAP 0x1 ;  /* 0x000000040000795c */ /* 0x000fe20000300000 */
.L_x_602:
[----:B------:R-:W-:-:S05]  /*1ec30*/  VIADD R18, R18, 0x200 ;  /* 0x0000020012127836 */ /* 0x000fca0000000000 */
[----:B------:R-:W-:-:S04]  /*1ec40*/  SHF.R.U32.HI R18, RZ, 0x4, R18 ;  /* 0x00000004ff127819 */ /* 0x000fc80000011612 */
[----:B------:R-:W-:-:S04]  /*1ec50*/  LOP3.LUT R18, R18, 0x3fff, RZ, 0xc0, !PT ;  /* 0x00003fff12127812 */ /* 0x000fc800078ec0ff */
[----:B------:R-:W-:Y:S01]  /*1ec60*/  LOP3.LUT R18, R18, 0x10000, RZ, 0xfc, !PT ;  /* 0x0001000012127812 */ /* 0x000fe200078efcff */
[----:B-1----:R-:W-:Y:S06]  /*1ec70*/  @P1 BRA `(.L_x_603) ;  /* 0x0000000000081947 */ /* 0x002fec0003800000 */
[----:B------:R-:W1:Y:S02]  /*1ec80*/  SYNCS.PHASECHK.TRANS64.TRYWAIT P1, [R13+URZ+0x33450], R0 ;  /* 0x033450000d0075a7 */ /* 0x000e64000802017f */
[----:B-1----:R-:W-:Y:S05]  /*1ec90*/  @!P1 BRA `(.L_x_604) ;  /* 0x000000cc00689947 */ /* 0x002fea0003800000 */
.L_x_603:
[----:B------:R-:W2:Y:S01]  /*1eca0*/  LDL R127, [R1+0x2c] ;  /* 0x00002c00017f7983 */ /* 0x000ea20000100800 */
[----:B------:R-:W-:Y:S01]  /*1ecb0*/  IMAD.MOV.U32 R7, RZ, RZ, -0x3ffffff0 ;  /* 0xc0000010ff077424 */ /* 0x000fe200078e00ff */
[----:B------:R-:W-:Y:S05]  /*1ecc0*/  WARPSYNC.ALL ;  /* 0x0000000000007948 */ /* 0x000fea0003800000 */
[----:B------:R-:W-:Y:S01]  /*1ecd0*/  R2UR UR7, R7 ;  /* 0x00000000070772ca */ /* 0x000fe200000e0000 */
[----:B------:R-:W-:Y:S01]  /*1ece0*/  WARPGROUP.ARRIVE ;  /* 0x00000000000079c5 */ /* 0x000fe20000000000 */
[----:B------:R-:W0:Y:S04]  /*1ecf0*/  LDL R3, [R1+0x50] ;  /* 0x0000500001037983 */ /* 0x000e280000100800 */
[----:B------:R-:W3:Y:S01]  /*1ed00*/  LDL R10, [R1+0x48] ;  /* 0x00004800010a7983 */ /* 0x000ee20000100800 */
[----:B------:R-:W-:Y:S01]  /*1ed10*/  MOV R9, 0xc0000010 ;  /* 0xc000001000097802 */ /* 0x000fe20000000f00 */
[----:B------:R-:W-:Y:S01]  /*1ed20*/  ULDC.64 UR4, c[0x0][0x9a0] ;  /* 0x0002680000047ab9 */ /* 0x000fe20000000a00 */
[----:B--2---:R-:W-:-:S05]  /*1ed30*/  IMAD R6, R127, 0x780, R18 ;  /* 0x000007807f067824 */ /* 0x004fca00078e0212 */
[----:B------:R-:W-:-:S13]  /*1ed40*/  R2UR UR6, R6 ;  /* 0x00000000060672ca */ /* 0x000fda00000e0000 */
[----:B------:R-:W-:Y:S01]  /*1ed50*/  QGMMA.64x192x32.F32.E4M3.E4M3 R24, R216, gdesc[UR4], R24, gsb0 ;  /* 0x02e00004d8187df3 */ /* 0x000fe20008000818 */
[----:B------:R-:W-:Y:S01]  /*1ed60*/  VIADD R8, R6, 0x180 ;  /* 0x0000018006087836 */ /* 0x000fe20000000000 */
[----:B------:R-:W-:-:S04]  /*1ed70*/  R2UR UR7, R9 ;  /* 0x00000000090772ca */ /* 0x000fc800000e0000 */
[----:B------:R-:W-:Y:S01]  /*1ed80*/  R2UR UR6, R8 ;  /* 0x00000000080672ca */ /* 0x000fe200000e0000 */
[----:B------:R-:W-:Y:S02]  /*1ed90*/  VIADD R8, R6, 0x300 ;  /* 0x0000030006087836 */ /* 0x000fe40000000000 */
[----:B------:R-:W-:Y:S01]  /*1eda0*/  IMAD.MOV.U32 R9, RZ, RZ, -0x3ffffff0 ;  /* 0xc0000010ff097424 */ /* 0x000fe200078e00ff */
[----:B------:R-:W-:-:S04]  /*1edb0*/  ISETP.NE.U32.AND P1, PT, RZ, UR4, PT ;  /* 0x00000004ff007c0c */ /* 0x000fc8000bf25070 */
[----:B------:R-:W-:-:S13]  /*1edc0*/  ISETP.NE.AND.EX P1, PT, RZ, UR5, PT, P1 ;  /* 0x00000005ff007c0c */ /* 0x000fda000bf25310 */
[----:B------:R-:W2:Y:S01]  /*1edd0*/  @P1 LDC.64 R14, c[0x0][0x9d0] ;  /* 0x00027400ff0e1b82 */ /* 0x000ea20000000a00 */
[----:B------:R-:W-:Y:S02]  /*1ede0*/  WARPGROUP.DEPBAR.LE gsb0, 0x0 ;  /* 0x00008000000079c5 */ /* 0x000fe40000010000 */
[----:B------:R-:W-:-:S06]  /*1edf0*/  WARPGROUP.ARRIVE ;  /* 0x00000000000079c5 */ /* 0x000fcc0000000000 */
[----:B------:R-:W-:Y:S01]  /*1ee00*/  QGMMA.64x192x32.F32.E4M3.E4M3 R24, R212, gdesc[UR4], R24, gsb0 ;  /* 0x02e00004d4187df3 */ /* 0x000fe20008000818 */
[----:B------:R-:W-:Y:S02]  /*1ee10*/  R2UR UR6, R8 ;  /* 0x00000000080672ca */ /* 0x000fe400000e0000 */
[----:B------:R-:W-:Y:S02]  /*1ee20*/  R2UR UR7, R9 ;  /* 0x00000000090772ca */ /* 0x000fe400000e0000 */
[----:B------:R-:W0:Y:S01]  /*1ee30*/  @P1 LDC.64 R8, c[0x0][0x9c8] ;  /* 0x00027200ff081b82 */ /* 0x000e220000000a00 */
[----:B------:R-:W-:Y:S01]  /*1ee40*/  @P1 SHF.R.S32.HI R7, RZ, 0x1f, R222 ;  /* 0x0000001fff071819 */ /* 0x000fe200000114de */
[----:B01----:R-:W-:-:S04]  /*1ee50*/  @P1 IMAD R0, R3, R8, RZ ;  /* 0x0000000803001224 */ /* 0x003fc800078e02ff */
[C---:B---3--:R-:W-:Y:S02]  /*1ee60*/  @P1 IMAD R3, R10.reuse, R9, R0 ;  /* 0x000000090a031224 */ /* 0x048fe400078e0200 */
[----:B------:R-:W-:-:S04]  /*1ee70*/  @P1 IMAD.WIDE.U32 R8, R10, R8, RZ ;  /* 0x000000080a081225 */ /* 0x000fc800078e00ff */
[-C--:B--2---:R-:W-:Y:S02]  /*1ee80*/  @P1 IMAD R0, R7, R14.reuse, RZ ;  /* 0x0000000e07001224 */ /* 0x084fe400078e02ff */
[----:B------:R-:W-:Y:S02]  /*1ee90*/  @P1 IMAD.IADD R9, R9, 0x1, R3 ;  /* 0x0000000109091824 */ /* 0x000fe400078e0203 */
[C---:B------:R-:W-:Y:S02]  /*1eea0*/  @P1 IMAD R3, R222.reuse, R15, R0 ;  /* 0x0000000fde031224 */ /* 0x040fe400078e0200 */
[----:B------:R-:W-:-:S04]  /*1eeb0*/  @P1 IMAD.WIDE.U32 R8, R222, R14, R8 ;  /* 0x0000000ede081225 */ /* 0x000fc800078e0008 */
[----:B------:R-:W-:Y:S01]  /*1eec0*/  @P1 IMAD.IADD R3, R9, 0x1, R3 ;  /* 0x0000000109031824 */ /* 0x000fe200078e0203 */
[C---:B------:R-:W-:Y:S02]  /*1eed0*/  @P1 LEA R14, P2, R8.reuse, UR4, 0x2 ;  /* 0x00000004080e1c11 */ /* 0x040fe4000f8410ff */
[----:B------:R-:W-:Y:S02]  /*1eee0*/  MOV R0, 0x3f800000 ;  /* 0x3f80000000007802 */ /* 0x000fe40000000f00 */
[----:B------:R-:W-:-:S05]  /*1eef0*/  @P1 LEA.HI.X R15, R8, UR5, R3, 0x2, P2 ;  /* 0x00000005080f1c11 */ /* 0x000fca00090f1403 */
[----:B------:R0:W2:Y:S01]  /*1ef00*/  @P1 LDG.E R0, desc[UR50][R14.64] ;  /* 0x000000320e001981 */ /* 0x0000a2000c1e1900 */
[----:B------:R-:W-:Y:S02]  /*1ef10*/  VIADD R8, R6, 0x480 ;  /* 0x0000048006087836 */ /* 0x000fe40000000000 */
[----:B------:R-:W-:Y:S01]  /*1ef20*/  IMAD.MOV.U32 R9, RZ, RZ, -0x3ffffff0 ;  /* 0xc0000010ff097424 */ /* 0x000fe200078e00ff */
[----:B------:R-:W-:Y:S02]  /*1ef30*/  WARPGROUP.DEPBAR.LE gsb0, 0x0 ;  /* 0x00008000000079c5 */ /* 0x000fe40000010000 */
[----:B------:R-:W-:-:S06]  /*1ef40*/  WARPGROUP.ARRIVE ;  /* 0x00000000000079c5 */ /* 0x000fcc0000000000 */
[----:B------:R-:W-:Y:S01]  /*1ef50*/  QGMMA.64x192x32.F32.E4M3.E4M3 R24, R200, gdesc[UR4], R24, gsb0 ;  /* 0x02e00004c8187df3 */ /* 0x000fe20008000818 */
[----:B------:R-:W-:Y:S02]  /*1ef60*/  R2UR UR6, R8 ;  /* 0x00000000080672ca */ /* 0x000fe400000e0000 */
[----:B------:R-:W-:Y:S01]  /*1ef70*/  R2UR UR7, R9 ;  /* 0x00000000090772ca */ /* 0x000fe200000e0000 */
[----:B------:R-:W-:Y:S02]  /*1ef80*/  VIADD R6, R6, 0x600 ;  /* 0x0000060006067836 */ /* 0x000fe40000000000 */
[----:B------:R-:W-:Y:S01]  /*1ef90*/  IMAD.MOV.U32 R7, RZ, RZ, -0x3ffffff0 ;  /* 0xc0000010ff077424 */ /* 0x000fe200078e00ff */
[----:B------:R-:W1:Y:S04]  /*1efa0*/  SHFL.BFLY PT, R3, R12, 0x2, 0x1f ;  /* 0x0c401f000c037f89 */ /* 0x000e6800000e0000 */
[----:B------:R-:W3:Y:S01]  /*1efb0*/  SHFL.BFLY PT, R8, R11, 0x2, 0x1f ;  /* 0x0c401f000b087f89 */ /* 0x000ee200000e0000 */
[----:B------:R-:W-:-:S02]  /*1efc0*/  WARPGROUP.DEPBAR.LE gsb0, 0x0 ;  /* 0x00008000000079c5 */ /* 0x000fc40000010000 */
[----:B------:R-:W-:-:S06]  /*1efd0*/  WARPGROUP.ARRIVE ;  /* 0x00000000000079c5 */ /* 0x000fcc0000000000 */
[----:B------:R-:W-:Y:S01]  /*1efe0*/  QGMMA.64x192x32.F32.E4M3.E4M3 R24, R204, gdesc[UR4], R24, gsb0 ;  /* 0x02e00004cc187df3 */ /* 0x000fe20008000818 */
[----:B------:R-:W-:Y:S02]  /*1eff0*/  R2UR UR6, R6 ;  /* 0x00000000060672ca */ /* 0x000fe400000e0000 */
[----:B------:R-:W-:Y:S01]  /*1f000*/  R2UR UR7, R7 ;  /* 0x00000000070772ca */ /* 0x000fe200000e0000 */
[----:B-1----:R-:W-:-:S01]  /*1f010*/  FADD.FTZ R3, R3, R12 ;  /* 0x0000000c03037221 */ /* 0x002fc20000010000 */
[----:B---3--:R-:W-:-:S04]  /*1f020*/  FADD.FTZ R8, R8, R11 ;  /* 0x0000000b08087221 */ /* 0x008fc80000010000 */
[----:B------:R-:W1:Y:S04]  /*1f030*/  SHFL.BFLY PT, R6, R3, 0x1, 0x1f ;  /* 0x0c201f0003067f89 */ /* 0x000e6800000e0000 */
[----:B------:R-:W0:Y:S01]  /*1f040*/  SHFL.BFLY PT, R7, R8, 0x1, 0x1f ;  /* 0x0c201f0008077f89 */ /* 0x000e2200000e0000 */
[----:B-1----:R-:W-:-:S01]  /*1f050*/  FADD.FTZ R10, R3, R6 ;  /* 0x00000006030a7221 */ /* 0x002fc20000010000 */
[----:B0-----:R-:W-:-:S04]  /*1f060*/  FADD.FTZ R14, R8, R7 ;  /* 0x00000007080e7221 */ /* 0x001fc80000010000 */
[C---:B------:R-:W-:Y:S01]  /*1f070*/  FSETP.NE.FTZ.AND P1, PT, R10.reuse, RZ, PT ;  /* 0x000000ff0a00720b */ /* 0x040fe20003f35000 */
[----:B------:R-:W-:Y:S01]  /*1f080*/  FMUL.FTZ R15, R10, 0.00390625 ;  /* 0x3b8000000a0f7820 */ /* 0x000fe20000410000 */
[----:B------:R-:W-:Y:S01]  /*1f090*/  FMUL.FTZ R11, R14, 0.00390625 ;  /* 0x3b8000000e0b7820 */ /* 0x000fe20000410000 */
[----:B------:R-:W-:-:S03]  /*1f0a0*/  MOV R7, RZ ;  /* 0x000000ff00077202 */ /* 0x000fc60000000f00 */
[----:B------:R-:W-:Y:S02]  /*1f0b0*/  FSETP.NE.FTZ.AND P2, PT, R15, RZ, PT ;  /* 0x000000ff0f00720b */ /* 0x000fe40003f55000 */
[----:B------:R-:W-:-:S05]  /*1f0c0*/  FSETP.NE.FTZ.AND P3, PT, R11, RZ, PT ;  /* 0x000000ff0b00720b */ /* 0x000fca0003f75000 */
[----:B------:R-:W-:Y:S01]  /*1f0d0*/  @P1 MUFU.RCP R7, R10 ;  /* 0x0000000a00071308 */ /* 0x000fe20000001000 */
[----:B------:R-:W-:Y:S01]  /*1f0e0*/  FSETP.NE.FTZ.AND P1, PT, R14, RZ, PT ;  /* 0x000000ff0e00720b */ /* 0x000fe20003f35000 */
[----:B------:R-:W-:-:S06]  /*1f0f0*/  IMAD.MOV.U32 R9, RZ, RZ, RZ ;  /* 0x000000ffff097224 */ /* 0x000fcc00078e00ff */
[----:B------:R-:W0:Y:S08]  /*1f100*/  @P2 MUFU.LG2 R6, R15 ;  /* 0x0000000f00062308 */ /* 0x000e300000000c00 */
[----:B------:R-:W1:Y:S08]  /*1f110*/  @P3 MUFU.LG2 R8, R11 ;  /* 0x0000000b00083308 */ /* 0x000e700000000c00 */
[----:B------:R-:W3:Y:S01]  /*1f120*/  @P1 MUFU.RCP R9, R14 ;  /* 0x0000000e00091308 */ /* 0x000ee20000001000 */
[----:B------:R-:W-:-:S02]  /*1f130*/  WARPGROUP.DEPBAR.LE gsb0, 0x0 ;  /* 0x00008000000079c5 */ /* 0x000fc40000010000 */
[----:B------:R-:W-:-:S06]  /*1f140*/  WARPGROUP.ARRIVE ;  /* 0x00000000000079c5 */ /* 0x000fcc0000000000 */
[----:B------:R-:W-:Y:S01]  /*1f150*/  QGMMA.64x192x32.F32.E4M3.E4M3 R24, R208, gdesc[UR4], R24, gsb0 ;  /* 0x02e00004d0187df3 */ /* 0x000fe20008000818 */
[----:B------:R-:W-:Y:S01]  /*1f160*/  @P2 FMUL.FTZ R3, R2, 0.69314718246459960938 ;  /* 0x3f31721802032820 */ /* 0x000fe20000410000 */
[----:B0-----:R-:W-:Y:S01]  /*1f170*/  @P2 FMUL.FTZ R6, R6, 0.69314718246459960938 ;  /* 0x3f31721806062820 */ /* 0x001fe20000410000 */
[----:B------:R-:W-:Y:S01]  /*1f180*/  @P3 FMUL.FTZ R21, R2, 0.69314718246459960938 ;  /* 0x3f31721802153820 */ /* 0x000fe20000410000 */
[----:B-1----:R-:W-:Y:S01]  /*1f190*/  @P3 FMUL.FTZ R8, R8, 0.69314718246459960938 ;  /* 0x3f31721808083820 */ /* 0x002fe20000410000 */
[----:B------:R-:W-:Y:S02]  /*1f1a0*/  IMAD.MOV.U32 R120, RZ, RZ, -0x800000 ;  /* 0xff800000ff787424 */ /* 0x000fe400078e00ff */
[----:B------:R-:W-:Y:S01]  /*1f1b0*/  @P2 FFMA.FTZ R120, R3, R4, R6 ;  /* 0x0000000403782223 */ /* 0x000fe20000010006 */
[----:B------:R-:W-:Y:S02]  /*1f1c0*/  IMAD.MOV.U32 R121, RZ, RZ, -0x800000 ;  /* 0xff800000ff797424 */ /* 0x000fe400078e00ff */
[----:B--2---:R-:W-:Y:S01]  /*1f1d0*/  FMUL.FTZ R3, R7, R0 ;  /* 0x0000000007037220 */ /* 0x004fe20000410000 */
[----:B------:R-:W-:-:S01]  /*1f1e0*/  @P3 FFMA.FTZ R121, R21, R5, R8 ;  /* 0x0000000515793223 */ /* 0x000fc20000010008 */
[----:B---3--:R-:W-:Y:S01]  /*1f1f0*/  FMUL.FTZ R0, R9, R0 ;  /* 0x0000000009007220 */ /* 0x008fe20000410000 */
[----:B------:R-:W-:-:S02]  /*1f200*/  WARPGROUP.DEPBAR.LE gsb0, 0x0 ;  /* 0x00008000000079c5 */ /* 0x000fc40000010000 */
[----:B------:R-:W-:Y:S05]  /*1f210*/  @!P0 BRA `(.L_x_605) ;  /* 0x0000000000048947 */ /* 0x000fea0003800000 */
[----:B------:R-:W-:Y:S01]  /*1f220*/  BPT.TRAP 0x1 ;  /* 0x000000040000795c */ /* 0x000fe20000300000 */
.L_x_605:
[----:B------:R-:W2:Y:S01]  /*1f230*/  LDL.LU R18, [R1+0x3c] ;  /* 0x00003c0001127983 */ /* 0x000ea20000300800 */
[----:B------:R-:W-:Y:S01]  /*1f240*/  VIADD R2, R13, 0x33460 ;  /* 0x000334600d027836 */ /* 0x000fe20000000000 */
[----:B------:R-:W-:Y:S01]  /*1f250*/  MOV R7, UR38 ;  /* 0x0000002600077c02 */ /* 0x000fe20008000f00 */
[-C--:B------:R-:W-:Y:S01]  /*1f260*/  FMUL.FTZ R123, R44, R3.reuse ;  /* 0x000000032c7b7220 */ /* 0x080fe20000410000 */
[-C--:B------:R-:W-:Y:S01]  /*1f270*/  FMUL.FTZ R5, R24, R3.reuse ;  /* 0x0000000318057220 */ /* 0x080fe20000410000 */
[-C--:B------:R-:W-:Y:S01]  /*1f280*/  FMUL.FTZ R4, R25, R3.reuse ;  /* 0x0000000319047220 */ /* 0x080fe20000410000 */
[----:B------:R-:W-:Y:S01]  /*1f290*/  PRMT R2, R7, 0x654, R2 ;  /* 0x0000065407027816 */ /* 0x000fe20000000002 */
[-C--:B------:R-:W-:Y:S01]  /*1f2a0*/  FMUL.FTZ R126, R36, R3.reuse ;  /* 0x00000003247e7220 */ /* 0x080fe20000410000 */
[-C--:B------:R-:W-:Y:S01]  /*1f2b0*/  FMUL.FTZ R44, R85, R3.reuse ;  /* 0x00000003552c7220 */ /* 0x080fe20000410000 */
[-C--:B------:R-:W-:Y:S01]  /*1f2c0*/  FMUL.FTZ R25, R32, R3.reuse ;  /* 0x0000000320197220 */ /* 0x080fe20000410000 */
[----:B------:R0:W-:Y:S01]  /*1f2d0*/  SYNCS.ARRIVE.TRANS64.RED.A1T0 RZ, [R2+URZ], RZ ;  /* 0x000000ff02ff79a7 */ /* 0x0001e2000810043f */
[-C--:B------:R-:W-:Y:S01]  /*1f2e0*/  FMUL.FTZ R11, R33, R3.reuse ;  /* 0x00000003210b7220 */ /* 0x080fe20000410000 */
[-C--:B------:R-:W-:Y:S01]  /*1f2f0*/  FMUL.FTZ R122, R37, R3.reuse ;  /* 0x00000003257a7220 */ /* 0x080fe20000410000 */
[-C--:B------:R-:W-:Y:S01]  /*1f300*/  FMUL.FTZ R24, R40, R3.reuse ;  /* 0x0000000328187220 */ /* 0x080fe20000410000 */
[-C--:B------:R-:W-:Y:S01]  /*1f310*/  FMUL.FTZ R21, R48, R3.reuse ;  /* 0x0000000330157220 */ /* 0x080fe20000410000 */
[-C--:B------:R-:W-:Y:S01]  /*1f320*/  FMUL.FTZ R124, R52, R3.reuse ;  /* 0x00000003347c7220 */ /* 0x080fe20000410000 */
[-C--:B------:R-:W-:Y:S01]  /*1f330*/  FMUL.FTZ R36, R53, R3.reuse ;  /* 0x0000000335247220 */ /* 0x080fe20000410000 */
[----:B------:R-:W-:Y:S01]  /*1f340*/  FMUL.FTZ R8, R57, R3 ;  /* 0x0000000339087220 */ /* 0x000fe20000410000 */
[----:B0-----:R-:W-:-:S02]  /*1f350*/  VIADD R2, R127, 0x1 ;  /* 0x000000017f027836 */ /* 0x001fc40000000000 */
[-C--:B------:R-:W-:Y:S01]  /*1f360*/  FMUL.FTZ R85, R108, R3.reuse ;  /* 0x000000036c557220 */ /* 0x080fe20000410000 */
[-C--:B------:R-:W-:Y:S01]  /*1f370*/  FMUL.FTZ R10, R41, R3.reuse ;  /* 0x00000003290a7220 */ /* 0x080fe20000410000 */
[-C--:B------:R-:W-:Y:S01]  /*1f380*/  FMUL.FTZ R9, R49, R3.reuse ;  /* 0x0000000331097220 */ /* 0x080fe20000410000 */
[-C--:B------:R-:W-:Y:S01]  /*1f390*/  FMUL.FTZ R33, R61, R3.reuse ;  /* 0x000000033d217220 */ /* 0x080fe20000410000 */
[----:B------:R-:W-:Y:S01]  /*1f3a0*/  ISETP.NE.AND P1, PT, R2, 0x2, PT ;  /* 0x000000020200780c */ /* 0x000fe20003f25270 */
        /* <DEDUP_REMOVED lines=39> */
[----:B------:R-:W-:Y:S01]  /*1f620*/  SEL R3, RZ, 0x1, P1 ;  /* 0x00000001ff037807 */ /* 0x000fe20000800000 */
        /* <DEDUP_REMOVED lines=40> */
[----:B------:R-:W-:Y:S01]  /*1f8b0*/  SEL R0, R2, RZ, P1 ;  /* 0x000000ff02007207 */ /* 0x000fe20000800000 */
[----:B------:R-:W-:Y:S01]  /*1f8c0*/  UIADD3 UR37, UR37, 0x1, URZ ;  /* 0x0000000125257890 */ /* 0x000fe2000fffe03f */
[----:B------:R-:W-:-:S03]  /*1f8d0*/  PLOP3.LUT P0, PT, PT, PT, PT, 0x8, 0x0 ;  /* 0x000000000000781c */ /* 0x000fc60003f0e170 */
[----:B------:R0:W-:Y:S01]  /*1f8e0*/  STL [R1+0x2c], R0 ;  /* 0x00002c0001007387 */ /* 0x0001e20000100800 */
[----:B--2---:R-:W-:-:S05]  /*1f8f0*/  LOP3.LUT R18, R18, R3, RZ, 0x3c, !PT ;  /* 0x0000000312127212 */ /* 0x004fca00078e3cff */
[----:B------:R0:W-:Y:S04]  /*1f900*/  STL [R1+0x3c], R18 ;  /* 0x00003c1201007387 */ /* 0x0001e80000100800 */
.L_x_547:
[----:B------:R-:W-:Y:S05]  /*1f910*/  WARPSYNC.ALL ;  /* 0x0000000000007948 */ /* 0x000fea0003800000 */
[----:B------:R-:W1:Y:S08]  /*1f920*/  S2UR UR38, SR_CgaCtaId ;  /* 0x00000000002679c3 */ /* 0x000e700000008800 */
[----:B------:R-:W-:Y:S06]  /*1f930*/  BAR.SYNC.DEFER_BLOCKING 0x5, 0x180 ;  /* 0x0146000000007b1d */ /* 0x000fec0000010000 */
[----:B------:R-:W-:Y:S01]  /*1f940*/  UMOV UR4, 0x400 ;  /* 0x0000040000047882 */ /* 0x000fe20000000000 */
[----:B------:R-:W-:Y:S01]  /*1f950*/  BSSY B0, `(.L_x_606) ;  /* 0x000033c000007945 */ /* 0x000fe20003800000 */
[----:B-1----:R-:W-:-:S06]  /*1f960*/  ULEA UR4, UR38, UR4, 0x18 ;  /* 0x0000000426047291 */ /* 0x002fcc000f8ec03f */
[----:B0-----:R-:W-:-:S05]  /*1f970*/  IMAD.U32 R18, RZ, RZ, UR4 ;  /* 0x00000004ff127e24 */ /* 0x001fca000f8e00ff */
[----:B------:R0:W1:Y:S01]  /*1f980*/  LDS.128 R220, [R18+0x334d0] ;  /* 0x0334d00012dc7984 */ /* 0x0000620000000c00 */
[----:B------:R-:W-:Y:S06]  /*1f990*/  BAR.ARV 0x4, 0x180 ;  /* 0x0106000000007b1d */ /* 0x000fec0000002000 */
[----:B------:R-:W-:Y:S05]  /*1f9a0*/  @P0 BRA `(.L_x_607) ;  /* 0x0000002400800947 */ /* 0x000fea0003800000 */
[----:B------:R-:W2:Y:S01]  /*1f9b0*/  LDL R86, [R1+0x68] ;  /* 0x0000680001567983 */ /* 0x000ea20000100800 */
[----:B------:R-:W-:Y:S01]  /*1f9c0*/  ULDC.64 UR4, c[0x4][0x38] ;  /* 0x01000e0000047ab9 */ /* 0x000fe20000000a00 */
[----:B------:R-:W3:Y:S02]  /*1f9d0*/  S2R R98, SR_TID.X ;  /* 0x0000000000627919 */ /* 0x000ee40000002100 */
[----:B------:R-:W4:Y:S04]  /*1f9e0*/  LDL R83, [R1+0x50] ;  /* 0x0000500001537983 */ /* 0x000f280000100800 */
[----:B------:R-:W5:Y:S01]  /*1f9f0*/  LDL R82, [R1+0x48] ;  /* 0x0000480001527983 */ /* 0x000f620000100800 */
[----:B---3--:R-:W-:-:S05]  /*1fa00*/  IMAD.SHL.U32 R0, R98, 0x4, RZ ;  /* 0x0000000462007824 */ /* 0x008fca00078e00ff */
[----:B------:R-:W-:-:S04]  /*1fa10*/  LOP3.LUT R0, R0, 0xc, RZ, 0xc0, !PT ;  /* 0x0000000c00007812 */ /* 0x000fc800078ec0ff */
[----:B------:R-:W-:-:S05]  /*1fa20*/  IADD3 R2, P0, R0, UR4, RZ ;  /* 0x0000000400027c10 */ /* 0x000fca000ff1e0ff */
[----:B------:R-:W-:-:S05]  /*1fa30*/  IMAD.X R3, RZ, RZ, UR5, P0 ;  /* 0x00000005ff037e24 */ /* 0x000fca00080e06ff */
[----:B------:R3:W5:Y:S02]  /*1fa40*/  LDG.E.CONSTANT R0, desc[UR50][R2.64] ;  /* 0x0000003202007981 */ /* 0x000764000c1e9900 */
[----:B---3--:R-:W3:Y:S01]  /*1fa50*/  S2R R3, SR_SWINHI ;  /* 0x0000000000037919 */ /* 0x008ee20000002f00 */
        /* <DEDUP_REMOVED lines=9> */
[----:B------:R-:W-:Y:S02]  /*1faf0*/  MOV R52, R18 ;  /* 0x0000001200347202 */ /* 0x000fe40000000f00 */
[----:B---3--:R-:W-:-:S02]  /*1fb00*/  MOV R53, R3 ;  /* 0x0000000300357202 */ /* 0x008fc40000000f00 */
        /* <DEDUP_REMOVED lines=8> */
[----:B------:R-:W-:Y:S02]  /*1fb90*/  LOP3.LUT P0, R2, R98, 0x3, RZ, 0xc0, !PT ;  /* 0x0000000362027812 */ /* 0x000fe4000780c0ff */
[----:B------:R-:W-:Y:S02]  /*1fba0*/  F2FP.BF16.F32.PACK_AB R119, R119, R26 ;  /* 0x0000001a7777723e */ /* 0x000fe400000010ff */
[----:B------:R-:W-:Y:S02]  /*1fbb0*/  F2FP.BF16.F32.PACK_AB R37, R37, R6 ;  /* 0x000000062525723e */ /* 0x000fe400000010ff */
[----:B------:R-:W-:-:S02]  /*1fbc0*/  F2FP.BF16.F32.PACK_AB R28, R28, R5 ;  /* 0x000000051c1c723e */ /* 0x000fc400000010ff */
[----:B------:R-:W-:Y:S02]  /*1fbd0*/  F2FP.BF16.F32.PACK_AB R29, R29, R4 ;  /* 0x000000041d1d723e */ /* 0x000fe400000010ff */
[----:B------:R-:W-:Y:S02]  /*1fbe0*/  ISETP.EQ.OR P0, PT, R2, 0x3, !P0 ;  /* 0x000000030200780c */ /* 0x000fe40004702670 */
[----:B------:R-:W-:Y:S02]  /*1fbf0*/  F2FP.BF16.F32.PACK_AB R40, R40, R13 ;  /* 0x0000000d2828723e */ /* 0x000fe400000010ff */
[----:B------:R-:W-:Y:S02]  /*1fc00*/  SEL R13, R28, R29, P0 ;  /* 0x0000001d1c0d7207 */ /* 0x000fe40000000000 */
[----:B------:R-:W-:Y:S02]  /*1fc10*/  SEL R2, R29, R28, P0 ;  /* 0x0000001c1d027207 */ /* 0x000fe40000000000 */
[----:B------:R-:W-:-:S02]  /*1fc20*/  F2FP.BF16.F32.PACK_AB R48, R61, R48 ;  /* 0x000000303d30723e */ /* 0x000fc400000010ff */
[----:B------:R-:W-:Y:S02]  /*1fc30*/  F2FP.BF16.F32.PACK_AB R61, R50, R71 ;  /* 0x00000047323d723e */ /* 0x000fe400000010ff */
[----:B------:R-:W-:Y:S01]  /*1fc40*/  F2FP.BF16.F32.PACK_AB R50, R89, R84 ;  /* 0x000000545932723e */ /* 0x000fe200000010ff */
[----:B------:R-:W-:Y:S01]  /*1fc50*/  UMOV UR4, 0xffffffff ;  /* 0xffffffff00047882 */ /* 0x000fe20000000000 */
        /* <DEDUP_REMOVED lines=23> */
[----:B--2---:R-:W-:-:S03]  /*1fdd0*/  IMAD.WIDE R10, R86, 0x2, R52 ;  /* 0x00000002560a7825 */ /* 0x004fc600078e0234 */
[----:B------:R-:W-:-:S04]  /*1fde0*/  IADD3 R33, P3, R10, 0x8060, RZ ;  /* 0x000080600a217810 */ /* 0x000fc80007f7e0ff */
[----:B------:R-:W-:-:S04]  /*1fdf0*/  LOP3.LUT R32, R33, 0x380, RZ, 0xc0, !PT ;  /* 0x0000038021207812 */ /* 0x000fc800078ec0ff */
[----:B------:R-:W-:Y:S02]  /*1fe00*/  SHF.R.U64 R32, R32, 0x3, RZ ;  /* 0x0000000320207819 */ /* 0x000fe400000012ff */
[----:B------:R-:W-:Y:S02]  /*1fe10*/  IADD3 R21, P4, R10, 0x4060, RZ ;  /* 0x000040600a157810 */ /* 0x000fe40007f9e0ff */
[----:B------:R-:W-:Y:S01]  /*1fe20*/  LOP3.LUT R32, R32, R33, RZ, 0x3c, !PT ;  /* 0x0000002120207212 */ /* 0x000fe200078e3cff */
[----:B------:R-:W-:Y:S01]  /*1fe30*/  IMAD.X R33, RZ, RZ, R11, P3 ;  /* 0x000000ffff217224 */ /* 0x000fe200018e060b */
[C---:B------:R-:W-:Y:S02]  /*1fe40*/  IADD3 R15, P3, R10.reuse, 0x4040, RZ ;  /* 0x000040400a0f7810 */ /* 0x040fe40007f7e0ff */
[C---:B------:R-:W-:Y:S02]  /*1fe50*/  IADD3 R31, P2, R10.reuse, 0x8040, RZ ;  /* 0x000080400a1f7810 */ /* 0x040fe40007f5e0ff */
[----:B------:R-:W-:-:S02]  /*1fe60*/  IADD3 R27, P5, R10, 0x8000, RZ ;  /* 0x000080000a1b7810 */ /* 0x000fc40007fbe0ff */
[----:B------:R-:W-:Y:S02]  /*1fe70*/  LOP3.LUT R20, R21, 0x380, RZ, 0xc0, !PT ;  /* 0x0000038015147812 */ /* 0x000fe400078ec0ff */
[----:B------:R-:W-:Y:S02]  /*1fe80*/  LOP3.LUT R14, R15, 0x380, RZ, 0xc0, !PT ;  /* 0x000003800f0e7812 */ /* 0x000fe400078ec0ff */
[----:B------:R-:W-:Y:S02]  /*1fe90*/  LOP3.LUT R30, R31, 0x380, RZ, 0xc0, !PT ;  /* 0x000003801f1e7812 */ /* 0x000fe400078ec0ff */
[----:B------:R-:W-:Y:S02]  /*1fea0*/  LOP3.LUT R26, R27, 0x380, RZ, 0xc0, !PT ;  /* 0x000003801b1a7812 */ /* 0x000fe400078ec0ff */
[----:B------:R-:W-:Y:S02]  /*1feb0*/  IADD3 R6, P1, R10, 0x8020, RZ ;  /* 0x000080200a067810 */ /* 0x000fe40007f3e0ff */
[----:B------:R-:W-:-:S02]  /*1fec0*/  SHF.R.U64 R20, R20, 0x3, RZ ;  /* 0x0000000314147819 */ /* 0x000fc400000012ff */
[----:B------:R-:W-:Y:S02]  /*1fed0*/  SHF.R.U64 R14, R14, 0x3, RZ ;  /* 0x000000030e0e7819 */ /* 0x000fe400000012ff */
[----:B------:R-:W-:Y:S02]  /*1fee0*/  SHF.R.U64 R30, R30, 0x3, RZ ;  /* 0x000000031e1e7819 */ /* 0x000fe400000012ff */
[----:B------:R-:W-:Y:S02]  /*1fef0*/  SHF.R.U64 R26, R26, 0x3, RZ ;  /* 0x000000031a1a7819 */ /* 0x000fe400000012ff */
[----:B------:R-:W-:Y:S01]  /*1ff00*/  LOP3.LUT R3, R6, 0x380, RZ, 0xc0, !PT ;  /* 0x0000038006037812 */ /* 0x000fe200078ec0ff */
[--C-:B------:R-:W-:Y:S01]  /*1ff10*/  IMAD.X R29, RZ, RZ, R11.reuse, P1 ;  /* 0x000000ffff1d7224 */ /* 0x100fe200008e060b */
[----:B------:R-:W-:Y:S01]  /*1ff20*/  LOP3.LUT R20, R20, R21, RZ, 0x3c, !PT ;  /* 0x0000001514147212 */ /* 0x000fe200078e3cff */
[--C-:B------:R-:W-:Y:S01]  /*1ff30*/  IMAD.X R21, RZ, RZ, R11.reuse, P4 ;  /* 0x000000ffff157224 */ /* 0x100fe200020e060b */
[----:B------:R-:W-:Y:S01]  /*1ff40*/  LOP3.LUT R14, R14, R15, RZ, 0x3c, !PT ;  /* 0x0000000f0e0e7212 */ /* 0x000fe200078e3cff */
[----:B------:R-:W-:Y:S01]  /*1ff50*/  IMAD.X R15, RZ, RZ, R11, P3 ;  /* 0x000000ffff0f7224 */ /* 0x000fe200018e060b */
[----:B----4-:R-:W-:-:S02]  /*1ff60*/  MOV R90, R83 ;  /* 0x00000053005a7202 */ /* 0x010fc40000000f00 */
[----:B------:R-:W-:Y:S01]  /*1ff70*/  LOP3.LUT R30, R30, R31, RZ, 0x3c, !PT ;  /* 0x0000001f1e1e7212 */ /* 0x000fe200078e3cff */
[----:B------:R-:W-:Y:S01]  /*1ff80*/  IMAD.X R31, RZ, RZ, R11, P2 ;  /* 0x000000ffff1f7224 */ /* 0x000fe200010e060b */
[----:B------:R-:W-:Y:S02]  /*1ff90*/  LOP3.LUT R26, R26, R27, RZ, 0x3c, !PT ;  /* 0x0000001b1a1a7212 */ /* 0x000fe400078e3cff */
[C---:B------:R-:W-:Y:S02]  /*1ffa0*/  IADD3 R83, P1, R10.reuse, 0x4000, RZ ;  /* 0x000040000a537810 */ /* 0x040fe40007f3e0ff */
[C---:B------:R-:W-:Y:S02]  /*1ffb0*/  IADD3 R85, P4, R10.reuse, 0x40, RZ ;  /* 0x000000400a557810 */ /* 0x040fe40007f9e0ff */
[----:B------:R-:W-:Y:S02]  /*1ffc0*/  IADD3 R87, P3, R10, 0x20, RZ ;  /* 0x000000200a577810 */ /* 0x000fe40007f7e0ff */
[----:B------:R-:W-:-:S02]  /*1ffd0*/  SHF.R.U64 R3, R3, 0x3, RZ ;  /* 0x0000000303037819 */ /* 0x000fc400000012ff */
[C---:B------:R-:W-:Y:S02]  /*1ffe0*/  IADD3 R9, P2, R10.reuse, 0x4020, RZ ;  /* 0x000040200a097810 */ /* 0x040fe40007f5e0ff */
[----:B------:R-:W-:Y:S01]  /*1fff0*/  IADD3.X R27, RZ, R11, RZ, P5, !PT ;  /* 0x0000000bff1b7210 */ /* 0x000fe20002ffe4ff */
[----:B-----5:R-:W-:Y:S01]  /*20000*/  IMAD.MOV.U32 R94, RZ, RZ, R82 ;  /* 0x000000ffff5e7224 */ /* 0x020fe200078e0052 */
[----:B------:R-:W-:Y:S02]  /*20010*/  IADD3 R7, P5, R10, 0x60, RZ ;  /* 0x000000600a077810 */ /* 0x000fe40007fbe0ff */
[----:B------:R-:W-:Y:S02]  /*20020*/  LOP3.LUT R82, R83, 0x380, RZ, 0xc0, !PT ;  /* 0x0000038053527812 */ /* 0x000fe400078ec0ff */
[----:B------:R-:W-:Y:S02]  /*20030*/  LOP3.LUT R84, R85, 0x380, RZ, 0xc0, !PT ;  /* 0x0000038055547812 */ /* 0x000fe400078ec0ff */
[----:B------:R-:W-:-:S02]  /*20040*/  LOP3.LUT R86, R87, 0x380, RZ, 0xc0, !PT ;  /* 0x0000038057567812 */ /* 0x000fc400078ec0ff */
[----:B------:R-:W-:Y:S02]  /*20050*/  LOP3.LUT R28, R3, R6, RZ, 0x3c, !PT ;  /* 0x00000006031c7212 */ /* 0x000fe400078e3cff */
[----:B------:R-:W-:Y:S02]  /*20060*/  LOP3.LUT R8, R9, 0x380, RZ, 0xc0, !PT ;  /* 0x0000038009087812 */ /* 0x000fe400078ec0ff */
[----:B------:R-:W-:Y:S02]  /*20070*/  LOP3.LUT R6, R7, 0x380, RZ, 0xc0, !PT ;  /* 0x0000038007067812 */ /* 0x000fe400078ec0ff */
[----:B------:R-:W-:Y:S02]  /*20080*/  LOP3.LUT R3, R10, 0x380, RZ, 0xc0, !PT ;  /* 0x000003800a037812 */ /* 0x000fe400078ec0ff */
[----:B------:R-:W-:Y:S02]  /*20090*/  SHF.R.U64 R82, R82, 0x3, RZ ;  /* 0x0000000352527819 */ /* 0x000fe400000012ff */
[----:B------:R-:W-:-:S02]  /*200a0*/  SHF.R.U64 R84, R84, 0x3, RZ ;  /* 0x0000000354547819 */ /* 0x000fc400000012ff */
[----:B------:R-:W-:Y:S02]  /*200b0*/  SHF.R.U64 R86, R86, 0x3, RZ ;  /* 0x0000000356567819 */ /* 0x000fe400000012ff */
[----:B------:R-:W-:Y:S02]  /*200c0*/  SHF.R.U64 R8, R8, 0x3, RZ ;  /* 0x0000000308087819 */ /* 0x000fe400000012ff */
[----:B------:R-:W-:Y:S02]  /*200d0*/  SHF.R.U64 R6, R6, 0x3, RZ ;  /* 0x0000000306067819 */ /* 0x000fe400000012ff */
[----:B------:R-:W-:Y:S02]  /*200e0*/  SHF.R.U64 R3, R3, 0x3, RZ ;  /* 0x0000000303037819 */ /* 0x000fe400000012ff */
[----:B------:R-:W-:Y:S01]  /*200f0*/  LOP3.LUT R82, R82, R83, RZ, 0x3c, !PT ;  /* 0x0000005352527212 */ /* 0x000fe200078e3cff */
[--C-:B------:R-:W-:Y:S01]  /*20100*/  IMAD.X R83, RZ, RZ, R11.reuse, P1 ;  /* 0x000000ffff537224 */ /* 0x100fe200008e060b */
[----:B------:R-:W-:Y:S01]  /*20110*/  LOP3.LUT R84, R84, R85, RZ, 0x3c, !PT ;  /* 0x0000005554547212 */ /* 0x000fe200078e3cff */
[--C-:B------:R-:W-:Y:S01]  /*20120*/  IMAD.X R85, RZ, RZ, R11.reuse, P4 ;  /* 0x000000ffff557224 */ /* 0x100fe200020e060b */
[----:B------:R-:W-:Y:S01]  /*20130*/  LOP3.LUT R86, R86, R87, RZ, 0x3c, !PT ;  /* 0x0000005756567212 */ /* 0x000fe200078e3cff */
[--C-:B------:R-:W-:Y:S01]  /*20140*/  IMAD.X R87, RZ, RZ, R11.reuse, P3 ;  /* 0x000000ffff577224 */ /* 0x100fe200018e060b */
[----:B------:R-:W-:Y:S01]  /*20150*/  LOP3.LUT R8, R8, R9, RZ, 0x3c, !PT ;  /* 0x0000000908087212 */ /* 0x000fe200078e3cff */
[----:B------:R-:W-:Y:S01]  /*20160*/  IMAD.X R9, RZ, RZ, R11, P2 ;  /* 0x000000ffff097224 */ /* 0x000fe200010e060b */
[----:B------:R-:W-:-:S02]  /*20170*/  LOP3.LUT R6, R6, R7, RZ, 0x3c, !PT ;  /* 0x0000000706067212 */ /* 0x000fc400078e3cff */
[----:B------:R-:W-:Y:S02]  /*20180*/  LOP3.LUT R10, R3, R10, RZ, 0x3c, !PT ;  /* 0x0000000a030a7212 */ /* 0x000fe400078e3cff */
[----:B------:R-:W-:Y:S02]  /*20190*/  IADD3.X R7, RZ, R11, RZ, P5, !PT ;  /* 0x0000000bff077210 */ /* 0x000fe40002ffe4ff */
[----:B------:R-:W-:Y:S02]  /*201a0*/  MOV R82, R82 ;  /* 0x0000005200527202 */ /* 0x000fe40000000f00 */
[----:B------:R-:W-:Y:S01]  /*201b0*/  MOV R84, R84 ;  /* 0x0000005400547202 */ /* 0x000fe20000000f00 */
[----:B------:R-:W-:Y:S01]  /*201c0*/  IMAD.SHL.U32 R85, R94, 0x4, RZ ;  /* 0x000000045e557824 */ /* 0x000fe200078e00ff */
[----:B------:R-:W-:Y:S02]  /*201d0*/  MOV R86, R86 ;  /* 0x0000005600567202 */ /* 0x000fe40000000f00 */
[----:B------:R-:W-:-:S02]  /*201e0*/  MOV R81, R10 ;  /* 0x0000000a00517202 */ /* 0x000fc40000000f00 */
[----:B------:R-:W-:Y:S02]  /*201f0*/  MOV R73, R32 ;  /* 0x0000002000497202 */ /* 0x000fe40000000f00 */
[----:B------:R-:W-:Y:S02]  /*20200*/  MOV R71, R30 ;  /* 0x0000001e00477202 */ /* 0x000fe40000000f00 */
[----:B------:R-:W-:Y:S02]  /*20210*/  MOV R69, R28 ;  /* 0x0000001c00457202 */ /* 0x000fe40000000f00 */
[----:B------:R-:W-:Y:S02]  /*20220*/  MOV R67, R26 ;  /* 0x0000001a00437202 */ /* 0x000fe40000000f00 */
[----:B------:R-:W-:Y:S02]  /*20230*/  MOV R79, R20 ;  /* 0x00000014004f7202 */ /* 0x000fe40000000f00 */
[----:B------:R-:W-:-:S02]  /*20240*/  MOV R77, R14 ;  /* 0x0000000e004d7202 */ /* 0x000fc40000000f00 */
[----:B------:R-:W-:Y:S02]  /*20250*/  MOV R75, R8 ;  /* 0x00000008004b7202 */ /* 0x000fe40000000f00 */
[----:B------:R-:W-:Y:S02]  /*20260*/  MOV R83, R6 ;  /* 0x0000000600537202 */ /* 0x000fe40000000f00 */
[----:B------:R-:W-:Y:S02]  /*20270*/  SHF.L.U64.HI R87, R94, 0x2, R90 ;  /* 0x000000025e577819 */ /* 0x000fe4000001025a */
[----:B------:R-:W-:Y:S01]  /*20280*/  LOP3.LUT R3, R0, 0x2, RZ, 0x3c, !PT ;  /* 0x0000000200037812 */ /* 0x000fe200078e3cff */
[----:B------:R-:W-:Y:S06]  /*20290*/  BRA.DIV UR4, `(.L_x_608) ;  /* 0x000000b604fc7947 */ /* 0x000fec000b800000 */
[----:B------:R-:W-:Y:S01]  /*202a0*/  SEL R31, R57, R44, P0 ;  /* 0x0000002c391f7207 */ /* 0x000fe20000000000 */
[----:B------:R-:W-:Y:S01]  /*202b0*/  SHFL.IDX PT, R6, R13, R0, 0x1c1f ;  /* 0x001c1f000d067589 */ /* 0x000fe200000e0000 */
[----:B------:R-:W-:Y:S02]  /*202c0*/  SEL R42, R44, R57, P0 ;  /* 0x000000392c2a7207 */ /* 0x000fe40000000000 */
[----:B------:R-:W-:Y:S02]  /*202d0*/  SEL R27, R12, R37, P0 ;  /* 0x000000250c1b7207 */ /* 0x000fe40000000000 */
[----:B------:R-:W-:Y:S01]  /*202e0*/  SEL R32, R37, R12, P0 ;  /* 0x0000000c25207207 */ /* 0x000fe20000000000 */
[----:B------:R-:W-:Y:S01]  /*202f0*/  SHFL.IDX PT, R31, R31, R0, 0x1c1f ;  /* 0x001c1f001f1f7589 */ /* 0x000fe200000e0000 */
[----:B------:R-:W-:Y:S02]  /*20300*/  SEL R33, R48, R95, P0 ;  /* 0x0000005f30217207 */ /* 0x000fe40000000000 */
[----:B------:R-:W-:Y:S01]  /*20310*/  SEL R44, R95, R48, P0 ;  /* 0x000000305f2c7207 */ /* 0x000fe20000000000 */
[----:B------:R-:W-:Y:S01]  /*20320*/  SHFL.IDX PT, R42, R42, R3, 0x1c1f ;  /* 0x001c1f032a2a7589 */ /* 0x000fe200000e0000 */
[----:B------:R-:W-:-:S02]  /*20330*/  SEL R37, R43, R72, P0 ;  /* 0x000000482b257207 */ /* 0x000fc40000000000 */
[----:B------:R-:W-:Y:S01]  /*20340*/  SEL R48, R72, R43, P0 ;  /* 0x0000002b48307207 */ /* 0x000fe20000000000 */
[----:B------:R-:W-:Y:S01]  /*20350*/  SHFL.IDX PT, R33, R33, R0, 0x1c1f ;  /* 0x001c1f0021217589 */ /* 0x000fe200000e0000 */
[----:B------:R-:W-:Y:S02]  /*20360*/  SEL R43, R56, R45, P0 ;  /* 0x0000002d382b7207 */ /* 0x000fe40000000000 */
[----:B------:R-:W-:Y:S01]  /*20370*/  SEL R56, R45, R56, P0 ;  /* 0x000000382d387207 */ /* 0x000fe20000000000 */
[----:B------:R-:W2:Y:S01]  /*20380*/  SHFL.IDX PT, R44, R44, R3, 0x1c1f ;  /* 0x001c1f032c2c7589 */ /* 0x000ea200000e0000 */
        /* <DEDUP_REMOVED lines=17> */
[----:B------:R2:W-:Y:S01]  /*204a0*/  SHFL.IDX PT, R58, R48, R3, 0x1c1f ;  /* 0x001c1f03303a7589 */ /* 0x0005e200000e0000 */
        /* <DEDUP_REMOVED lines=20> */
[----:B------:R-:W4:Y:S01]  /*205f0*/  SHFL.IDX PT, R5, R2, R3, 0x1c1f ;  /* 0x001c1f0302057589 */ /* 0x000f2200000e0000 */
        /* <DEDUP_REMOVED lines=8> */
[----:B------:R-:W5:Y:S01]  /*20680*/  SHFL.IDX PT, R25, R28, R3, 0x1c1f ;  /* 0x001c1f031c197589 */ /* 0x000f6200000e0000 */
[----:B------:R-:W-:-:S02]  /*20690*/  SEL R76, R65, R38, P0 ;  /* 0x00000026414c7207 */ /* 0x000fc40000000000 */
[----:B------:R-:W-:Y:S01]  /*206a0*/  SEL R78, R93, R78, P0 ;  /* 0x0000004e5d4e7207 */ /* 0x000fe20000000000 */
[----:B------:R-:W-:Y:S01]  /*206b0*/  SHFL.IDX PT, R38, R27, R0, 0x1c1f ;  /* 0x001c1f001b267589 */ /* 0x000fe200000e0000 */
[----:B------:R-:W-:Y:S02]  /*206c0*/  SEL R65, R80, R119, P0 ;  /* 0x0000007750417207 */ /* 0x000fe40000000000 */
[----:B------:R-:W-:Y:S01]  /*206d0*/  SEL R80, R119, R80, P0 ;  /* 0x0000005077507207 */ /* 0x000fe20000000000 */
[----:B------:R5:W0:Y:S01]  /*206e0*/  SHFL.IDX PT, R27, R32, R3, 0x1c1f ;  /* 0x001c1f03201b7589 */ /* 0x000a2200000e0000 */
[----:B--2---:R-:W-:Y:S02]  /*206f0*/  SEL R48, R33, R44, P0 ;  /* 0x0000002c21307207 */ /* 0x004fe40000000000 */
[----:B---3--:R-:W-:Y:S01]  /*20700*/  SEL R50, R44, R33, P0 ;  /* 0x000000212c327207 */ /* 0x008fe20000000000 */
[----:B------:R-:W-:Y:S01]  /*20710*/  SHFL.IDX PT, R41, R41, R0, 0x1c1f ;  /* 0x001c1f0029297589 */ /* 0x000fe200000e0000 */
[----:B----4-:R-:W-:-:S02]  /*20720*/  SEL R4, R6, R5, P0 ;  /* 0x0000000506047207 */ /* 0x010fc40000000000 */
        /* <DEDUP_REMOVED lines=9> */
[----:B-----5:R-:W-:Y:S01]  /*207c0*/  SEL R32, R34, R25, P0 ;  /* 0x0000001922207207 */ /* 0x020fe20000000000 */
[----:B------:R-:W2:Y:S01]  /*207d0*/  SHFL.IDX PT, R54, R54, R3, 0x1c1f ;  /* 0x001c1f0336367589 */ /* 0x000ea200000e0000 */
[----:B------:R-:W-:Y:S02]  /*207e0*/  SEL R40, R31, R42, P0 ;  /* 0x0000002a1f287207 */ /* 0x000fe40000000000 */
[----:B------:R-:W-:Y:S01]  /*207f0*/  SEL R46, R46, R35, P0 ;  /* 0x000000232e2e7207 */ /* 0x000fe20000000000 */
[----:B------:R3:W4:Y:S01]  /*20800*/  SHFL.IDX PT, R2, R56, R3, 0x1c1f ;  /* 0x001c1f0338027589 */ /* 0x00072200000e0000 */
[----:B0-----:R-:W-:Y:S02]  /*20810*/  SEL R36, R38, R27, P0 ;  /* 0x0000001b26247207 */ /* 0x001fe40000000000 */
[----:B------:R-:W-:Y:S01]  /*20820*/  SEL R34, R25, R34, P0 ;  /* 0x0000002219227207 */ /* 0x000fe20000000000 */
[----:B------:R-:W0:Y:S01]  /*20830*/  SHFL.IDX PT, R66, R66, R3, 0x1c1f ;  /* 0x001c1f0342427589 */ /* 0x000e2200000e0000 */
[----:B------:R-:W-:-:S02]  /*20840*/  SEL R38, R27, R38, P0 ;  /* 0x000000261b267207 */ /* 0x000fc40000000000 */
[----:B------:R-:W-:Y:S01]  /*20850*/  SEL R42, R42, R31, P0 ;  /* 0x0000001f2a2a7207 */ /* 0x000fe20000000000 */
[----:B------:R-:W5:Y:S01]  /*20860*/  SHFL.IDX PT, R68, R68, R3, 0x1c1f ;  /* 0x001c1f0344447589 */ /* 0x000f6200000e0000 */
[----:B---3--:R-:W-:-:S03]  /*20870*/  SEL R56, R37, R58, P0 ;  /* 0x0000003a25387207 */ /* 0x008fc60000000000 */
[----:B------:R-:W-:Y:S01]  /*20880*/  SHFL.IDX PT, R45, R45, R0, 0x1c1f ;  /* 0x001c1f002d2d7589 */ /* 0x000fe200000e0000 */
[----:B------:R-:W-:-:S03]  /*20890*/  SEL R58, R58, R37, P0 ;  /* 0x000000253a3a7207 */ /* 0x000fc60000000000 */
[----:B------:R-:W-:Y:S04]  /*208a0*/  SHFL.IDX PT, R47, R47, R0, 0x1c1f ;  /* 0x001c1f002f2f7589 */ /* 0x000fe800000e0000 */
[----:B------:R-:W-:Y:S01]  /*208b0*/  SHFL.IDX PT, R57, R57, R0, 0x1c1f ;  /* 0x001c1f0039397589 */ /* 0x000fe200000e0000 */
[----:B--2---:R-:W-:Y:S02]  /*208c0*/  SEL R5, R41, R54, P0 ;  /* 0x0000003629057207 */ /* 0x004fe40000000000 */
[----:B------:R-:W-:Y:S01]  /*208d0*/  SEL R7, R54, R41, P0 ;  /* 0x0000002936077207 */ /* 0x000fe20000000000 */
[----:B------:R-:W-:Y:S01]  /*208e0*/  SHFL.IDX PT, R59, R59, R0, 0x1c1f ;  /* 0x001c1f003b3b7589 */ /* 0x000fe200000e0000 */
[----:B----4-:R-:W-:-:S03]  /*208f0*/  SEL R11, R2, R43, P0 ;  /* 0x0000002b020b7207 */ /* 0x010fc60000000000 */
[----:B------:R2:W3:Y:S01]  /*20900*/  SHFL.IDX PT, R21, R24, R3, 0x1c1f ;  /* 0x001c1f0318157589 */ /* 0x0004e200000e0000 */
[----:B0-----:R-:W-:Y:S02]  /*20910*/  SEL R33, R49, R66, P0 ;  /* 0x0000004231217207 */ /* 0x001fe40000000000 */
[----:B------:R-:W-:Y:S01]  /*20920*/  SEL R35, R66, R49, P0 ;  /* 0x0000003142237207 */ /* 0x000fe20000000000 */
[----:B------:R0:W4:Y:S01]  /*20930*/  SHFL.IDX PT, R20, R60, R3, 0x1c1f ;  /* 0x001c1f033c147589 */ /* 0x00012200000e0000 */
[----:B-----5:R-:W-:-:S03]  /*20940*/  SEL R37, R51, R68, P0 ;  /* 0x0000004433257207 */ /* 0x020fc60000000000 */
[----:B------:R-:W5:Y:S01]  /*20950*/  SHFL.IDX PT, R64, R64, R3, 0x1c1f ;  /* 0x001c1f0340407589 */ /* 0x000f6200000e0000 */
[----:B--2---:R-:W-:-:S03]  /*20960*/  SEL R24, R26, R9, P0 ;  /* 0x000000091a187207 */ /* 0x004fc60000000000 */
[----:B------:R-:W2:Y:S01]  /*20970*/  SHFL.IDX PT, R72, R72, R3, 0x1c1f ;  /* 0x001c1f0348487589 */ /* 0x000ea200000e0000 */
[----:B------:R-:W-:Y:S02]  /*20980*/  SEL R26, R9, R26, P0 ;  /* 0x0000001a091a7207 */ /* 0x000fe40000000000 */
[----:B0-----:R-:W-:Y:S01]  /*20990*/  SEL R60, R62, R39, P0 ;  /* 0x000000273e3c7207 */ /* 0x001fe20000000000 */
[----:B------:R-:W0:Y:S01]  /*209a0*/  SHFL.IDX PT, R74, R74, R3, 0x1c1f ;  /* 0x001c1f034a4a7589 */ /* 0x000e2200000e0000 */
[----:B------:R-:W-:Y:S02]  /*209b0*/  SEL R62, R39, R62, P0 ;  /* 0x0000003e273e7207 */ /* 0x000fe40000000000 */
[----:B------:R-:W-:Y:S01]  /*209c0*/  SEL R9, R43, R2, P0 ;  /* 0x000000022b097207 */ /* 0x000fe20000000000 */
[----:B------:R-:W-:Y:S01]  /*209d0*/  SHFL.IDX PT, R55, R55, R0, 0x1c1f ;  /* 0x001c1f0037377589 */ /* 0x000fe200000e0000 */
[----:B------:R-:W-:-:S03]  /*209e0*/  SEL R39, R68, R51, P0 ;  /* 0x0000003344277207 */ /* 0x000fc60000000000 */
[----:B------:R-:W-:Y:S01]  /*209f0*/  SHFL.IDX PT, R61, R61, R0, 0x1c1f ;  /* 0x001c1f003d3d7589 */ /* 0x000fe200000e0000 */
[----:B---3--:R-:W-:Y:S02]  /*20a00*/  SEL R28, R30, R21, P0 ;  /* 0x000000151e1c7207 */ /* 0x008fe40000000000 */
[----:B------:R-:W-:Y:S01]  /*20a10*/  SEL R30, R21, R30, P0 ;  /* 0x0000001e151e7207 */ /* 0x000fe20000000000 */
[----:B------:R-:W-:Y:S01]  /*20a20*/  SHFL.IDX PT, R63, R63, R0, 0x1c1f ;  /* 0x001c1f003f3f7589 */ /* 0x000fe200000e0000 */
[----:B----4-:R-:W-:Y:S02]  /*20a30*/  SEL R25, R45, R20, P0 ;  /* 0x000000142d197207 */ /* 0x010fe40000000000 */
[----:B------:R-:W-:Y:S01]  /*20a40*/  SEL R27, R20, R45, P0 ;  /* 0x0000002d141b7207 */ /* 0x000fe20000000000 */
[----:B------:R-:W3:Y:S01]  /*20a50*/  SHFL.IDX PT, R70, R70, R3, 0x1c1f ;  /* 0x001c1f0346467589 */ /* 0x000ee200000e0000 */
[----:B-----5:R-:W-:Y:S02]  /*20a60*/  SEL R29, R47, R64, P0 ;  /* 0x000000402f1d7207 */ /* 0x020fe40000000000 */
[----:B------:R-:W-:Y:S01]  /*20a70*/  SEL R31, R64, R47, P0 ;  /* 0x0000002f401f7207 */ /* 0x000fe20000000000 */
[----:B------:R-:W4:Y:S01]  /*20a80*/  SHFL.IDX PT, R76, R76, R3, 0x1c1f ;  /* 0x001c1f034c4c7589 */ /* 0x000f2200000e0000 */
[----:B--2---:R-:W-:-:S02]  /*20a90*/  SEL R41, R57, R72, P0 ;  /* 0x0000004839297207 */ /* 0x004fc40000000000 */
[----:B------:R-:W-:Y:S01]  /*20aa0*/  SEL R43, R72, R57, P0 ;  /* 0x00000039482b7207 */ /* 0x000fe20000000000 */
[----:B------:R-:W2:Y:S01]  /*20ab0*/  SHFL.IDX PT, R78, R78, R3, 0x1c1f ;  /* 0x001c1f034e4e7589 */ /* 0x000ea200000e0000 */
[----:B0-----:R-:W-:Y:S02]  /*20ac0*/  SEL R49, R59, R74, P0 ;  /* 0x0000004a3b317207 */ /* 0x001fe40000000000 */
[----:B------:R-:W-:Y:S01]  /*20ad0*/  SEL R51, R74, R59, P0 ;  /* 0x0000003b4a337207 */ /* 0x000fe20000000000 */
[----:B------:R-:W0:Y:S04]  /*20ae0*/  SHFL.IDX PT, R80, R80, R3, 0x1c1f ;  /* 0x001c1f0350507589 */ /* 0x000e2800000e0000 */
[----:B------:R5:W0:Y:S01]  /*20af0*/  SHFL.IDX PT, R65, R65, R0, 0x1c1f ;  /* 0x001c1f0041417589 */ /* 0x000a2200000e0000 */
[----:B---3--:R-:W-:-:S02]  /*20b00*/  SEL R13, R55, R70, P0 ;  /* 0x00000046370d7207 */ /* 0x008fc40000000000 */
[----:B------:R-:W-:Y:S01]  /*20b10*/  SEL R15, R70, R55, P0 ;  /* 0x00000037460f7207 */ /* 0x000fe20000000000 */
[----:B-----5:R-:W-:Y:S01]  /*20b20*/  IMAD.MOV.U32 R0, RZ, RZ, RZ ;  /* 0x000000ffff007224 */ /* 0x020fe200078e00ff */
[----:B----4-:R-:W-:Y:S02]  /*20b30*/  SEL R45, R61, R76, P0 ;  /* 0x0000004c3d2d7207 */ /* 0x010fe40000000000 */
[----:B------:R-:W-:Y:S02]  /*20b40*/  SEL R47, R76, R61, P0 ;  /* 0x0000003d4c2f7207 */ /* 0x000fe40000000000 */
[----:B--2---:R-:W-:Y:S02]  /*20b50*/  SEL R57, R63, R78, P0 ;  /* 0x0000004e3f397207 */ /* 0x004fe40000000000 */
[----:B------:R-:W-:-:S07]  /*20b60*/  SEL R59, R78, R63, P0 ;  /* 0x0000003f4e3b7207 */ /* 0x000fce0000000000 */
.L_x_868:
[----:B------:R-:W-:Y:S05]  /*20b70*/  WARPSYNC.ALL ;  /* 0x0000000000007948 */ /* 0x000fea0003800000 */
[----:B------:R-:W-:Y:S01]  /*20b80*/  BAR.SYNC.DEFER_BLOCKING 0x1, 0x100 ;  /* 0x0044000000007b1d */ /* 0x000fe20000010000 */
[----:B0-----:R-:W-:Y:S02]  /*20b90*/  SEL R61, R65, R80, P0 ;  /* 0x00000050413d7207 */ /* 0x001fe40000000000 */
[----:B------:R-:W-:-:S03]  /*20ba0*/  SEL R63, R80, R65, P0 ;  /* 0x00000041503f7207 */ /* 0x000fc60000000000 */
[----:B------:R-:W-:Y:S02]  /*20bb0*/  ULDC.64 UR4, c[0x0][0xc00] ;  /* 0x0003000000047ab9 */ /* 0x000fe40000000a00 */
[----:B------:R-:W0:Y:S01]  /*20bc0*/  LDC R20, c[0x0][0xbe8] ;  /* 0x0002fa00ff147b82 */ /* 0x000e220000000800 */
[----:B------:R-:W-:Y:S01]  /*20bd0*/  ISETP.NE.U32.AND P1, PT, RZ, UR4, PT ;  /* 0x00000004ff007c0c */ /* 0x000fe2000bf25070 */
[----:B------:R-:W2:Y:S01]  /*20be0*/  LDL R66, [R1+0x54] ;  /* 0x0000540001427983 */ /* 0x000ea20000100800 */
[----:B------:R-:W-:Y:S02]  /*20bf0*/  IADD3 R2, P2, R85, UR4, RZ ;  /* 0x0000000455027c10 */ /* 0x000fe4000ff5e0ff */
[----:B------:R-:W-:Y:S02]  /*20c00*/  ISETP.NE.AND.EX P1, PT, RZ, UR5, PT, P1 ;  /* 0x00000005ff007c0c */ /* 0x000fe4000bf25310 */
[----:B------:R-:W-:Y:S01]  /*20c10*/  IADD3.X R3, R87, UR5, RZ, P2, !PT ;  /* 0x0000000557037c10 */ /* 0x000fe200097fe4ff */
[----:B------:R-:W-:Y:S01]  /*20c20*/  ULDC.64 UR4, c[0x0][0xc08] ;  /* 0x0003020000047ab9 */ /* 0x000fe20000000a00 */
[----:B------:R-:W-:Y:S04]  /*20c30*/  STSM.16.M88.4 [R81], R4 ;  /* 0x0000000451007844 */ /* 0x000fe80000000200 */
[----:B------:R3:W-:Y:S04]  /*20c40*/  STSM.16.M88.4 [R86], R8 ;  /* 0x0000000856007844 */ /* 0x0007e80000000200 */
[----:B------:R-:W-:Y:S04]  /*20c50*/  STSM.16.M88.4 [R84], R24 ;  /* 0x0000001854007844 */ /* 0x000fe80000000200 */
[----:B------:R-:W-:Y:S04]  /*20c60*/  STSM.16.M88.4 [R83], R28 ;  /* 0x0000001c53007844 */ /* 0x000fe80000000200 */
[----:B------:R-:W-:Y:S01]  /*20c70*/  STSM.16.M88.4 [R82], R32 ;  /* 0x0000002052007844 */ /* 0x000fe20000000200 */
[----:B---3--:R-:W-:-:S03]  /*20c80*/  IADD3 R8, R98, -0x80, RZ ;  /* 0xffffff8062087810 */ /* 0x008fc60007ffe0ff */
[----:B------:R-:W-:Y:S01]  /*20c90*/  STSM.16.M88.4 [R75], R36 ;  /* 0x000000244b007844 */ /* 0x000fe20000000200 */
[----:B------:R-:W-:-:S03]  /*20ca0*/  SHF.R.S32.HI R9, RZ, 0x1f, R8 ;  /* 0x0000001fff097819 */ /* 0x000fc60000011408 */
[----:B------:R3:W-:Y:S01]  /*20cb0*/  STSM.16.M88.4 [R77], R12 ;  /* 0x0000000c4d007844 */ /* 0x0007e20000000200 */
[----:B------:R-:W-:-:S03]  /*20cc0*/  LEA.HI R4, R9, R8, RZ, 0x7 ;  /* 0x0000000809047211 */ /* 0x000fc600078f38ff */
[----:B------:R4:W-:Y:S01]  /*20cd0*/  STSM.16.M88.4 [R79], R40 ;  /* 0x000000284f007844 */ /* 0x0009e20000000200 */
[----:B------:R-:W-:-:S03]  /*20ce0*/  LOP3.LUT R5, R4, 0xffffff80, RZ, 0xc0, !PT ;  /* 0xffffff8004057812 */ /* 0x000fc600078ec0ff */
[----:B------:R4:W-:Y:S02]  /*20cf0*/  STSM.16.M88.4 [R67], R48 ;  /* 0x0000003043007844 */ /* 0x0009e40000000200 */
[----:B------:R-:W-:Y:S01]  /*20d00*/  IMAD.IADD R10, R8, 0x1, -R5 ;  /* 0x00000001080a7824 */ /* 0x000fe200078e0a05 */
[----:B------:R-:W-:Y:S01]  /*20d10*/  LEA.HI R11, R9, R8, RZ, 0x2 ;  /* 0x00000008090b7211 */ /* 0x000fe200078f10ff */
[----:B------:R4:W-:Y:S03]  /*20d20*/  STSM.16.M88.4 [R69], R44 ;  /* 0x0000002c45007844 */ /* 0x0009e60000000200 */
[----:B------:R-:W-:Y:S01]  /*20d30*/  SHF.R.S32.HI R7, RZ, 0x1f, R10 ;  /* 0x0000001fff077819 */ /* 0x000fe2000001140a */
[----:B------:R4:W-:Y:S03]  /*20d40*/  STSM.16.M88.4 [R71], R56 ;  /* 0x0000003847007844 */ /* 0x0009e60000000200 */
[----:B------:R-:W-:Y:S01]  /*20d50*/  LEA.HI R5, R7, R10, RZ, 0x2 ;  /* 0x0000000a07057211 */ /* 0x000fe200078f10ff */
[----:B------:R4:W-:Y:S03]  /*20d60*/  STSM.16.M88.4 [R73], R60 ;  /* 0x0000003c49007844 */ /* 0x0009e60000000200 */
[--C-:B------:R-:W-:Y:S01]  /*20d70*/  SHF.R.S32.HI R6, RZ, 0x2, R5.reuse ;  /* 0x00000002ff067819 */ /* 0x100fe20000011405 */
[----:B------:R-:W-:Y:S01]  /*20d80*/  BAR.SYNC.DEFER_BLOCKING 0x1, 0x100 ;  /* 0x0044000000007b1d */ /* 0x000fe20000010000 */
[----:B------:R-:W-:-:S04]  /*20d90*/  SHF.R.S32.HI R5, RZ, 0x1f, R5 ;  /* 0x0000001fff057819 */ /* 0x000fc80000011405 */
[----:B------:R-:W-:-:S04]  /*20da0*/  LEA.HI R5, R5, R6, RZ, 0x3 ;  /* 0x0000000605057211 */ /* 0x000fc800078f18ff */
[----:B------:R-:W-:Y:S02]  /*20db0*/  LOP3.LUT R5, R5, 0xfffffff8, RZ, 0xc0, !PT ;  /* 0xfffffff805057812 */ /* 0x000fe400078ec0ff */
[----:B------:R-:W-:Y:S02]  /*20dc0*/  ISETP.NE.U32.AND P0, PT, RZ, UR4, PT ;  /* 0x00000004ff007c0c */ /* 0x000fe4000bf05070 */
[----:B------:R-:W-:Y:S01]  /*20dd0*/  LOP3.LUT R11, R11, 0xfffffffc, RZ, 0xc0, !PT ;  /* 0xfffffffc0b0b7812 */ /* 0x000fe200078ec0ff */
[----:B---3--:R-:W-:Y:S01]  /*20de0*/  IMAD.IADD R12, R6, 0x1, -R5 ;  /* 0x00000001060c7824 */ /* 0x008fe200078e0a05 */
[----:B------:R-:W-:Y:S02]  /*20df0*/  SHF.R.S32.HI R5, RZ, 0x7, R4 ;  /* 0x00000007ff057819 */ /* 0x000fe40000011404 */
[----:B------:R-:W-:Y:S01]  /*20e00*/  ISETP.NE.AND.EX P0, PT, RZ, UR5, PT, P0 ;  /* 0x00000005ff007c0c */ /* 0x000fe2000bf05300 */
[----:B------:R-:W-:Y:S01]  /*20e10*/  IMAD.IADD R13, R8, 0x1, -R11 ;  /* 0x00000001080d7824 */ /* 0x000fe200078e0a0b */
[----:B------:R-:W-:-:S02]  /*20e20*/  LEA.HI R4, R4, R5, RZ, 0x1 ;  /* 0x0000000504047211 */ /* 0x000fc400078f08ff */
[----:B------:R-:W-:Y:S02]  /*20e30*/  LEA.HI R7, R7, R10, RZ, 0x5 ;  /* 0x0000000a07077211 */ /* 0x000fe400078f28ff */
[----:B------:R-:W-:Y:S01]  /*20e40*/  LEA.HI R14, R13, R13, RZ, 0x1 ;  /* 0x0000000d0d0e7211 */ /* 0x000fe200078f08ff */
[----:B------:R4:W5:Y:S01]  /*20e50*/  @P1 LDG.E R0, desc[UR50][R2.64] ;  /* 0x0000003202001981 */ /* 0x000962000c1e1900 */
[----:B------:R-:W-:Y:S02]  /*20e60*/  LOP3.LUT R4, R4, 0x3fffffe, RZ, 0xc0, !PT ;  /* 0x03fffffe04047812 */ /* 0x000fe400078ec0ff */
[----:B------:R-:W-:Y:S02]  /*20e70*/  SHF.R.S32.HI R7, RZ, 0x5, R7 ;  /* 0x00000005ff077819 */ /* 0x000fe40000011407 */
[----:B------:R-:W-:Y:S01]  /*20e80*/  LOP3.LUT R14, R14, 0x1ffffffe, RZ, 0xc0, !PT ;  /* 0x1ffffffe0e0e7812 */ /* 0x000fe200078ec0ff */
[----:B------:R-:W-:Y:S01]  /*20e90*/  IMAD.IADD R5, R5, 0x1, -R4 ;  /* 0x0000000105057824 */ /* 0x000fe200078e0a04 */
[----:B------:R-:W-:-:S02]  /*20ea0*/  LEA R12, R7, R12, 0x4 ;  /* 0x0000000c070c7211 */ /* 0x000fc400078e20ff */
[----:B------:R-:W-:Y:S01]  /*20eb0*/  @P0 IADD3 R4, P3, R85, UR4, RZ ;  /* 0x0000000455040c10 */ /* 0x000fe2000ff7e0ff */
[----:B------:R-:W-:Y:S01]  /*20ec0*/  ULDC UR4, c[0x0][0xa88] ;  /* 0x0002a20000047ab9 */ /* 0x000fe20000000800 */
[----:B------:R-:W-:Y:S02]  /*20ed0*/  IMAD.IADD R13, R13, 0x1, -R14 ;  /* 0x000000010d0d7824 */ /* 0x000fe400078e0a0e */
[----:B------:R-:W-:Y:S01]  /*20ee0*/  IMAD R14, R5, 0x40, R12 ;  /* 0x00000040050e7824 */ /* 0x000fe200078e020c */
[----:B------:R-:W-:Y:S01]  /*20ef0*/  @P0 IADD3.X R5, R87, UR5, RZ, P3, !PT ;  /* 0x0000000557050c10 */ /* 0x000fe20009ffe4ff */
[----:B------:R-:W-:-:S06]  /*20f00*/  IMAD.U32 R7, RZ, RZ, UR4 ;  /* 0x00000004ff077e24 */ /* 0x000fcc000f8e00ff */
[----:B------:R4:W5:Y:S01]  /*20f10*/  @P0 LDG.E R7, desc[UR50][R4.64] ;  /* 0x0000003204070981 */ /* 0x000962000c1e1900 */
[----:B0-----:R-:W-:-:S13]  /*20f20*/  ISETP.NE.AND P2, PT, R20, 0x1, PT ;  /* 0x000000011400780c */ /* 0x001fda0003f45270 */
[----:B------:R-:W0:Y:S08]  /*20f30*/  @P2 LDC R6, c[0x0][0xbec] ;  /* 0x0002fb00ff062b82 */ /* 0x000e300000000800 */
[----:B------:R-:W3:Y:S01]  /*20f40*/  @P2 LDC R11, c[0x0][0xbf0] ;  /* 0x0002fc00ff0b2b82 */ /* 0x000ee20000000800 */
[----:B------:R-:W-:Y:S01]  /*20f50*/  IMAD R13, R13, 0x8, R14 ;  /* 0x000000080d0d7824 */ /* 0x000fe200078e020e */
[----:B------:R-:W-:-:S04]  /*20f60*/  LEA.HI R21, R9, R8, RZ, 0x3 ;  /* 0x0000000809157211 */ /* 0x000fc800078f18ff */
[----:B--2---:R-:W-:Y:S01]  /*20f70*/  LEA R25, R66, R13, 0x7 ;  /* 0x0000000d42197211 */ /* 0x004fe200078e38ff */
[----:B0--34-:R-:W-:Y:S06]  /*20f80*/  @P0 BRA `(.L_x_609) ;  /* 0x0000000000100947 */ /* 0x019fec0003800000 */
[----:B------:R-:W-:Y:S05]  /*20f90*/  @!P1 BRA `(.L_x_609) ;  /* 0x00000000000c9947 */ /* 0x000fea0003800000 */
[----:B------:R-:W2:Y:S04]  /*20fa0*/  LDG.E R4, desc[UR50][R2.64] ;  /* 0x0000003202047981 */ /* 0x000ea8000c1e1900 */
[----:B-----5:R-:W2:Y:S02]  /*20fb0*/  LDG.E R7, desc[UR50][R2.64+0x4] ;  /* 0x0000043202077981 */ /* 0x020ea4000c1e1900 */
[----:B--2---:R-:W-:-:S07]  /*20fc0*/  IMAD.IADD R7, R7, 0x1, -R4 ;  /* 0x0000000107077824 */ /* 0x004fce00078e0a04 */
.L_x_609:
[----:B------:R-:W2:Y:S01]  /*20fd0*/  LDL.LU R68, [R1+0x4c] ;  /* 0x00004c0001447983 */ /* 0x000ea20000300800 */
[----:B------:R-:W-:Y:S01]  /*20fe0*/  @P2 IMAD.HI.U32 R2, R25, R6, RZ ;  /* 0x0000000619022227 */ /* 0x000fe200078e00ff */
[----:B------:R-:W-:Y:S01]  /*20ff0*/  LOP3.LUT R5, R21, 0xfffffff8, RZ, 0xc0, !PT ;  /* 0xfffffff815057812 */ /* 0x000fe200078ec0ff */
[----:B------:R-:W-:Y:S01]  /*21000*/  ULDC.64 UR4, c[0x0][0xb90] ;  /* 0x0002e40000047ab9 */ /* 0x000fe20000000a00 */
[----:B-----5:R-:W-:Y:S01]  /*21010*/  SHF.R.S32.HI R3, RZ, 0x1f, R0 ;  /* 0x0000001fff037819 */ /* 0x020fe20000011400 */
[----:B------:R-:W-:Y:S01]  /*21020*/  IMAD.MOV.U32 R9, RZ, RZ, R25 ;  /* 0x000000ffff097224 */ /* 0x000fe200078e0019 */
[----:B------:R-:W-:Y:S01]  /*21030*/  @P2 SHF.R.U32.HI R9, RZ, R11, R2 ;  /* 0x0000000bff092219 */ /* 0x000fe20000011602 */
[----:B------:R-:W-:Y:S01]  /*21040*/  IMAD.MOV.U32 R2, RZ, RZ, R0 ;  /* 0x000000ffff027224 */ /* 0x000fe200078e0000 */
[----:B------:R-:W-:Y:S01]  /*21050*/  SHF.R.S32.HI R21, RZ, 0x3, R21 ;  /* 0x00000003ff157819 */ /* 0x000fe20000011415 */
[----:B------:R-:W-:Y:S01]  /*21060*/  IMAD.IADD R64, R8, 0x1, -R5 ;  /* 0x0000000108407824 */ /* 0x000fe200078e0a05 */
[----:B------:R-:W-:Y:S01]  /*21070*/  SEL R65, R94, RZ, !P1 ;  /* 0x000000ff5e417207 */ /* 0x000fe20004800000 */
[----:B------:R-:W-:Y:S01]  /*21080*/  IMAD.MOV R15, RZ, RZ, -R9 ;  /* 0x000000ffff0f7224 */ /* 0x000fe200078e0a09 */
[----:B------:R-:W-:Y:S01]  /*21090*/  SEL R62, R90, RZ, !P1 ;  /* 0x000000ff5a3e7207 */ /* 0x000fe20004800000 */
[----:B------:R-:W0:Y:S01]  /*210a0*/  @P2 LDC R69, c[0x0][0xbec] ;  /* 0x0002fb00ff452b82 */ /* 0x000e220000000800 */
[----:B------:R-:W-:-:S07]  /*210b0*/  IMAD R67, R7, R20, RZ ;  /* 0x0000001407437224 */ /* 0x000fce00078e02ff */
[----:B------:R-:W3:Y:S01]  /*210c0*/  @P2 LDC R71, c[0x0][0xbf0] ;  /* 0x0002fc00ff472b82 */ /* 0x000ee20000000800 */
[----:B------:R-:W-:Y:S01]  /*210d0*/  BSSY B1, `(.L_x_610) ;  /* 0x00000b5000017945 */ /* 0x000fe20003800000 */
[----:B--2---:R-:W-:-:S05]  /*210e0*/  SHF.R.S32.HI R63, RZ, 0x1f, R68 ;  /* 0x0000001fff3f7819 */ /* 0x004fca0000011444 */
[----:B------:R-:W-:-:S04]  /*210f0*/  IMAD R4, R63, UR4, RZ ;  /* 0x000000043f047c24 */ /* 0x000fc8000f8e02ff */
[C---:B------:R-:W-:Y:S02]  /*21100*/  IMAD R11, R68.reuse, UR5, R4 ;  /* 0x00000005440b7c24 */ /* 0x040fe4000f8e0204 */
[----:B------:R-:W-:Y:S01]  /*21110*/  IMAD.WIDE.U32 R4, R68, UR4, R2 ;  /* 0x0000000444047c25 */ /* 0x000fe2000f8e0002 */
[----:B------:R-:W-:Y:S01]  /*21120*/  SHF.L.U32 R2, R64, 0x3, RZ ;  /* 0x0000000340027819 */ /* 0x000fe200000006ff */
[----:B------:R-:W-:Y:S02]  /*21130*/  ULDC.64 UR4, c[0x0][0xb98] ;  /* 0x0002e60000047ab9 */ /* 0x000fe40000000a00 */
[----:B------:R-:W-:Y:S02]  /*21140*/  IMAD.IADD R5, R5, 0x1, R11 ;  /* 0x0000000105057824 */ /* 0x000fe400078e020b */
[----:B------:R-:W-:Y:S02]  /*21150*/  IMAD R13, R21, 0x40, R2 ;  /* 0x00000040150d7824 */ /* 0x000fe400078e0202 */
[----:B------:R-:W-:-:S02]  /*21160*/  IMAD R11, R20, R15, R25 ;  /* 0x0000000f140b7224 */ /* 0x000fc400078e0219 */
[----:B------:R-:W-:Y:S02]  /*21170*/  IMAD R6, R62, UR4, RZ ;  /* 0x000000043e067c24 */ /* 0x000fe4000f8e02ff */
[----:B------:R-:W-:-:S04]  /*21180*/  IMAD.WIDE.U32 R4, R65, UR4, R4 ;  /* 0x0000000441047c25 */ /* 0x000fc8000f8e0004 */
[----:B------:R-:W-:Y:S01]  /*21190*/  IMAD.WIDE R52, R13, 0x2, R52 ;  /* 0x000000020d347825 */ /* 0x000fe200078e0234 */
[----:B------:R-:W-:Y:S02]  /*211a0*/  SHF.R.S32.HI R13, RZ, 0x1f, R9 ;  /* 0x0000001fff0d7819 */ /* 0x000fe40000011409 */
[----:B------:R-:W-:Y:S01]  /*211b0*/  IADD3 R4, P0, R9, R4, RZ ;  /* 0x0000000409047210 */ /* 0x000fe20007f1e0ff */
[----:B------:R-:W-:Y:S01]  /*211c0*/  IMAD R8, R65, UR5, R6 ;  /* 0x0000000541087c24 */ /* 0x000fe2000f8e0206 */
[----:B------:R-:W-:Y:S01]  /*211d0*/  SHF.R.S32.HI R6, RZ, 0x1f, R11 ;  /* 0x0000001fff067819 */ /* 0x000fe2000001140b */
[----:B------:R-:W-:Y:S01]  /*211e0*/  ULDC.64 UR4, c[0x0][0xb88] ;  /* 0x0002e20000047ab9 */ /* 0x000fe20000000a00 */
[----:B------:R-:W-:Y:S02]  /*211f0*/  IADD3 R9, P5, R52, 0x1000, RZ ;  /* 0x0000100034097810 */ /* 0x000fe40007fbe0ff */
[----:B------:R-:W-:Y:S01]  /*21200*/  IADD3.X R5, R13, R5, R8, P0, !PT ;  /* 0x000000050d057210 */ /* 0x000fe200007fe408 */
[----:B------:R-:W-:Y:S01]  /*21210*/  IMAD R6, R6, UR4, RZ ;  /* 0x0000000406067c24 */ /* 0x000fe2000f8e02ff */
[----:B------:R-:W-:-:S02]  /*21220*/  LOP3.LUT P0, RZ, R10, 0x3, RZ, 0xc0, !PT ;  /* 0x000000030aff7812 */ /* 0x000fc4000780c0ff */
[----:B------:R-:W-:Y:S01]  /*21230*/  IADD3 R29, P3, R52, 0x4000, RZ ;  /* 0x00004000341d7810 */ /* 0x000fe20007f7e0ff */
[----:B------:R-:W-:Y:S01]  /*21240*/  IMAD R13, R11, UR5, R6 ;  /* 0x000000050b0d7c24 */ /* 0x000fe2000f8e0206 */
[----:B------:R-:W-:Y:S01]  /*21250*/  LOP3.LUT R8, R9, 0x380, RZ, 0xc0, !PT ;  /* 0x0000038009087812 */ /* 0x000fe200078ec0ff */
[----:B------:R-:W-:Y:S01]  /*21260*/  IMAD.WIDE.U32 R4, R11, UR4, R4 ;  /* 0x000000040b047c25 */ /* 0x000fe2000f8e0004 */
[----:B------:R-:W-:Y:S01]  /*21270*/  ULDC.64 UR4, c[0x0][0xb50] ;  /* 0x0002d40000047ab9 */ /* 0x000fe20000000a00 */
[----:B------:R-:W-:Y:S02]  /*21280*/  LOP3.LUT R28, R29, 0x380, RZ, 0xc0, !PT ;  /* 0x000003801d1c7812 */ /* 0x000fe400078ec0ff */
[----:B------:R-:W-:Y:S01]  /*21290*/  IMAD.IADD R5, R5, 0x1, R13 ;  /* 0x0000000105057824 */ /* 0x000fe200078e020d */
[----:B------:R-:W-:Y:S02]  /*212a0*/  LEA R6, P1, R4, UR4, 0x2 ;  /* 0x0000000404067c11 */ /* 0x000fe4000f8210ff */
[----:B------:R-:W-:-:S02]  /*212b0*/  IADD3 R13, P4, R52, 0x2000, RZ ;  /* 0x00002000340d7810 */ /* 0x000fc40007f9e0ff */
[----:B------:R-:W-:Y:S01]  /*212c0*/  LEA.HI.X R10, R4, UR5, R5, 0x2, P1 ;  /* 0x00000005040a7c11 */ /* 0x000fe200088f1405 */
[----:B------:R-:W-:Y:S01]  /*212d0*/  ULDC.64 UR4, c[0x0][0xaa0] ;  /* 0x0002a80000047ab9 */ /* 0x000fe20000000a00 */
[----:B------:R-:W-:Y:S01]  /*212e0*/  IADD3 R25, P1, R52, 0x3000, RZ ;  /* 0x0000300034197810 */ /* 0x000fe20007f3e0ff */
[----:B------:R-:W-:Y:S01]  /*212f0*/  SHFL.IDX PT, R50, R6, RZ, 0x1c1f ;  /* 0x001c1fff06327589 */ /* 0x000fe200000e0000 */
[----:B------:R-:W-:Y:S01]  /*21300*/  LOP3.LUT R12, R13, 0x380, RZ, 0xc0, !PT ;  /* 0x000003800d0c7812 */ /* 0x000fe200078ec0ff */
[----:B------:R-:W-:Y:S01]  /*21310*/  IMAD R4, R66, 0x80, R14 ;  /* 0x0000008042047824 */ /* 0x000fe200078e020e */
[----:B------:R-:W-:Y:S01]  /*21320*/  LOP3.LUT R24, R25, 0x380, RZ, 0xc0, !PT ;  /* 0x0000038019187812 */ /* 0x000fe200078ec0ff */
[----:B------:R-:W-:Y:S01]  /*21330*/  IMAD R3, R3, UR4, RZ ;  /* 0x0000000403037c24 */ /* 0x000fe2000f8e02ff */
[----:B------:R-:W-:Y:S01]  /*21340*/  SHF.R.U64 R8, R8, 0x3, RZ ;  /* 0x0000000308087819 */ /* 0x000fe200000012ff */
[----:B------:R-:W2:Y:S01]  /*21350*/  SHFL.IDX PT, R51, R10, RZ, 0x1c1f ;  /* 0x001c1fff0a337589 */ /* 0x000ea200000e0000 */
[----:B------:R-:W-:-:S02]  /*21360*/  SHF.R.U64 R24, R24, 0x3, RZ ;  /* 0x0000000318187819 */ /* 0x000fc400000012ff */
[----:B------:R-:W-:Y:S02]  /*21370*/  SHF.R.U64 R12, R12, 0x3, RZ ;  /* 0x000000030c0c7819 */ /* 0x000fe400000012ff */
[----:B------:R-:W-:Y:S01]  /*21380*/  SHF.R.U64 R28, R28, 0x3, RZ ;  /* 0x000000031c1c7819 */ /* 0x000fe200000012ff */
[----:B------:R-:W-:Y:S01]  /*21390*/  IMAD R3, R0, UR5, R3 ;  /* 0x0000000500037c24 */ /* 0x000fe2000f8e0203 */
[----:B------:R-:W-:Y:S01]  /*213a0*/  LOP3.LUT R24, R24, R25, RZ, 0x3c, !PT ;  /* 0x0000001918187212 */ /* 0x000fe200078e3cff */
[--C-:B------:R-:W-:Y:S01]  /*213b0*/  IMAD.X R25, RZ, RZ, R53.reuse, P1 ;  /* 0x000000ffff197224 */ /* 0x100fe200008e0635 */
[----:B------:R-:W-:Y:S01]  /*213c0*/  LOP3.LUT R8, R8, R9, RZ, 0x3c, !PT ;  /* 0x0000000908087212 */ /* 0x000fe200078e3cff */
[----:B------:R-:W-:Y:S01]  /*213d0*/  IMAD.WIDE.U32 R60, R0, UR4, RZ ;  /* 0x00000004003c7c25 */ /* 0x000fe2000f8e00ff */
[----:B------:R-:W-:Y:S01]  /*213e0*/  LOP3.LUT R12, R12, R13, RZ, 0x3c, !PT ;  /* 0x0000000d0c0c7212 */ /* 0x000fe200078e3cff */
[----:B------:R-:W-:Y:S01]  /*213f0*/  ULDC.64 UR4, c[0x0][0xae8] ;  /* 0x0002ba0000047ab9 */ /* 0x000fe20000000a00 */
[----:B------:R-:W-:Y:S01]  /*21400*/  IADD3.X R9, RZ, R53, RZ, P5, !PT ;  /* 0x00000035ff097210 */ /* 0x000fe20002ffe4ff */
[--C-:B------:R-:W-:Y:S01]  /*21410*/  IMAD.X R13, RZ, RZ, R53.reuse, P4 ;  /* 0x000000ffff0d7224 */ /* 0x100fe200020e0635 */
[----:B------:R-:W-:Y:S01]  /*21420*/  LOP3.LUT R28, R28, R29, RZ, 0x3c, !PT ;  /* 0x0000001d1c1c7212 */ /* 0x000fe200078e3cff */
[----:B------:R-:W-:Y:S01]  /*21430*/  IMAD.X R29, RZ, RZ, R53, P3 ;  /* 0x000000ffff1d7224 */ /* 0x000fe200018e0635 */
[----:B------:R-:W-:Y:S01]  /*21440*/  IADD3 R41, P1, R52, 0x7000, RZ ;  /* 0x0000700034297810 */ /* 0x000fe20007f3e0ff */
[----:B------:R4:W-:Y:S01]  /*21450*/  SHFL.IDX PT, R58, R6, 0x1, 0x1c1f ;  /* 0x003c1f00063a7f89 */ /* 0x0009e200000e0000 */
[----:B------:R-:W-:-:S02]  /*21460*/  LEA R0, R64, R21, 0x5 ;  /* 0x0000001540007211 */ /* 0x000fc400078e28ff */
[C---:B------:R-:W-:Y:S01]  /*21470*/  IADD3 R33, P5, R52.reuse, 0x5000, RZ ;  /* 0x0000500034217810 */ /* 0x040fe20007fbe0ff */
[----:B------:R-:W1:Y:S01]  /*21480*/  SHFL.IDX PT, R59, R10, 0x1, 0x1c1f ;  /* 0x003c1f000a3b7f89 */ /* 0x000e6200000e0000 */
[C---:B------:R-:W-:Y:S01]  /*21490*/  IADD3 R37, P4, R52.reuse, 0x6000, RZ ;  /* 0x0000600034257810 */ /* 0x040fe20007f9e0ff */
[----:B------:R-:W-:Y:S01]  /*214a0*/  IMAD.IADD R61, R61, 0x1, R3 ;  /* 0x000000013d3d7824 */ /* 0x000fe200078e0203 */
[----:B------:R-:W-:Y:S01]  /*214b0*/  IADD3 R45, P3, R52, 0x8000, RZ ;  /* 0x00008000342d7810 */ /* 0x000fe20007f7e0ff */
[----:B------:R-:W-:Y:S01]  /*214c0*/  IMAD R3, R63, UR4, RZ ;  /* 0x000000043f037c24 */ /* 0x000fe2000f8e02ff */
[----:B------:R-:W-:Y:S01]  /*214d0*/  LOP3.LUT R40, R41, 0x380, RZ, 0xc0, !PT ;  /* 0x0000038029287812 */ /* 0x000fe200078ec0ff */
[----:B------:R-:W-:Y:S01]  /*214e0*/  IMAD R64, R66, 0x80, R0 ;  /* 0x0000008042407824 */ /* 0x000fe200078e0200 */
[----:B------:R-:W-:Y:S02]  /*214f0*/  LOP3.LUT R32, R33, 0x380, RZ, 0xc0, !PT ;  /* 0x0000038021207812 */ /* 0x000fe400078ec0ff */
[----:B------:R-:W-:-:S02]  /*21500*/  LOP3.LUT R36, R37, 0x380, RZ, 0xc0, !PT ;  /* 0x0000038025247812 */ /* 0x000fc400078ec0ff */
[----:B------:R-:W-:Y:S01]  /*21510*/  LOP3.LUT R44, R45, 0x380, RZ, 0xc0, !PT ;  /* 0x000003802d2c7812 */ /* 0x000fe200078ec0ff */
[----:B------:R-:W-:Y:S01]  /*21520*/  IMAD R3, R68, UR5, R3 ;  /* 0x0000000544037c24 */ /* 0x000fe2000f8e0203 */
[----:B------:R-:W-:Y:S01]  /*21530*/  SHF.R.U64 R40, R40, 0x3, RZ ;  /* 0x0000000328287819 */ /* 0x000fe200000012ff */
[----:B------:R-:W-:Y:S01]  /*21540*/  IMAD.WIDE.U32 R60, R68, UR4, R60 ;  /* 0x00000004443c7c25 */ /* 0x000fe2000f8e003c */
[----:B------:R-:W-:Y:S01]  /*21550*/  SHF.R.U64 R32, R32, 0x3, RZ ;  /* 0x0000000320207819 */ /* 0x000fe200000012ff */
[----:B------:R-:W-:Y:S01]  /*21560*/  ULDC.64 UR4, c[0x0][0xaf0] ;  /* 0x0002bc0000047ab9 */ /* 0x000fe20000000a00 */
[----:B------:R-:W-:Y:S01]  /*21570*/  SHF.R.U64 R36, R36, 0x3, RZ ;  /* 0x0000000324247819 */ /* 0x000fe200000012ff */
[----:B0-----:R-:W-:Y:S01]  /*21580*/  @P2 IMAD.HI.U32 R0, R64, R69, RZ ;  /* 0x0000004540002227 */ /* 0x001fe200078e00ff */
[----:B------:R-:W-:Y:S02]  /*21590*/  SHF.R.U64 R44, R44, 0x3, RZ ;  /* 0x000000032c2c7819 */ /* 0x000fe400000012ff */
[----:B------:R-:W-:Y:S01]  /*215a0*/  LOP3.LUT R40, R40, R41, RZ, 0x3c, !PT ;  /* 0x0000002928287212 */ /* 0x000fe200078e3cff */
[----:B------:R-:W-:Y:S01]  /*215b0*/  IMAD.IADD R61, R61, 0x1, R3 ;  /* 0x000000013d3d7824 */ /* 0x000fe200078e0203 */
[----:B------:R-:W-:Y:S01]  /*215c0*/  LOP3.LUT R32, R32, R33, RZ, 0x3c, !PT ;  /* 0x0000002120207212 */ /* 0x000fe200078e3cff */
[--C-:B------:R-:W-:Y:S01]  /*215d0*/  IMAD.X R41, RZ, RZ, R53.reuse, P1 ;  /* 0x000000ffff297224 */ /* 0x100fe200008e0635 */
[----:B------:R-:W-:Y:S01]  /*215e0*/  LOP3.LUT R36, R36, R37, RZ, 0x3c, !PT ;  /* 0x0000002524247212 */ /* 0x000fe200078e3cff */
[----:B------:R-:W-:Y:S01]  /*215f0*/  IMAD.MOV.U32 R3, RZ, RZ, R64 ;  /* 0x000000ffff037224 */ /* 0x000fe200078e0040 */
[----:B------:R-:W-:Y:S01]  /*21600*/  LOP3.LUT R44, R44, R45, RZ, 0x3c, !PT ;  /* 0x0000002d2c2c7212 */ /* 0x000fe200078e3cff */
[----:B------:R-:W-:Y:S01]  /*21610*/  IMAD R62, R62, UR4, RZ ;  /* 0x000000043e3e7c24 */ /* 0x000fe2000f8e02ff */
[----:B------:R-:W-:Y:S01]  /*21620*/  IADD3.X R37, RZ, R53, RZ, P4, !PT ;  /* 0x00000035ff257210 */ /* 0x000fe200027fe4ff */
[--C-:B------:R-:W-:Y:S01]  /*21630*/  IMAD.X R33, RZ, RZ, R53.reuse, P5 ;  /* 0x000000ffff217224 */ /* 0x100fe200028e0635 */
[C---:B------:R-:W-:Y:S01]  /*21640*/  ISETP.GE.OR P1, PT, R4.reuse, R67, P0 ;  /* 0x000000430400720c */ /* 0x040fe20000726670 */
[----:B------:R-:W-:Y:S01]  /*21650*/  IMAD.X R45, RZ, RZ, R53, P3 ;  /* 0x000000ffff2d7224 */ /* 0x000fe200018e0635 */
[----:B---3--:R-:W-:Y:S01]  /*21660*/  @P2 SHF.R.U32.HI R3, RZ, R71, R0 ;  /* 0x00000047ff032219 */ /* 0x008fe20000011600 */
[----:B------:R-:W-:Y:S01]  /*21670*/  VIADD R4, R4, 0x8 ;  /* 0x0000000804047836 */ /* 0x000fe20000000000 */
[----:B------:R-:W-:-:S02]  /*21680*/  IADD3 R49, P5, R52, 0x9000, RZ ;  /* 0x0000900034317810 */ /* 0x000fc40007fbe0ff */
[C---:B------:R-:W-:Y:S01]  /*21690*/  IADD3 R55, P4, R52.reuse, 0xa000, RZ ;  /* 0x0000a00034377810 */ /* 0x040fe20007f9e0ff */
[C---:B------:R-:W-:Y:S01]  /*216a0*/  IMAD R63, R65.reuse, UR5, R62 ;  /* 0x00000005413f7c24 */ /* 0x040fe2000f8e023e */
[C---:B------:R-:W-:Y:S01]  /*216b0*/  IADD3 R7, P3, R52.reuse, 0xb000, RZ ;  /* 0x0000b00034077810 */ /* 0x040fe20007f7e0ff */
[----:B------:R-:W-:Y:S01]  /*216c0*/  IMAD.WIDE.U32 R60, R65, UR4, R60 ;  /* 0x00000004413c7c25 */ /* 0x000fe2000f8e003c */
[--C-:B------:R-:W-:Y:S01]  /*216d0*/  SHF.R.S32.HI R0, RZ, 0x1f, R3.reuse ;  /* 0x0000001fff007819 */ /* 0x100fe20000011403 */
[----:B------:R-:W-:Y:S01]  /*216e0*/  ULDC.64 UR4, c[0x0][0xae0] ;  /* 0x0002b80000047ab9 */ /* 0x000fe20000000a00 */
[----:B------:R-:W-:Y:S01]  /*216f0*/  LOP3.LUT R48, R49, 0x380, RZ, 0xc0, !PT ;  /* 0x0000038031307812 */ /* 0x000fe200078ec0ff */
[----:B------:R-:W-:Y:S01]  /*21700*/  IMAD.MOV R65, RZ, RZ, -R3 ;  /* 0x000000ffff417224 */ /* 0x000fe200078e0a03 */
[----:B------:R-:W-:Y:S01]  /*21710*/  LOP3.LUT R5, R52, 0x380, RZ, 0xc0, !PT ;  /* 0x0000038034057812 */ /* 0x000fe200078ec0ff */
[----:B------:R-:W-:Y:S01]  /*21720*/  IMAD.X R57, RZ, RZ, R53, P3 ;  /* 0x000000ffff397224 */ /* 0x000fe200018e0635 */
[----:B------:R-:W-:Y:S01]  /*21730*/  LOP3.LUT R54, R55, 0x380, RZ, 0xc0, !PT ;  /* 0x0000038037367812 */ /* 0x000fe200078ec0ff */
[----:B--2---:R0:W-:Y:S01]  /*21740*/  @!P1 ST.E desc[UR50][R50.64], R120 ;  /* 0x0000007832009985 */ /* 0x0041e2000c101932 */
[----:B------:R-:W-:-:S02]  /*21750*/  ISETP.GE.OR P0, PT, R4, R67, P0 ;  /* 0x000000430400720c */ /* 0x000fc40000706670 */
[----:B----4-:R-:W-:Y:S01]  /*21760*/  LOP3.LUT R6, R7, 0x380, RZ, 0xc0, !PT ;  /* 0x0000038007067812 */ /* 0x010fe200078ec0ff */
[----:B------:R-:W-:Y:S01]  /*21770*/  IMAD R0, R0, UR4, RZ ;  /* 0x0000000400007c24 */ /* 0x000fe2000f8e02ff */
[----:B------:R-:W-:Y:S01]  /*21780*/  IADD3 R61, R61, R63, RZ ;  /* 0x0000003f3d3d7210 */ /* 0x000fe20007ffe0ff */
[----:B------:R-:W-:Y:S01]  /*21790*/  IMAD R63, R20, R65, R64 ;  /* 0x00000041143f7224 */ /* 0x000fe200078e0240 */
[----:B------:R-:W-:Y:S02]  /*217a0*/  SHF.R.U64 R48, R48, 0x3, RZ ;  /* 0x0000000330307819 */ /* 0x000fe400000012ff */
[----:B------:R-:W-:Y:S02]  /*217b0*/  SHF.R.U64 R54, R54, 0x3, RZ ;  /* 0x0000000336367819 */ /* 0x000fe400000012ff */
[----:B------:R-:W-:Y:S02]  /*217c0*/  SHF.R.U64 R5, R5, 0x3, RZ ;  /* 0x0000000305057819 */ /* 0x000fe400000012ff */
[----:B------:R-:W-:Y:S01]  /*217d0*/  SHF.R.U64 R6, R6, 0x3, RZ ;  /* 0x0000000306067819 */ /* 0x000fe200000012ff */
[----:B------:R-:W-:Y:S01]  /*217e0*/  IMAD R65, R3, UR5, R0 ;  /* 0x0000000503417c24 */ /* 0x000fe2000f8e0200 */
[----:B------:R-:W-:Y:S01]  /*217f0*/  LOP3.LUT R48, R48, R49, RZ, 0x3c, !PT ;  /* 0x0000003130307212 */ /* 0x000fe200078e3cff */
[----:B-1----:R1:W-:Y:S01]  /*21800*/  @!P0 ST.E desc[UR50][R58.64], R121 ;  /* 0x000000793a008985 */ /* 0x0023e2000c101932 */
[----:B------:R-:W-:Y:S01]  /*21810*/  LOP3.LUT R54, R54, R55, RZ, 0x3c, !PT ;  /* 0x0000003736367212 */ /* 0x000fe200078e3cff */
[--C-:B------:R-:W-:Y:S01]  /*21820*/  IMAD.X R55, RZ, RZ, R53.reuse, P4 ;  /* 0x000000ffff377224 */ /* 0x100fe200020e0635 */
[----:B------:R-:W-:Y:S01]  /*21830*/  LOP3.LUT R4, R5, R52, RZ, 0x3c, !PT ;  /* 0x0000003405047212 */ /* 0x000fe200078e3cff */
[----:B------:R-:W-:Y:S01]  /*21840*/  IMAD.MOV.U32 R5, RZ, RZ, R53 ;  /* 0x000000ffff057224 */ /* 0x000fe200078e0035 */
[----:B------:R-:W-:Y:S01]  /*21850*/  IADD3.X R49, RZ, R53, RZ, P5, !PT ;  /* 0x00000035ff317210 */ /* 0x000fe20002ffe4ff */
[----:B------:R-:W-:Y:S01]  /*21860*/  IMAD.WIDE.U32 R60, R3, UR4, R60 ;  /* 0x00000004033c7c25 */ /* 0x000fe2000f8e003c */
[----:B------:R-:W-:Y:S01]  /*21870*/  LOP3.LUT R56, R6, R7, RZ, 0x3c, !PT ;  /* 0x0000000706387212 */ /* 0x000fe200078e3cff */
[----:B------:R-:W-:Y:S01]  /*21880*/  ULDC.64 UR4, c[0x0][0xad8] ;  /* 0x0002b60000047ab9 */ /* 0x000fe20000000a00 */
[----:B------:R-:W-:Y:S01]  /*21890*/  SHF.R.S32.HI R0, RZ, 0x1f, R63 ;  /* 0x0000001fff007819 */ /* 0x000fe2000001143f */
[----:B------:R-:W-:Y:S01]  /*218a0*/  IMAD.IADD R61, R61, 0x1, R65 ;  /* 0x000000013d3d7824 */ /* 0x000fe200078e0241 */
[----:B------:R-:W5:Y:S03]  /*218b0*/  LD.E.128 R4, desc[UR50][R4.64] ;  /* 0x0000003204047980 */ /* 0x000f66000c101d00 */
[----:B------:R-:W-:Y:S01]  /*218c0*/  IMAD R0, R0, UR4, RZ ;  /* 0x0000000400007c24 */ /* 0x000fe2000f8e02ff */
[----:B------:R-:W5:Y:S01]  /*218d0*/  LD.E.128 R8, desc[UR50][R8.64] ;  /* 0x0000003208087980 */ /* 0x000f62000c101d00 */
[----:B------:R-:W-:-:S03]  /*218e0*/  IMAD R66, R66, 0x80, R21 ;  /* 0x0000008042427824 */ /* 0x000fc600078e0215 */
[----:B------:R-:W5:Y:S01]  /*218f0*/  LD.E.128 R12, desc[UR50][R12.64] ;  /* 0x000000320c0c7980 */ /* 0x000f62000c101d00 */
[----:B------:R-:W-:-:S03]  /*21900*/  IMAD R65, R63, UR5, R0 ;  /* 0x000000053f417c24 */ /* 0x000fc6000f8e0200 */
[----:B------:R-:W5:Y:S01]  /*21910*/  LD.E.128 R24, desc[UR50][R24.64] ;  /* 0x0000003218187980 */ /* 0x000f62000c101d00 */
[----:B------:R-:W-:Y:S01]  /*21920*/  IMAD.WIDE.U32 R20, R63, UR4, R60 ;  /* 0x000000043f147c25 */ /* 0x000fe2000f8e003c */
[----:B------:R-:W-:Y:S02]  /*21930*/  ULDC.64 UR4, c[0x0][0xa80] ;  /* 0x0002a00000047ab9 */ /* 0x000fe40000000a00 */
[----:B------:R-:W5:Y:S04]  /*21940*/  LD.E.128 R28, desc[UR50][R28.64] ;  /* 0x000000321c1c7980 */ /* 0x000f68000c101d00 */
[----:B------:R-:W5:Y:S04]  /*21950*/  LD.E.128 R32, desc[UR50][R32.64] ;  /* 0x0000003220207980 */ /* 0x000f68000c101d00 */
[----:B------:R-:W5:Y:S04]  /*21960*/  LD.E.128 R36, desc[UR50][R36.64] ;  /* 0x0000003224247980 */ /* 0x000f68000c101d00 */
[----:B------:R-:W5:Y:S04]  /*21970*/  LD.E.128 R40, desc[UR50][R40.64] ;  /* 0x0000003228287980 */ /* 0x000f68000c101d00 */
[----:B------:R-:W5:Y:S04]  /*21980*/  LD.E.128 R44, desc[UR50][R44.64] ;  /* 0x000000322c2c7980 */ /* 0x000f68000c101d00 */
[----:B0-----:R-:W5:Y:S04]  /*21990*/  LD.E.128 R48, desc[UR50][R48.64] ;  /* 0x0000003230307980 */ /* 0x001f68000c101d00 */
[----:B------:R-:W5:Y:S04]  /*219a0*/  LD.E.128 R52, desc[UR50][R54.64] ;  /* 0x0000003236347980 */ /* 0x000f68000c101d00 */
[----:B-1----:R-:W5:Y:S01]  /*219b0*/  LD.E.128 R56, desc[UR50][R56.64] ;  /* 0x0000003238387980 */ /* 0x002f62000c101d00 */
[----:B------:R-:W-:Y:S01]  /*219c0*/  VIADD R3, R66, 0x20 ;  /* 0x0000002042037836 */ /* 0x000fe20000000000 */
[----:B------:R-:W-:Y:S01]  /*219d0*/  IADD3 R21, R21, R65, RZ ;  /* 0x0000004115157210 */ /* 0x000fe20007ffe0ff */
[----:B------:R-:W-:Y:S01]  /*219e0*/  VIADD R0, R18, 0x33420 ;  /* 0x0003342012007836 */ /* 0x000fe20000000000 */
[----:B------:R-:W-:Y:S01]  /*219f0*/  @!PT LDS RZ, [RZ] ;  /* 0x00000000fffff984 */ /* 0x000fe20000000800 */
[----:B------:R-:W-:Y:S01]  /*21a00*/  @!PT LDS RZ, [RZ] ;  /* 0x00000000fffff984 */ /* 0x000fe20000000800 */
[----:B------:R-:W-:Y:S01]  /*21a10*/  @!PT LDS RZ, [RZ] ;  /* 0x00000000fffff984 */ /* 0x000fe20000000800 */
[----:B------:R-:W-:Y:S01]  /*21a20*/  @!PT LDS RZ, [RZ] ;  /* 0x00000000fffff984 */ /* 0x000fe20000000800 */
[----:B------:R0:W-:Y:S06]  /*21a30*/  MEMBAR.ALL.CTA ;  /* 0x0000000000007992 */ /* 0x0001ec0000008000 */
[----:B0-----:R-:W0:Y:S01]  /*21a40*/  FENCE.VIEW.ASYNC.S ;  /* 0x00000000000073c6 */ /* 0x001e220000000000 */
[----:B------:R-:W-:Y:S01]  /*21a50*/  LEA R64, P2, R20, UR4, 0x1 ;  /* 0x0000000414407c11 */ /* 0x000fe2000f8408ff */
[----:B------:R-:W-:Y:S01]  /*21a60*/  VIADD R60, R66, 0x40 ;  /* 0x00000040423c7836 */ /* 0x000fe20000000000 */
[-C--:B------:R-:W-:Y:S01]  /*21a70*/  ISETP.GE.AND P1, PT, R3, R67.reuse, PT ;  /* 0x000000430300720c */ /* 0x080fe20003f26270 */
[----:B------:R-:W-:Y:S01]  /*21a80*/  VIADD R68, R2, 0x40 ;  /* 0x0000004002447836 */ /* 0x000fe20000000000 */
[----:B------:R-:W-:Y:S01]  /*21a90*/  LEA.HI.X R3, R20, UR5, R21, 0x1, P2 ;  /* 0x0000000514037c11 */ /* 0x000fe200090f0c15 */
[----:B------:R-:W-:Y:S01]  /*21aa0*/  VIADD R70, R2, 0x80 ;  /* 0x0000008002467836 */ /* 0x000fe20000000000 */
[----:B------:R-:W-:Y:S01]  /*21ab0*/  ISETP.GE.AND P2, PT, R66, R67, PT ;  /* 0x000000434200720c */ /* 0x000fe20003f46270 */
[----:B0-----:R0:W1:Y:S01]  /*21ac0*/  SHFL.IDX PT, R65, R64, RZ, 0x181f ;  /* 0x00181fff40417589 */ /* 0x00106200000e0000 */
[----:B------:R-:W-:-:S02]  /*21ad0*/  PRMT R0, RZ, 0x654, R0 ;  /* 0x00000654ff007816 */ /* 0x000fc40000000000 */
[----:B------:R-:W-:Y:S01]  /*21ae0*/  ISETP.GE.AND P0, PT, R60, R67, PT ;  /* 0x000000433c00720c */ /* 0x000fe20003f06270 */
[----:B------:R0:W2:Y:S01]  /*21af0*/  SHFL.IDX PT, R63, R3, RZ, 0x181f ;  /* 0x00181fff033f7589 */ /* 0x0000a200000e0000 */
[----:B------:R-:W-:Y:S02]  /*21b00*/  SHF.R.S32.HI R72, RZ, 0x1f, R2 ;  /* 0x0000001fff487819 */ /* 0x000fe40000011402 */
[----:B------:R-:W-:Y:S02]  /*21b10*/  SHF.R.S32.HI R69, RZ, 0x1f, R68 ;  /* 0x0000001fff457819 */ /* 0x000fe40000011444 */
[----:B------:R-:W-:Y:S01]  /*21b20*/  SHF.R.S32.HI R71, RZ, 0x1f, R70 ;  /* 0x0000001fff477819 */ /* 0x000fe20000011446 */
[----:B------:R0:W-:Y:S02]  /*21b30*/  SYNCS.ARRIVE.TRANS64.RED.A1T0 RZ, [R0+URZ], RZ ;  /* 0x000000ff00ff79a7 */ /* 0x0001e4000810043f */
[----:B------:R-:W-:Y:S05]  /*21b40*/  @P2 BRA `(.L_x_611) ;  /* 0x0000000000342947 */ /* 0x000fea0003800000 */
[----:B------:R-:W-:Y:S02]  /*21b50*/  ULDC UR4, c[0x0][0xac8] ;  /* 0x0002b20000047ab9 */ /* 0x000fe40000000800 */
[----:B------:R-:W-:Y:S02]  /*21b60*/  ISETP.GE.AND P4, PT, R2, UR4, PT ;  /* 0x0000000402007c0c */ /* 0x000fe4000bf86270 */
[----:B------:R-:W-:Y:S02]  /*21b70*/  ISETP.GE.AND P3, PT, R68, UR4, PT ;  /* 0x0000000444007c0c */ /* 0x000fe4000bf66270 */
[----:B------:R-:W-:-:S09]  /*21b80*/  ISETP.GE.AND P2, PT, R70, UR4, PT ;  /* 0x0000000446007c0c */ /* 0x000fd2000bf46270 */
[----:B-1----:R-:W-:-:S04]  /*21b90*/  @!P4 LEA R20, P5, R2, R65, 0x1 ;  /* 0x000000410214c211 */ /* 0x002fc800078a08ff */
[----:B--2---:R-:W-:Y:S02]  /*21ba0*/  @!P4 LEA.HI.X R21, R2, R63, R72, 0x1, P5 ;  /* 0x0000003f0215c211 */ /* 0x004fe400028f0c48 */
[----:B------:R-:W-:-:S03]  /*21bb0*/  @!P3 LEA R60, P5, R68, R65, 0x1 ;  /* 0x00000041443cb211 */ /* 0x000fc600078a08ff */
[----:B-----5:R3:W-:Y:S01]  /*21bc0*/  @!P4 ST.E.128 desc[UR50][R20.64], R4 ;  /* 0x000000041400c985 */ /* 0x0207e2000c101d32 */
[----:B------:R-:W-:Y:S02]  /*21bd0*/  @!P3 LEA.HI.X R61, R68, R63, R69, 0x1, P5 ;  /* 0x0000003f443db211 */ /* 0x000fe400028f0c45 */
[----:B------:R-:W-:-:S03]  /*21be0*/  @!P2 LEA R62, P5, R70, R65, 0x1 ;  /* 0x00000041463ea211 */ /* 0x000fc600078a08ff */
[----:B------:R3:W-:Y:S01]  /*21bf0*/  @!P3 ST.E.128 desc[UR50][R60.64], R28 ;  /* 0x0000001c3c00b985 */ /* 0x0007e2000c101d32 */
[----:B------:R-:W-:-:S05]  /*21c00*/  @!P2 LEA.HI.X R63, R70, R63, R71, 0x1, P5 ;  /* 0x0000003f463fa211 */ /* 0x000fca00028f0c47 */
[----:B------:R3:W-:Y:S04]  /*21c10*/  @!P2 ST.E.128 desc[UR50][R62.64], R44 ;  /* 0x0000002c3e00a985 */ /* 0x0007e8000c101d32 */
.L_x_611:
[----:B------:R-:W-:Y:S05]  /*21c20*/  BSYNC B1 ;  /* 0x0000000000017941 */ /* 0x000fea0003800000 */
.L_x_610:
[----:B---3--:R3:W4:Y:S01]  /*21c30*/  SHFL.IDX PT, R21, R3, 0x1, 0x181f ;  /* 0x00381f0003157f89 */ /* 0x00872200000e0000 */
[----:B------:R-:W-:Y:S03]  /*21c40*/  BSSY B1, `(.L_x_612) ;  /* 0x0000010000017945 */ /* 0x000fe60003800000 */
[----:B-----5:R3:W0:Y:S01]  /*21c50*/  SHFL.IDX PT, R7, R64, 0x1, 0x181f ;  /* 0x00381f0040077f89 */ /* 0x02062200000e0000 */
[----:B------:R-:W-:Y:S05]  /*21c60*/  @P1 BRA `(.L_x_613) ;  /* 0x0000000000341947 */ /* 0x000fea0003800000 */
[----:B------:R-:W-:Y:S02]  /*21c70*/  ULDC UR4, c[0x0][0xac8] ;  /* 0x0002b20000047ab9 */ /* 0x000fe40000000800 */
[----:B------:R-:W-:Y:S02]  /*21c80*/  ISETP.GE.AND P3, PT, R2, UR4, PT ;  /* 0x0000000402007c0c */ /* 0x000fe4000bf66270 */
[----:B------:R-:W-:Y:S02]  /*21c90*/  ISETP.GE.AND P2, PT, R68, UR4, PT ;  /* 0x0000000444007c0c */ /* 0x000fe4000bf46270 */
[----:B------:R-:W-:-:S09]  /*21ca0*/  ISETP.GE.AND P1, PT, R70, UR4, PT ;  /* 0x0000000446007c0c */ /* 0x000fd2000bf26270 */
[-C--:B0-----:R-:W-:Y:S02]  /*21cb0*/  @!P3 LEA R4, P5, R2, R7.reuse, 0x1 ;  /* 0x000000070204b211 */ /* 0x081fe400078a08ff */
[----:B------:R-:W-:Y:S02]  /*21cc0*/  @!P2 LEA R6, P4, R68, R7, 0x1 ;  /* 0x000000074406a211 */ /* 0x000fe400078808ff */
[----:B----4-:R-:W-:Y:S02]  /*21cd0*/  @!P3 LEA.HI.X R5, R2, R21, R72, 0x1, P5 ;  /* 0x000000150205b211 */ /* 0x010fe400028f0c48 */
[----:B------:R-:W-:Y:S02]  /*21ce0*/  @!P1 LEA R20, P5, R70, R7, 0x1 ;  /* 0x0000000746149211 */ /* 0x000fe400078a08ff */
[-C--:B------:R-:W-:Y:S01]  /*21cf0*/  @!P2 LEA.HI.X R7, R68, R21.reuse, R69, 0x1, P4 ;  /* 0x000000154407a211 */ /* 0x080fe200020f0c45 */
[----:B------:R0:W-:Y:S01]  /*21d00*/  @!P3 ST.E.128 desc[UR50][R4.64], R8 ;  /* 0x000000080400b985 */ /* 0x0001e2000c101d32 */
[----:B------:R-:W-:-:S03]  /*21d10*/  @!P1 LEA.HI.X R21, R70, R21, R71, 0x1, P5 ;  /* 0x0000001546159211 */ /* 0x000fc600028f0c47 */
[----:B------:R0:W-:Y:S04]  /*21d20*/  @!P2 ST.E.128 desc[UR50][R6.64], R32 ;  /* 0x000000200600a985 */ /* 0x0001e8000c101d32 */
[----:B------:R0:W-:Y:S02]  /*21d30*/  @!P1 ST.E.128 desc[UR50][R20.64], R48 ;  /* 0x0000003014009985 */ /* 0x0001e4000c101d32 */
.L_x_613:
[----:B------:R-:W-:Y:S05]  /*21d40*/  BSYNC B1 ;  /* 0x0000000000017941 */ /* 0x000fea0003800000 */
.L_x_612:
[----:B0-----:R0:W0:Y:S01]  /*21d50*/  SHFL.IDX PT, R9, R3, 0x2, 0x181f ;  /* 0x00581f0003097f89 */ /* 0x00102200000e0000 */
[----:B------:R-:W-:Y:S03]  /*21d60*/  BSSY B1, `(.L_x_614) ;  /* 0x0000010000017945 */ /* 0x000fe60003800000 */
[----:B------:R0:W0:Y:S01]  /*21d70*/  SHFL.IDX PT, R5, R64, 0x2, 0x181f ;  /* 0x00581f0040057f89 */ /* 0x00002200000e0000 */
[----:B------:R-:W-:Y:S05]  /*21d80*/  @P0 BRA `(.L_x_615) ;  /* 0x0000000000340947 */ /* 0x000fea0003800000 */
[----:B------:R-:W-:Y:S02]  /*21d90*/  ULDC UR4, c[0x0][0xac8] ;  /* 0x0002b20000047ab9 */ /* 0x000fe40000000800 */
[----:B------:R-:W-:Y:S02]  /*21da0*/  ISETP.GE.AND P3, PT, R2, UR4, PT ;  /* 0x0000000402007c0c */ /* 0x000fe4000bf66270 */
[----:B------:R-:W-:Y:S02]  /*21db0*/  ISETP.GE.AND P4, PT, R68, UR4, PT ;  /* 0x0000000444007c0c */ /* 0x000fe4000bf86270 */
[----:B------:R-:W-:-:S09]  /*21dc0*/  ISETP.GE.AND P5, PT, R70, UR4, PT ;  /* 0x0000000446007c0c */ /* 0x000fd2000bfa6270 */
[-C--:B0-----:R-:W-:Y:S02]  /*21dd0*/  @!P3 LEA R4, P0, R2, R5.reuse, 0x1 ;  /* 0x000000050204b211 */ /* 0x081fe400078008ff */
[-C--:B------:R-:W-:Y:S02]  /*21de0*/  @!P4 LEA R6, P1, R68, R5.reuse, 0x1 ;  /* 0x000000054406c211 */ /* 0x080fe400078208ff */
[----:B------:R-:W-:Y:S02]  /*21df0*/  @!P5 LEA R8, P2, R70, R5, 0x1 ;  /* 0x000000054608d211 */ /* 0x000fe400078408ff */
[-C--:B------:R-:W-:Y:S02]  /*21e00*/  @!P3 LEA.HI.X R5, R2, R9.reuse, R72, 0x1, P0 ;  /* 0x000000090205b211 */ /* 0x080fe400000f0c48 */
[-C--:B------:R-:W-:Y:S02]  /*21e10*/  @!P4 LEA.HI.X R7, R68, R9.reuse, R69, 0x1, P1 ;  /* 0x000000094407c211 */ /* 0x080fe400008f0c45 */
[----:B------:R-:W-:Y:S01]  /*21e20*/  @!P5 LEA.HI.X R9, R70, R9, R71, 0x1, P2 ;  /* 0x000000094609d211 */ /* 0x000fe200010f0c47 */
[----:B------:R0:W-:Y:S04]  /*21e30*/  @!P3 ST.E.128 desc[UR50][R4.64], R12 ;  /* 0x0000000c0400b985 */ /* 0x0001e8000c101d32 */
[----:B------:R0:W-:Y:S04]  /*21e40*/  @!P4 ST.E.128 desc[UR50][R6.64], R36 ;  /* 0x000000240600c985 */ /* 0x0001e8000c101d32 */
[----:B------:R0:W-:Y:S02]  /*21e50*/  @!P5 ST.E.128 desc[UR50][R8.64], R52 ;  /* 0x000000340800d985 */ /* 0x0001e4000c101d32 */
.L_x_615:
[----:B------:R-:W-:Y:S05]  /*21e60*/  BSYNC B1 ;  /* 0x0000000000017941 */ /* 0x000fea0003800000 */
.L_x_614:
[----:B------:R-:W-:Y:S01]  /*21e70*/  VIADD R0, R66, 0x60 ;  /* 0x0000006042007836 */ /* 0x000fe20000000000 */
[----:B0--3--:R-:W0:Y:S04]  /*21e80*/  SHFL.IDX PT, R3, R3, 0x3, 0x181f ;  /* 0x00781f0003037f89 */ /* 0x009e2800000e0000 */
[----:B------:R-:W-:Y:S01]  /*21e90*/  ISETP.GE.AND P0, PT, R0, R67, PT ;  /* 0x000000430000720c */ /* 0x000fe20003f06270 */
[----:B------:R3:W0:-:S12]  /*21ea0*/  SHFL.IDX PT, R9, R64, 0x3, 0x181f ;  /* 0x00781f0040097f89 */ /* 0x00061800000e0000 */
[----:B---3--:R-:W-:Y:S05]  /*21eb0*/  @P0 BRA `(.L_x_616) ;  /* 0x0000000c00940947 */ /* 0x008fea0003800000 */
[----:B------:R-:W-:Y:S02]  /*21ec0*/  ULDC UR4, c[0x0][0xac8] ;  /* 0x0002b20000047ab9 */ /* 0x000fe40000000800 */
[----:B------:R-:W-:Y:S02]  /*21ed0*/  ISETP.GE.AND P2, PT, R2, UR4, PT ;  /* 0x0000000402007c0c */ /* 0x000fe4000bf46270 */
[----:B------:R-:W-:-:S11]  /*21ee0*/  ISETP.GE.AND P3, PT, R68, UR4, PT ;  /* 0x0000000444007c0c */ /* 0x000fd6000bf66270 */
[-C--:B0-----:R-:W-:Y:S02]  /*21ef0*/  @!P2 LEA R4, P0, R2, R9.reuse, 0x1 ;  /* 0x000000090204a211 */ /* 0x081fe400078008ff */
[----:B------:R-:W-:Y:S02]  /*21f00*/  @!P3 LEA R6, P1, R68, R9, 0x1 ;  /* 0x000000094406b211 */ /* 0x000fe400078208ff */
[-C--:B------:R-:W-:Y:S02]  /*21f10*/  @!P2 LEA.HI.X R5, R2, R3.reuse, R72, 0x1, P0 ;  /* 0x000000030205a211 */ /* 0x080fe400000f0c48 */
[----:B------:R-:W-:Y:S02]  /*21f20*/  @!P3 LEA.HI.X R7, R68, R3, R69, 0x1, P1 ;  /* 0x000000034407b211 */ /* 0x000fe400008f0c45 */
[----:B------:R-:W-:Y:S01]  /*21f30*/  ISETP.GE.AND P0, PT, R70, UR4, PT ;  /* 0x0000000446007c0c */ /* 0x000fe2000bf06270 */
[----:B------:R3:W-:Y:S04]  /*21f40*/  @!P2 ST.E.128 desc[UR50][R4.64], R24 ;  /* 0x000000180400a985 */ /* 0x0007e8000c101d32 */
[----:B------:R3:W-:Y:S08]  /*21f50*/  @!P3 ST.E.128 desc[UR50][R6.64], R40 ;  /* 0x000000280600b985 */ /* 0x0007f0000c101d32 */
[----:B------:R-:W-:Y:S05]  /*21f60*/  @P0 BRA `(.L_x_616) ;  /* 0x0000000c00680947 */ /* 0x000fea0003800000 */
[----:B------:R-:W-:-:S04]  /*21f70*/  LEA R2, P0, R70, R9, 0x1 ;  /* 0x0000000946027211 */ /* 0x000fc800078008ff */
[----:B------:R-:W-:-:S05]  /*21f80*/  LEA.HI.X R3, R70, R3, R71, 0x1, P0 ;  /* 0x0000000346037211 */ /* 0x000fca00000f0c47 */
[----:B------:R0:W-:Y:S01]  /*21f90*/  ST.E.128 desc[UR50][R2.64], R56 ;  /* 0x0000003802007985 */ /* 0x0001e2000c101d32 */
[----:B------:R-:W-:Y:S05]  /*21fa0*/  BRA `(.L_x_616) ;  /* 0x0000000c00587947 */ /* 0x000fea0003800000 */
.L_x_607:
[----:B------:R-:W2:Y:S01]  /*21fb0*/  LDL R11, [R1+0x48] ;  /* 0x00004800010b7983 */ /* 0x000ea20000100800 */
[----:B------:R-:W-:-:S03]  /*21fc0*/  ULDC.64 UR4, c[0x0][0xc00] ;  /* 0x0003000000047ab9 */ /* 0x000fc60000000a00 */
[----:B------:R-:W3:Y:S01]  /*21fd0*/  LDL R9, [R1+0x50] ;  /* 0x0000500001097983 */ /* 0x000ee20000100800 */
[----:B------:R-:W-:Y:S01]  /*21fe0*/  ISETP.NE.U32.AND P0, PT, RZ, UR4, PT ;  /* 0x00000004ff007c0c */ /* 0x000fe2000bf05070 */
[----:B------:R-:W-:Y:S01]  /*21ff0*/  IMAD.MOV.U32 R0, RZ, RZ, RZ ;  /* 0x000000ffff007224 */ /* 0x000fe200078e00ff */
[----:B------:R-:W4:Y:S02]  /*22000*/  LDC R25, c[0x0][0xbe8] ;  /* 0x0002fa00ff197b82 */ /* 0x000f240000000800 */
[----:B------:R-:W-:Y:S02]  /*22010*/  ISETP.NE.AND.EX P0, PT, RZ, UR5, PT, P0 ;  /* 0x00000005ff007c0c */ /* 0x000fe4000bf05300 */
[C---:B--2---:R-:W-:Y:S02]  /*22020*/  SHF.L.U32 R4, R11.reuse, 0x2, RZ ;  /* 0x000000020b047819 */ /* 0x044fe400000006ff */
[----:B---3--:R-:W-:Y:S02]  /*22030*/  SHF.L.U64.HI R5, R11, 0x2, R9 ;  /* 0x000000020b057819 */ /* 0x008fe40000010209 */
[----:B------:R-:W-:-:S04]  /*22040*/  IADD3 R2, P1, R4, UR4, RZ ;  /* 0x0000000404027c10 */ /* 0x000fc8000ff3e0ff */
[----:B------:R-:W-:Y:S01]  /*22050*/  IADD3.X R3, R5, UR5, RZ, P1, !PT ;  /* 0x0000000505037c10 */ /* 0x000fe20008ffe4ff */
[----:B------:R-:W-:Y:S02]  /*22060*/  ULDC.64 UR4, c[0x0][0xc08] ;  /* 0x0003020000047ab9 */ /* 0x000fe40000000a00 */
[----:B------:R-:W-:Y:S02]  /*22070*/  ISETP.NE.U32.AND P1, PT, RZ, UR4, PT ;  /* 0x00000004ff007c0c */ /* 0x000fe4000bf25070 */
[----:B------:R2:W5:Y:S02]  /*22080*/  @P0 LDG.E R0, desc[UR50][R2.64] ;  /* 0x0000003202000981 */ /* 0x000564000c1e1900 */
[----:B------:R-:W-:-:S13]  /*22090*/  ISETP.NE.AND.EX P1, PT, RZ, UR5, PT, P1 ;  /* 0x00000005ff007c0c */ /* 0x000fda000bf25310 */
[----:B------:R-:W-:Y:S01]  /*220a0*/  @P1 IADD3 R4, P2, R4, UR4, RZ ;  /* 0x0000000404041c10 */ /* 0x000fe2000ff5e0ff */
[----:B------:R-:W-:Y:S02]  /*220b0*/  ULDC UR4, c[0x0][0xa88] ;  /* 0x0002a20000047ab9 */ /* 0x000fe40000000800 */
[----:B------:R-:W-:Y:S01]  /*220c0*/  IMAD.U32 R6, RZ, RZ, UR4 ;  /* 0x00000004ff067e24 */ /* 0x000fe2000f8e00ff */
[----:B------:R-:W-:-:S05]  /*220d0*/  @P1 IADD3.X R5, R5, UR5, RZ, P2, !PT ;  /* 0x0000000505051c10 */ /* 0x000fca00097fe4ff */
[----:B------:R2:W5:Y:S01]  /*220e0*/  @P1 LDG.E R6, desc[UR50][R4.64] ;  /* 0x0000003204061981 */ /* 0x000562000c1e1900 */
[----:B----4-:R-:W-:Y:S01]  /*220f0*/  ISETP.NE.AND P2, PT, R25, 0x1, PT ;  /* 0x000000011900780c */ /* 0x010fe20003f45270 */
[----:B------:R-:W3:-:S12]  /*22100*/  S2R R8, SR_TID.X ;  /* 0x0000000000087919 */ /* 0x000ed80000002100 */
[----:B------:R-:W4:Y:S01]  /*22110*/  @P2 LDC R27, c[0x0][0xbec] ;  /* 0x0002fb00ff1b2b82 */ /* 0x000f220000000800 */
[----:B---3--:R-:W-:-:S05]  /*22120*/  VIADD R14, R8, 0xffffff80 ;  /* 0xffffff80080e7836 */ /* 0x008fca0000000000 */
[----:B------:R-:W-:Y:S02]  /*22130*/  ISETP.GE.AND P3, PT, R14, 0x80, PT ;  /* 0x000000800e00780c */ /* 0x000fe40003f66270 */
[----:B------:R-:W-:Y:S01]  /*22140*/  SHF.R.S32.HI R7, RZ, 0x1f, R14 ;  /* 0x0000001fff077819 */ /* 0x000fe2000001140e */
[----:B--2---:R-:W-:Y:S10]  /*22150*/  @P1 BRA `(.L_x_617) ;  /* 0x0000000000101947 */ /* 0x004ff40003800000 */
[----:B------:R-:W-:Y:S05]  /*22160*/  @!P0 BRA `(.L_x_617) ;  /* 0x00000000000c8947 */ /* 0x000fea0003800000 */
[----:B------:R-:W2:Y:S04]  /*22170*/  LDG.E R5, desc[UR50][R2.64] ;  /* 0x0000003202057981 */ /* 0x000ea8000c1e1900 */
[----:B-----5:R-:W2:Y:S02]  /*22180*/  LDG.E R6, desc[UR50][R2.64+0x4] ;  /* 0x0000043202067981 */ /* 0x020ea4000c1e1900 */
[----:B--2---:R-:W-:-:S07]  /*22190*/  IMAD.IADD R6, R6, 0x1, -R5 ;  /* 0x0000000106067824 */ /* 0x004fce00078e0a05 */
.L_x_617:
[----:B------:R-:W2:Y:S04]  /*221a0*/  LDL R26, [R1+0x4c] ;  /* 0x00004c00011a7983 */ /* 0x000ea80000100800 */
[----:B------:R3:W5:Y:S01]  /*221b0*/  LDL R24, [R1+0x54] ;  /* 0x0000540001187983 */ /* 0x0007620000100800 */
[----:B------:R-:W-:Y:S01]  /*221c0*/  LEA.HI R20, R7, R14, RZ, 0x3 ;  /* 0x0000000e07147211 */ /* 0x000fe200078f18ff */
[----:B------:R-:W-:Y:S01]  /*221d0*/  BSSY B1, `(.L_x_618) ;  /* 0x000002e000017945 */ /* 0x000fe20003800000 */
[----:B------:R-:W-:Y:S02]  /*221e0*/  SEL R13, R11, RZ, !P0 ;  /* 0x000000ff0b0d7207 */ /* 0x000fe40004000000 */
[----:B------:R-:W-:Y:S02]  /*221f0*/  SEL R12, R9, RZ, !P0 ;  /* 0x000000ff090c7207 */ /* 0x000fe40004000000 */
[----:B------:R-:W-:-:S02]  /*22200*/  LOP3.LUT R29, R20, 0xfffffff8, RZ, 0xc0, !PT ;  /* 0xfffffff8141d7812 */ /* 0x000fc400078ec0ff */
[----:B-----5:R-:W-:Y:S02]  /*22210*/  SHF.R.S32.HI R11, RZ, 0x1f, R0 ;  /* 0x0000001fff0b7819 */ /* 0x020fe40000011400 */
[----:B--2---:R-:W-:Y:S01]  /*22220*/  SHF.R.S32.HI R10, RZ, 0x1f, R26 ;  /* 0x0000001fff0a7819 */ /* 0x004fe2000001141a */
[----:B---3--:R-:W-:Y:S06]  /*22230*/  @P3 BRA `(.L_x_619) ;  /* 0x00000000009c3947 */ /* 0x008fec0003800000 */
[----:B------:R-:W2:Y:S01]  /*22240*/  LDC R9, c[0x0][0xbe8] ;  /* 0x0002fa00ff097b82 */ /* 0x000ea20000000800 */
[----:B------:R-:W-:-:S05]  /*22250*/  LEA R2, R24, R8, 0x7 ;  /* 0x0000000818027211 */ /* 0x000fca00078e38ff */
[----:B------:R-:W-:Y:S02]  /*22260*/  VIADD R8, R2, 0xffffff80 ;  /* 0xffffff8002087836 */ /* 0x000fe40000000000 */
[----:B--2---:R-:W-:-:S05]  /*22270*/  IMAD R3, R6, R9, RZ ;  /* 0x0000000906037224 */ /* 0x004fca00078e02ff */
[----:B------:R-:W-:-:S13]  /*22280*/  ISETP.GE.AND P0, PT, R8, R3, PT ;  /* 0x000000030800720c */ /* 0x000fda0003f06270 */
[----:B------:R-:W-:Y:S05]  /*22290*/  @P0 BRA `(.L_x_619) ;  /* 0x0000000000840947 */ /* 0x000fea0003800000 */
[----:B------:R-:W-:Y:S01]  /*222a0*/  ISETP.NE.AND P0, PT, R9, 0x1, PT ;  /* 0x000000010900780c */ /* 0x000fe20003f05270 */
[----:B------:R-:W-:Y:S01]  /*222b0*/  ULDC.64 UR4, c[0x0][0xb90] ;  /* 0x0002e40000047ab9 */ /* 0x000fe20000000a00 */
[----:B------:R-:W-:Y:S02]  /*222c0*/  IMAD.MOV.U32 R2, RZ, RZ, R0 ;  /* 0x000000ffff027224 */ /* 0x000fe400078e0000 */
[----:B------:R-:W-:Y:S02]  /*222d0*/  IMAD R7, R10, UR4, RZ ;  /* 0x000000040a077c24 */ /* 0x000fe4000f8e02ff */
[----:B------:R-:W-:Y:S02]  /*222e0*/  IMAD.MOV.U32 R3, RZ, RZ, R11 ;  /* 0x000000ffff037224 */ /* 0x000fe400078e000b */
[----:B------:R-:W-:Y:S02]  /*222f0*/  IMAD.MOV.U32 R5, RZ, RZ, R8 ;  /* 0x000000ffff057224 */ /* 0x000fe400078e0008 */
[----:B------:R-:W-:-:S03]  /*22300*/  IMAD.WIDE.U32 R2, R26, UR4, R2 ;  /* 0x000000041a027c25 */ /* 0x000fc6000f8e0002 */
[----:B------:R-:W2:Y:S01]  /*22310*/  @P0 LDC R15, c[0x0][0xbec] ;  /* 0x0002fb00ff0f0b82 */ /* 0x000ea20000000800 */
[----:B------:R-:W-:Y:S01]  /*22320*/  IMAD R7, R26, UR5, R7 ;  /* 0x000000051a077c24 */ /* 0x000fe2000f8e0207 */
[----:B------:R-:W-:-:S04]  /*22330*/  ULDC.64 UR4, c[0x0][0xb98] ;  /* 0x0002e60000047ab9 */ /* 0x000fc80000000a00 */
[----:B------:R-:W-:Y:S02]  /*22340*/  IADD3 R3, R3, R7, RZ ;  /* 0x0000000703037210 */ /* 0x000fe40007ffe0ff */
[----:B------:R-:W3:Y:S01]  /*22350*/  @P0 LDC R21, c[0x0][0xbf0] ;  /* 0x0002fc00ff150b82 */ /* 0x000ee20000000800 */
[----:B------:R-:W-:-:S04]  /*22360*/  IMAD.WIDE.U32 R2, R13, UR4, R2 ;  /* 0x000000040d027c25 */ /* 0x000fc8000f8e0002 */
[----:B--2---:R-:W-:-:S05]  /*22370*/  @P0 IMAD.HI.U32 R4, R8, R15, RZ ;  /* 0x0000000f08040227 */ /* 0x004fca00078e00ff */
[----:B---3--:R-:W-:Y:S01]  /*22380*/  @P0 SHF.R.U32.HI R5, RZ, R21, R4 ;  /* 0x00000015ff050219 */ /* 0x008fe20000011604 */
[----:B------:R-:W-:-:S03]  /*22390*/  IMAD R4, R12, UR4, RZ ;  /* 0x000000040c047c24 */ /* 0x000fc6000f8e02ff */
[----:B------:R-:W-:Y:S01]  /*223a0*/  IADD3 R2, P0, R5, R2, RZ ;  /* 0x0000000205027210 */ /* 0x000fe20007f1e0ff */
[----:B------:R-:W-:-:S04]  /*223b0*/  IMAD.MOV R7, RZ, RZ, -R5 ;  /* 0x000000ffff077224 */ /* 0x000fc800078e0a05 */
[----:B------:R-:W-:Y:S01]  /*223c0*/  IMAD R7, R9, R7, R8 ;  /* 0x0000000709077224 */ /* 0x000fe200078e0208 */
[----:B------:R-:W-:Y:S01]  /*223d0*/  SHF.R.S32.HI R9, RZ, 0x1f, R5 ;  /* 0x0000001fff097819 */ /* 0x000fe20000011405 */
[----:B------:R-:W-:Y:S01]  /*223e0*/  IMAD R8, R13, UR5, R4 ;  /* 0x000000050d087c24 */ /* 0x000fe2000f8e0204 */
[----:B------:R-:W-:Y:S02]  /*223f0*/  ULDC.64 UR4, c[0x0][0xb88] ;  /* 0x0002e20000047ab9 */ /* 0x000fe40000000a00 */
[----:B------:R-:W-:Y:S02]  /*22400*/  SHF.R.S32.HI R4, RZ, 0x1f, R7 ;  /* 0x0000001fff047819 */ /* 0x000fe40000011407 */
[----:B------:R-:W-:-:S03]  /*22410*/  IADD3.X R3, R9, R3, R8, P0, !PT ;  /* 0x0000000309037210 */ /* 0x000fc600007fe408 */
[----:B------:R-:W-:Y:S02]  /*22420*/  IMAD R4, R4, UR4, RZ ;  /* 0x0000000404047c24 */ /* 0x000fe4000f8e02ff */
[----:B------:R-:W-:-:S04]  /*22430*/  IMAD.WIDE.U32 R2, R7, UR4, R2 ;  /* 0x0000000407027c25 */ /* 0x000fc8000f8e0002 */
[----:B------:R-:W-:Y:S01]  /*22440*/  IMAD R5, R7, UR5, R4 ;  /* 0x0000000507057c24 */ /* 0x000fe2000f8e0204 */
[----:B------:R-:W-:Y:S02]  /*22450*/  ULDC.64 UR4, c[0x0][0xb50] ;  /* 0x0002d40000047ab9 */ /* 0x000fe40000000a00 */
[----:B------:R-:W-:Y:S01]  /*22460*/  LEA R4, P0, R2, UR4, 0x2 ;  /* 0x0000000402047c11 */ /* 0x000fe2000f8010ff */
[----:B------:R-:W-:-:S05]  /*22470*/  IMAD.IADD R3, R3, 0x1, R5 ;  /* 0x0000000103037824 */ /* 0x000fca00078e0205 */
[----:B------:R-:W-:Y:S01]  /*22480*/  LEA.HI.X R5, R2, UR5, R3, 0x2, P0 ;  /* 0x0000000502057c11 */ /* 0x000fe200080f1403 */
[----:B------:R-:W-:-:S05]  /*22490*/  IMAD.MOV.U32 R3, RZ, RZ, -0x800000 ;  /* 0xff800000ff037424 */ /* 0x000fca00078e00ff */
[----:B------:R2:W-:Y:S02]  /*224a0*/  STG.E desc[UR50][R4.64], R3 ;  /* 0x0000000304007986 */ /* 0x0005e4000c101932 */
.L_x_619:
[----:B------:R-:W-:Y:S05]  /*224b0*/  BSYNC B1 ;  /* 0x0000000000017941 */ /* 0x000fea0003800000 */
.L_x_618:
[----:B------:R-:W3:Y:S01]  /*224c0*/  @P2 LDC R9, c[0x0][0xbf0] ;  /* 0x0002fc00ff092b82 */ /* 0x000ee20000000800 */
[----:B------:R-:W-:Y:S01]  /*224d0*/  ULDC.64 UR4, c[0x0][0xaa0] ;  /* 0x0002a80000047ab9 */ /* 0x000fe20000000a00 */
[----:B------:R-:W-:Y:S01]  /*224e0*/  IMAD.IADD R29, R14, 0x1, -R29 ;  /* 0x000000010e1d7824 */ /* 0x000fe200078e0a1d */
[----:B------:R-:W-:Y:S01]  /*224f0*/  SHF.R.S32.HI R20, RZ, 0x3, R20 ;  /* 0x00000003ff147819 */ /* 0x000fe20000011414 */
[----:B--2---:R-:W-:-:S03]  /*22500*/  IMAD R3, R11, UR4, RZ ;  /* 0x000000040b037c24 */ /* 0x004fc6000f8e02ff */
[----:B------:R-:W-:Y:S01]  /*22510*/  LEA R4, R29, R20, 0x5 ;  /* 0x000000141d047211 */ /* 0x000fe200078e28ff */
[C---:B------:R-:W-:Y:S02]  /*22520*/  IMAD R5, R0.reuse, UR5, R3 ;  /* 0x0000000500057c24 */ /* 0x040fe4000f8e0203 */
[----:B------:R-:W-:Y:S01]  /*22530*/  IMAD.WIDE.U32 R2, R0, UR4, RZ ;  /* 0x0000000400027c25 */ /* 0x000fe2000f8e00ff */
[----:B------:R-:W-:-:S03]  /*22540*/  ULDC.64 UR4, c[0x0][0xae8] ;  /* 0x0002ba0000047ab9 */ /* 0x000fc60000000a00 */
[----:B------:R-:W-:Y:S02]  /*22550*/  IMAD R0, R10, UR4, RZ ;  /* 0x000000040a007c24 */ /* 0x000fe4000f8e02ff */
[----:B------:R-:W-:Y:S02]  /*22560*/  IMAD R8, R24, 0x80, R4 ;  /* 0x0000008018087824 */ /* 0x000fe400078e0204 */
[----:B------:R-:W-:Y:S02]  /*22570*/  IMAD R7, R26, UR5, R0 ;  /* 0x000000051a077c24 */ /* 0x000fe4000f8e0200 */
[----:B------:R-:W-:Y:S02]  /*22580*/  IMAD.IADD R3, R3, 0x1, R5 ;  /* 0x0000000103037824 */ /* 0x000fe400078e0205 */
[----:B----4-:R-:W-:-:S04]  /*22590*/  @P2 IMAD.HI.U32 R0, R8, R27, RZ ;  /* 0x0000001b08002227 */ /* 0x010fc800078e00ff */
[----:B------:R-:W-:Y:S01]  /*225a0*/  IMAD.WIDE.U32 R2, R26, UR4, R2 ;  /* 0x000000041a027c25 */ /* 0x000fe2000f8e0002 */
[----:B------:R-:W-:-:S03]  /*225b0*/  ULDC.64 UR4, c[0x0][0xaf0] ;  /* 0x0002bc0000047ab9 */ /* 0x000fc60000000a00 */
[----:B------:R-:W-:Y:S01]  /*225c0*/  IMAD.MOV.U32 R5, RZ, RZ, R8 ;  /* 0x000000ffff057224 */ /* 0x000fe200078e0008 */
[----:B---3--:R-:W-:Y:S01]  /*225d0*/  @P2 SHF.R.U32.HI R5, RZ, R9, R0 ;  /* 0x00000009ff052219 */ /* 0x008fe20000011600 */
[----:B------:R-:W-:Y:S02]  /*225e0*/  IMAD.IADD R3, R3, 0x1, R7 ;  /* 0x0000000103037824 */ /* 0x000fe400078e0207 */
[----:B------:R-:W-:Y:S01]  /*225f0*/  IMAD R4, R12, UR4, RZ ;  /* 0x000000040c047c24 */ /* 0x000fe2000f8e02ff */
[----:B------:R-:W-:Y:S01]  /*22600*/  IADD3 R7, -R5, RZ, RZ ;  /* 0x000000ff05077210 */ /* 0x000fe20007ffe1ff */
[----:B------:R-:W-:Y:S01]  /*22610*/  IMAD.WIDE.U32 R2, R13, UR4, R2 ;  /* 0x000000040d027c25 */ /* 0x000fe2000f8e0002 */
[----:B------:R-:W-:-:S03]  /*22620*/  SHF.R.S32.HI R0, RZ, 0x1f, R5 ;  /* 0x0000001fff007819 */ /* 0x000fc60000011405 */
[----:B------:R-:W-:Y:S01]  /*22630*/  IMAD R9, R13, UR5, R4 ;  /* 0x000000050d097c24 */ /* 0x000fe2000f8e0204 */
[----:B------:R-:W-:Y:S01]  /*22640*/  ULDC.64 UR4, c[0x0][0xae0] ;  /* 0x0002b80000047ab9 */ /* 0x000fe20000000a00 */
[----:B------:R-:W-:Y:S02]  /*22650*/  IMAD R7, R25, R7, R8 ;  /* 0x0000000719077224 */ /* 0x000fe400078e0208 */
[----:B------:R-:W-:Y:S02]  /*22660*/  IMAD R4, R0, UR4, RZ ;  /* 0x0000000400047c24 */ /* 0x000fe4000f8e02ff */
[----:B------:R-:W-:Y:S01]  /*22670*/  IMAD.IADD R3, R3, 0x1, R9 ;  /* 0x0000000103037824 */ /* 0x000fe200078e0209 */
[----:B------:R-:W-:Y:S01]  /*22680*/  SHF.R.S32.HI R0, RZ, 0x1f, R7 ;  /* 0x0000001fff007819 */ /* 0x000fe20000011407 */
[C---:B------:R-:W-:Y:S02]  /*22690*/  IMAD R9, R5.reuse, UR5, R4 ;  /* 0x0000000505097c24 */ /* 0x040fe4000f8e0204 */
[----:B------:R-:W-:Y:S01]  /*226a0*/  IMAD.WIDE.U32 R2, R5, UR4, R2 ;  /* 0x0000000405027c25 */ /* 0x000fe2000f8e0002 */
[----:B------:R-:W-:-:S03]  /*226b0*/  ULDC.64 UR4, c[0x0][0xad8] ;  /* 0x0002b60000047ab9 */ /* 0x000fc60000000a00 */
[----:B------:R-:W-:Y:S02]  /*226c0*/  IMAD R0, R0, UR4, RZ ;  /* 0x0000000400007c24 */ /* 0x000fe4000f8e02ff */
[----:B------:R-:W-:Y:S02]  /*226d0*/  IMAD.IADD R3, R3, 0x1, R9 ;  /* 0x0000000103037824 */ /* 0x000fe400078e0209 */
[C---:B------:R-:W-:Y:S02]  /*226e0*/  IMAD R9, R7.reuse, UR5, R0 ;  /* 0x0000000507097c24 */ /* 0x040fe4000f8e0200 */
[----:B------:R-:W-:Y:S01]  /*226f0*/  IMAD.WIDE.U32 R4, R7, UR4, R2 ;  /* 0x0000000407047c25 */ /* 0x000fe2000f8e0002 */
[----:B------:R-:W-:-:S03]  /*22700*/  ULDC.64 UR4, c[0x0][0xa80] ;  /* 0x0002a00000047ab9 */ /* 0x000fc60000000a00 */
[----:B------:R-:W-:Y:S01]  /*22710*/  IMAD.SHL.U32 R29, R29, 0x8, RZ ;  /* 0x000000081d1d7824 */ /* 0x000fe200078e00ff */
[C---:B------:R-:W-:Y:S01]  /*22720*/  LEA R2, P0, R4.reuse, UR4, 0x1 ;  /* 0x0000000404027c11 */ /* 0x040fe2000f8008ff */
[----:B------:R-:W-:Y:S01]  /*22730*/  IMAD.IADD R3, R5, 0x1, R9 ;  /* 0x0000000105037824 */ /* 0x000fe200078e0209 */
[----:B------:R-:W-:Y:S01]  /*22740*/  UMOV UR4, 0xffffffff ;  /* 0xffffffff00047882 */ /* 0x000fe20000000000 */
[C---:B------:R-:W-:Y:S01]  /*22750*/  VIADD R9, R29.reuse, 0x80 ;  /* 0x000000801d097836 */ /* 0x040fe20000000000 */
[----:B------:R-:W-:Y:S02]  /*22760*/  IADD3 R5, R29, 0x40, RZ ;  /* 0x000000401d057810 */ /* 0x000fe40007ffe0ff */
[----:B------:R-:W-:Y:S02]  /*22770*/  LEA.HI.X R3, R4, UR5, R3, 0x1, P0 ;  /* 0x0000000504037c11 */ /* 0x000fe400080f0c03 */
[----:B------:R-:W-:Y:S02]  /*22780*/  SHF.R.S32.HI R10, RZ, 0x1f, R29 ;  /* 0x0000001fff0a7819 */ /* 0x000fe4000001141d */
[----:B------:R-:W-:-:S02]  /*22790*/  SHF.R.S32.HI R7, RZ, 0x1f, R5 ;  /* 0x0000001fff077819 */ /* 0x000fc40000011405 */
[----:B------:R-:W-:Y:S01]  /*227a0*/  SHF.R.S32.HI R8, RZ, 0x1f, R9 ;  /* 0x0000001fff087819 */ /* 0x000fe20000011409 */
[----:B------:R-:W-:Y:S06]  /*227b0*/  BRA.DIV UR4, `(.L_x_620) ;  /* 0x000000aa04b07947 */ /* 0x000fec000b800000 */
[----:B------:R2:W3:Y:S04]  /*227c0*/  SHFL.IDX PT, R0, R3, RZ, 0x181f ;  /* 0x00181fff03007589 */ /* 0x0004e800000e0000 */
[----:B------:R2:W4:Y:S02]  /*227d0*/  SHFL.IDX PT, R14, R2, RZ, 0x181f ;  /* 0x00181fff020e7589 */ /* 0x00052400000e0000 */
.L_x_871:
[----:B------:R-:W-:Y:S01]  /*227e0*/  IMAD R25, R6, R25, RZ ;  /* 0x0000001906197224 */ /* 0x000fe200078e02ff */
[----:B------:R-:W-:Y:S01]  /*227f0*/  BSSY B1, `(.L_x_621) ;  /* 0x0000011000017945 */ /* 0x000fe20003800000 */
[----:B------:R-:W-:-:S05]  /*22800*/  IMAD R6, R24, 0x80, R20 ;  /* 0x0000008018067824 */ /* 0x000fca00078e0214 */
[----:B------:R-:W-:-:S13]  /*22810*/  ISETP.GE.AND P0, PT, R6, R25, PT ;  /* 0x000000190600720c */ /* 0x000fda0003f06270 */
[----:B------:R-:W-:Y:S05]  /*22820*/  @P0 BRA `(.L_x_622) ;  /* 0x0000000000340947 */ /* 0x000fea0003800000 */
[----:B------:R-:W-:Y:S02]  /*22830*/  ULDC UR4, c[0x0][0xac8] ;  /* 0x0002b20000047ab9 */ /* 0x000fe40000000800 */
[----:B------:R-:W-:Y:S02]  /*22840*/  ISETP.GE.AND P3, PT, R29, UR4, PT ;  /* 0x000000041d007c0c */ /* 0x000fe4000bf66270 */
[----:B------:R-:W-:Y:S02]  /*22850*/  ISETP.GE.AND P4, PT, R5, UR4, PT ;  /* 0x0000000405007c0c */ /* 0x000fe4000bf86270 */
[----:B------:R-:W-:-:S09]  /*22860*/  ISETP.GE.AND P5, PT, R9, UR4, PT ;  /* 0x0000000409007c0c */ /* 0x000fd2000bfa6270 */
[-C--:B----4-:R-:W-:Y:S02]  /*22870*/  @!P3 LEA R12, P0, R29, R14.reuse, 0x1 ;  /* 0x0000000e1d0cb211 */ /* 0x090fe400078008ff */
[-C--:B------:R-:W-:Y:S02]  /*22880*/  @!P4 LEA R20, P1, R5, R14.reuse, 0x1 ;  /* 0x0000000e0514c211 */ /* 0x080fe400078208ff */
[----:B------:R-:W-:Y:S02]  /*22890*/  @!P5 LEA R14, P2, R9, R14, 0x1 ;  /* 0x0000000e090ed211 */ /* 0x000fe400078408ff */
[-C--:B---3--:R-:W-:Y:S02]  /*228a0*/  @!P3 LEA.HI.X R13, R29, R0.reuse, R10, 0x1, P0 ;  /* 0x000000001d0db211 */ /* 0x088fe400000f0c0a */
[-C--:B------:R-:W-:Y:S02]  /*228b0*/  @!P4 LEA.HI.X R21, R5, R0.reuse, R7, 0x1, P1 ;  /* 0x000000000515c211 */ /* 0x080fe400008f0c07 */
[----:B------:R-:W-:Y:S01]  /*228c0*/  @!P5 LEA.HI.X R15, R9, R0, R8, 0x1, P2 ;  /* 0x00000000090fd211 */ /* 0x000fe200010f0c08 */
[----:B------:R3:W-:Y:S04]  /*228d0*/  @!P3 ST.E.128 desc[UR50][R12.64], RZ ;  /* 0x000000ff0c00b985 */ /* 0x0007e8000c101d32 */
[----:B------:R3:W-:Y:S04]  /*228e0*/  @!P4 ST.E.128 desc[UR50][R20.64], RZ ;  /* 0x000000ff1400c985 */ /* 0x0007e8000c101d32 */
[----:B------:R3:W-:Y:S02]  /*228f0*/  @!P5 ST.E.128 desc[UR50][R14.64], RZ ;  /* 0x000000ff0e00d985 */ /* 0x0007e4000c101d32 */
.L_x_622:
[----:B------:R-:W-:Y:S05]  /*22900*/  BSYNC B1 ;  /* 0x0000000000017941 */ /* 0x000fea0003800000 */
.L_x_621:
[----:B------:R-:W-:-:S03]  /*22910*/  UMOV UR4, 0xffffffff ;  /* 0xffffffff00047882 */ /* 0x000fc60000000000 */
[----:B------:R-:W-:Y:S05]  /*22920*/  BRA.DIV UR4, `(.L_x_623) ;  /* 0x000000aa04887947 */ /* 0x000fea000b800000 */
[----:B---3--:R3:W0:Y:S04]  /*22930*/  SHFL.IDX PT, R0, R3, 0x1, 0x181f ;  /* 0x00381f0003007f89 */ /* 0x00862800000e0000 */
[----:B----4-:R3:W4:Y:S02]  /*22940*/  SHFL.IDX PT, R14, R2, 0x1, 0x181f ;  /* 0x00381f00020e7f89 */ /* 0x01072400000e0000 */
.L_x_875:
[----:B------:R-:W-:Y:S01]  /*22950*/  VIADD R4, R6, 0x20 ;  /* 0x0000002006047836 */ /* 0x000fe20000000000 */
[----:B------:R-:W-:Y:S04]  /*22960*/  BSSY B1, `(.L_x_624) ;  /* 0x0000010000017945 */ /* 0x000fe80003800000 */
        /* <DEDUP_REMOVED lines=9> */
[-C--:B0-----:R-:W-:Y:S02]  /*22a00*/  @!P3 LEA.HI.X R13, R29, R0.reuse, R10, 0x1, P0 ;  /* 0x000000001d0db211 */ /* 0x081fe400000f0c0a */
[-C--:B------:R-:W-:Y:S02]  /*22a10*/  @!P4 LEA.HI.X R21, R5, R0.reuse, R7, 0x1, P1 ;  /* 0x000000000515c211 */ /* 0x080fe400008f0c07 */
[----:B------:R-:W-:Y:S01]  /*22a20*/  @!P5 LEA.HI.X R15, R9, R0, R8, 0x1, P2 ;  /* 0x00000000090fd211 */ /* 0x000fe200010f0c08 */
[----:B------:R0:W-:Y:S04]  /*22a30*/  @!P3 ST.E.128 desc[UR50][R12.64], RZ ;  /* 0x000000ff0c00b985 */ /* 0x0001e8000c101d32 */
[----:B------:R0:W-:Y:S04]  /*22a40*/  @!P4 ST.E.128 desc[UR50][R20.64], RZ ;  /* 0x000000ff1400c985 */ /* 0x0001e8000c101d32 */
[----:B------:R0:W-:Y:S02]  /*22a50*/  @!P5 ST.E.128 desc[UR50][R14.64], RZ ;  /* 0x000000ff0e00d985 */ /* 0x0001e4000c101d32 */
.L_x_625:
[----:B------:R-:W-:Y:S05]  /*22a60*/  BSYNC B1 ;  /* 0x0000000000017941 */ /* 0x000fea0003800000 */
.L_x_624:
[----:B------:R-:W-:-:S03]  /*22a70*/  UMOV UR4, 0xffffffff ;  /* 0xffffffff00047882 */ /* 0x000fc60000000000 */
[----:B------:R-:W-:Y:S05]  /*22a80*/  BRA.DIV UR4, `(.L_x_626) ;  /* 0x000000aa04787947 */ /* 0x000fea000b800000 */
[----:B0-----:R0:W0:Y:S04]  /*22a90*/  SHFL.IDX PT, R0, R3, 0x2, 0x181f ;  /* 0x00581f0003007f89 */ /* 0x00102800000e0000 */
[----:B----4-:R4:W0:Y:S02]  /*22aa0*/  SHFL.IDX PT, R14, R2, 0x2, 0x181f ;  /* 0x00581f00020e7f89 */ /* 0x01082400000e0000 */
.L_x_879:
        /* <DEDUP_REMOVED lines=14> */
[----:B------:R0:W-:Y:S04]  /*22b90*/  @!P3 ST.E.128 desc[UR50][R12.64], RZ ;  /* 0x000000ff0c00b985 */ /* 0x0001e8000c101d32 */
[----:B------:R0:W-:Y:S04]  /*22ba0*/  @!P4 ST.E.128 desc[UR50][R20.64], RZ ;  /* 0x000000ff1400c985 */ /* 0x0001e8000c101d32 */
[----:B------:R0:W-:Y:S02]  /*22bb0*/  @!P5 ST.E.128 desc[UR50][R14.64], RZ ;  /* 0x000000ff0e00d985 */ /* 0x0001e4000c101d32 */
.L_x_628:
[----:B------:R-:W-:Y:S05]  /*22bc0*/  BSYNC B1 ;  /* 0x0000000000017941 */ /* 0x000fea0003800000 */
.L_x_627:
[----:B------:R-:W-:-:S03]  /*22bd0*/  UMOV UR4, 0xffffffff ;  /* 0xffffffff00047882 */ /* 0x000fc60000000000 */
[----:B------:R-:W-:Y:S05]  /*22be0*/  BRA.DIV UR4, `(.L_x_629) ;  /* 0x000000aa04687947 */ /* 0x000fea000b800000 */
[----:B0-----:R0:W0:Y:S04]  /*22bf0*/  SHFL.IDX PT, R0, R3, 0x3, 0x181f ;  /* 0x00781f0003007f89 */ /* 0x00102800000e0000 */
[----:B------:R0:W0:Y:S02]  /*22c00*/  SHFL.IDX PT, R14, R2, 0x3, 0x181f ;  /* 0x00781f00020e7f89 */ /* 0x00002400000e0000 */
.L_x_883:
[----:B0-234-:R-:W-:-:S04]  /*22c10*/  IADD3 R2, R6, 0x60, RZ ;  /* 0x0000006006027810 */ /* 0x01dfc80007ffe0ff */
[----:B------:R-:W-:-:S13]  /*22c20*/  ISETP.GE.AND P0, PT, R2, R25, PT ;  /* 0x000000190200720c */ /* 0x000fda0003f06270 */
[----:B------:R-:W-:Y:S05]  /*22c30*/  @P0 BRA `(.L_x_616) ;  /* 0x0000000000340947 */ /* 0x000fea0003800000 */
[----:B------:R-:W-:Y:S02]  /*22c40*/  ULDC UR4, c[0x0][0xac8] ;  /* 0x0002b20000047ab9 */ /* 0x000fe40000000800 */
[----:B------:R-:W-:Y:S02]  /*22c50*/  ISETP.GE.AND P3, PT, R29, UR4, PT ;  /* 0x000000041d007c0c */ /* 0x000fe4000bf66270 */
[----:B------:R-:W-:Y:S02]  /*22c60*/  ISETP.GE.AND P4, PT, R5, UR4, PT ;  /* 0x0000000405007c0c */ /* 0x000fe4000bf86270 */
[----:B------:R-:W-:-:S09]  /*22c70*/  ISETP.GE.AND P5, PT, R9, UR4, PT ;  /* 0x0000000409007c0c */ /* 0x000fd2000bfa6270 */
[-C--:B------:R-:W-:Y:S02]  /*22c80*/  @!P3 LEA R2, P0, R29, R14.reuse, 0x1 ;  /* 0x0000000e1d02b211 */ /* 0x080fe400078008ff */
        /* <DEDUP_REMOVED lines=8> */
.L_x_616:
[----:B------:R-:W-:Y:S05]  /*22d10*/  BSYNC B0 ;  /* 0x0000000000007941 */ /* 0x000fea0003800000 */
.L_x_606:
[----:B------:R-:W-:Y:S02]  /*22d20*/  ULDC UR4, c[0x0][0xc3c] ;  /* 0x00030f0000047ab9 */ /* 0x000fe40000000800 */
[----:B-1----:R-:W-:-:S13]  /*22d30*/  ISETP.GE.AND P0, PT, R223, UR4, PT ;  /* 0x00000004df007c0c */ /* 0x002fda000bf06270 */
[----:B------:R-:W-:Y:S05]  /*22d40*/  @!P0 BRA `(.L_x_630) ;  /* 0xfffffde4003c8947 */ /* 0x000fea000383ffff */
[----:B------:R-:W-:Y:S05]  /*22d50*/  BRA `(.L_x_431) ;  /* 0x0000007c00ac7947 */ /* 0x000fea0003800000 */
.L_x_429:
        /* <DEDUP_REMOVED lines=10> */
[----:B------:R0:W1:Y:S01]  /*22e00*/  @P0 LDS.128 R16, [R2+0x334d0] ;  /* 0x0334d00002100984 */ /* 0x0000620000000c00 */
[----:B------:R-:W-:Y:S06]  /*22e10*/  @P0 BAR.ARV 0x4, 0x180 ;  /* 0x0106000000000b1d */ /* 0x000fec0000002000 */
[----:B------:R-:W-:Y:S05]  /*22e20*/  @P0 BRA `(.L_x_631) ;  /* 0x0000000800040947 */ /* 0x000fea0003800000 */
[----:B------:R-:W2:Y:S01]  /*22e30*/  S2R R4, SR_TID.X ;  /* 0x0000000000047919 */ /* 0x000ea20000002100 */
[----:B------:R-:W-:Y:S01]  /*22e40*/  ULDC UR4, c[0x0][0xc3c] ;  /* 0x00030f0000047ab9 */ /* 0x000fe20000000800 */
[----:B------:R-:W-:Y:S01]  /*22e50*/  IMAD.MOV.U32 R0, RZ, RZ, RZ ;  /* 0x000000ffff007224 */ /* 0x000fe200078e00ff */
[----:B------:R-:W3:Y:S01]  /*22e60*/  S2UR UR6, SR_CTAID.X ;  /* 0x00000000000679c3 */ /* 0x000ee20000002500 */
[----:B------:R-:W-:Y:S01]  /*22e70*/  ULDC UR5, c[0x0][0xc38] ;  /* 0x00030e0000057ab9 */ /* 0x000fe20000000800 */
[----:B--2---:R-:W-:-:S04]  /*22e80*/  LOP3.LUT R5, R4, 0x1f, RZ, 0xc0, !PT ;  /* 0x0000001f04057812 */ /* 0x004fc800078ec0ff */
[----:B------:R-:W-:-:S04]  /*22e90*/  ISETP.NE.AND P0, PT, R5, 0x1f, PT ;  /* 0x0000001f0500780c */ /* 0x000fc80003f05270 */
[----:B------:R-:W-:-:S13]  /*22ea0*/  ISETP.GE.OR P1, PT, R5, UR4, !P0 ;  /* 0x0000000405007c0c */ /* 0x000fda000c726670 */
[----:B0-----:R-:W0:Y:S02]  /*22eb0*/  @!P1 LDC.64 R2, c[0x0][0xc80] ;  /* 0x00032000ff029b82 */ /* 0x001e240000000a00 */
[----:B0-----:R-:W-:-:S05]  /*22ec0*/  @!P1 IMAD.WIDE.U32 R2, R5, 0x4, R2 ;  /* 0x0000000405029825 */ /* 0x001fca00078e0002 */
[----:B------:R-:W2:Y:S01]  /*22ed0*/  @!P1 LDG.E R0, desc[UR50][R2.64] ;  /* 0x0000003202009981 */ /* 0x000ea2000c1e1900 */
[C---:B------:R-:W-:Y:S01]  /*22ee0*/  ISETP.NE.AND P1, PT, R5.reuse, RZ, PT ;  /* 0x000000ff0500720c */ /* 0x040fe20003f25270 */
[----:B------:R-:W-:Y:S01]  /*22ef0*/  UMOV UR4, URZ ;  /* 0x0000003f00047c82 */ /* 0x000fe20008000000 */
[C---:B------:R-:W-:Y:S01]  /*22f00*/  ISETP.GE.U32.AND P2, PT, R5.reuse, 0x2, PT ;  /* 0x000000020500780c */ /* 0x040fe20003f46070 */
[----:B-1----:R-:W-:Y:S01]  /*22f10*/  IMAD.MOV.U32 R16, RZ, RZ, RZ ;  /* 0x000000ffff107224 */ /* 0x002fe200078e00ff */
        /* <DEDUP_REMOVED lines=13> */
[----:B0-----:R-:W-:-:S04]  /*22ff0*/  SEL R2, R2, RZ, P4 ;  /* 0x000000ff02027207 */ /* 0x001fc80002000000 */
[----:B------:R-:W-:-:S05]  /*23000*/  IADD3 R2, R3, R2, RZ ;  /* 0x0000000203027210 */ /* 0x000fca0007ffe0ff */
[----:B------:R-:W0:Y:S02]  /*23010*/  SHFL.UP PT, R6, R2, 0x10, RZ ;  /* 0x0600000002067989 */ /* 0x000e2400000e00ff */
[----:B0-----:R-:W-:-:S05]  /*23020*/  SEL R7, R6, RZ, P5 ;  /* 0x000000ff06077207 */ /* 0x001fca0002800000 */
[----:B------:R-:W-:-:S05]  /*23030*/  IMAD.IADD R7, R2, 0x1, R7 ;  /* 0x0000000102077824 */ /* 0x000fca00078e0207 */
[----:B------:R-:W0:Y:S02]  /*23040*/  SHFL.IDX PT, R4, R7, 0x1f, 0x1f ;  /* 0x03e01f0007047f89 */ /* 0x000e2400000e0000 */
[----:B0-----:R-:W-:-:S04]  /*23050*/  IMAD R4, R4, UR5, RZ ;  /* 0x0000000504047c24 */ /* 0x001fc8000f8e02ff */
[----:B------:R-:W-:Y:S01]  /*23060*/  IMAD.MOV.U32 R3, RZ, RZ, R4 ;  /* 0x000000ffff037224 */ /* 0x000fe200078e0004 */
[----:B---3--:R-:W-:-:S13]  /*23070*/  ISETP.GT.AND P6, PT, R4, UR6, PT ;  /* 0x0000000604007c0c */ /* 0x008fda000bfc4270 */
[----:B------:R-:W-:Y:S05]  /*23080*/  @P6 BRA `(.L_x_632) ;  /* 0x00000000009c6947 */ /* 0x000fea0003800000 */
[----:B------:R-:W0:Y:S01]  /*23090*/  LDC R10, c[0x0][0xc3c] ;  /* 0x00030f00ff0a7b82 */ /* 0x000e220000000800 */
[----:B------:R-:W-:Y:S01]  /*230a0*/  IMAD.MOV.U32 R4, RZ, RZ, R3 ;  /* 0x000000ffff047224 */ /* 0x000fe200078e0003 */
[----:B------:R-:W-:Y:S01]  /*230b0*/  UMOV UR4, URZ ;  /* 0x0000003f00047c82 */ /* 0x000fe20008000000 */
[----:B------:R-:W-:Y:S01]  /*230c0*/  ULDC UR7, c[0x0][0xc3c] ;  /* 0x00030f0000077ab9 */ /* 0x000fe20000000800 */
[----:B------:R-:W-:-:S05]  /*230d0*/  ULDC UR5, c[0x0][0xc38] ;  /* 0x00030e0000057ab9 */ /* 0x000fca0000000800 */
.L_x_636:
[----:B------:R-:W-:Y:S01]  /*230e0*/  UIADD3 UR4, UR4, 0x1f, URZ ;  /* 0x0000001f04047890 */ /* 0x000fe2000fffe03f */
[----:B------:R-:W-:-:S05]  /*230f0*/  MOV R19, UR7 ;  /* 0x0000000700137c02 */ /* 0x000fca0008000f00 */
[----:B0-----:R-:W-:-:S13]  /*23100*/  ISETP.LE.AND P6, PT, R10, UR4, PT ;  /* 0x000000040a007c0c */ /* 0x001fda000bfc3270 */
[----:B------:R-:W-:Y:S05]  /*23110*/  @P6 BRA `(.L_x_633) ;  /* 0x0000000400246947 */ /* 0x000fea0003800000 */
[----:B------:R-:W-:Y:S01]  /*23120*/  VIADD R7, R5, UR4 ;  /* 0x0000000405077c36 */ /* 0x000fe20008000000 */
[----:B------:R-:W-:Y:S01]  /*23130*/  BSSY B0, `(.L_x_634) ;  /* 0x0000007000007945 */ /* 0x000fe20003800000 */
[----:B------:R-:W-:-:S03]  /*23140*/  IMAD.MOV.U32 R0, RZ, RZ, RZ ;  /* 0x000000ffff007224 */ /* 0x000fc600078e00ff */
[----:B------:R-:W-:-:S13]  /*23150*/  ISETP.GE.OR P6, PT, R7, R10, !P0 ;  /* 0x0000000a0700720c */ /* 0x000fda00047c6670 */
[----:B------:R-:W-:Y:S05]  /*23160*/  @P6 BRA `(.L_x_635) ;  /* 0x00000000000c6947 */ /* 0x000fea0003800000 */
[----:B------:R-:W0:Y:S02]  /*23170*/  LDC.64 R2, c[0x0][0xc80] ;  /* 0x00032000ff027b82 */ /* 0x000e240000000a00 */
[----:B0-----:R-:W-:-:S05]  /*23180*/  IMAD.WIDE R2, R7, 0x4, R2 ;  /* 0x0000000407027825 */ /* 0x001fca00078e0202 */
[----:B------:R0:W5:Y:S02]  /*23190*/  LDG.E R0, desc[UR50][R2.64] ;  /* 0x0000003202007981 */ /* 0x000164000c1e1900 */
.L_x_635:
[----:B------:R-:W-:Y:S05]  /*231a0*/  BSYNC B0 ;  /* 0x0000000000007941 */ /* 0x000fea0003800000 */
.L_x_634:
[----:B0----5:R-:W0:Y:S02]  /*231b0*/  SHFL.UP PT, R2, R0, 0x1, RZ ;  /* 0x0420000000027989 */ /* 0x021e2400000e00ff */
        /* <DEDUP_REMOVED lines=11> */
[----:B------:R-:W0:Y:S02]  /*23270*/  SHFL.UP PT, R8, R6, 0x10, RZ ;  /* 0x0600000006087989 */ /* 0x000e2400000e00ff */
[----:B0-----:R-:W-:-:S05]  /*23280*/  SEL R9, R8, RZ, P5 ;  /* 0x000000ff08097207 */ /* 0x001fca0002800000 */
[----:B------:R-:W-:-:S05]  /*23290*/  IMAD.IADD R9, R6, 0x1, R9 ;  /* 0x0000000106097824 */ /* 0x000fca00078e0209 */
[----:B------:R-:W0:Y:S02]  /*232a0*/  SHFL.IDX PT, R3, R9, 0x1f, 0x1f ;  /* 0x03e01f0009037f89 */ /* 0x000e2400000e0000 */
[----:B0-----:R-:W-:-:S04]  /*232b0*/  IMAD R3, R3, UR5, RZ ;  /* 0x0000000503037c24 */ /* 0x001fc8000f8e02ff */
[----:B------:R-:W-:-:S05]  /*232c0*/  IMAD.IADD R4, R3, 0x1, R4 ;  /* 0x0000000103047824 */ /* 0x000fca00078e0204 */
[----:B------:R-:W-:-:S13]  /*232d0*/  ISETP.GT.AND P6, PT, R4, UR6, PT ;  /* 0x0000000604007c0c */ /* 0x000fda000bfc4270 */
[----:B------:R-:W-:Y:S05]  /*232e0*/  @!P6 BRA `(.L_x_636) ;  /* 0xfffffffc007ce947 */ /* 0x000fea000383ffff */
[----:B------:R-:W-:-:S07]  /*232f0*/  IMAD.MOV.U32 R7, RZ, RZ, R9 ;  /* 0x000000ffff077224 */ /* 0x000fce00078e0009 */
.L_x_632:
[----:B------:R-:W-:-:S05]  /*23300*/  IADD3 R8, -R3, R4, RZ ;  /* 0x0000000403087210 */ /* 0x000fca0007ffe1ff */
[----:B------:R-:W-:-:S05]  /*23310*/  IMAD R2, R7, UR5, R8 ;  /* 0x0000000507027c24 */ /* 0x000fca000f8e0208 */
[----:B------:R-:W-:-:S13]  /*23320*/  ISETP.GT.AND P0, PT, R2, UR6, PT ;  /* 0x0000000602007c0c */ /* 0x000fda000bf04270 */
[----:B------:R-:W-:-:S04]  /*23330*/  VOTE.ANY R4, PT, !P0 ;  /* 0x0000000000047806 */ /* 0x000fc800040e0100 */
[----:B------:R-:W0:Y:S01]  /*23340*/  POPC R19, R4 ;  /* 0x0000000400137309 */ /* 0x000e220000000000 */
[----:B------:R-:W-:Y:S01]  /*23350*/  ISETP.NE.AND P0, PT, R4, RZ, PT ;  /* 0x000000ff0400720c */ /* 0x000fe20003f05270 */
[----:B0-----:R-:W0:Y:S02]  /*23360*/  SHFL.IDX PT, R10, R0, R19, 0x1f ;  /* 0x00001f13000a7589 */ /* 0x001e2400000e0000 */
[----:B0-----:R-:W-:-:S04]  /*23370*/  IABS R9, R10 ;  /* 0x0000000a00097213 */ /* 0x001fc80000000000 */
[----:B------:R-:W0:Y:S08]  /*23380*/  I2F.RP R6, R9 ;  /* 0x0000000900067306 */ /* 0x000e300000209400 */
[----:B0-----:R-:W0:Y:S02]  /*23390*/  MUFU.RCP R6, R6 ;  /* 0x0000000600067308 */ /* 0x001e240000001000 */
[----:B0-----:R-:W-:-:S06]  /*233a0*/  VIADD R2, R6, 0xffffffe ;  /* 0x0ffffffe06027836 */ /* 0x001fcc0000000000 */
[----:B------:R0:W1:Y:S01]  /*233b0*/  F2I.FTZ.U32.TRUNC.NTZ R3, R2 ;  /* 0x0000000200037305 */ /* 0x000062000021f000 */
[----:B------:R-:W-:Y:S05]  /*233c0*/  @!P0 BRA `(.L_x_637) ;  /* 0x0000000000088947 */ /* 0x000fea0003800000 */
[----:B------:R-:W-:-:S06]  /*233d0*/  VIADD R16, R19, 0xffffffff ;  /* 0xffffffff13107836 */ /* 0x000fcc0000000000 */
[----:B------:R2:W3:Y:S02]  /*233e0*/  SHFL.IDX PT, R16, R7, R16, 0x1f ;  /* 0x00001f1007107589 */ /* 0x0004e400000e0000 */
.L_x_637:
[----:B---3--:R-:W-:Y:S01]  /*233f0*/  IMAD R16, R16, UR5, R8 ;  /* 0x0000000510107c24 */ /* 0x008fe2000f8e0208 */
[----:B0-----:R-:W-:Y:S01]  /*23400*/  IABS R2, R10 ;  /* 0x0000000a00027213 */ /* 0x001fe20000000000 */
[----:B-1----:R-:W-:Y:S02]  /*23410*/  IMAD.MOV R0, RZ, RZ, -R3 ;  /* 0x000000ffff007224 */ /* 0x002fe400078e0a03 */
[----:B------:R-:W-:Y:S01]  /*23420*/  VIADD R19, R19, UR4 ;  /* 0x0000000413137c36 */ /* 0x000fe20008000000 */
[----:B------:R-:W-:Y:S01]  /*23430*/  IADD3 R11, -R16, UR6, RZ ;  /* 0x00000006100b7c10 */ /* 0x000fe2000fffe1ff */
[----:B------:R-:W-:Y:S01]  /*23440*/  IMAD.MOV R4, RZ, RZ, -R2 ;  /* 0x000000ffff047224 */ /* 0x000fe200078e0a02 */
[----:B------:R-:W-:Y:S01]  /*23450*/  MOV R2, RZ ;  /* 0x000000ff00027202 */ /* 0x000fe20000000f00 */
[----:B--2---:R-:W-:Y:S01]  /*23460*/  IMAD R7, R0, R9, RZ ;  /* 0x0000000900077224 */ /* 0x004fe200078e02ff */
[----:B------:R-:W-:-:S03]  /*23470*/  IABS R0, R11 ;  /* 0x0000000b00007213 */ /* 0x000fc60000000000 */
        /* <DEDUP_REMOVED lines=12> */
[----:B------:R-:W-:-:S06]  /*23540*/  @P0 IADD3 R2, R2, 0x1, RZ ;  /* 0x0000000102020810 */ /* 0x000fcc0007ffe0ff */
[----:B------:R-:W-:Y:S01]  /*23550*/  @!P2 IMAD.MOV R2, RZ, RZ, -R2 ;  /* 0x000000ffff02a224 */ /* 0x000fe200078e0a02 */
[----:B------:R-:W-:-:S05]  /*23560*/  @!P1 LOP3.LUT R2, RZ, R10, RZ, 0x33, !PT ;  /* 0x0000000aff029212 */ /* 0x000fca00078e33ff */
[--C-:B------:R-:W-:Y:S02]  /*23570*/  IMAD.MOV R17, RZ, RZ, -R2.reuse ;  /* 0x000000ffff117224 */ /* 0x100fe400078e0a02 */
[----:B------:R-:W-:Y:S02]  /*23580*/  IMAD.MOV.U32 R18, RZ, RZ, R2 ;  /* 0x000000ffff127224 */ /* 0x000fe400078e0002 */
[----:B------:R-:W-:Y:S01]  /*23590*/  IMAD R17, R10, R17, R11 ;  /* 0x000000110a117224 */ /* 0x000fe200078e020b */
[----:B------:R-:W-:Y:S06]  /*235a0*/  BRA `(.L_x_638) ;  /* 0x00000000000c7947 */ /* 0x000fec0003800000 */
.L_x_633:
[----:B------:R-:W-:Y:S01]  /*235b0*/  MOV R17, RZ ;  /* 0x000000ff00117202 */ /* 0x000fe20000000f00 */
[----:B------:R-:W-:Y:S02]  /*235c0*/  IMAD.U32 R16, RZ, RZ, UR6 ;  /* 0x00000006ff107e24 */ /* 0x000fe4000f8e00ff */
[----:B------:R-:W-:-:S07]  /*235d0*/  IMAD.MOV.U32 R18, RZ, RZ, RZ ;  /* 0x000000ffff127224 */ /* 0x000fce00078e00ff */
.L_x_638:
[----:B------:R-:W-:-:S13]  /*235e0*/  ISETP.NE.AND P0, PT, R5, RZ, PT ;  /* 0x000000ff0500720c */ /* 0x000fda0003f05270 */
[----:B------:R-:W0:Y:S01]  /*235f0*/  @!P0 S2R R3, SR_CgaCtaId ;  /* 0x0000000000038919 */ /* 0x000e220000008800 */
[----:B------:R-:W-:-:S04]  /*23600*/  @!P0 MOV R0, 0x400 ;  /* 0x0000040000008802 */ /* 0x000fc80000000f00 */
[----:B0-----:R-:W-:-:S05]  /*23610*/  @!P0 LEA R0, R3, R0, 0x18 ;  /* 0x0000000003008211 */ /* 0x001fca00078ec0ff */
[----:B------:R2:W-:Y:S01]  /*23620*/  @!P0 STS.128 [R0+0x334d0], R16 ;  /* 0x0334d01000008388 */ /* 0x0005e20000000c00 */
[----:B------:R-:W-:Y:S06]  /*23630*/  BAR.ARV 0x5, 0x180 ;  /* 0x0146000000007b1d */ /* 0x000fec0000002000 */
.L_x_631:
[----:B------:R3:W-:Y:S01]  /*23640*/  STL [R1+0x38], RZ ;  /* 0x000038ff01007387 */ /* 0x0007e20000100800 */
[----:B------:R-:W-:Y:S01]  /*23650*/  ULDC UR4, c[0x0][0xc3c] ;  /* 0x00030f0000047ab9 */ /* 0x000fe20000000800 */
[----:B------:R-:W-:Y:S01]  /*23660*/  IMAD.MOV.U32 R33, RZ, RZ, 0x1 ;  /* 0x00000001ff217424 */ /* 0x000fe200078e00ff */
[----:B-1----:R-:W-:Y:S01]  /*23670*/  ISETP.GE.AND P0, PT, R19, UR4, PT ;  /* 0x0000000413007c0c */ /* 0x002fe2000bf06270 */
[----:B------:R-:W-:-:S12]  /*23680*/  IMAD.MOV.U32 R29, RZ, RZ, RZ ;  /* 0x000000ffff1d7224 */ /* 0x000fd800078e00ff */
[----:B---3--:R-:W-:Y:S05]  /*23690*/  @P0 BRA `(.L_x_639) ;  /* 0x0000007000600947 */ /* 0x008fea0003800000 */
[----:B------:R-:W0:Y:S01]  /*236a0*/  S2R R7, SR_TID.X ;  /* 0x0000000000077919 */ /* 0x000e220000002100 */
[----:B------:R-:W1:Y:S01]  /*236b0*/  S2UR UR4, SR_CgaCtaId ;  /* 0x00000000000479c3 */ /* 0x000e620000008800 */
[----:B------:R-:W-:Y:S01]  /*236c0*/  MOV R22, 0x400 ;  /* 0x0000040000167802 */ /* 0x000fe20000000f00 */
[----:B------:R-:W-:Y:S01]  /*236d0*/  BSSY B7, `(.L_x_639) ;  /* 0x0000714000077945 */ /* 0x000fe20003800000 */
[----:B------:R-:W-:Y:S01]  /*236e0*/  IMAD.MOV.U32 R34, RZ, RZ, 0x1 ;  /* 0x00000001ff227424 */ /* 0x000fe200078e00ff */
[----:B------:R-:W-:Y:S01]  /*236f0*/  MOV R29, RZ ;  /* 0x000000ff001d7202 */ /* 0x000fe20000000f00 */
[----:B------:R-:W-:Y:S01]  /*23700*/  IMAD.MOV.U32 R31, RZ, RZ, RZ ;  /* 0x000000ffff1f7224 */ /* 0x000fe200078e00ff */
[----:B------:R-:W-:Y:S01]  /*23710*/  ULDC.64 UR40, c[0x0][0x198] ;  /* 0x0000660000287ab9 */ /* 0x000fe20000000a00 */
[----:B------:R-:W-:Y:S01]  /*23720*/  IMAD.MOV.U32 R33, RZ, RZ, 0x1 ;  /* 0x00000001ff217424 */ /* 0x000fe200078e00ff */
[----:B------:R-:W-:Y:S02]  /*23730*/  ULOP3.LUT UR39, UR36, 0x2, URZ, 0xfc, !UPT ;  /* 0x0000000224277892 */ /* 0x000fe4000f8efc3f */
[----:B------:R-:W-:Y:S01]  /*23740*/  ULOP3.LUT UR37, UR36, 0x1, URZ, 0xfc, !UPT ;  /* 0x0000000124257892 */ /* 0x000fe2000f8efc3f */
[----:B------:R-:W-:Y:S01]  /*23750*/  ULDC UR38, c[0x0][0xc] ;  /* 0x0000030000267ab9 */ /* 0x000fe20000000800 */
[C---:B0-----:R-:W-:Y:S01]  /*23760*/  SHF.L.U32 R2, R7.reuse, 0x6, RZ ;  /* 0x0000000607027819 */ /* 0x041fe200000006ff */
[C---:B------:R-:W-:Y:S01]  /*23770*/  IMAD.SHL.U32 R37, R7.reuse, 0x10, RZ ;  /* 0x0000001007257824 */ /* 0x040fe200078e00ff */
[C---:B------:R-:W-:Y:S01]  /*23780*/  LOP3.LUT R12, R7.reuse, 0x7f, RZ, 0xc0, !PT ;  /* 0x0000007f070c7812 */ /* 0x040fe200078ec0ff */
[C---:B------:R-:W-:Y:S01]  /*23790*/  IMAD.SHL.U32 R6, R7.reuse, 0x2, RZ ;  /* 0x0000000207067824 */ /* 0x040fe200078e00ff */
[----:B------:R-:W-:Y:S01]  /*237a0*/  SHF.R.U32.HI R3, RZ, 0x1, R7 ;  /* 0x00000001ff037819 */ /* 0x000fe20000011607 */
[----:B------:R-:W-:Y:S01]  /*237b0*/  IMAD.SHL.U32 R10, R7, 0x4, RZ ;  /* 0x00000004070a7824 */ /* 0x000fe200078e00ff */
[----:B--2---:R-:W-:Y:S01]  /*237c0*/  LOP3.LUT R0, R2, 0x180, RZ, 0xc0, !PT ;  /* 0x0000018002007812 */ /* 0x004fe200078ec0ff */
[----:B------:R-:W-:Y:S01]  /*237d0*/  IMAD.SHL.U32 R4, R12, 0x10, RZ ;  /* 0x000000100c047824 */ /* 0x000fe200078e00ff */
[----:B------:R-:W-:-:S02]  /*237e0*/  LOP3.LUT R5, R37, 0x1b0, RZ, 0xc0, !PT ;  /* 0x000001b025057812 */ /* 0x000fc400078ec0ff */
[----:B------:R-:W-:Y:S01]  /*237f0*/  LOP3.LUT R3, R0, 0x30, R3, 0xf8, !PT ;  /* 0x0000003000037812 */ /* 0x000fe200078ef803 */
[----:B------:R-:W-:Y:S01]  /*23800*/  IMAD.SHL.U32 R0, R7, 0x20, RZ ;  /* 0x0000002007007824 */ /* 0x000fe200078e00ff */
[----:B------:R-:W-:Y:S02]  /*23810*/  LOP3.LUT R8, R5, 0x30, R6, 0x78, !PT ;  /* 0x0000003005087812 */ /* 0x000fe400078e7806 */
[----:B------:R-:W-:Y:S02]  /*23820*/  LOP3.LUT R6, R4, 0x600, RZ, 0xc0, !PT ;  /* 0x0000060004067812 */ /* 0x000fe400078ec0ff */
[----:B------:R-:W-:Y:S02]  /*23830*/  SHF.L.U32 R4, R7, 0x3, RZ ;  /* 0x0000000307047819 */ /* 0x000fe400000006ff */
[----:B------:R-:W-:Y:S02]  /*23840*/  LOP3.LUT R5, R0, 0x80, RZ, 0xc0, !PT ;  /* 0x0000008000057812 */ /* 0x000fe400078ec0ff */
[----:B------:R-:W-:-:S02]  /*23850*/  LOP3.LUT R9, R6, 0x40, R37, 0xf8, !PT ;  /* 0x0000004006097812 */ /* 0x000fc400078ef825 */
[----:B------:R-:W-:Y:S02]  /*23860*/  LOP3.LUT R3, R3, 0x30, R4, 0x78, !PT ;  /* 0x0000003003037812 */ /* 0x000fe400078e7804 */
[----:B------:R-:W-:Y:S02]  /*23870*/  LOP3.LUT R5, R5, 0x10, R7, 0xf8, !PT ;  /* 0x0000001005057812 */ /* 0x000fe400078ef807 */
[----:B------:R-:W-:Y:S02]  /*23880*/  LOP3.LUT R7, R6, 0x60, R0, 0xf8, !PT ;  /* 0x0000006006077812 */ /* 0x000fe400078ef800 */
[----:B------:R-:W-:Y:S02]  /*23890*/  LOP3.LUT R11, R9, R8, RZ, 0xfc, !PT ;  /* 0x00000008090b7212 */ /* 0x000fe400078efcff */
[----:B------:R-:W-:Y:S02]  /*238a0*/  LOP3.LUT R2, R3, 0x640, R2, 0xf8, !PT ;  /* 0x0000064003027812 */ /* 0x000fe400078ef802 */
[----:B------:R-:W-:Y:S01]  /*238b0*/  LOP3.LUT R5, R5, 0x10, R10, 0x78, !PT ;  /* 0x0000001005057812 */ /* 0x000fe200078e780a */
[----:B------:R-:W-:Y:S01]  /*238c0*/  STL [R1+0x10], R11 ;  /* 0x0000100b01007387 */ /* 0x000fe20000100800 */
[----:B------:R-:W-:-:S02]  /*238d0*/  LOP3.LUT R4, R7, 0x100, R0, 0xf8, !PT ;  /* 0x0000010007047812 */ /* 0x000fc400078ef800 */
[----:B------:R-:W-:Y:S01]  /*238e0*/  SHF.R.U32.HI R3, RZ, 0x2, R12 ;  /* 0x00000002ff037819 */ /* 0x000fe2000001160c */
[----:B------:R0:W-:Y:S01]  /*238f0*/  STL [R1+0x18], R2 ;  /* 0x0000180201007387 */ /* 0x0001e20000100800 */
[----:B------:R-:W-:Y:S02]  /*23900*/  LOP3.LUT R37, R37, 0x30, RZ, 0xc0, !PT ;  /* 0x0000003025257812 */ /* 0x000fe400078ec0ff */
[----:B------:R-:W-:Y:S02]  /*23910*/  LOP3.LUT R0, R3, 0x60, R0, 0xf8, !PT ;  /* 0x0000006003007812 */ /* 0x000fe400078ef800 */
[----:B------:R-:W-:Y:S02]  /*23920*/  LOP3.LUT R3, R37, 0x80, RZ, 0xfc, !PT ;  /* 0x0000008025037812 */ /* 0x000fe400078efcff */
[----:B0-----:R-:W-:-:S05]  /*23930*/  LOP3.LUT R2, R4, R5, RZ, 0xfc, !PT ;  /* 0x0000000504027212 */ /* 0x001fca00078efcff */
[----:B------:R1:W-:Y:S04]  /*23940*/  STL [R1+0x14], R2 ;  /* 0x0000140201007387 */ /* 0x0003e80000100800 */
[----:B------:R-:W-:Y:S01]  /*23950*/  STL [R1+0x38], RZ ;  /* 0x000038ff01007387 */ /* 0x000fe20000100800 */
[----:B-1----:R-:W-:-:S05]  /*23960*/  IMAD.U32 R2, RZ, RZ, UR4 ;  /* 0x00000004ff027e24 */ /* 0x002fca000f8e00ff */
[----:B------:R-:W-:Y:S01]  /*23970*/  LEA R22, R2, R22, 0x18 ;  /* 0x0000001602167211 */ /* 0x000fe200078ec0ff */
[----:B------:R0:W-:Y:S02]  /*23980*/  STL [R1+0xc], R2 ;  /* 0x00000c0201007387 */ /* 0x0001e40000100800 */
[----:B0-----:R-:W-:Y:S02]  /*23990*/  LOP3.LUT R2, R37, 0x40, RZ, 0xfc, !PT ;  /* 0x0000004025027812 */ /* 0x001fe400078efcff */
[----:B------:R-:W-:Y:S01]  /*239a0*/  LOP3.LUT R2, R0, 0x80, RZ, 0xfc, !PT ;  /* 0x0000008000027812 */ /* 0x000fe200078efcff */
[----:B------:R-:W-:-:S05]  /*239b0*/  IMAD.IADD R0, R22, 0x1, R11 ;  /* 0x0000000116007824 */ /* 0x000fca00078e020b */
[----:B------:R0:W-:Y:S02]  /*239c0*/  STL [R1+0x1c], R0 ;  /* 0x00001c0001007387 */ /* 0x0001e40000100800 */
.L_x_759:
[----:B012-4-:R-:W1:Y:S02]  /*239d0*/  LDC.64 R2, c[0x0][0xc88] ;  /* 0x00032200ff027b82 */ /* 0x017e640000000a00 */
[----:B-1----:R-:W-:-:S05]  /*239e0*/  IMAD.WIDE R2, R19, 0x4, R2 ;  /* 0x0000000413027825 */ /* 0x002fca00078e0202 */
[----:B------:R-:W0:Y:S01]  /*239f0*/  LDG.E R23, desc[UR50][R2.64] ;  /* 0x0000003202177981 */ /* 0x000e22000c1e1900 */
[----:B------:R-:W-:Y:S05]  /*23a00*/  YIELD ;  /* 0x0000000000007946 */ /* 0x000fea0003800000 */
[----:B------:R-:W-:Y:S01]  /*23a10*/  ULDC.64 UR4, c[0x0][0xa28] ;  /* 0x00028a0000047ab9 */ /* 0x000fe20000000a00 */
[----:B------:R-:W-:Y:S01]  /*23a20*/  ULDC.64 UR8, c[0x0][0xa18] ;  /* 0x0002860000087ab9 */ /* 0x000fe20000000a00 */
[----:B------:R-:W-:Y:S01]  /*23a30*/  ISETP.NE.U32.AND P0, PT, RZ, UR4, PT ;  /* 0x00000004ff007c0c */ /* 0x000fe2000bf05070 */
[----:B------:R-:W-:Y:S01]  /*23a40*/  IMAD.MOV.U32 R9, RZ, RZ, RZ ;  /* 0x000000ffff097224 */ /* 0x000fe200078e00ff */
[----:B------:R-:W-:-:S02]  /*23a50*/  ULDC.64 UR6, c[0x0][0xa10] ;  /* 0x0002840000067ab9 */ /* 0x000fc40000000a00 */
[----:B------:R-:W-:Y:S02]  /*23a60*/  ISETP.NE.AND.EX P0, PT, RZ, UR5, PT, P0 ;  /* 0x00000005ff007c0c */ /* 0x000fe4000bf05300 */
[----:B------:R-:W-:-:S04]  /*23a70*/  ISETP.NE.U32.AND P2, PT, RZ, UR8, PT ;  /* 0x00000008ff007c0c */ /* 0x000fc8000bf45070 */
[----:B------:R-:W-:Y:S02]  /*23a80*/  ISETP.NE.AND.EX P2, PT, RZ, UR9, PT, P2 ;  /* 0x00000009ff007c0c */ /* 0x000fe4000bf45320 */
[----:B------:R-:W-:Y:S02]  /*23a90*/  MOV R27, RZ ;  /* 0x000000ff001b7202 */ /* 0x000fe40000000f00 */
[----:B0-----:R-:W-:-:S03]  /*23aa0*/  SHF.R.S32.HI R0, RZ, 0x1f, R23 ;  /* 0x0000001fff007819 */ /* 0x001fc60000011417 */
[C---:B------:R-:W-:Y:S01]  /*23ab0*/  @P0 LEA R2, P1, R23.reuse, UR4, 0x2 ;  /* 0x0000000417020c11 */ /* 0x040fe2000f8210ff */
[C---:B------:R-:W-:Y:S01]  /*23ac0*/  IMAD.SHL.U32 R25, R23.reuse, 0x4, RZ ;  /* 0x0000000417197824 */ /* 0x040fe200078e00ff */
[C-C-:B------:R-:W-:Y:S01]  /*23ad0*/  SHF.L.U64.HI R26, R23.reuse, 0x2, R0.reuse ;  /* 0x00000002171a7819 */ /* 0x140fe20000010200 */
[----:B------:R0:W-:Y:S01]  /*23ae0*/  STL [R1+0x30], R0 ;  /* 0x0000300001007387 */ /* 0x0001e20000100800 */
[----:B------:R-:W-:Y:S01]  /*23af0*/  @P0 LEA.HI.X R3, R23, UR5, R0, 0x2, P1 ;  /* 0x0000000517030c11 */ /* 0x000fe200088f1400 */
[----:B------:R-:W-:-:S04]  /*23b00*/  ULDC.64 UR4, c[0x0][0xa00] ;  /* 0x0002800000047ab9 */ /* 0x000fc80000000a00 */
[----:B------:R1:W2:Y:S01]  /*23b10*/  @P0 LDG.E R9, desc[UR50][R2.64] ;  /* 0x0000003202090981 */ /* 0x0002a2000c1e1900 */
[----:B------:R-:W-:Y:S02]  /*23b20*/  ISETP.NE.U32.AND P0, PT, RZ, UR4, PT ;  /* 0x00000004ff007c0c */ /* 0x000fe4000bf05070 */
[----:B------:R-:W-:Y:S01]  /*23b30*/  ISETP.NE.U32.AND P1, PT, RZ, UR6, PT ;  /* 0x00000006ff007c0c */ /* 0x000fe2000bf25070 */
[----:B0-----:R-:W-:Y:S01]  /*23b40*/  IMAD.MOV.U32 R0, RZ, RZ, RZ ;  /* 0x000000ffff007224 */ /* 0x001fe200078e00ff */
[----:B------:R-:W-:Y:S02]  /*23b50*/  ISETP.NE.AND.EX P0, PT, RZ, UR5, PT, P0 ;  /* 0x00000005ff007c0c */ /* 0x000fe4000bf05300 */
[----:B------:R-:W-:Y:S02]  /*23b60*/  ISETP.NE.AND.EX P1, PT, RZ, UR7, PT, P1 ;  /* 0x00000007ff007c0c */ /* 0x000fe4000bf25310 */
[C---:B------:R-:W-:Y:S02]  /*23b70*/  IADD3 R4, P4, R25.reuse, UR6, RZ ;  /* 0x0000000619047c10 */ /* 0x040fe4000ff9e0ff */
[----:B-1----:R-:W-:Y:S01]  /*23b80*/  IADD3 R2, P3, R25, UR4, RZ ;  /* 0x0000000419027c10 */ /* 0x002fe2000ff7e0ff */
[----:B------:R-:W-:Y:S01]  /*23b90*/  ULDC UR4, c[0x0][0x288] ;  /* 0x0000a20000047ab9 */ /* 0x000fe20000000800 */
[----:B------:R-:W-:-:S02]  /*23ba0*/  IADD3.X R5, R26, UR7, RZ, P4, !PT ;  /* 0x000000071a057c10 */ /* 0x000fc4000a7fe4ff */
[C---:B------:R-:W-:Y:S02]  /*23bb0*/  IADD3.X R3, R26.reuse, UR5, RZ, P3, !PT ;  /* 0x000000051a037c10 */ /* 0x040fe40009ffe4ff */
[----:B------:R-:W-:Y:S01]  /*23bc0*/  @P2 IADD3 R6, P3, R25, UR8, RZ ;  /* 0x0000000819062c10 */ /* 0x000fe2000ff7e0ff */
[----:B------:R-:W-:Y:S01]  /*23bd0*/  IMAD.U32 R8, RZ, RZ, UR4 ;  /* 0x00000004ff087e24 */ /* 0x000fe2000f8e00ff */
[----:B------:R-:W-:Y:S01]  /*23be0*/  ULDC.64 UR4, c[0x0][0x418] ;  /* 0x0001060000047ab9 */ /* 0x000fe20000000a00 */
[----:B------:R-:W5:Y:S01]  /*23bf0*/  @P0 LDG.E R27, desc[UR50][R2.64] ;  /* 0x00000032021b0981 */ /* 0x000f62000c1e1900 */
[----:B------:R-:W-:-:S03]  /*23c00*/  @P2 IADD3.X R7, R26, UR9, RZ, P3, !PT ;  /* 0x000000091a072c10 */ /* 0x000fc60009ffe4ff */
[----:B------:R-:W5:Y:S04]  /*23c10*/  @P1 LDG.E R0, desc[UR50][R4.64] ;  /* 0x0000003204001981 */ /* 0x000f68000c1e1900 */
[----:B------:R0:W3:Y:S01]  /*23c20*/  @P2 LDG.E R8, desc[UR50][R6.64] ;  /* 0x0000003206082981 */ /* 0x0000e2000c1e1900 */
[----:B------:R-:W-:-:S03]  /*23c30*/  UISETP.NE.U32.AND UP0, UPT, UR4, URZ, UPT ;  /* 0x0000003f0400728c */ /* 0x000fc6000bf05070 */
[----:B------:R-:W-:Y:S01]  /*23c40*/  ULDC UR4, c[0x0][0x424] ;  /* 0x0001090000047ab9 */ /* 0x000fe20000000800 */
[----:B------:R-:W-:-:S03]  /*23c50*/  UISETP.NE.AND.EX UP0, UPT, UR5, URZ, UPT, UP0 ;  /* 0x0000003f0500728c */ /* 0x000fc6000bf05300 */
[----:B------:R-:W-:Y:S01]  /*23c60*/  ULDC UR5, c[0x0][0x2f0] ;  /* 0x0000bc0000057ab9 */ /* 0x000fe20000000800 */
[----:B------:R-:W-:-:S04]  /*23c70*/  USEL UR4, UR4, 0x1, UP0 ;  /* 0x0000000104047887 */ /* 0x000fc80008000000 */
[----:B------:R-:W-:-:S03]  /*23c80*/  UIMAD UR4, UR4, UR5, URZ ;  /* 0x00000005040472a4 */ /* 0x000fc6000f8e023f */
[----:B------:R-:W-:Y:S02]  /*23c90*/  ULDC UR5, c[0x0][0x348] ;  /* 0x0000d20000057ab9 */ /* 0x000fe40000000800 */
[----:B0-----:R-:W-:Y:S02]  /*23ca0*/  IMAD.U32 R6, RZ, RZ, UR5 ;  /* 0x00000005ff067e24 */ /* 0x001fe4000f8e00ff */
[----:B------:R-:W-:Y:S01]  /*23cb0*/  IMAD.U32 R7, RZ, RZ, UR4 ;  /* 0x00000004ff077e24 */ /* 0x000fe2000f8e00ff */
[----:B--2---:R0:W-:Y:S04]  /*23cc0*/  STL [R1+0x4], R9 ;  /* 0x0000040901007387 */ /* 0x0041e80000100800 */
[----:B---3--:R0:W-:Y:S01]  /*23cd0*/  STL [R1+0x34], R8 ;  /* 0x0000340801007387 */ /* 0x0081e20000100800 */
[----:B------:R-:W-:Y:S05]  /*23ce0*/  @P2 BRA `(.L_x_640) ;  /* 0x0000000000142947 */ /* 0x000fea0003800000 */
[----:B------:R-:W-:Y:S05]  /*23cf0*/  @!P0 BRA `(.L_x_640) ;  /* 0x0000000000108947 */ /* 0x000fea0003800000 */
[----:B0-----:R-:W2:Y:S04]  /*23d00*/  LDG.E R8, desc[UR50][R2.64] ;  /* 0x0000003202087981 */ /* 0x001ea8000c1e1900 */
[----:B------:R-:W2:Y:S02]  /*23d10*/  LDG.E R2, desc[UR50][R2.64+0x4] ;  /* 0x0000043202027981 */ /* 0x000ea4000c1e1900 */
[----:B--2---:R-:W-:-:S05]  /*23d20*/  IADD3 R2, -R8, R2, RZ ;  /* 0x0000000208027210 */ /* 0x004fca0007ffe1ff */
[----:B------:R1:W-:Y:S02]  /*23d30*/  STL [R1+0x34], R2 ;  /* 0x0000340201007387 */ /* 0x0003e40000100800 */
.L_x_640:
[----:B------:R-:W-:Y:S01]  /*23d40*/  ULDC.64 UR4, c[0x0][0xa20] ;  /* 0x0002880000047ab9 */ /* 0x000fe20000000a00 */
[----:B------:R-:W-:Y:S01]  /*23d50*/  IMAD.MOV.U32 R32, RZ, RZ, R23 ;  /* 0x000000ffff207224 */ /* 0x000fe200078e0017 */
[----:B------:R-:W-:-:S04]  /*23d60*/  ISETP.NE.U32.AND P0, PT, RZ, UR4, PT ;  /* 0x00000004ff007c0c */ /* 0x000fc8000bf05070 */
[----:B------:R-:W-:-:S13]  /*23d70*/  ISETP.NE.AND.EX P0, PT, RZ, UR5, PT, P0 ;  /* 0x00000005ff007c0c */ /* 0x000fda000bf05300 */
[----:B------:R-:W-:Y:S05]  /*23d80*/  @!P0 BRA `(.L_x_641) ;  /* 0x0000000000108947 */ /* 0x000fea0003800000 */
[----:B-1----:R-:W-:-:S04]  /*23d90*/  IADD3 R2, P0, R25, UR4, RZ ;  /* 0x0000000419027c10 */ /* 0x002fc8000ff1e0ff */
[----:B------:R-:W-:-:S05]  /*23da0*/  IADD3.X R3, R26, UR5, RZ, P0, !PT ;  /* 0x000000051a037c10 */ /* 0x000fca00087fe4ff */
[----:B------:R2:W5:Y:S01]  /*23db0*/  LDG.E R7, desc[UR50][R2.64] ;  /* 0x0000003202077981 */ /* 0x000562000c1e1900 */
[----:B------:R-:W-:Y:S05]  /*23dc0*/  BRA `(.L_x_642) ;  /* 0x0000000000247947 */ /* 0x000fea0003800000 */
.L_x_641:
[----:B------:R-:W-:Y:S02]  /*23dd0*/  ULDC.64 UR4, c[0x0][0xa08] ;  /* 0x0002820000047ab9 */ /* 0x000fe40000000a00 */
[----:B------:R-:W-:-:S04]  /*23de0*/  ISETP.NE.U32.AND P0, PT, RZ, UR4, PT ;  /* 0x00000004ff007c0c */ /* 0x000fc8000bf05070 */
[----:B------:R-:W-:-:S13]  /*23df0*/  ISETP.NE.AND.EX P0, PT, RZ, UR5, PT, P0 ;  /* 0x00000005ff007c0c */ /* 0x000fda000bf05300 */
[----:B------:R-:W-:Y:S05]  /*23e00*/  @!P0 BRA `(.L_x_642) ;  /* 0x0000000000148947 */ /* 0x000fea0003800000 */
[----:B-1----:R-:W1:Y:S02]  /*23e10*/  LDC.64 R2, c[0x0][0xa08] ;  /* 0x00028200ff027b82 */ /* 0x002e640000000a00 */
[----:B-1----:R-:W-:-:S05]  /*23e20*/  IMAD.WIDE R2, R32, 0x4, R2 ;  /* 0x0000000420027825 */ /* 0x002fca00078e0202 */
[----:B------:R-:W2:Y:S04]  /*23e30*/  LDG.E R7, desc[UR50][R2.64] ;  /* 0x0000003202077981 */ /* 0x000ea8000c1e1900 */
[----:B------:R-:W2:Y:S02]  /*23e40*/  LDG.E R2, desc[UR50][R2.64+0x4] ;  /* 0x0000043202027981 */ /* 0x000ea4000c1e1900 */
[----:B--2---:R-:W-:-:S07]  /*23e50*/  IMAD.IADD R7, R2, 0x1, -R7 ;  /* 0x0000000102077824 */ /* 0x004fce00078e0a07 */
.L_x_642:
[----:B-12---:R-:W2:Y:S04]  /*23e60*/  @P1 LDG.E R2, desc[UR50][R4.64] ;  /* 0x0000003204021981 */ /* 0x006ea8000c1e1900 */
[----:B------:R-:W2:Y:S01]  /*23e70*/  @P1 LDG.E R4, desc[UR50][R4.64+0x4] ;  /* 0x0000043204041981 */ /* 0x000ea2000c1e1900 */
[----:B-----5:R-:W-:Y:S01]  /*23e80*/  IMAD.IADD R7, R7, 0x1, -R9 ;  /* 0x0000000107077824 */ /* 0x020fe200078e0a09 */
[----:B------:R-:W-:Y:S01]  /*23e90*/  BSSY B0, `(.L_x_643) ;  /* 0x0000156000007945 */ /* 0x000fe20003800000 */
[----:B--2---:R-:W-:-:S05]  /*23ea0*/  @P1 IMAD.IADD R6, R4, 0x1, -R2 ;  /* 0x0000000104061824 */ /* 0x004fca00078e0a02 */
[----:B------:R-:W-:-:S05]  /*23eb0*/  IADD3 R24, R7, R6, RZ ;  /* 0x0000000607187210 */ /* 0x000fca0007ffe0ff */
[----:B------:R-:W-:-:S04]  /*23ec0*/  VIADD R30, R24, 0x9f ;  /* 0x0000009f181e7836 */ /* 0x000fc80000000000 */
[----:B------:R-:W-:-:S05]  /*23ed0*/  IMAD.HI R30, R30, 0x66666667, RZ ;  /* 0x666666671e1e7827 */ /* 0x000fca00078e02ff */
[----:B------:R-:W-:-:S04]  /*23ee0*/  SHF.R.U32.HI R2, RZ, 0x1f, R30 ;  /* 0x0000001fff027819 */ /* 0x000fc8000001161e */
[----:B------:R-:W-:-:S05]  /*23ef0*/  LEA.HI.SX32 R30, R30, R2, 0x1a ;  /* 0x000000021e1e7211 */ /* 0x000fca00078fd2ff */
[--C-:B------:R-:W-:Y:S02]  /*23f00*/  IMAD R2, R30, 0xa0, -R7.reuse ;  /* 0x000000a01e027824 */ /* 0x100fe400078e0a07 */
[----:B------:R-:W-:-:S03]  /*23f10*/  IMAD.MOV R7, RZ, RZ, -R7 ;  /* 0x000000ffff077224 */ /* 0x000fc600078e0a07 */
[----:B------:R-:W-:Y:S02]  /*23f20*/  VIMNMX R2, R2, R6, PT ;  /* 0x0000000602027248 */ /* 0x000fe40003fe0100 */
[----:B------:R-:W-:-:S04]  /*23f30*/  VIMNMX R7, RZ, R7, !PT ;  /* 0x00000007ff077248 */ /* 0x000fc80007fe0100 */
[----:B------:R-:W-:-:S13]  /*23f40*/  ISETP.GT.AND P0, PT, R2, R7, PT ;  /* 0x000000070200720c */ /* 0x000fda0003f04270 */
[----:B------:R-:W-:Y:S02]  /*23f50*/  @P0 VIADD R5, R2, 0x9f ;  /* 0x0000009f02050836 */ /* 0x000fe40000000000 */
[----:B------:R-:W-:-:S04]  /*23f60*/  IMAD.WIDE.U32 R2, R7, -0x33333333, RZ ;  /* 0xcccccccd07027825 */ /* 0x000fc800078e00ff */
[----:B------:R-:W-:Y:S01]  /*23f70*/  @P0 IMAD.HI R5, R5, 0x66666667, RZ ;  /* 0x6666666705050827 */ /* 0x000fe200078e02ff */
[----:B------:R-:W-:-:S04]  /*23f80*/  SHF.R.U32.HI R4, RZ, 0x7, R3 ;  /* 0x00000007ff047819 */ /* 0x000fc80000011603 */
[----:B------:R-:W-:Y:S01]  /*23f90*/  @P0 SHF.R.U32.HI R3, RZ, 0x1f, R5 ;  /* 0x0000001fff030819 */ /* 0x000fe20000011605 */
[----:B------:R-:W-:-:S03]  /*23fa0*/  IMAD.MOV.U32 R2, RZ, RZ, R4 ;  /* 0x000000ffff027224 */ /* 0x000fc600078e0004 */
[----:B------:R-:W-:Y:S02]  /*23fb0*/  @P0 LEA.HI.SX32 R2, R5, R3, 0x1a ;  /* 0x0000000305020211 */ /* 0x000fe400078fd2ff */
[----:B------:R-:W-:Y:S02]  /*23fc0*/  PLOP3.LUT P0, PT, PT, PT, PT, 0x80, 0x0 ;  /* 0x000000000000781c */ /* 0x000fe40003f0f070 */
[----:B------:R-:W-:-:S13]  /*23fd0*/  ISETP.GT.AND P2, PT, R2, R4, PT ;  /* 0x000000040200720c */ /* 0x000fda0003f44270 */
[----:B------:R-:W-:Y:S05]  /*23fe0*/  @!P2 BRA `(.L_x_644) ;  /* 0x000000140000a947 */ /* 0x000fea0003800000 */
[----:B------:R-:W-:Y:S01]  /*23ff0*/  UMOV UR4, 0xffffffff ;  /* 0xffffffff00047882 */ /* 0x000fe20000000000 */
[----:B------:R-:W-:Y:S02]  /*24000*/  SEL R5, R32, RZ, !P1 ;  /* 0x000000ff20057207 */ /* 0x000fe40004800000 */
[----:B------:R-:W-:Y:S05]  /*24010*/  BRA.DIV UR4, `(.L_x_645) ;  /* 0x0000009604a47947 */ /* 0x000fea000b800000 */
[----:B------:R-:W1:Y:S02]  /*24020*/  S2R R3, SR_TID.X ;  /* 0x0000000000037919 */ /* 0x000e640000002100 */
[----:B-1----:R-:W-:-:S04]  /*24030*/  SHF.R.U32.HI R3, RZ, 0x5, R3 ;  /* 0x00000005ff037819 */ /* 0x002fc80000011603 */
[----:B------:R-:W-:-:S05]  /*24040*/  LOP3.LUT R3, R3, 0x3, RZ, 0xc0, !PT ;  /* 0x0000000303037812 */ /* 0x000fca00078ec0ff */
[----:B------:R1:W2:Y:S02]  /*24050*/  SHFL.IDX PT, R14, R3, RZ, 0x1f ;  /* 0x00001fff030e7589 */ /* 0x0002a400000e0000 */
.L_x_886:
[----:B--2---:R-:W-:Y:S02]  /*24060*/  ISETP.NE.AND P0, PT, R14, RZ, PT ;  /* 0x000000ff0e00720c */ /* 0x004fe40003f05270 */
[----:B------:R-:W-:-:S11]  /*24070*/  PLOP3.LUT P6, PT, PT, PT, PT, 0x8, 0x0 ;  /* 0x000000000000781c */ /* 0x000fd60003fce170 */
[----:B------:R-:W-:Y:S05]  /*24080*/  @P0 BRA `(.L_x_646) ;  /* 0x00000000000c0947 */ /* 0x000fea0003800000 */
[----:B------:R-:W-:-:S03]  /*24090*/  UMOV UR4, 0xffffffff ;  /* 0xffffffff00047882 */ /* 0x000fc60000000000 */
[----:B------:R-:W-:Y:S05]  /*240a0*/  BRA.DIV UR4, `(.L_x_647) ;  /* 0x0000009604b47947 */ /* 0x000fea000b800000 */
[----:B------:R-:W-:-:S13]  /*240b0*/  ELECT P6, URZ, PT ;  /* 0x00000000003f782f */ /* 0x000fda00038c0000 */
.L_x_646:
[----:B-1----:R-:W2:Y:S01]  /*240c0*/  LDL R3, [R1+0x38] ;  /* 0x0000380001037983 */ /* 0x002ea20000100800 */
[----:B------:R-:W-:Y:S01]  /*240d0*/  BSSY B1, `(.L_x_648) ;  /* 0x0000008000017945 */ /* 0x000fe20003800000 */
[----:B--2---:R-:W-:-:S04]  /*240e0*/  IADD3 R3, R3, 0x1, RZ ;  /* 0x0000000103037810 */ /* 0x004fc80007ffe0ff */
[----:B------:R-:W-:-:S04]  /*240f0*/  LEA.HI R6, R3, R3, RZ, 0x1 ;  /* 0x0000000303067211 */ /* 0x000fc800078f08ff */
[----:B------:R-:W-:-:S05]  /*24100*/  LOP3.LUT R6, R6, 0xfffffffe, RZ, 0xc0, !PT ;  /* 0xfffffffe06067812 */ /* 0x000fca00078ec0ff */
[----:B------:R-:W-:-:S05]  /*24110*/  IMAD.IADD R3, R3, 0x1, -R6 ;  /* 0x0000000103037824 */ /* 0x000fca00078e0a06 */
[----:B------:R-:W-:-:S04]  /*24120*/  SHF.L.U32 R3, R3, 0x1f, RZ ;  /* 0x0000001f03037819 */ /* 0x000fc800000006ff */
[----:B------:R-:W1:Y:S02]  /*24130*/  SYNCS.PHASECHK.TRANS64.TRYWAIT P0, [R22+URZ+0x33420], R3 ;  /* 0x03342003160075a7 */ /* 0x000e64000800017f */
[----:B-1----:R-:W-:Y:S05]  /*24140*/  @!P0 BRA `(.L_x_649) ;  /* 0x0000009400ac8947 */ /* 0x002fea0003800000 */
.L_x_889:
[----:B------:R-:W-:Y:S05]  /*24150*/  BSYNC B1 ;  /* 0x0000000000017941 */ /* 0x000fea0003800000 */
.L_x_648:
[----:B------:R-:W-:Y:S04]  /*24160*/  BSSY B1, `(.L_x_650) ;  /* 0x000008b000017945 */ /* 0x000fe80003800000 */
[----:B------:R-:W-:Y:S05]  /*24170*/  @!P6 BRA `(.L_x_651) ;  /* 0x000000080024e947 */ /* 0x000fea0003800000 */
[----:B0-----:R-:W-:Y:S01]  /*24180*/  IMAD R9, R31, 0x8, R22 ;  /* 0x000000081f097824 */ /* 0x001fe200078e0216 */
[----:B------:R-:W-:Y:S01]  /*24190*/  SHF.L.U32 R8, R34, 0x1f, RZ ;  /* 0x0000001f22087819 */ /* 0x000fe200000006ff */
[----:B------:R-:W0:Y:S01]  /*241a0*/  S2R R6, SR_TID.X ;  /* 0x0000000000067919 */ /* 0x000e220000002100 */
[----:B------:R-:W-:Y:S02]  /*241b0*/  BSSY B2, `(.L_x_652) ;  /* 0x0000005000027945 */ /* 0x000fe40003800000 */
[----:B------:R-:W2:Y:S01]  /*241c0*/  SYNCS.PHASECHK.TRANS64.TRYWAIT P0, [R9+URZ+0x334a0], R8 ;  /* 0x0334a008090075a7 */ /* 0x000ea2000800017f */
[----:B0-----:R-:W-:-:S04]  /*241d0*/  LOP3.LUT R6, R6, 0x7f, RZ, 0xc0, !PT ;  /* 0x0000007f06067812 */ /* 0x001fc800078ec0ff */
[----:B------:R-:W-:Y:S01]  /*241e0*/  ISETP.NE.AND P1, PT, R6, RZ, PT ;  /* 0x000000ff0600720c */ /* 0x000fe20003f25270 */
[----:B--2---:R-:W-:-:S12]  /*241f0*/  @!P0 BRA `(.L_x_653) ;  /* 0x0000009400948947 */ /* 0x004fd80003800000 */
.L_x_890:
[----:B------:R-:W-:Y:S05]  /*24200*/  BSYNC B2 ;  /* 0x0000000000027941 */ /* 0x000fea0003800000 */
.L_x_652:
[----:B------:R-:W-:Y:S04]  /*24210*/  BSSY B2, `(.L_x_654) ;  /* 0x0000009000027945 */ /* 0x000fe80003800000 */
[----:B------:R-:W-:Y:S05]  /*24220*/  @P1 BRA `(.L_x_655) ;  /* 0x00000000001c1947 */ /* 0x000fea0003800000 */
[----:B-1----:R-:W1:Y:S02]  /*24230*/  S2R R3, SR_TID.X ;  /* 0x0000000000037919 */ /* 0x002e640000002100 */
[----:B-1----:R-:W-:Y:S01]  /*24240*/  LOP3.LUT R6, R3, 0x1f, RZ, 0xc0, !PT ;  /* 0x0000001f03067812 */ /* 0x002fe200078ec0ff */
[----:B------:R-:W-:-:S03]  /*24250*/  IMAD.MOV.U32 R3, RZ, RZ, 0x7800 ;  /* 0x00007800ff037424 */ /* 0x000fc600078e00ff */
[----:B------:R-:W-:Y:S01]  /*24260*/  ISETP.NE.AND P0, PT, R6, RZ, PT ;  /* 0x000000ff0600720c */ /* 0x000fe20003f05270 */
[----:B------:R2:W-:-:S12]  /*24270*/  SYNCS.ARRIVE.TRANS64 RZ, [R9+URZ+0x33490], R3 ;  /* 0x0334900309ff79a7 */ /* 0x0005d8000800003f */
[----:B--2---:R-:W-:Y:S05]  /*24280*/  @!P0 BRA `(.L_x_655) ;  /* 0x0000000000048947 */ /* 0x004fea0003800000 */
[----:B------:R-:W-:Y:S01]  /*24290*/  BPT.TRAP 0x1 ;  /* 0x000000040000795c */ /* 0x000fe20000300000 */
.L_x_655:
[----:B------:R-:W-:Y:S05]  /*242a0*/  BSYNC B2 ;  /* 0x0000000000027941 */ /* 0x000fea0003800000 */
.L_x_654:
[----:B------:R-:W-:Y:S01]  /*242b0*/  IMAD.MOV.U32 R14, RZ, RZ, RZ ;  /* 0x000000ffff0e7224 */ /* 0x000fe200078e00ff */
[----:B------:R-:W-:Y:S01]  /*242c0*/  UIADD3 UR4, UP0, UR40, 0x570, URZ ;  /* 0x0000057028047890 */ /* 0x000fe2000ff1e03f */
[----:B------:R-:W-:Y:S01]  /*242d0*/  IMAD R6, R2, 0xa0, R0 ;  /* 0x000000a002067824 */ /* 0x000fe200078e0200 */
[----:B------:R-:W-:Y:S01]  /*242e0*/  PLOP3.LUT P0, PT, PT, PT, PT, 0x80, 0x0 ;  /* 0x000000000000781c */ /* 0x000fe20003f0f070 */
[----:B------:R-:W-:Y:S01]  /*242f0*/  IMAD R7, R31, 0x7800, R22 ;  /* 0x000078001f077824 */ /* 0x000fe200078e0216 */
[----:B------:R-:W-:Y:S01]  /*24300*/  R2UR UR10, R14 ;  /* 0x000000000e0a72ca */ /* 0x000fe200000e0000 */
[----:B-1----:R-:W-:Y:S01]  /*24310*/  VIADD R3, R9, 0x33490 ;  /* 0x0003349009037836 */ /* 0x002fe20000000000 */
[----:B------:R-:W-:Y:S01]  /*24320*/  IADD3 R6, R6, -0xa0, RZ ;  /* 0xffffff6006067810 */ /* 0x000fe20007ffe0ff */
[----:B------:R-:W-:Y:S01]  /*24330*/  VIADD R10, R7, 0x24200 ;  /* 0x00024200070a7836 */ /* 0x000fe20000000000 */
[----:B------:R-:W-:Y:S01]  /*24340*/  UIADD3.X UR5, URZ, UR41, URZ, UP0, !UPT ;  /* 0x000000293f057290 */ /* 0x000fe200087fe43f */
[----:B------:R-:W-:Y:S01]  /*24350*/  UMOV UR6, 0x0 ;  /* 0x0000000000067882 */ /* 0x000fe20000000000 */
[----:B------:R-:W-:-:S10]  /*24360*/  UMOV UR7, 0x12f00000 ;  /* 0x12f0000000077882 */ /* 0x000fd40000000000 */
.L_x_656:
[----:B------:R-:W-:-:S13]  /*24370*/  @P0 ELECT P2, URZ, PT ;  /* 0x00000000003f082f */ /* 0x000fda0003840000 */
[----:B------:R-:W-:Y:S02]  /*24380*/  @P2 R2UR UR13, R5 ;  /* 0x00000000050d22ca */ /* 0x000fe400000e0000 */
[----:B------:R-:W-:Y:S02]  /*24390*/  @P2 R2UR UR12, R18 ;  /* 0x00000000120c22ca */ /* 0x000fe400000e0000 */
[----:B------:R-:W-:Y:S02]  /*243a0*/  @P2 R2UR UR11, R6 ;  /* 0x00000000060b22ca */ /* 0x000fe400000e0000 */
[----:B------:R-:W-:Y:S02]  /*243b0*/  @P2 R2UR UR9, R3 ;  /* 0x00000000030922ca */ /* 0x000fe400000e0000 */
[----:B------:R-:W-:Y:S02]  /*243c0*/  @P2 R2UR UR8, R10 ;  /* 0x000000000a0822ca */ /* 0x000fe400000e0000 */
[----:B------:R-:W-:-:S02]  /*243d0*/  @P2 PLOP3.LUT P0, PT, P2, PT, PT, 0x8, 0x0 ;  /* 0x000000000000281c */ /* 0x000fc4000170e170 */
[----:B------:R-:W-:-:S09]  /*243e0*/  PLOP3.LUT P2, PT, PT, PT, PT, 0x8, 0x0 ;  /* 0x000000000000781c */ /* 0x000fd20003f4e170 */
[----:B------:R1:W-:Y:S02]  /*243f0*/  UTMALDG.4D [UR8], [UR4], desc[UR6] ;  /* 0x00000608040075b4 */ /* 0x0003e40008019000 */
[----:B-1----:R-:W-:Y:S05]  /*24400*/  @P0 BRA.U.ANY `(.L_x_656) ;  /* 0xfffffffd00d80947 */ /* 0x002fea000393ffff */
[----:B------:R-:W-:Y:S01]  /*24410*/  IMAD.MOV.U32 R13, RZ, RZ, 0x40 ;  /* 0x00000040ff0d7424 */ /* 0x000fe200078e00ff */
[----:B------:R-:W-:Y:S01]  /*24420*/  PLOP3.LUT P0, PT, PT, PT, PT, 0x80, 0x0 ;  /* 0x000000000000781c */ /* 0x000fe20003f0f070 */
[----:B------:R-:W-:Y:S01]  /*24430*/  VIADD R10, R7, 0x26a00 ;  /* 0x00026a00070a7836 */ /* 0x000fe20000000000 */
[----:B------:R-:W-:Y:S01]  /*24440*/  UMOV UR6, 0x0 ;  /* 0x0000000000067882 */ /* 0x000fe20000000000 */
[----:B------:R-:W-:Y:S01]  /*24450*/  UMOV UR7, 0x12f00000 ;  /* 0x12f0000000077882 */ /* 0x000fe20000000000 */
[----:B------:R-:W-:-:S15]  /*24460*/  R2UR UR10, R13 ;  /* 0x000000000d0a72ca */ /* 0x000fde00000e0000 */
.L_x_657:
        /* <DEDUP_REMOVED lines=10> */
[----:B------:R-:W-:Y:S01]  /*24510*/  MOV R12, 0x80 ;  /* 0x00000080000c7802 */ /* 0x000fe20000000f00 */
[----:B------:R-:W-:Y:S01]  /*24520*/  VIADD R10, R7, 0x29200 ;  /* 0x00029200070a7836 */ /* 0x000fe20000000000 */
[----:B------:R-:W-:Y:S01]  /*24530*/  PLOP3.LUT P0, PT, PT, PT, PT, 0x80, 0x0 ;  /* 0x000000000000781c */ /* 0x000fe20003f0f070 */
[----:B------:R-:W-:Y:S01]  /*24540*/  UMOV UR6, 0x0 ;  /* 0x0000000000067882 */ /* 0x000fe20000000000 */
[----:B------:R-:W-:Y:S01]  /*24550*/  R2UR UR10, R12 ;  /* 0x000000000c0a72ca */ /* 0x000fe200000e0000 */
[----:B------:R-:W-:-:S14]  /*24560*/  UMOV UR7, 0x12f00000 ;  /* 0x12f0000000077882 */ /* 0x000fdc0000000000 */
.L_x_658:
        /* <DEDUP_REMOVED lines=10> */
[----:B------:R-:W1:Y:S01]  /*24610*/  SYNCS.PHASECHK.TRANS64.TRYWAIT P0, [R9+URZ+0x334c0], R8 ;  /* 0x0334c008090075a7 */ /* 0x000e62000800017f */
[----:B------:R-:W-:Y:S04]  /*24620*/  BSSY B2, `(.L_x_659) ;  /* 0x0000002000027945 */ /* 0x000fe80003800000 */
[----:B-1----:R-:W-:Y:S05]  /*24630*/  @!P0 BRA `(.L_x_660) ;  /* 0x0000009000988947 */ /* 0x002fea0003800000 */
.L_x_891:
[----:B------:R-:W-:Y:S05]  /*24640*/  BSYNC B2 ;  /* 0x0000000000027941 */ /* 0x000fea0003800000 */
.L_x_659:
[----:B------:R-:W-:Y:S01]  /*24650*/  BSSY B2, `(.L_x_661) ;  /* 0x000000b000027945 */ /* 0x000fe20003800000 */
[----:B------:R-:W-:Y:S02]  /*24660*/  IMAD.MOV.U32 R10, RZ, RZ, 0x0 ;  /* 0x00000000ff0a7424 */ /* 0x000fe400078e00ff */
[----:B------:R-:W-:Y:S01]  /*24670*/  IMAD.MOV.U32 R11, RZ, RZ, 0x12f00000 ;  /* 0x12f00000ff0b7424 */ /* 0x000fe200078e00ff */
[----:B------:R-:W-:Y:S06]  /*24680*/  @P1 BRA `(.L_x_662) ;  /* 0x00000000001c1947 */ /* 0x000fec0003800000 */
[----:B------:R-:W2:Y:S02]  /*24690*/  S2R R3, SR_TID.X ;  /* 0x0000000000037919 */ /* 0x000ea40000002100 */
[----:B--2---:R-:W-:Y:S01]  /*246a0*/  LOP3.LUT R15, R3, 0x1f, RZ, 0xc0, !PT ;  /* 0x0000001f030f7812 */ /* 0x004fe200078ec0ff */
[----:B------:R-:W-:-:S03]  /*246b0*/  IMAD.MOV.U32 R3, RZ, RZ, 0x7800 ;  /* 0x00007800ff037424 */ /* 0x000fc600078e00ff */
[----:B------:R-:W-:Y:S01]  /*246c0*/  ISETP.NE.AND P0, PT, R15, RZ, PT ;  /* 0x000000ff0f00720c */ /* 0x000fe20003f05270 */
[----:B------:R2:W-:-:S12]  /*246d0*/  SYNCS.ARRIVE.TRANS64 RZ, [R9+URZ+0x334b0], R3 ;  /* 0x0334b00309ff79a7 */ /* 0x0005d8000800003f */
[----:B--2---:R-:W-:Y:S05]  /*246e0*/  @!P0 BRA `(.L_x_662) ;  /* 0x0000000000048947 */ /* 0x004fea0003800000 */
[----:B------:R-:W-:Y:S01]  /*246f0*/  BPT.TRAP 0x1 ;  /* 0x000000040000795c */ /* 0x000fe20000300000 */
.L_x_662:
[----:B------:R-:W-:Y:S05]  /*24700*/  BSYNC B2 ;  /* 0x0000000000027941 */ /* 0x000fea0003800000 */
.L_x_661:
[----:B------:R-:W-:Y:S01]  /*24710*/  R2UR UR10, R14 ;  /* 0x000000000e0a72ca */ /* 0x000fe200000e0000 */
[----:B------:R-:W-:Y:S01]  /*24720*/  UIADD3 UR4, UP0, UR40, 0x670, URZ ;  /* 0x0000067028047890 */ /* 0x000fe2000ff1e03f */
[----:B------:R-:W-:Y:S01]  /*24730*/  R2UR UR6, R10 ;  /* 0x000000000a0672ca */ /* 0x000fe200000e0000 */
[----:B------:R-:W-:Y:S01]  /*24740*/  VIADD R3, R7, 0xf200 ;  /* 0x0000f20007037836 */ /* 0x000fe20000000000 */
[----:B------:R-:W-:Y:S01]  /*24750*/  R2UR UR7, R11 ;  /* 0x000000000b0772ca */ /* 0x000fe200000e0000 */
[----:B------:R-:W-:Y:S01]  /*24760*/  UIADD3.X UR5, URZ, UR41, URZ, UP0, !UPT ;  /* 0x000000293f057290 */ /* 0x000fe200087fe43f */
[----:B------:R-:W-:Y:S02]  /*24770*/  PLOP3.LUT P0, PT, PT, PT, PT, 0x80, 0x0 ;  /* 0x000000000000781c */ /* 0x000fe40003f0f070 */
[----:B01----:R-:W-:-:S11]  /*24780*/  IADD3 R9, R9, 0x334b0, RZ ;  /* 0x000334b009097810 */ /* 0x003fd60007ffe0ff */
.L_x_663:
        /* <DEDUP_REMOVED lines=9> */
[----:B0-----:R-:W-:Y:S05]  /*24820*/  @P0 BRA.U.ANY `(.L_x_663) ;  /* 0xfffffffd00d80947 */ /* 0x001fea000393ffff */
[----:B------:R-:W-:Y:S01]  /*24830*/  R2UR UR10, R13 ;  /* 0x000000000d0a72ca */ /* 0x000fe200000e0000 */
[----:B------:R-:W-:Y:S01]  /*24840*/  VIADD R3, R7, 0x11a00 ;  /* 0x00011a0007037836 */ /* 0x000fe20000000000 */
[----:B------:R-:W-:Y:S02]  /*24850*/  R2UR UR6, R10 ;  /* 0x000000000a0672ca */ /* 0x000fe400000e0000 */
[----:B------:R-:W-:Y:S02]  /*24860*/  R2UR UR7, R11 ;  /* 0x000000000b0772ca */ /* 0x000fe400000e0000 */
[----:B------:R-:W-:-:S13]  /*24870*/  PLOP3.LUT P0, PT, PT, PT, PT, 0x80, 0x0 ;  /* 0x000000000000781c */ /* 0x000fda0003f0f070 */
.L_x_664:
        /* <DEDUP_REMOVED lines=15> */
.L_x_665:
        /* <DEDUP_REMOVED lines=9> */
[----:B--2---:R-:W-:Y:S05]  /*24a00*/  @P0 BRA.U.ANY `(.L_x_665) ;  /* 0xfffffffd00d80947 */ /* 0x004fea000393ffff */
.L_x_651:
[----:B------:R-:W-:Y:S05]  /*24a10*/  BSYNC B1 ;  /* 0x0000000000017941 */ /* 0x000fea0003800000 */
.L_x_650:
[----:B------:R-:W-:Y:S01]  /*24a20*/  IADD3 R7, R2, -0x2, RZ ;  /* 0xfffffffe02077810 */ /* 0x000fe20007ffe0ff */
[----:B------:R-:W-:Y:S01]  /*24a30*/  VIADD R31, R31, 0x1 ;  /* 0x000000011f1f7836 */ /* 0x000fe20000000000 */
[----:B------:R-:W-:Y:S02]  /*24a40*/  PLOP3.LUT P0, PT, PT, PT, PT, 0x8, 0x0 ;  /* 0x000000000000781c */ /* 0x000fe40003f0e170 */
[----:B------:R-:W-:Y:S02]  /*24a50*/  ISETP.GE.AND P2, PT, R7, R4, PT ;  /* 0x000000040700720c */ /* 0x000fe40003f46270 */
[----:B------:R-:W-:-:S04]  /*24a60*/  ISETP.NE.AND P1, PT, R31, 0x2, PT ;  /* 0x000000021f00780c */ /* 0x000fc80003f25270 */
[----:B------:R-:W-:Y:S02]  /*24a70*/  SEL R2, RZ, 0x1, P1 ;  /* 0x00000001ff027807 */ /* 0x000fe40000800000 */
[----:B------:R-:W-:Y:S02]  /*24a80*/  SEL R31, R31, RZ, P1 ;  /* 0x000000ff1f1f7207 */ /* 0x000fe40000800000 */
[----:B------:R-:W-:-:S03]  /*24a90*/  LOP3.LUT R34, R34, R2, RZ, 0x3c, !PT ;  /* 0x0000000222227212 */ /* 0x000fc600078e3cff */
[----:B------:R-:W-:Y:S05]  /*24aa0*/  @!P2 BRA `(.L_x_644) ;  /* 0x000000080050a947 */ /* 0x000fea0003800000 */
.L_x_682:
[----:B------:R-:W-:Y:S05]  /*24ab0*/  YIELD ;  /* 0x0000000000007946 */ /* 0x000fea0003800000 */
[----:B------:R-:W-:Y:S04]  /*24ac0*/  BSSY B1, `(.L_x_666) ;  /* 0x000008a000017945 */ /* 0x000fe80003800000 */
[----:B------:R-:W-:Y:S05]  /*24ad0*/  @!P6 BRA `(.L_x_667) ;  /* 0x000000080020e947 */ /* 0x000fea0003800000 */
[----:B------:R-:W-:Y:S01]  /*24ae0*/  IMAD R6, R31, 0x8, R22 ;  /* 0x000000081f067824 */ /* 0x000fe200078e0216 */
[----:B-1----:R-:W-:Y:S01]  /*24af0*/  SHF.L.U32 R3, R34, 0x1f, RZ ;  /* 0x0000001f22037819 */ /* 0x002fe200000006ff */
[----:B------:R-:W1:Y:S01]  /*24b00*/  S2R R2, SR_TID.X ;  /* 0x0000000000027919 */ /* 0x000e620000002100 */
[----:B------:R-:W-:Y:S02]  /*24b10*/  BSSY B2, `(.L_x_668) ;  /* 0x0000005000027945 */ /* 0x000fe40003800000 */
[----:B------:R-:W2:Y:S01]  /*24b20*/  SYNCS.PHASECHK.TRANS64.TRYWAIT P1, [R6+URZ+0x334a0], R3 ;  /* 0x0334a003060075a7 */ /* 0x000ea2000802017f */
[----:B-1----:R-:W-:-:S04]  /*24b30*/  LOP3.LUT R2, R2, 0x7f, RZ, 0xc0, !PT ;  /* 0x0000007f02027812 */ /* 0x002fc800078ec0ff */
[----:B------:R-:W-:Y:S01]  /*24b40*/  ISETP.NE.AND P2, PT, R2, RZ, PT ;  /* 0x000000ff0200720c */ /* 0x000fe20003f45270 */
[----:B--2---:R-:W-:-:S12]  /*24b50*/  @!P1 BRA `(.L_x_669) ;  /* 0x0000008c00649947 */ /* 0x004fd80003800000 */
.L_x_892:
[----:B------:R-:W-:Y:S05]  /*24b60*/  BSYNC B2 ;  /* 0x0000000000027941 */ /* 0x000fea0003800000 */
.L_x_668:
[----:B------:R-:W-:Y:S04]  /*24b70*/  BSSY B2, `(.L_x_670) ;  /* 0x0000009000027945 */ /* 0x000fe80003800000 */
[----:B------:R-:W-:Y:S05]  /*24b80*/  @P2 BRA `(.L_x_671) ;  /* 0x00000000001c2947 */ /* 0x000fea0003800000 */
[----:B------:R-:W0:Y:S02]  /*24b90*/  S2R R2, SR_TID.X ;  /* 0x0000000000027919 */ /* 0x000e240000002100 */
[----:B0-----:R-:W-:Y:S01]  /*24ba0*/  LOP3.LUT R8, R2, 0x1f, RZ, 0xc0, !PT ;  /* 0x0000001f02087812 */ /* 0x001fe200078ec0ff */
[----:B------:R-:W-:-:S03]  /*24bb0*/  IMAD.MOV.U32 R2, RZ, RZ, 0x7800 ;  /* 0x00007800ff027424 */ /* 0x000fc600078e00ff */
[----:B------:R-:W-:Y:S01]  /*24bc0*/  ISETP.NE.AND P1, PT, R8, RZ, PT ;  /* 0x000000ff0800720c */ /* 0x000fe20003f25270 */
[----:B------:R2:W-:-:S12]  /*24bd0*/  SYNCS.ARRIVE.TRANS64 RZ, [R6+URZ+0x33490], R2 ;  /* 0x0334900206ff79a7 */ /* 0x0005d8000800003f */
[----:B--2---:R-:W-:Y:S05]  /*24be0*/  @!P1 BRA `(.L_x_671) ;  /* 0x0000000000049947 */ /* 0x004fea0003800000 */
[----:B------:R-:W-:Y:S01]  /*24bf0*/  BPT.TRAP 0x1 ;  /* 0x000000040000795c */ /* 0x000fe20000300000 */
.L_x_671:
[----:B------:R-:W-:Y:S05]  /*24c00*/  BSYNC B2 ;  /* 0x0000000000027941 */ /* 0x000fea0003800000 */
.L_x_670:
[----:B------:R-:W-:Y:S01]  /*24c10*/  IMAD.MOV.U32 R11, RZ, RZ, RZ ;  /* 0x000000ffff0b7224 */ /* 0x000fe200078e00ff */
[----:B------:R-:W-:Y:S01]  /*24c20*/  UIADD3 UR4, UP0, UR40, 0x570, URZ ;  /* 0x0000057028047890 */ /* 0x000fe2000ff1e03f */
[----:B0-----:R-:W-:Y:S01]  /*24c30*/  IMAD R8, R31, 0x7800, R22 ;  /* 0x000078001f087824 */ /* 0x001fe200078e0216 */
[----:B------:R-:W-:Y:S01]  /*24c40*/  PLOP3.LUT P1, PT, PT, PT, PT, 0x80, 0x0 ;  /* 0x000000000000781c */ /* 0x000fe20003f2f070 */
[----:B------:R-:W-:Y:S01]  /*24c50*/  IMAD R9, R7, 0xa0, R0 ;  /* 0x000000a007097824 */ /* 0x000fe200078e0200 */
[----:B------:R-:W-:Y:S01]  /*24c60*/  R2UR UR10, R11 ;  /* 0x000000000b0a72ca */ /* 0x000fe200000e0000 */
[----:B------:R-:W-:Y:S01]  /*24c70*/  VIADD R2, R6, 0x33490 ;  /* 0x0003349006027836 */ /* 0x000fe20000000000 */
[----:B------:R-:W-:Y:S01]  /*24c80*/  IADD3 R10, R8, 0x24200, RZ ;  /* 0x00024200080a7810 */ /* 0x000fe20007ffe0ff */
[----:B------:R-:W-:Y:S01]  /*24c90*/  UIADD3.X UR5, URZ, UR41, URZ, UP0, !UPT ;  /* 0x000000293f057290 */ /* 0x000fe200087fe43f */
[----:B------:R-:W-:Y:S01]  /*24ca0*/  UMOV UR6, 0x0 ;  /* 0x0000000000067882 */ /* 0x000fe20000000000 */
[----:B------:R-:W-:-:S10]  /*24cb0*/  UMOV UR7, 0x12f00000 ;  /* 0x12f0000000077882 */ /* 0x000fd40000000000 */
.L_x_672:
        /* <DEDUP_REMOVED lines=10> */
[----:B------:R-:W-:Y:S01]  /*24d60*/  IMAD.MOV.U32 R13, RZ, RZ, 0x40 ;  /* 0x00000040ff0d7424 */ /* 0x000fe200078e00ff */
[----:B------:R-:W-:Y:S01]  /*24d70*/  PLOP3.LUT P1, PT, PT, PT, PT, 0x80, 0x0 ;  /* 0x000000000000781c */ /* 0x000fe20003f2f070 */
[----:B------:R-:W-:Y:S01]  /*24d80*/  VIADD R10, R8, 0x26a00 ;  /* 0x00026a00080a7836 */ /* 0x000fe20000000000 */
[----:B------:R-:W-:Y:S01]  /*24d90*/  UMOV UR6, 0x0 ;  /* 0x0000000000067882 */ /* 0x000fe20000000000 */
[----:B------:R-:W-:Y:S01]  /*24da0*/  UMOV UR7, 0x12f00000 ;  /* 0x12f0000000077882 */ /* 0x000fe20000000000 */
[----:B------:R-:W-:-:S15]  /*24db0*/  R2UR UR10, R13 ;  /* 0x000000000d0a72ca */ /* 0x000fde00000e0000 */
.L_x_673:
        /* <DEDUP_REMOVED lines=16> */
.L_x_674:
        /* <DEDUP_REMOVED lines=10> */
[----:B------:R-:W0:Y:S01]  /*24f60*/  SYNCS.PHASECHK.TRANS64.TRYWAIT P1, [R6+URZ+0x334c0], R3 ;  /* 0x0334c003060075a7 */ /* 0x000e22000802017f */
[----:B------:R-:W-:Y:S04]  /*24f70*/  BSSY B2, `(.L_x_675) ;  /* 0x0000002000027945 */ /* 0x000fe80003800000 */
[----:B0-----:R-:W-:Y:S05]  /*24f80*/  @!P1 BRA `(.L_x_676) ;  /* 0x00000088006c9947 */ /* 0x001fea0003800000 */
.L_x_893:
[----:B------:R-:W-:Y:S05]  /*24f90*/  BSYNC B2 ;  /* 0x0000000000027941 */ /* 0x000fea0003800000 */
.L_x_675:
[----:B------:R-:W-:Y:S01]  /*24fa0*/  BSSY B2, `(.L_x_677) ;  /* 0x000000b000027945 */ /* 0x000fe20003800000 */
[----:B------:R-:W-:Y:S01]  /*24fb0*/  MOV R2, 0x0 ;  /* 0x0000000000027802 */ /* 0x000fe20000000f00 */
[----:B01----:R-:W-:Y:S02]  /*24fc0*/  IMAD.MOV.U32 R3, RZ, RZ, 0x12f00000 ;  /* 0x12f00000ff037424 */ /* 0x003fe400078e00ff */
[----:B------:R-:W-:Y:S05]  /*24fd0*/  @P2 BRA `(.L_x_678) ;  /* 0x00000000001c2947 */ /* 0x000fea0003800000 */
[----:B------:R-:W0:Y:S02]  /*24fe0*/  S2R R10, SR_TID.X ;  /* 0x00000000000a7919 */ /* 0x000e240000002100 */
[----:B0-----:R-:W-:Y:S01]  /*24ff0*/  LOP3.LUT R14, R10, 0x1f, RZ, 0xc0, !PT ;  /* 0x0000001f0a0e7812 */ /* 0x001fe200078ec0ff */
[----:B------:R-:W-:-:S03]  /*25000*/  IMAD.MOV.U32 R10, RZ, RZ, 0x7800 ;  /* 0x00007800ff0a7424 */ /* 0x000fc600078e00ff */
[----:B------:R-:W-:Y:S01]  /*25010*/  ISETP.NE.AND P1, PT, R14, RZ, PT ;  /* 0x000000ff0e00720c */ /* 0x000fe20003f25270 */
[----:B------:R0:W-:-:S12]  /*25020*/  SYNCS.ARRIVE.TRANS64 RZ, [R6+URZ+0x334b0], R10 ;  /* 0x0334b00a06ff79a7 */ /* 0x0001d8000800003f */
[----:B0-----:R-:W-:Y:S05]  /*25030*/  @!P1 BRA `(.L_x_678) ;  /* 0x0000000000049947 */ /* 0x001fea0003800000 */
[----:B------:R-:W-:Y:S01]  /*25040*/  BPT.TRAP 0x1 ;  /* 0x000000040000795c */ /* 0x000fe20000300000 */
.L_x_678:
[----:B------:R-:W-:Y:S05]  /*25050*/  BSYNC B2 ;  /* 0x0000000000027941 */ /* 0x000fea0003800000 */
.L_x_677:
[----:B------:R-:W-:Y:S01]  /*25060*/  R2UR UR10, R11 ;  /* 0x000000000b0a72ca */ /* 0x000fe200000e0000 */
[----:B------:R-:W-:Y:S01]  /*25070*/  UIADD3 UR4, UP0, UR40, 0x670, URZ ;  /* 0x0000067028047890 */ /* 0x000fe2000ff1e03f */
[----:B------:R-:W-:Y:S01]  /*25080*/  R2UR UR6, R2 ;  /* 0x00000000020672ca */ /* 0x000fe200000e0000 */
[----:B------:R-:W-:Y:S01]  /*25090*/  VIADD R6, R6, 0x334b0 ;  /* 0x000334b006067836 */ /* 0x000fe20000000000 */
[----:B------:R-:W-:Y:S01]  /*250a0*/  R2UR UR7, R3 ;  /* 0x00000000030772ca */ /* 0x000fe200000e0000 */
[----:B------:R-:W-:Y:S01]  /*250b0*/  VIADD R10, R8, 0xf200 ;  /* 0x0000f200080a7836 */ /* 0x000fe20000000000 */
[----:B------:R-:W-:Y:S01]  /*250c0*/  PLOP3.LUT P1, PT, PT, PT, PT, 0x80, 0x0 ;  /* 0x000000000000781c */ /* 0x000fe20003f2f070 */
[----:B------:R-:W-:-:S12]  /*250d0*/  UIADD3.X UR5, URZ, UR41, URZ, UP0, !UPT ;  /* 0x000000293f057290 */ /* 0x000fd800087fe43f */
.L_x_679:
        /* <DEDUP_REMOVED lines=10> */
[----:B------:R-:W-:Y:S02]  /*25180*/  R2UR UR10, R13 ;  /* 0x000000000d0a72ca */ /* 0x000fe400000e0000 */
[----:B------:R-:W-:Y:S02]  /*25190*/  R2UR UR6, R2 ;  /* 0x00000000020672ca */ /* 0x000fe400000e0000 */
[----:B------:R-:W-:Y:S02]  /*251a0*/  R2UR UR7, R3 ;  /* 0x00000000030772ca */ /* 0x000fe400000e0000 */
[----:B------:R-:W-:Y:S02]  /*251b0*/  PLOP3.LUT P1, PT, PT, PT, PT, 0x80, 0x0 ;  /* 0x000000000000781c */ /* 0x000fe40003f2f070 */
[----:B------:R-:W-:-:S11]  /*251c0*/  IADD3 R10, R8, 0x11a00, RZ ;  /* 0x00011a00080a7810 */ /* 0x000fd60007ffe0ff */
.L_x_680:
        /* <DEDUP_REMOVED lines=15> */
.L_x_681:
        /* <DEDUP_REMOVED lines=10> */
.L_x_667:
[----:B------:R-:W-:Y:S05]  /*25360*/  BSYNC B1 ;  /* 0x0000000000017941 */ /* 0x000fea0003800000 */
.L_x_666:
[----:B------:R-:W-:Y:S01]  /*25370*/  ISETP.GT.AND P2, PT, R7, R4, PT ;  /* 0x000000040700720c */ /* 0x000fe20003f44270 */
[----:B------:R-:W-:Y:S02]  /*25380*/  VIADD R31, R31, 0x1 ;  /* 0x000000011f1f7836 */ /* 0x000fe40000000000 */
[----:B------:R-:W-:-:S03]  /*25390*/  VIADD R7, R7, 0xffffffff ;  /* 0xffffffff07077836 */ /* 0x000fc60000000000 */
[----:B------:R-:W-:-:S04]  /*253a0*/  ISETP.NE.AND P1, PT, R31, 0x2, PT ;  /* 0x000000021f00780c */ /* 0x000fc80003f25270 */
[----:B------:R-:W-:Y:S02]  /*253b0*/  SEL R2, RZ, 0x1, P1 ;  /* 0x00000001ff027807 */ /* 0x000fe40000800000 */
[----:B------:R-:W-:Y:S02]  /*253c0*/  SEL R31, R31, RZ, P1 ;  /* 0x000000ff1f1f7207 */ /* 0x000fe40000800000 */
[----:B------:R-:W-:Y:S01]  /*253d0*/  LOP3.LUT R34, R34, R2, RZ, 0x3c, !PT ;  /* 0x0000000222227212 */ /* 0x000fe200078e3cff */
[----:B------:R-:W-:Y:S06]  /*253e0*/  @P2 BRA `(.L_x_682) ;  /* 0xfffffff400b02947 */ /* 0x000fec000383ffff */
.L_x_644:
[----:B------:R-:W-:Y:S05]  /*253f0*/  BSYNC B0 ;  /* 0x0000000000007941 */ /* 0x000fea0003800000 */
.L_x_643:
[----:B------:R-:W-:Y:S05]  /*25400*/  @!P0 WARPSYNC.ALL ;  /* 0x0000000000008948 */ /* 0x000fea0003800000 */
[----:B------:R-:W-:Y:S01]  /*25410*/  @!P0 BAR.SYNC.DEFER_BLOCKING 0xc, 0x180 ;  /* 0x0306000000008b1d */ /* 0x000fe20000010000 */
[----:B------:R-:W-:-:S13]  /*25420*/  ISETP.GT.AND P0, PT, R24, RZ, PT ;  /* 0x000000ff1800720c */ /* 0x000fda0003f04270 */
[----:B------:R-:W-:Y:S05]  /*25430*/  @P0 BRA `(.L_x_683) ;  /* 0x0000000000440947 */ /* 0x000fea0003800000 */
[----:B------:R-:W2:Y:S02]  /*25440*/  S2R R2, SR_TID.X ;  /* 0x0000000000027919 */ /* 0x000ea40000002100 */
[----:B--2---:R-:W-:-:S04]  /*25450*/  LOP3.LUT R2, R2, 0x7f, RZ, 0xc0, !PT ;  /* 0x0000007f02027812 */ /* 0x004fc800078ec0ff */
[----:B------:R-:W-:-:S13]  /*25460*/  ISETP.NE.AND P0, PT, R2, RZ, PT ;  /* 0x000000ff0200720c */ /* 0x000fda0003f05270 */
[----:B------:R-:W-:Y:S05]  /*25470*/  @P0 BRA `(.L_x_684) ;  /* 0x0000004800600947 */ /* 0x000fea0003800000 */
[----:B------:R-:W2:Y:S01]  /*25480*/  S2R R5, SR_LANEID ;  /* 0x0000000000057919 */ /* 0x000ea20000000000 */
[----:B------:R-:W-:Y:S01]  /*25490*/  VOTEU.ANY UR4, UPT, PT ;  /* 0x0000000000047886 */ /* 0x000fe200038e0100 */
[----:B-1----:R-:W1:Y:S01]  /*254a0*/  LDC.64 R2, c[0x0][0xc60] ;  /* 0x00031800ff027b82 */ /* 0x002e620000000a00 */
[----:B------:R-:W2:Y:S02]  /*254b0*/  FLO.U32 R0, UR4 ;  /* 0x0000000400007d00 */ /* 0x000ea400080e0000 */
[----:B--2---:R-:W-:-:S06]  /*254c0*/  ISETP.EQ.U32.AND P0, PT, R0, R5, PT ;  /* 0x000000050000720c */ /* 0x004fcc0003f02070 */
[----:B------:R-:W1:Y:S07]  /*254d0*/  POPC R5, UR4 ;  /* 0x0000000400057d09 */ /* 0x000e6e0008000000 */
[----:B-1----:R-:W2:Y:S01]  /*254e0*/  @P0 ATOMG.E.ADD.STRONG.GPU PT, R3, desc[UR50][R2.64], R5 ;  /* 0x00000005020309a8 */ /* 0x002ea200081ee1f2 */
[----:B------:R-:W1:Y:S02]  /*254f0*/  S2R R4, SR_LTMASK ;  /* 0x0000000000047919 */ /* 0x000e640000003900 */
[----:B-1----:R-:W-:-:S04]  /*25500*/  LOP3.LUT R4, R4, UR4, RZ, 0xc0, !PT ;  /* 0x0000000404047c12 */ /* 0x002fc8000f8ec0ff */
[----:B------:R-:W1:Y:S01]  /*25510*/  POPC R7, R4 ;  /* 0x0000000400077309 */ /* 0x000e620000000000 */
[----:B--2---:R-:W1:Y:S02]  /*25520*/  SHFL.IDX PT, R0, R3, R0, 0x1f ;  /* 0x00001f0003007589 */ /* 0x004e6400000e0000 */
[----:B-1----:R-:W-:Y:S01]  /*25530*/  IADD3 R16, R0, UR38, R7 ;  /* 0x0000002600107c10 */ /* 0x002fe2000fffe007 */
[----:B------:R-:W-:Y:S06]  /*25540*/  BRA `(.L_x_684) ;  /* 0x00000048002c7947 */ /* 0x000fec0003800000 */
.L_x_683:
        /* <DEDUP_REMOVED lines=8> */
[----:B------:R-:W-:Y:S01]  /*255d0*/  MOV R4, UR6 ;  /* 0x0000000600047c02 */ /* 0x000fe20008000f00 */
[----:B------:R-:W-:Y:S01]  /*255e0*/  IMAD.U32 R5, RZ, RZ, UR7 ;  /* 0x00000007ff057e24 */ /* 0x000fe2000f8e00ff */
[----:B-1----:R-:W1:Y:S01]  /*255f0*/  LDC.64 R2, c[0x4][R2] ;  /* 0x0100000002027b82 */ /* 0x002e620000000a00 */
[----:B------:R-:W-:Y:S01]  /*25600*/  IMAD.U32 R6, RZ, RZ, UR8 ;  /* 0x00000008ff067e24 */ /* 0x000fe2000f8e00ff */
[----:B------:R-:W-:Y:S01]  /*25610*/  MOV R11, UR5 ;  /* 0x00000005000b7c02 */ /* 0x000fe20008000f00 */
[----:B------:R-:W-:Y:S02]  /*25620*/  IMAD.U32 R7, RZ, RZ, UR9 ;  /* 0x00000009ff077e24 */ /* 0x000fe4000f8e00ff */
[----:B------:R-:W-:-:S02]  /*25630*/  IMAD.U32 R10, RZ, RZ, UR4 ;  /* 0x00000004ff0a7e24 */ /* 0x000fc4000f8e00ff */
[----:B0-----:R-:W-:Y:S02]  /*25640*/  IMAD.MOV.U32 R8, RZ, RZ, 0x70 ;  /* 0x00000070ff087424 */ /* 0x001fe400078e00ff */
[----:B------:R-:W-:Y:S02]  /*25650*/  IMAD.MOV.U32 R12, RZ, RZ, 0x1 ;  /* 0x00000001ff0c7424 */ /* 0x000fe400078e00ff */
[----:B------:R-:W-:-:S07]  /*25660*/  IMAD.MOV.U32 R13, RZ, RZ, RZ ;  /* 0x000000ffff0d7224 */ /* 0x000fce00078e00ff */
[----:B------:R-:W-:-:S07]  /*25670*/  LEPC R20, `(.L_x_686) ;  /* 0x000000001014794e */ /* 0x000fce0000000000 */
[----:B-1----:R-:W-:Y:S05]  /*25680*/  CALL.ABS.NOINC R2 ;  /* 0x0000000002007343 */ /* 0x002fea0003c00000 */
.L_x_686:
[----:B------:R-:W-:Y:S05]  /*25690*/  BSYNC B6 ;  /* 0x0000000000067941 */ /* 0x000fea0003800000 */
.L_x_685:
        /* <DEDUP_REMOVED lines=22> */
.L_x_688:
[----:B------:R-:W-:Y:S05]  /*25800*/  BSYNC B6 ;  /* 0x0000000000067941 */ /* 0x000fea0003800000 */
.L_x_687:
        /* <DEDUP_REMOVED lines=20> */
.L_x_690:
[----:B------:R-:W-:Y:S05]  /*25950*/  BSYNC B6 ;  /* 0x0000000000067941 */ /* 0x000fea0003800000 */
.L_x_689:
[----:B------:R-:W-:Y:S01]  /*25960*/  LOP3.LUT P6, RZ, R36, 0x1, RZ, 0xc0, !PT ;  /* 0x0000000124ff7812 */ /* 0x000fe200078cc0ff */
[----:B------:R-:W-:-:S12]  /*25970*/  BSSY B6, `(.L_x_691) ;  /* 0x0000012000067945 */ /* 0x000fd80003800000 */
[----:B------:R-:W-:Y:S05]  /*25980*/  @!P6 BRA `(.L_x_692) ;  /* 0x000000000040e947 */ /* 0x000fea0003800000 */
[----:B------:R-:W-:Y:S01]  /*25990*/  MOV R2, 0x0 ;  /* 0x0000000000027802 */ /* 0x000fe20000000f00 */
[----:B------:R-:W-:Y:S01]  /*259a0*/  ULDC.64 UR4, c[0x4][0xc0] ;  /* 0x0100300000047ab9 */ /* 0x000fe20000000a00 */
[----:B------:R-:W-:Y:S01]  /*259b0*/  ULDC.64 UR6, c[0x4][0xc8] ;  /* 0x0100320000067ab9 */ /* 0x000fe20000000a00 */
[----:B------:R-:W-:Y:S01]  /*259c0*/  ULDC.64 UR8, c[0x4][0x20] ;  /* 0x0100080000087ab9 */ /* 0x000fe20000000a00 */
[----:B------:R-:W-:Y:S01]  /*259d0*/  IMAD.U32 R4, RZ, RZ, UR4 ;  /* 0x00000004ff047e24 */ /* 0x000fe2000f8e00ff */
[----:B------:R-:W-:Y:S01]  /*259e0*/  MOV R5, UR5 ;  /* 0x0000000500057c02 */ /* 0x000fe20008000f00 */
[----:B-1----:R-:W1:Y:S01]  /*259f0*/  LDC.64 R2, c[0x4][R2] ;  /* 0x0100000002027b82 */ /* 0x002e620000000a00 */
[----:B------:R-:W-:Y:S01]  /*25a00*/  IMAD.U32 R6, RZ, RZ, UR6 ;  /* 0x00000006ff067e24 */ /* 0x000fe2000f8e00ff */
[----:B0-----:R-:W-:Y:S01]  /*25a10*/  MOV R8, 0x70 ;  /* 0x0000007000087802 */ /* 0x001fe20000000f00 */
[----:B------:R-:W-:Y:S02]  /*25a20*/  IMAD.U32 R7, RZ, RZ, UR7 ;  /* 0x00000007ff077e24 */ /* 0x000fe4000f8e00ff */
[----:B------:R-:W-:-:S02]  /*25a30*/  IMAD.U32 R10, RZ, RZ, UR8 ;  /* 0x00000008ff0a7e24 */ /* 0x000fc4000f8e00ff */
[----:B------:R-:W-:Y:S02]  /*25a40*/  IMAD.U32 R11, RZ, RZ, UR9 ;  /* 0x00000009ff0b7e24 */ /* 0x000fe4000f8e00ff */
[----:B------:R-:W-:Y:S02]  /*25a50*/  IMAD.MOV.U32 R12, RZ, RZ, 0x1 ;  /* 0x00000001ff0c7424 */ /* 0x000fe400078e00ff */
[----:B------:R-:W-:-:S07]  /*25a60*/  IMAD.MOV.U32 R13, RZ, RZ, RZ ;  /* 0x000000ffff0d7224 */ /* 0x000fce00078e00ff */
[----:B------:R-:W-:-:S07]  /*25a70*/  LEPC R20, `(.L_x_692) ;  /* 0x000000001014794e */ /* 0x000fce0000000000 */
[----:B-1----:R-:W-:Y:S05]  /*25a80*/  CALL.ABS.NOINC R2 ;  /* 0x0000000002007343 */ /* 0x002fea0003c00000 */
.L_x_692:
[----:B------:R-:W-:Y:S05]  /*25a90*/  BSYNC B6 ;  /* 0x0000000000067941 */ /* 0x000fea0003800000 */
.L_x_691:
[----:B------:R-:W2:Y:S01]  /*25aa0*/  LDL R21, [R1+0x4] ;  /* 0x0000040001157983 */ /* 0x000ea20000100800 */
[----:B------:R-:W-:Y:S01]  /*25ab0*/  ULDC.64 UR4, c[0x0][0x9f8] ;  /* 0x00027e0000047ab9 */ /* 0x000fe20000000a00 */
[----:B------:R-:W3:Y:S01]  /*25ac0*/  LDC R11, c[0x0][0x430] ;  /* 0x00010c00ff0b7b82 */ /* 0x000ee20000000800 */
[----:B------:R-:W-:Y:S01]  /*25ad0*/  ISETP.NE.U32.AND P0, PT, RZ, UR4, PT ;  /* 0x00000004ff007c0c */ /* 0x000fe2000bf05070 */
[----:B------:R-:W4:Y:S03]  /*25ae0*/  S2R R20, SR_TID.X ;  /* 0x0000000000147919 */ /* 0x000f260000002100 */
[----:B------:R-:W-:-:S13]  /*25af0*/  ISETP.NE.AND.EX P0, PT, RZ, UR5, PT, P0 ;  /* 0x00000005ff007c0c */ /* 0x000fda000bf05300 */
[----:B------:R-:W-:-:S04]  /*25b00*/  @P0 IADD3 R2, P1, R25, UR4, RZ ;  /* 0x0000000419020c10 */ /* 0x000fc8000ff3e0ff */
[----:B-1----:R-:W-:-:S05]  /*25b10*/  @P0 IADD3.X R3, R26, UR5, RZ, P1, !PT ;  /* 0x000000051a030c10 */ /* 0x002fca0008ffe4ff */
[----:B------:R1:W2:Y:S01]  /*25b20*/  @P0 LDG.E R32, desc[UR50][R2.64] ;  /* 0x0000003202200981 */ /* 0x0002a2000c1e1900 */
[----:B---3--:R-:W-:Y:S01]  /*25b30*/  ISETP.NE.AND P0, PT, R11, 0x1, PT ;  /* 0x000000010b00780c */ /* 0x008fe20003f05270 */
[----:B------:R-:W-:Y:S01]  /*25b40*/  IMAD.MOV.U32 R7, RZ, RZ, 0xa0 ;  /* 0x000000a0ff077424 */ /* 0x000fe200078e00ff */
[----:B------:R-:W3:Y:S03]  /*25b50*/  S2R R28, SR_TID.X ;  /* 0x00000000001c7919 */ /* 0x000ee60000002100 */
[----:B------:R-:W-:Y:S01]  /*25b60*/  IMAD R6, R30, R7, -0xa0 ;  /* 0xffffff601e067424 */ /* 0x000fe200078e0207 */
[----:B----4-:R-:W-:-:S04]  /*25b70*/  LOP3.LUT R20, R20, 0x7f, RZ, 0xc0, !PT ;  /* 0x0000007f14147812 */ /* 0x010fc800078ec0ff */
[----:B------:R-:W-:-:S03]  /*25b80*/  SHF.R.U32.HI R20, RZ, 0x2, R20 ;  /* 0x00000002ff147819 */ /* 0x000fc60000011614 */
[----:B------:R-:W4:Y:S08]  /*25b90*/  @P0 LDC R5, c[0x0][0x434] ;  /* 0x00010d00ff050b82 */ /* 0x000f300000000800 */
[----:B-1----:R-:W1:Y:S08]  /*25ba0*/  @P0 LDC R3, c[0x0][0x438] ;  /* 0x00010e00ff030b82 */ /* 0x002e700000000800 */
[----:B------:R-:W1:Y:S01]  /*25bb0*/  @P0 LDC R0, c[0x0][0x434] ;  /* 0x00010d00ff000b82 */ /* 0x000e620000000800 */
[----:B---3--:R-:W-:-:S07]  /*25bc0*/  IMAD.SHL.U32 R28, R28, 0x20, RZ ;  /* 0x000000201c1c7824 */ /* 0x008fce00078e00ff */
[----:B------:R-:W3:Y:S01]  /*25bd0*/  @P0 LDC R2, c[0x0][0x438] ;  /* 0x00010e00ff020b82 */ /* 0x000ee20000000800 */
[----:B------:R-:W-:Y:S02]  /*25be0*/  LOP3.LUT R28, R20, 0x60, R28, 0xf8, !PT ;  /* 0x00000060141c7812 */ /* 0x000fe400078ef81c */
[----:B------:R-:W0:Y:S02]  /*25bf0*/  S2R R20, SR_TID.X ;  /* 0x0000000000147919 */ /* 0x000e240000002100 */
[----:B------:R-:W-:-:S04]  /*25c00*/  IADD3 R4, R28, R6, RZ ;  /* 0x000000061c047210 */ /* 0x000fc80007ffe0ff */
[----:B------:R-:W-:Y:S02]  /*25c10*/  ISETP.GE.AND P1, PT, R4, R24, PT ;  /* 0x000000180400720c */ /* 0x000fe40003f26270 */
[C---:B0-----:R-:W-:Y:S01]  /*25c20*/  LOP3.LUT R28, R20.reuse, 0x7f, RZ, 0xc0, !PT ;  /* 0x0000007f141c7812 */ /* 0x041fe200078ec0ff */
[----:B------:R-:W-:-:S03]  /*25c30*/  IMAD.SHL.U32 R20, R20, 0x20, RZ ;  /* 0x0000002014147824 */ /* 0x000fc600078e00ff */
[----:B------:R-:W-:-:S04]  /*25c40*/  SHF.R.U32.HI R28, RZ, 0x2, R28 ;  /* 0x00000002ff1c7819 */ /* 0x000fc8000001161c */
[----:B------:R-:W-:-:S04]  /*25c50*/  LOP3.LUT R20, R28, 0x60, R20, 0xf8, !PT ;  /* 0x000000601c147812 */ /* 0x000fc800078ef814 */
[----:B------:R-:W-:-:S05]  /*25c60*/  LOP3.LUT R20, R20, 0x80, RZ, 0xfc, !PT ;  /* 0x0000008014147812 */ /* 0x000fca00078efcff */
[----:B------:R-:W-:Y:S01]  /*25c70*/  IMAD.IADD R6, R20, 0x1, R6 ;  /* 0x0000000114067824 */ /* 0x000fe200078e0206 */
[----:B------:R-:W-:Y:S01]  /*25c80*/  LOP3.LUT R36, R36, 0xfffffff7, RZ, 0xc0, !PT ;  /* 0xfffffff724247812 */ /* 0x000fe200078ec0ff */
[----:B------:R-:W-:Y:S01]  /*25c90*/  UMOV UR4, 0xffffffff ;  /* 0xffffffff00047882 */ /* 0x000fe20000000000 */
[----:B--2---:R-:W-:Y:S02]  /*25ca0*/  IMAD.IADD R10, R4, 0x1, R21 ;  /* 0x00000001040a7824 */ /* 0x004fe400078e0215 */
[----:B------:R-:W-:Y:S02]  /*25cb0*/  IADD3 R8, R6, R21, RZ ;  /* 0x0000001506087210 */ /* 0x000fe40007ffe0ff */
[----:B----4-:R-:W-:-:S04]  /*25cc0*/  @P0 IMAD.HI.U32 R5, R10, R5, RZ ;  /* 0x000000050a050227 */ /* 0x010fc800078e00ff */
[----:B------:R-:W-:Y:S01]  /*25cd0*/  IMAD.MOV.U32 R9, RZ, RZ, R10 ;  /* 0x000000ffff097224 */ /* 0x000fe200078e000a */
[----:B-1----:R-:W-:Y:S01]  /*25ce0*/  @P0 SHF.R.U32.HI R9, RZ, R3, R5 ;  /* 0x00000003ff090219 */ /* 0x002fe20000011605 */
[----:B------:R-:W-:Y:S01]  /*25cf0*/  @P0 IMAD.HI.U32 R3, R8, R0, RZ ;  /* 0x0000000008030227 */ /* 0x000fe200078e00ff */
[----:B------:R-:W0:Y:S02]  /*25d00*/  @!P1 LDC.64 R4, c[0x0][0x418] ;  /* 0x00010600ff049b82 */ /* 0x000e240000000a00 */
[----:B------:R-:W-:Y:S01]  /*25d10*/  @!P1 SHF.R.S32.HI R7, RZ, 0x1f, R9 ;  /* 0x0000001fff079819 */ /* 0x000fe20000011409 */
[----:B------:R-:W-:Y:S01]  /*25d20*/  IMAD.MOV.U32 R0, RZ, RZ, R8 ;  /* 0x000000ffff007224 */ /* 0x000fe200078e0008 */
[----:B---3--:R-:W-:Y:S02]  /*25d30*/  @P0 SHF.R.U32.HI R0, RZ, R2, R3 ;  /* 0x00000002ff000219 */ /* 0x008fe40000011603 */
[----:B------:R-:W-:Y:S01]  /*25d40*/  ISETP.GE.AND P0, PT, R6, R24, PT ;  /* 0x000000180600720c */ /* 0x000fe20003f06270 */
[----:B------:R-:W-:Y:S01]  /*25d50*/  @!P1 IMAD.MOV.U32 R6, RZ, RZ, R9 ;  /* 0x000000ffff069224 */ /* 0x000fe200078e0009 */
[----:B------:R-:W1:Y:S02]  /*25d60*/  @!P1 LDC.64 R2, c[0x0][0x428] ;  /* 0x00010a00ff029b82 */ /* 0x000e640000000a00 */
[----:B------:R-:W-:-:S02]  /*25d70*/  ISETP.GT.U32.OR P0, PT, R20, 0x9f, P0 ;  /* 0x0000009f1400780c */ /* 0x000fc40000704470 */
[----:B------:R-:W-:-:S05]  /*25d80*/  SHF.R.S32.HI R14, RZ, 0x1f, R32 ;  /* 0x0000001fff0e7819 */ /* 0x000fca0000011420 */
[----:B------:R2:W-:Y:S01]  /*25d90*/  STL [R1+0x8], R14 ;  /* 0x0000080e01007387 */ /* 0x0005e20000100800 */
[----:B-1----:R-:W-:-:S04]  /*25da0*/  @!P1 IMAD.WIDE.U32 R6, R32, R2, R6 ;  /* 0x0000000220069225 */ /* 0x002fc800078e0006 */
[----:B------:R-:W-:Y:S01]  /*25db0*/  @!P1 IMAD R2, R14, R2, RZ ;  /* 0x000000020e029224 */ /* 0x000fe200078e02ff */
[----:B0-----:R-:W-:-:S03]  /*25dc0*/  @!P1 LEA R12, P2, R6, R4, 0x2 ;  /* 0x00000004060c9211 */ /* 0x001fc600078410ff */
[----:B------:R-:W-:-:S04]  /*25dd0*/  @!P1 IMAD R3, R32, R3, R2 ;  /* 0x0000000320039224 */ /* 0x000fc800078e0202 */
[----:B------:R-:W-:Y:S01]  /*25de0*/  @!P1 IMAD.IADD R3, R7, 0x1, R3 ;  /* 0x0000000107039824 */ /* 0x000fe200078e0203 */
[----:B------:R-:W-:-:S04]  /*25df0*/  @!P0 SHF.R.S32.HI R7, RZ, 0x1f, R0 ;  /* 0x0000001fff078819 */ /* 0x000fc80000011400 */
[----:B------:R-:W-:Y:S01]  /*25e00*/  @!P1 LEA.HI.X R13, R6, R5, R3, 0x2, P2 ;  /* 0x00000005060d9211 */ /* 0x000fe200010f1403 */
[----:B------:R-:W-:Y:S01]  /*25e10*/  IMAD.MOV R5, RZ, RZ, -R9 ;  /* 0x000000ffff057224 */ /* 0x000fe200078e0a09 */
[----:B------:R-:W0:Y:S01]  /*25e20*/  @!P0 LDC.64 R2, c[0x0][0x428] ;  /* 0x00010a00ff028b82 */ /* 0x000e220000000a00 */
[----:B------:R-:W-:Y:S02]  /*25e30*/  @!P0 MOV R6, R0 ;  /* 0x0000000000068202 */ /* 0x000fe40000000f00 */
[----:B------:R-:W-:-:S05]  /*25e40*/  IMAD R5, R11, R5, R10 ;  /* 0x000000050b057224 */ /* 0x000fca00078e020a */
[----:B------:R-:W1:Y:S01]  /*25e50*/  LDC R9, c[0x0][0x2f4] ;  /* 0x0000bd00ff097b82 */ /* 0x000e620000000800 */
[-C--:B0-----:R-:W-:Y:S02]  /*25e60*/  @!P0 IMAD R4, R14, R2.reuse, RZ ;  /* 0x000000020e048224 */ /* 0x081fe400078e02ff */
[----:B------:R-:W-:-:S04]  /*25e70*/  @!P0 IMAD.WIDE.U32 R6, R32, R2, R6 ;  /* 0x0000000220068225 */ /* 0x000fc800078e0006 */
[----:B------:R-:W-:Y:S02]  /*25e80*/  @!P0 IMAD R4, R32, R3, R4 ;  /* 0x0000000320048224 */ /* 0x000fe400078e0204 */
[----:B------:R-:W0:Y:S02]  /*25e90*/  @!P0 LDC.64 R2, c[0x0][0x418] ;  /* 0x00010600ff028b82 */ /* 0x000e240000000a00 */
[----:B------:R-:W-:Y:S02]  /*25ea0*/  @!P0 IMAD.IADD R4, R4, 0x1, R7 ;  /* 0x0000000104048824 */ /* 0x000fe400078e0207 */
[----:B------:R-:W-:Y:S01]  /*25eb0*/  IMAD.U32 R10, RZ, RZ, UR39 ;  /* 0x00000027ff0a7e24 */ /* 0x000fe2000f8e00ff */
[----:B0-----:R-:W-:-:S04]  /*25ec0*/  @!P0 LEA R2, P2, R6, R2, 0x2 ;  /* 0x0000000206028211 */ /* 0x001fc800078410ff */
[----:B------:R-:W-:Y:S02]  /*25ed0*/  @!P0 LEA.HI.X R3, R6, R3, R4, 0x2, P2 ;  /* 0x0000000306038211 */ /* 0x000fe400010f1404 */
[----:B------:R-:W-:Y:S02]  /*25ee0*/  CS2R R6, SRZ ;  /* 0x0000000000067805 */ /* 0x000fe4000001ff00 */
[----:B------:R-:W-:-:S04]  /*25ef0*/  ISETP.GT.U32.AND P2, PT, R20, 0x9f, PT ;  /* 0x0000009f1400780c */ /* 0x000fc80003f44070 */
[----:B------:R0:W5:Y:S01]  /*25f00*/  @!P1 LDG.E R6, desc[UR50][R12.64] ;  /* 0x000000320c069981 */ /* 0x000162000c1e1900 */
[C---:B-1----:R-:W-:Y:S02]  /*25f10*/  ISETP.GE.AND P1, PT, R37.reuse, R9, PT ;  /* 0x000000092500720c */ /* 0x042fe40003f26270 */
[----:B------:R-:W-:Y:S01]  /*25f20*/  ISETP.NE.AND P3, PT, R10, 0x3, PT ;  /* 0x000000030a00780c */ /* 0x000fe20003f65270 */
[----:B------:R0:W5:Y:S01]  /*25f30*/  @!P0 LDG.E R7, desc[UR50][R2.64] ;  /* 0x0000003202078981 */ /* 0x000162000c1e1900 */
[----:B--2---:R-:W-:Y:S01]  /*25f40*/  LOP3.LUT R14, R37, 0x40, RZ, 0xfc, !PT ;  /* 0x00000040250e7812 */ /* 0x004fe200078efcff */
[----:B------:R-:W-:-:S03]  /*25f50*/  IMAD.MOV R0, RZ, RZ, -R0 ;  /* 0x000000ffff007224 */ /* 0x000fc600078e0a00 */
[----:B------:R-:W-:Y:S02]  /*25f60*/  @P2 LOP3.LUT R36, R36, 0x8, RZ, 0xfc, !PT ;  /* 0x0000000824242812 */ /* 0x000fe400078efcff */
[----:B------:R-:W-:Y:S01]  /*25f70*/  ISETP.GE.AND P0, PT, R14, R9, PT ;  /* 0x000000090e00720c */ /* 0x000fe20003f06270 */
[----:B------:R-:W-:Y:S01]  /*25f80*/  IMAD R8, R11, R0, R8 ;  /* 0x000000000b087224 */ /* 0x000fe200078e0208 */
[----:B------:R-:W-:Y:S02]  /*25f90*/  LOP3.LUT R36, R36, 0xffffffef, RZ, 0xc0, !PT ;  /* 0xffffffef24247812 */ /* 0x000fe400078ec0ff */
[----:B------:R-:W-:Y:S02]  /*25fa0*/  LOP3.LUT R14, R37, 0x80, RZ, 0xfc, !PT ;  /* 0x00000080250e7812 */ /* 0x000fe400078efcff */
[----:B------:R-:W-:-:S04]  /*25fb0*/  LOP3.LUT R36, R36, 0xfffffffb, RZ, 0xc0, !PT ;  /* 0xfffffffb24247812 */ /* 0x000fc800078ec0ff */
[----:B------:R-:W-:-:S04]  /*25fc0*/  @P1 LOP3.LUT R36, R36, 0x4, RZ, 0xfc, !PT ;  /* 0x0000000424241812 */ /* 0x000fc800078efcff */
[----:B------:R-:W-:-:S04]  /*25fd0*/  @P3 LOP3.LUT R36, R36, 0x10, RZ, 0xfc, !PT ;  /* 0x0000001024243812 */ /* 0x000fc800078efcff */
[----:B------:R-:W-:-:S04]  /*25fe0*/  LOP3.LUT R36, R36, 0xfffffffd, RZ, 0xc0, !PT ;  /* 0xfffffffd24247812 */ /* 0x000fc800078ec0ff */
[----:B------:R-:W-:Y:S02]  /*25ff0*/  @P0 LOP3.LUT R36, R36, 0x2, RZ, 0xfc, !PT ;  /* 0x0000000224240812 */ /* 0x000fe400078efcff */
[----:B------:R-:W-:Y:S02]  /*26000*/  ISETP.GE.AND P0, PT, R14, R9, PT ;  /* 0x000000090e00720c */ /* 0x000fe40003f06270 */
[----:B------:R-:W-:-:S11]  /*26010*/  LOP3.LUT R36, R36, 0xfffffffe, RZ, 0xc0, !PT ;  /* 0xfffffffe24247812 */ /* 0x000fd600078ec0ff */
[----:B------:R-:W-:Y:S01]  /*26020*/  @P0 LOP3.LUT R36, R36, 0x1, RZ, 0xfc, !PT ;  /* 0x0000000124240812 */ /* 0x000fe200078efcff */
[----:B0-----:R-:W-:Y:S06]  /*26030*/  BRA.DIV UR4, `(.L_x_693) ;  /* 0x0000007a04547947 */ /* 0x001fec000b800000 */
.L_x_896:
[----:B------:R-:W-:Y:S01]  /*26040*/  SHF.R.S32.HI R0, RZ, 0x1f, R18 ;  /* 0x0000001fff007819 */ /* 0x000fe20000011412 */
[----:B------:R-:W-:-:S04]  /*26050*/  VIADD R11, R30, 0xffffffff ;  /* 0xffffffff1e0b7836 */ /* 0x000fc80000000000 */
[----:B------:R0:W-:Y:S01]  /*26060*/  STL [R1], R0 ;  /* 0x0000000001007387 */ /* 0x0001e20000100800 */
[----:B------:R-:W-:Y:S05]  /*26070*/  @!P3 BRA `(.L_x_694) ;  /* 0x000000000004b947 */ /* 0x000fea0003800000 */
[----:B------:R-:W-:Y:S01]  /*26080*/  BPT.TRAP 0x1 ;  /* 0x000000040000795c */ /* 0x000fe20000300000 */
.L_x_694:
[----:B------:R-:W-:Y:S01]  /*26090*/  LEA R4, R29, R22, 0x3 ;  /* 0x000000161d047211 */ /* 0x000fe200078e18ff */
[----:B------:R-:W-:Y:S01]  /*260a0*/  BSSY B0, `(.L_x_695) ;  /* 0x0000007000007945 */ /* 0x000fe20003800000 */
[----:B0-----:R-:W-:-:S04]  /*260b0*/  SHF.L.U32 R0, R33, 0x1f, RZ ;  /* 0x0000001f21007819 */ /* 0x001fc800000006ff */
[----:B------:R0:W1:Y:S01]  /*260c0*/  SYNCS.PHASECHK.TRANS64.TRYWAIT P0, [R4+URZ+0x33480], R0 ;  /* 0x03348000040075a7 */ /* 0x000062000800017f */
[----:B------:R0:W-:Y:S02]  /*260d0*/  STL [R1+0x2c], R0 ;  /* 0x00002c0001007387 */ /* 0x0001e40000100800 */
[----:B0-----:R-:W-:-:S05]  /*260e0*/  SHF.R.S32.HI R0, RZ, 0x1f, R5 ;  /* 0x0000001fff007819 */ /* 0x001fca0000011405 */
[----:B------:R0:W-:Y:S02]  /*260f0*/  STL [R1+0x24], R0 ;  /* 0x0000240001007387 */ /* 0x0001e40000100800 */
[----:B01----:R-:W-:Y:S05]  /*26100*/  @!P0 BRA `(.L_x_696) ;  /* 0x0000007800548947 */ /* 0x003fea0003800000 */
.L_x_897:
[----:B------:R-:W-:Y:S05]  /*26110*/  BSYNC B0 ;  /* 0x0000000000007941 */ /* 0x000fea0003800000 */
.L_x_695:
[----:B0-----:R-:W2:Y:S01]  /*26120*/  LDL R0, [R1+0x24] ;  /* 0x0000240001007983 */ /* 0x001ea20000100800 */
[----:B------:R-:W-:-:S03]  /*26130*/  ULDC.64 UR4, c[0x0][0x328] ;  /* 0x0000ca0000047ab9 */ /* 0x000fc60000000a00 */
[----:B------:R-:W3:Y:S04]  /*26140*/  LDL R9, [R1] ;  /* 0x0000000001097983 */ /* 0x000ee80000100800 */
[----:B------:R-:W4:Y:S01]  /*26150*/  LDL R12, [R1+0x10] ;  /* 0x00001000010c7983 */ /* 0x000f220000100800 */
[----:B------:R-:W-:Y:S01]  /*26160*/  IMAD.WIDE.U32 R2, R5, UR4, RZ ;  /* 0x0000000405027c25 */ /* 0x000fe2000f8e00ff */
[----:B-----5:R-:W-:Y:S01]  /*26170*/  SHF.R.S32.HI R10, RZ, 0x1f, R6 ;  /* 0x0000001fff0a7819 */ /* 0x020fe20000011406 */
[----:B------:R-:W-:Y:S01]  /*26180*/  ULDC.64 UR6, c[0x0][0x338] ;  /* 0x0000ce0000067ab9 */ /* 0x000fe20000000a00 */
[----:B------:R-:W0:Y:S01]  /*26190*/  S2R R13, SR_TID.X ;  /* 0x00000000000d7919 */ /* 0x000e220000002100 */
[----:B------:R-:W-:Y:S01]  /*261a0*/  ULDC.64 UR8, c[0x0][0x330] ;  /* 0x0000cc0000087ab9 */ /* 0x000fe20000000a00 */
[----:B------:R-:W-:Y:S01]  /*261b0*/  SHF.R.S32.HI R35, RZ, 0x1f, R8 ;  /* 0x0000001fff237819 */ /* 0x000fe20000011408 */
[----:B------:R-:W-:Y:S01]  /*261c0*/  ULDC.64 UR10, c[0x0][0x318] ;  /* 0x0000c600000a7ab9 */ /* 0x000fe20000000a00 */
[----:B------:R1:W-:Y:S01]  /*261d0*/  STL [R1+0x28], R10 ;  /* 0x0000280a01007387 */ /* 0x0003e20000100800 */
[----:B------:R-:W-:-:S02]  /*261e0*/  SHF.R.S32.HI R28, RZ, 0x1f, R7 ;  /* 0x0000001fff1c7819 */ /* 0x000fc40000011407 */
[----:B------:R-:W-:Y:S02]  /*261f0*/  LOP3.LUT R36, R36, 0xffffffdf, RZ, 0xc0, !PT ;  /* 0xffffffdf24247812 */ /* 0x000fe400078ec0ff */
[----:B0-----:R-:W-:-:S04]  /*26200*/  LOP3.LUT R13, R13, 0x7f, RZ, 0xc0, !PT ;  /* 0x0000007f0d0d7812 */ /* 0x001fc800078ec0ff */
[----:B------:R-:W-:Y:S01]  /*26210*/  SHF.R.U32.HI R13, RZ, 0x2, R13 ;  /* 0x00000002ff0d7819 */ /* 0x000fe2000001160d */
[----:B--2---:R-:W-:-:S04]  /*26220*/  IMAD R0, R0, UR4, RZ ;  /* 0x0000000400007c24 */ /* 0x004fc8000f8e02ff */
[----:B------:R-:W-:-:S04]  /*26230*/  IMAD R0, R5, UR5, R0 ;  /* 0x0000000505007c24 */ /* 0x000fc8000f8e0200 */
[----:B------:R-:W-:Y:S02]  /*26240*/  IMAD.IADD R3, R3, 0x1, R0 ;  /* 0x0000000103037824 */ /* 0x000fe400078e0200 */
[----:B------:R-:W-:Y:S02]  /*26250*/  IMAD R0, R10, UR6, RZ ;  /* 0x000000060a007c24 */ /* 0x000fe4000f8e02ff */
[----:B------:R-:W-:-:S04]  /*26260*/  IMAD.WIDE.U32 R2, R6, UR6, R2 ;  /* 0x0000000606027c25 */ /* 0x000fc8000f8e0002 */
[----:B------:R-:W-:-:S04]  /*26270*/  IMAD R0, R6, UR7, R0 ;  /* 0x0000000706007c24 */ /* 0x000fc8000f8e0200 */
[----:B------:R-:W-:Y:S02]  /*26280*/  IMAD.IADD R3, R3, 0x1, R0 ;  /* 0x0000000103037824 */ /* 0x000fe400078e0200 */
[----:B---3--:R-:W-:Y:S02]  /*26290*/  IMAD R0, R9, UR8, RZ ;  /* 0x0000000809007c24 */ /* 0x008fe4000f8e02ff */
[----:B------:R-:W-:-:S04]  /*262a0*/  IMAD.WIDE.U32 R2, R18, UR8, R2 ;  /* 0x0000000812027c25 */ /* 0x000fc8000f8e0002 */
[----:B------:R-:W-:Y:S01]  /*262b0*/  IMAD R0, R18, UR9, R0 ;  /* 0x0000000912007c24 */ /* 0x000fe2000f8e0200 */
[----:B-1----:R-:W-:Y:S01]  /*262c0*/  IADD3 R10, P0, R2, UR10, RZ ;  /* 0x0000000a020a7c10 */ /* 0x002fe2000ff1e0ff */
[----:B------:R-:W-:-:S03]  /*262d0*/  IMAD R2, R35, UR4, RZ ;  /* 0x0000000423027c24 */ /* 0x000fc6000f8e02ff */
[----:B------:R-:W-:Y:S01]  /*262e0*/  IADD3.X R20, R3, UR11, R0, P0, !PT ;  /* 0x0000000b03147c10 */ /* 0x000fe200087fe400 */
[C---:B------:R-:W-:Y:S02]  /*262f0*/  IMAD R9, R8.reuse, UR5, R2 ;  /* 0x0000000508097c24 */ /* 0x040fe4000f8e0202 */
[----:B------:R-:W-:-:S04]  /*26300*/  IMAD.WIDE.U32 R2, R8, UR4, RZ ;  /* 0x0000000408027c25 */ /* 0x000fc8000f8e00ff */
[----:B------:R-:W-:Y:S02]  /*26310*/  IMAD.IADD R3, R3, 0x1, R9 ;  /* 0x0000000103037824 */ /* 0x000fe400078e0209 */
[----:B------:R-:W-:Y:S02]  /*26320*/  IMAD R9, R28, UR6, RZ ;  /* 0x000000061c097c24 */ /* 0x000fe4000f8e02ff */
[----:B------:R-:W-:-:S04]  /*26330*/  IMAD.WIDE.U32 R2, R7, UR6, R2 ;  /* 0x0000000607027c25 */ /* 0x000fc8000f8e0002 */
[----:B------:R-:W-:-:S04]  /*26340*/  IMAD R9, R7, UR7, R9 ;  /* 0x0000000707097c24 */ /* 0x000fc8000f8e0209 */
[----:B------:R-:W-:Y:S02]  /*26350*/  IMAD.IADD R3, R3, 0x1, R9 ;  /* 0x0000000103037824 */ /* 0x000fe400078e0209 */
[----:B------:R-:W-:Y:S02]  /*26360*/  IMAD R9, R11, -0xa0, R24 ;  /* 0xffffff600b097824 */ /* 0x000fe400078e0218 */
[----:B------:R-:W-:-:S03]  /*26370*/  IMAD.WIDE.U32 R2, R18, UR8, R2 ;  /* 0x0000000812027c25 */ /* 0x000fc6000f8e0002 */
[----:B------:R-:W-:Y:S02]  /*26380*/  IADD3 R9, -R13, R9, RZ ;  /* 0x000000090d097210 */ /* 0x000fe40007ffe1ff */
[----:B------:R-:W-:-:S04]  /*26390*/  IADD3 R26, P0, R2, UR10, RZ ;  /* 0x0000000a021a7c10 */ /* 0x000fc8000ff1e0ff */
[----:B------:R-:W-:Y:S02]  /*263a0*/  IADD3.X R25, R0, UR11, R3, P0, !PT ;  /* 0x0000000b00197c10 */ /* 0x000fe400087fe403 */
[----:B------:R-:W-:Y:S01]  /*263b0*/  ISETP.GE.AND P0, PT, R9, 0x1, PT ;  /* 0x000000010900780c */ /* 0x000fe20003f06270 */
[----:B------:R-:W-:Y:S01]  /*263c0*/  UMOV UR4, 0xffffffff ;  /* 0xffffffff00047882 */ /* 0x000fe20000000000 */
[----:B----4-:R-:W-:-:S11]  /*263d0*/  IMAD R21, R29, 0x7800, R12 ;  /* 0x000078001d157824 */ /* 0x010fd600078e020c */
[----:B------:R-:W-:Y:S01]  /*263e0*/  @P0 LOP3.LUT R36, R36, 0x20, RZ, 0xfc, !PT ;  /* 0x0000002024240812 */ /* 0x000fe200078efcff */
[----:B------:R-:W-:Y:S06]  /*263f0*/  BRA.DIV UR4, `(.L_x_697) ;  /* 0x0000007604b07947 */ /* 0x000fec000b800000 */
[----:B------:R-:W0:Y:S01]  /*26400*/  SHFL.IDX PT, R2, R10, RZ, 0x1c1f ;  /* 0x001c1fff0a027589 */ /* 0x000e2200000e0000 */
[----:B------:R-:W1:Y:S01]  /*26410*/  LDC R12, c[0x0][0x2f4] ;  /* 0x0000bd00ff0c7b82 */ /* 0x000e620000000800 */
[C---:B------:R-:W-:Y:S02]  /*26420*/  LOP3.LUT R13, R37.reuse, 0x40, RZ, 0xfc, !PT ;  /* 0x00000040250d7812 */ /* 0x040fe400078efcff */
[----:B------:R-:W2:Y:S01]  /*26430*/  SHFL.IDX PT, R0, R20, RZ, 0x1c1f ;  /* 0x001c1fff14007589 */ /* 0x000ea200000e0000 */
[----:B------:R-:W-:Y:S02]  /*26440*/  LOP3.LUT R11, R37, 0x80, RZ, 0xfc, !PT ;  /* 0x00000080250b7812 */ /* 0x000fe400078efcff */
[C---:B------:R-:W-:Y:S02]  /*26450*/  ISETP.GE.AND P6, PT, R9.reuse, 0x81, PT ;  /* 0x000000810900780c */ /* 0x040fe40003fc6270 */
[----:B------:R-:W-:Y:S02]  /*26460*/  LOP3.LUT R36, R36, 0xffffffbf, RZ, 0xc0, !PT ;  /* 0xffffffbf24247812 */ /* 0x000fe400078ec0ff */
[----:B------:R-:W-:-:S02]  /*26470*/  ISETP.GE.AND P5, PT, R9, 0x21, PT ;  /* 0x000000210900780c */ /* 0x000fc40003fa6270 */
[----:B------:R-:W-:-:S07]  /*26480*/  ISETP.GE.AND P4, PT, R9, 0x41, PT ;  /* 0x000000410900780c */ /* 0x000fce0003f86270 */
[----:B------:R-:W-:Y:S02]  /*26490*/  @P6 LOP3.LUT R36, R36, 0x40, RZ, 0xfc, !PT ;  /* 0x0000004024246812 */ /* 0x000fe400078efcff */
[C---:B0-----:R-:W-:Y:S02]  /*264a0*/  IADD3 R2, P0, R37.reuse, R2, RZ ;  /* 0x0000000225027210 */ /* 0x041fe40007f1e0ff */
[-C--:B-1----:R-:W-:Y:S02]  /*264b0*/  ISETP.GE.AND P3, PT, R37, R12.reuse, PT ;  /* 0x0000000c2500720c */ /* 0x082fe40003f66270 */
[----:B------:R-:W-:Y:S01]  /*264c0*/  ISETP.GE.AND P2, PT, R13, R12, PT ;  /* 0x0000000c0d00720c */ /* 0x000fe20003f46270 */
[----:B--2---:R-:W-:Y:S01]  /*264d0*/  IMAD.X R3, RZ, RZ, R0, P0 ;  /* 0x000000ffff037224 */ /* 0x004fe200000e0600 */
[C---:B------:R-:W-:Y:S01]  /*264e0*/  ISETP.LT.OR P0, PT, R9.reuse, 0x1, P3 ;  /* 0x000000010900780c */ /* 0x040fe20001f01670 */
[----:B------:R-:W-:Y:S01]  /*264f0*/  IMAD.IADD R0, R22, 0x1, R21 ;  /* 0x0000000116007824 */ /* 0x000fe200078e0215 */
[----:B------:R-:W-:-:S11]  /*26500*/  ISETP.LT.OR P1, PT, R9, 0x1, P2 ;  /* 0x000000010900780c */ /* 0x000fd60001721670 */
[----:B------:R-:W-:Y:S01]  /*26510*/  @!PT LDS RZ, [RZ] ;  /* 0x00000000fffff984 */ /* 0x000fe20000000800 */
[----:B------:R-:W-:Y:S01]  /*26520*/  LDGSTS.E.BYPASS.LTC128B.128 [R0+0xf200], desc[UR50][R2.64], !P0 ;  /* 0x0f20000002007fae */ /* 0x000fe2000c101d72 */
[----:B------:R-:W-:-:S03]  /*26530*/  ISETP.GE.AND P0, PT, R11, R12, PT ;  /* 0x0000000c0b00720c */ /* 0x000fc60003f06270 */
[----:B------:R-:W-:Y:S01]  /*26540*/  LDGSTS.E.BYPASS.LTC128B.128 [R0+0x11a00], desc[UR50][R2.64+0x40], !P1 ;  /* 0x11a0004002007fae */ /* 0x000fe2000c901d72 */
[----:B------:R-:W-:-:S13]  /*26550*/  ISETP.LT.OR P1, PT, R9, 0x1, P0 ;  /* 0x000000010900780c */ /* 0x000fda0000721670 */
[----:B------:R0:W-:Y:S04]  /*26560*/  LDGSTS.E.BYPASS.LTC128B.128 [R0+0x14200], desc[UR50][R2.64+0x80], !P1 ;  /* 0x1420008002007fae */ /* 0x0001e8000c901d72 */
[----:B0-----:R-:W0:Y:S04]  /*26570*/  SHFL.IDX PT, R2, R10, 0x1, 0x1c1f ;  /* 0x003c1f000a027f89 */ /* 0x001e2800000e0000 */
[----:B------:R-:W1:Y:S01]  /*26580*/  SHFL.IDX PT, R3, R20, 0x1, 0x1c1f ;  /* 0x003c1f0014037f89 */ /* 0x000e6200000e0000 */
[----:B0-----:R-:W-:-:S05]  /*26590*/  IADD3 R2, P1, R37, R2, RZ ;  /* 0x0000000225027210 */ /* 0x001fca0007f3e0ff */
[----:B-1----:R-:W-:Y:S01]  /*265a0*/  IMAD.X R3, RZ, RZ, R3, P1 ;  /* 0x000000ffff037224 */ /* 0x002fe200008e0603 */
[----:B------:R-:W-:-:S13]  /*265b0*/  ISETP.LT.OR P1, PT, R9, 0x21, P3 ;  /* 0x000000210900780c */ /* 0x000fda0001f21670 */
[----:B------:R-:W-:Y:S01]  /*265c0*/  LDGSTS.E.BYPASS.LTC128B.128 [R0+0xfa00], desc[UR50][R2.64], !P1 ;  /* 0x0fa0000002007fae */ /* 0x000fe2000c901d72 */
[----:B------:R-:W-:-:S13]  /*265d0*/  ISETP.LT.OR P1, PT, R9, 0x21, P2 ;  /* 0x000000210900780c */ /* 0x000fda0001721670 */
[----:B------:R-:W-:Y:S01]  /*265e0*/  LDGSTS.E.BYPASS.LTC128B.128 [R0+0x12200], desc[UR50][R2.64+0x40], !P1 ;  /* 0x1220004002007fae */ /* 0x000fe2000c901d72 */
[----:B------:R-:W-:-:S13]  /*265f0*/  ISETP.LT.OR P1, PT, R9, 0x21, P0 ;  /* 0x000000210900780c */ /* 0x000fda0000721670 */
[----:B------:R0:W-:Y:S04]  /*26600*/  LDGSTS.E.BYPASS.LTC128B.128 [R0+0x14a00], desc[UR50][R2.64+0x80], !P1 ;  /* 0x14a0008002007fae */ /* 0x0001e8000c901d72 */
[----:B0-----:R-:W0:Y:S04]  /*26610*/  SHFL.IDX PT, R2, R10, 0x2, 0x1c1f ;  /* 0x005c1f000a027f89 */ /* 0x001e2800000e0000 */
[----:B------:R-:W1:Y:S04]  /*26620*/  SHFL.IDX PT, R3, R20, 0x2, 0x1c1f ;  /* 0x005c1f0014037f89 */ /* 0x000e6800000e0000 */
[----:B------:R-:W-:Y:S01]  /*26630*/  SHFL.IDX PT, R20, R20, 0x3, 0x1c1f ;  /* 0x007c1f0014147f89 */ /* 0x000fe200000e0000 */
        /* <DEDUP_REMOVED lines=8> */
[----:B0-----:R-:W0:Y:S02]  /*266c0*/  SHFL.IDX PT, R2, R10, 0x3, 0x1c1f ;  /* 0x007c1f000a027f89 */ /* 0x001e2400000e0000 */
[----:B0-----:R-:W-:-:S04]  /*266d0*/  IADD3 R2, P1, R37, R2, RZ ;  /* 0x0000000225027210 */ /* 0x001fc80007f3e0ff */
[----:B------:R-:W-:Y:S02]  /*266e0*/  IADD3.X R3, RZ, R20, RZ, P1, !PT ;  /* 0x00000014ff037210 */ /* 0x000fe40000ffe4ff */
[----:B------:R-:W-:-:S13]  /*266f0*/  ISETP.LT.OR P1, PT, R9, 0x61, P3 ;  /* 0x000000610900780c */ /* 0x000fda0001f21670 */
[----:B------:R-:W-:Y:S01]  /*26700*/  LDGSTS.E.BYPASS.LTC128B.128 [R0+0x10a00], desc[UR50][R2.64], !P1 ;  /* 0x10a0000002007fae */ /* 0x000fe2000c901d72 */
[----:B------:R-:W-:-:S13]  /*26710*/  ISETP.LT.OR P1, PT, R9, 0x61, P2 ;  /* 0x000000610900780c */ /* 0x000fda0001721670 */
[----:B------:R-:W-:Y:S01]  /*26720*/  LDGSTS.E.BYPASS.LTC128B.128 [R0+0x13200], desc[UR50][R2.64+0x40], !P1 ;  /* 0x1320004002007fae */ /* 0x000fe2000c901d72 */
[----:B------:R-:W-:-:S13]  /*26730*/  ISETP.LT.OR P1, PT, R9, 0x61, P0 ;  /* 0x000000610900780c */ /* 0x000fda0000721670 */
[----:B------:R0:W-:Y:S01]  /*26740*/  LDGSTS.E.BYPASS.LTC128B.128 [R0+0x15a00], desc[UR50][R2.64+0x80], !P1 ;  /* 0x15a0008002007fae */ /* 0x0001e2000c901d72 */
[----:B------:R-:W-:-:S03]  /*26750*/  ISETP.GE.AND P1, PT, R9, 0x61, PT ;  /* 0x000000610900780c */ /* 0x000fc60003f26270 */
[----:B0-----:R0:W1:Y:S04]  /*26760*/  SHFL.IDX PT, R3, R25, RZ, 0x1c1f ;  /* 0x001c1fff19037589 */ /* 0x00106800000e0000 */
[----:B------:R0:W2:Y:S06]  /*26770*/  SHFL.IDX PT, R2, R26, RZ, 0x1c1f ;  /* 0x001c1fff1a027589 */ /* 0x0000ac00000e0000 */
.L_x_909:
[C---:B------:R-:W-:Y:S02]  /*26780*/  ISETP.LT.OR P3, PT, R9.reuse, 0x81, P3 ;  /* 0x000000810900780c */ /* 0x040fe40001f61670 */
[C---:B------:R-:W-:Y:S02]  /*26790*/  ISETP.LT.OR P2, PT, R9.reuse, 0x81, P2 ;  /* 0x000000810900780c */ /* 0x040fe40001741670 */
[----:B------:R-:W-:Y:S02]  /*267a0*/  ISETP.LT.OR P0, PT, R9, 0x81, P0 ;  /* 0x000000810900780c */ /* 0x000fe40000701670 */
[----:B--2---:R-:W-:-:S05]  /*267b0*/  IADD3 R2, P6, R37, R2, RZ ;  /* 0x0000000225027210 */ /* 0x004fca0007fde0ff */
[----:B-1----:R-:W-:-:S05]  /*267c0*/  IMAD.X R3, RZ, RZ, R3, P6 ;  /* 0x000000ffff037224 */ /* 0x002fca00030e0603 */
        /* <DEDUP_REMOVED lines=8> */
.L_x_698:
        /* <DEDUP_REMOVED lines=11> */
.L_x_699:
[----:B------:R1:W-:Y:S01]  /*26900*/  SYNCS.ARRIVE.TRANS64.A1T0 RZ, [R4+URZ+0x33470], RZ ;  /* 0x033470ff04ff79a7 */ /* 0x0003e2000810003f */
[----:B------:R-:W-:Y:S05]  /*26910*/  @!P3 BRA `(.L_x_700) ;  /* 0x000000000004b947 */ /* 0x000fea0003800000 */
[----:B------:R-:W-:Y:S01]  /*26920*/  BPT.TRAP 0x1 ;  /* 0x000000040000795c */ /* 0x000fe20000300000 */
.L_x_700:
[----:B------:R-:W2:Y:S01]  /*26930*/  LDL R2, [R1+0x2c] ;  /* 0x00002c0001027983 */ /* 0x000ea20000100800 */
[----:B------:R-:W-:Y:S01]  /*26940*/  BSSY B0, `(.L_x_701) ;  /* 0x0000003000007945 */ /* 0x000fe20003800000 */
[----:B--2---:R-:W2:Y:S03]  /*26950*/  SYNCS.PHASECHK.TRANS64.TRYWAIT P0, [R4+URZ+0x33440], R2 ;  /* 0x03344002040075a7 */ /* 0x004ea6000800017f */
[----:B--2---:R-:W-:Y:S05]  /*26960*/  @!P0 BRA `(.L_x_702) ;  /* 0x0000007800548947 */ /* 0x004fea0003800000 */
.L_x_910:
[----:B------:R-:W-:Y:S05]  /*26970*/  BSYNC B0 ;  /* 0x0000000000007941 */ /* 0x000fea0003800000 */
.L_x_701:
[----:B--2---:R-:W2:Y:S01]  /*26980*/  LDL.LU R2, [R1+0x24] ;  /* 0x0000240001027983 */ /* 0x004ea20000300800 */
[----:B------:R-:W-:Y:S01]  /*26990*/  ULDC.64 UR4, c[0x0][0x300] ;  /* 0x0000c00000047ab9 */ /* 0x000fe20000000a00 */
[----:B------:R-:W-:Y:S02]  /*269a0*/  ULDC.64 UR6, c[0x0][0x310] ;  /* 0x0000c40000067ab9 */ /* 0x000fe40000000a00 */
[----:B------:R-:W3:Y:S04]  /*269b0*/  LDL.LU R11, [R1+0x28] ;  /* 0x00002800010b7983 */ /* 0x000ee80000300800 */
[----:B------:R-:W4:Y:S01]  /*269c0*/  LDL R12, [R1] ;  /* 0x00000000010c7983 */ /* 0x000f220000100800 */
[----:B--2---:R-:W-:Y:S02]  /*269d0*/  IMAD R9, R2, UR4, RZ ;  /* 0x0000000402097c24 */ /* 0x004fe4000f8e02ff */
[----:B------:R-:W-:-:S04]  /*269e0*/  IMAD.WIDE.U32 R2, R5, UR4, RZ ;  /* 0x0000000405027c25 */ /* 0x000fc8000f8e00ff */
[----:B------:R-:W-:Y:S02]  /*269f0*/  IMAD R9, R5, UR5, R9 ;  /* 0x0000000505097c24 */ /* 0x000fe4000f8e0209 */
[----:B---3--:R-:W-:Y:S02]  /*26a00*/  IMAD R5, R11, UR6, RZ ;  /* 0x000000060b057c24 */ /* 0x008fe4000f8e02ff */
[----:B------:R-:W-:Y:S02]  /*26a10*/  IMAD.IADD R3, R3, 0x1, R9 ;  /* 0x0000000103037824 */ /* 0x000fe400078e0209 */
[C---:B------:R-:W-:Y:S02]  /*26a20*/  IMAD R5, R6.reuse, UR7, R5 ;  /* 0x0000000706057c24 */ /* 0x040fe4000f8e0205 */
[----:B------:R-:W-:-:S04]  /*26a30*/  IMAD.WIDE.U32 R2, R6, UR6, R2 ;  /* 0x0000000606027c25 */ /* 0x000fc8000f8e0002 */
[----:B------:R-:W-:Y:S01]  /*26a40*/  IMAD.IADD R11, R3, 0x1, R5 ;  /* 0x00000001030b7824 */ /* 0x000fe200078e0205 */
[----:B------:R-:W-:Y:S01]  /*26a50*/  MOV R10, R2 ;  /* 0x00000002000a7202 */ /* 0x000fe20000000f00 */
[----:B------:R-:W-:Y:S02]  /*26a60*/  IMAD R5, R35, UR4, RZ ;  /* 0x0000000423057c24 */ /* 0x000fe4000f8e02ff */
[----:B------:R-:W-:-:S04]  /*26a70*/  IMAD.WIDE.U32 R2, R8, UR4, RZ ;  /* 0x0000000408027c25 */ /* 0x000fc8000f8e00ff */
[----:B------:R-:W-:Y:S01]  /*26a80*/  IMAD R5, R8, UR5, R5 ;  /* 0x0000000508057c24 */ /* 0x000fe2000f8e0205 */
[----:B------:R-:W-:Y:S01]  /*26a90*/  ULDC.64 UR4, c[0x0][0x308] ;  /* 0x0000c20000047ab9 */ /* 0x000fe20000000a00 */
[----:B------:R-:W-:Y:S02]  /*26aa0*/  IMAD R9, R28, UR6, RZ ;  /* 0x000000061c097c24 */ /* 0x000fe4000f8e02ff */
[----:B------:R-:W-:Y:S02]  /*26ab0*/  IMAD.IADD R3, R3, 0x1, R5 ;  /* 0x0000000103037824 */ /* 0x000fe400078e0205 */
[C---:B------:R-:W-:Y:S02]  /*26ac0*/  IMAD R9, R7.reuse, UR7, R9 ;  /* 0x0000000707097c24 */ /* 0x040fe4000f8e0209 */
[----:B------:R-:W-:Y:S01]  /*26ad0*/  IMAD.WIDE.U32 R2, R7, UR6, R2 ;  /* 0x0000000607027c25 */ /* 0x000fe2000f8e0002 */
[----:B------:R-:W-:-:S03]  /*26ae0*/  ULDC.64 UR6, c[0x0][0x2e8] ;  /* 0x0000ba0000067ab9 */ /* 0x000fc60000000a00 */
[----:B------:R-:W-:-:S04]  /*26af0*/  IMAD.WIDE.U32 R6, R18, UR4, R10 ;  /* 0x0000000412067c25 */ /* 0x000fc8000f8e000a */
[----:B----4-:R-:W-:Y:S01]  /*26b00*/  IMAD R8, R12, UR4, RZ ;  /* 0x000000040c087c24 */ /* 0x010fe2000f8e02ff */
        /* <DEDUP_REMOVED lines=9> */
[----:B------:R-:W2:Y:S01]  /*26ba0*/  SHFL.IDX PT, R3, R5, RZ, 0x1c1f ;  /* 0x001c1fff05037589 */ /* 0x000ea200000e0000 */
[----:B------:R-:W-:Y:S01]  /*26bb0*/  LOP3.LUT R36, R36, 0xfffffeff, RZ, 0xc0, !PT ;  /* 0xfffffeff24247812 */ /* 0x000fe200078ec0ff */
[----:B------:R-:W3:Y:S01]  /*26bc0*/  LDC R10, c[0x0][0x2f4] ;  /* 0x0000bd00ff0a7b82 */ /* 0x000ee20000000800 */
[C---:B------:R-:W-:Y:S01]  /*26bd0*/  LOP3.LUT R11, R37.reuse, 0x40, RZ, 0xfc, !PT ;  /* 0x00000040250b7812 */ /* 0x040fe200078efcff */
[----:B------:R-:W4:Y:S01]  /*26be0*/  SHFL.IDX PT, R2, R6, RZ, 0x1c1f ;  /* 0x001c1fff06027589 */ /* 0x000f2200000e0000 */
[----:B------:R-:W-:Y:S02]  /*26bf0*/  @P1 LOP3.LUT R36, R36, 0x100, RZ, 0xfc, !PT ;  /* 0x0000010024241812 */ /* 0x000fe400078efcff */
[----:B------:R-:W-:Y:S01]  /*26c00*/  LOP3.LUT R9, R37, 0x80, RZ, 0xfc, !PT ;  /* 0x0000008025097812 */ /* 0x000fe200078efcff */
[----:B------:R-:W-:Y:S01]  /*26c10*/  SHFL.IDX PT, R8, R8, RZ, 0x1c1f ;  /* 0x001c1fff08087589 */ /* 0x000fe200000e0000 */
[----:B------:R-:W-:-:S13]  /*26c20*/  LOP3.LUT P1, RZ, R36, 0x20, RZ, 0xc0, !PT ;  /* 0x0000002024ff7812 */ /* 0x000fda000782c0ff */
[C---:B--2---:R-:W-:Y:S02]  /*26c30*/  @P1 IADD3 R3, P0, R37.reuse, R3, RZ ;  /* 0x0000000325031210 */ /* 0x044fe40007f1e0ff */
[-C--:B---3--:R-:W-:Y:S02]  /*26c40*/  ISETP.GE.AND P6, PT, R37, R10.reuse, PT ;  /* 0x0000000a2500720c */ /* 0x088fe40003fc6270 */
[-C--:B------:R-:W-:Y:S01]  /*26c50*/  ISETP.GE.AND P3, PT, R11, R10.reuse, PT ;  /* 0x0000000a0b00720c */ /* 0x080fe20003f66270 */
[----:B----4-:R-:W-:Y:S01]  /*26c60*/  @P1 IMAD.X R2, RZ, RZ, R2, P0 ;  /* 0x000000ffff021224 */ /* 0x010fe200000e0602 */
[----:B------:R-:W-:-:S04]  /*26c70*/  ISETP.GE.AND P2, PT, R9, R10, PT ;  /* 0x0000000a0900720c */ /* 0x000fc80003f46270 */
[----:B------:R-:W-:-:S04]  /*26c80*/  @P1 LOP3.LUT R3, R3, R2, RZ, 0x3c, !PT ;  /* 0x0000000203031212 */ /* 0x000fc800078e3cff */
[----:B------:R-:W-:-:S04]  /*26c90*/  @P1 LOP3.LUT R2, R3, R2, RZ, 0x3c, !PT ;  /* 0x0000000203021212 */ /* 0x000fc800078e3cff */
[----:B------:R-:W-:-:S05]  /*26ca0*/  @P1 LOP3.LUT R3, R3, R2, RZ, 0x3c, !PT ;  /* 0x0000000203031212 */ /* 0x000fca00078e3cff */
[----:B------:R-:W-:Y:S04]  /*26cb0*/  @P1 LDGSTS.E.BYPASS.LTC128B.128 [R0+0x24200], desc[UR50][R2.64], !P6 ;  /* 0x2420000002001fae */ /* 0x000fe8000f101d72 */
[----:B------:R-:W-:Y:S04]  /*26cc0*/  @P1 LDGSTS.E.BYPASS.LTC128B.128 [R0+0x26a00], desc[UR50][R2.64+0x40], !P3 ;  /* 0x26a0004002001fae */ /* 0x000fe8000d901d72 */
[----:B------:R2:W-:Y:S01]  /*26cd0*/  @P1 LDGSTS.E.BYPASS.LTC128B.128 [R0+0x29200], desc[UR50][R2.64+0x80], !P2 ;  /* 0x2920008002001fae */ /* 0x0005e2000d101d72 */
[----:B------:R-:W-:-:S03]  /*26ce0*/  LOP3.LUT P1, RZ, R36, 0x100, RZ, 0xc0, !PT ;  /* 0x0000010024ff7812 */ /* 0x000fc6000782c0ff */
[----:B--2---:R-:W2:Y:S04]  /*26cf0*/  SHFL.IDX PT, R3, R5, 0x1, 0x1c1f ;  /* 0x003c1f0005037f89 */ /* 0x004ea800000e0000 */
[----:B------:R-:W3:Y:S01]  /*26d00*/  SHFL.IDX PT, R2, R6, 0x1, 0x1c1f ;  /* 0x003c1f0006027f89 */ /* 0x000ee200000e0000 */
[----:B--2---:R-:W-:-:S05]  /*26d10*/  @P5 IADD3 R3, P0, R37, R3, RZ ;  /* 0x0000000325035210 */ /* 0x004fca0007f1e0ff */
[----:B---3--:R-:W-:-:S05]  /*26d20*/  @P5 IMAD.X R2, RZ, RZ, R2, P0 ;  /* 0x000000ffff025224 */ /* 0x008fca00000e0602 */
[----:B------:R-:W-:-:S04]  /*26d30*/  @P5 LOP3.LUT R3, R3, R2, RZ, 0x3c, !PT ;  /* 0x0000000203035212 */ /* 0x000fc800078e3cff */
[----:B------:R-:W-:-:S04]  /*26d40*/  @P5 LOP3.LUT R2, R3, R2, RZ, 0x3c, !PT ;  /* 0x0000000203025212 */ /* 0x000fc800078e3cff */
[----:B------:R-:W-:-:S05]  /*26d50*/  @P5 LOP3.LUT R3, R3, R2, RZ, 0x3c, !PT ;  /* 0x0000000203035212 */ /* 0x000fca00078e3cff */
[----:B------:R-:W-:Y:S04]  /*26d60*/  @P5 LDGSTS.E.BYPASS.LTC128B.128 [R0+0x24a00], desc[UR50][R2.64], !P6 ;  /* 0x24a0000002005fae */ /* 0x000fe8000f101d72 */
[----:B------:R-:W-:Y:S04]  /*26d70*/  @P5 LDGSTS.E.BYPASS.LTC128B.128 [R0+0x27200], desc[UR50][R2.64+0x40], !P3 ;  /* 0x2720004002005fae */ /* 0x000fe8000d901d72 */
[----:B------:R2:W-:Y:S04]  /*26d80*/  @P5 LDGSTS.E.BYPASS.LTC128B.128 [R0+0x29a00], desc[UR50][R2.64+0x80], !P2 ;  /* 0x29a0008002005fae */ /* 0x0005e8000d101d72 */
[----:B--2---:R-:W2:Y:S04]  /*26d90*/  SHFL.IDX PT, R3, R5, 0x2, 0x1c1f ;  /* 0x005c1f0005037f89 */ /* 0x004ea800000e0000 */
[----:B------:R-:W3:Y:S04]  /*26da0*/  SHFL.IDX PT, R2, R6, 0x2, 0x1c1f ;  /* 0x005c1f0006027f89 */ /* 0x000ee800000e0000 */
[----:B------:R-:W4:Y:S04]  /*26db0*/  SHFL.IDX PT, R5, R5, 0x3, 0x1c1f ;  /* 0x007c1f0005057f89 */ /* 0x000f2800000e0000 */
[----:B------:R-:W5:Y:S01]  /*26dc0*/  SHFL.IDX PT, R6, R6, 0x3, 0x1c1f ;  /* 0x007c1f0006067f89 */ /* 0x000f6200000e0000 */
[----:B--2---:R-:W-:-:S04]  /*26dd0*/  @P4 IADD3 R3, P0, R37, R3, RZ ;  /* 0x0000000325034210 */ /* 0x004fc80007f1e0ff */
[----:B---3--:R-:W-:-:S04]  /*26de0*/  @P4 IADD3.X R2, RZ, R2, RZ, P0, !PT ;  /* 0x00000002ff024210 */ /* 0x008fc800007fe4ff */
[----:B------:R-:W-:-:S04]  /*26df0*/  @P4 LOP3.LUT R3, R3, R2, RZ, 0x3c, !PT ;  /* 0x0000000203034212 */ /* 0x000fc800078e3cff */
[----:B------:R-:W-:-:S04]  /*26e00*/  @P4 LOP3.LUT R2, R3, R2, RZ, 0x3c, !PT ;  /* 0x0000000203024212 */ /* 0x000fc800078e3cff */
[----:B------:R-:W-:-:S05]  /*26e10*/  @P4 LOP3.LUT R3, R3, R2, RZ, 0x3c, !PT ;  /* 0x0000000203034212 */ /* 0x000fca00078e3cff */
[----:B------:R-:W-:Y:S04]  /*26e20*/  @P4 LDGSTS.E.BYPASS.LTC128B.128 [R0+0x25200], desc[UR50][R2.64], !P6 ;  /* 0x2520000002004fae */ /* 0x000fe8000f101d72 */
[----:B------:R-:W-:Y:S04]  /*26e30*/  @P4 LDGSTS.E.BYPASS.LTC128B.128 [R0+0x27a00], desc[UR50][R2.64+0x40], !P3 ;  /* 0x27a0004002004fae */ /* 0x000fe8000d901d72 */
[----:B------:R4:W-:Y:S02]  /*26e40*/  @P4 LDGSTS.E.BYPASS.LTC128B.128 [R0+0x2a200], desc[UR50][R2.64+0x80], !P2 ;  /* 0x2a20008002004fae */ /* 0x0009e4000d101d72 */
[----:B----4-:R-:W-:-:S05]  /*26e50*/  @P1 IADD3 R2, P0, R37, R5, RZ ;  /* 0x0000000525021210 */ /* 0x010fca0007f1e0ff */
[----:B-----5:R-:W-:-:S05]  /*26e60*/  @P1 IMAD.X R3, RZ, RZ, R6, P0 ;  /* 0x000000ffff031224 */ /* 0x020fca00000e0606 */
[----:B------:R-:W-:Y:S04]  /*26e70*/  @P1 LDGSTS.E.BYPASS.LTC128B.128 [R0+0x25a00], desc[UR50][R2.64], !P6 ;  /* 0x25a0000002001fae */ /* 0x000fe8000f101d72 */
[----:B------:R-:W-:Y:S04]  /*26e80*/  @P1 LDGSTS.E.BYPASS.LTC128B.128 [R0+0x28200], desc[UR50][R2.64+0x40], !P3 ;  /* 0x2820004002001fae */ /* 0x000fe8000d901d72 */
[----:B------:R2:W-:Y:S04]  /*26e90*/  @P1 LDGSTS.E.BYPASS.LTC128B.128 [R0+0x2aa00], desc[UR50][R2.64+0x80], !P2 ;  /* 0x2aa0008002001fae */ /* 0x0005e8000d101d72 */
[----:B--2---:R2:W3:Y:S02]  /*26ea0*/  SHFL.IDX PT, R2, R7, RZ, 0x1c1f ;  /* 0x001c1fff07027589 */ /* 0x0044e400000e0000 */
.L_x_922:
[----:B------:R-:W-:Y:S01]  /*26eb0*/  LOP3.LUT P0, RZ, R36, 0x40, RZ, 0xc0, !PT ;  /* 0x0000004024ff7812 */ /* 0x000fe2000780c0ff */
[----:B------:R-:W-:-:S12]  /*26ec0*/  BSSY B0, `(.L_x_704) ;  /* 0x0000010000007945 */ /* 0x000fd80003800000 */
[----:B------:R-:W-:Y:S05]  /*26ed0*/  @!P0 BRA `(.L_x_705) ;  /* 0x0000000000388947 */ /* 0x000fea0003800000 */
[----:B------:R-:W4:Y:S01]  /*26ee0*/  LDC R6, c[0x0][0x2f4] ;  /* 0x0000bd00ff067b82 */ /* 0x000f220000000800 */
[C---:B--2---:R-:W-:Y:S02]  /*26ef0*/  LOP3.LUT R7, R37.reuse, 0x40, RZ, 0xfc, !PT ;  /* 0x0000004025077812 */ /* 0x044fe400078efcff */
[C---:B------:R-:W-:Y:S02]  /*26f00*/  LOP3.LUT R5, R37.reuse, 0x80, RZ, 0xfc, !PT ;  /* 0x0000008025057812 */ /* 0x040fe400078efcff */
[----:B---3--:R-:W-:-:S05]  /*26f10*/  IADD3 R2, P0, R37, R2, RZ ;  /* 0x0000000225027210 */ /* 0x008fca0007f1e0ff */
[----:B------:R-:W-:Y:S01]  /*26f20*/  IMAD.X R3, RZ, RZ, R8, P0 ;  /* 0x000000ffff037224 */ /* 0x000fe200000e0608 */
[-C--:B----4-:R-:W-:Y:S02]  /*26f30*/  ISETP.GE.AND P3, PT, R37, R6.reuse, PT ;  /* 0x000000062500720c */ /* 0x090fe40003f66270 */
        /* <DEDUP_REMOVED lines=8> */
.L_x_705:
[----:B------:R-:W-:Y:S05]  /*26fc0*/  BSYNC B0 ;  /* 0x0000000000007941 */ /* 0x000fea0003800000 */
.L_x_704:
[----:B------:R-:W-:Y:S01]  /*26fd0*/  NOP ;  /* 0x0000000000007918 */ /* 0x000fe20000000000 */
[----:B------:R-:W-:-:S13]  /*26fe0*/  PLOP3.LUT P0, PT, PT, PT, PT, 0x80, 0x0 ;  /* 0x000000000000781c */ /* 0x000fda0003f0f070 */
.L_x_706:
[----:B------:R-:W-:Y:S02]  /*26ff0*/  PLOP3.LUT P1, PT, P1, P0, PT, 0xa2, 0x0 ;  /* 0x000000000000781c */ /* 0x000fe40000f21472 */
[----:B------:R-:W-:-:S08]  /*27000*/  @P0 R2UR P1, UR4, R4 ;  /* 0x00000000040402ca */ /* 0x000fd00000020000 */
[----:B------:R-:W-:-:S05]  /*27010*/  @P0 PLOP3.LUT P0, PT, P1, PT, PT, 0x80, 0x0 ;  /* 0x000000000000081c */ /* 0x000fca0000f0f070 */
[----:B------:R-:W-:Y:S01]  /*27020*/  @!P1 SYNCS.ARRIVE.TRANS64.RED.A0T1 RZ, [UR4+0x33430], RZ ;  /* 0x033430ffffff99a7 */ /* 0x000fe20008200404 */
[----:B------:R-:W-:Y:S07]  /*27030*/  @!P1 ARRIVES.LDGSTSBAR.64.TRANSCNT [UR4+0x33430] ;  /* 0x03343000ff0099b0 */ /* 0x000fee0008000a84 */
[----:B------:R-:W-:Y:S05]  /*27040*/  @P0 BRA.U.ANY `(.L_x_706) ;  /* 0xfffffffd00e80947 */ /* 0x000fea000393ffff */
[----:B------:R-:W-:Y:S01]  /*27050*/  NOP ;  /* 0x0000000000007918 */ /* 0x000fe20000000000 */
[----:B----4-:R-:W-:-:S05]  /*27060*/  IMAD.U32 R0, RZ, RZ, UR39 ;  /* 0x00000027ff007e24 */ /* 0x010fca000f8e00ff */
[----:B------:R-:W-:-:S13]  /*27070*/  ISETP.NE.AND P2, PT, R0, 0x3, PT ;  /* 0x000000030000780c */ /* 0x000fda0003f45270 */
[----:B------:R-:W-:Y:S05]  /*27080*/  @!P2 BRA `(.L_x_707) ;  /* 0x000000000004a947 */ /* 0x000fea0003800000 */
[----:B------:R-:W-:Y:S01]  /*27090*/  BPT.TRAP 0x1 ;  /* 0x000000040000795c */ /* 0x000fe20000300000 */
.L_x_707:
[----:B------:R4:W5:Y:S01]  /*270a0*/  LDL.LU R3, [R1+0x30] ;  /* 0x0000300001037983 */ /* 0x0009620000300800 */
[----:B------:R4:W-:Y:S02]  /*270b0*/  SYNCS.ARRIVE.TRANS64.A1T0 RZ, [R4+URZ+0x33430], RZ ;  /* 0x033430ff04ff79a7 */ /* 0x0009e4000810003f */
[----:B------:R-:W-:Y:S05]  /*270c0*/  WARPSYNC.ALL ;  /* 0x0000000000007948 */ /* 0x000fea0003800000 */
[----:B------:R-:W-:Y:S01]  /*270d0*/  ULDC.64 UR6, c[0x0][0xa00] ;  /* 0x0002800000067ab9 */ /* 0x000fe20000000a00 */
[----:B---3--:R-:W-:Y:S01]  /*270e0*/  VIADD R2, R22, 0x1e200 ;  /* 0x0001e20016027836 */ /* 0x008fe20000000000 */
[----:B------:R-:W-:Y:S01]  /*270f0*/  BAR.SYNC.DEFER_BLOCKING 0x8, 0x180 ;  /* 0x0206000000007b1d */ /* 0x000fe20000010000 */
[----:B------:R-:W-:Y:S02]  /*27100*/  ISETP.NE.U32.AND P0, PT, RZ, UR6, PT ;  /* 0x00000006ff007c0c */ /* 0x000fe4000bf05070 */
[----:B------:R-:W-:-:S02]  /*27110*/  SHF.R.S32.HI R0, RZ, 0x1f, R27 ;  /* 0x0000001fff007819 */ /* 0x000fc4000001141b */
[----:B------:R-:W-:Y:S01]  /*27120*/  ISETP.NE.AND.EX P0, PT, RZ, UR7, PT, P0 ;  /* 0x00000007ff007c0c */ /* 0x000fe2000bf05300 */
[----:B------:R-:W-:Y:S01]  /*27130*/  ULDC.64 UR4, c[0x0][0x298] ;  /* 0x0000a60000047ab9 */ /* 0x000fe20000000a00 */
[----:B------:R-:W-:Y:S01]  /*27140*/  BSSY B6, `(.L_x_708) ;  /* 0x0000019000067945 */ /* 0x000fe20003800000 */
[----:B------:R-:W-:Y:S01]  /*27150*/  IMAD R0, R0, UR4, RZ ;  /* 0x0000000400007c24 */ /* 0x000fe2000f8e02ff */
[----:B------:R-:W-:-:S03]  /*27160*/  SEL R23, R23, RZ, !P0 ;  /* 0x000000ff17177207 */ /* 0x000fc60004000000 */
[C---:B------:R-:W-:Y:S02]  /*27170*/  IMAD R0, R27.reuse, UR5, R0 ;  /* 0x000000051b007c24 */ /* 0x040fe4000f8e0200 */
[----:B0-----:R-:W-:-:S05]  /*27180*/  IMAD.WIDE.U32 R26, R27, UR4, RZ ;  /* 0x000000041b1a7c25 */ /* 0x001fca000f8e00ff */
[----:B------:R-:W-:Y:S02]  /*27190*/  IADD3 R25, R27, R0, RZ ;  /* 0x000000001b197210 */ /* 0x000fe40007ffe0ff */
[----:B-----5:R-:W-:Y:S02]  /*271a0*/  SEL R28, R3, RZ, !P0 ;  /* 0x000000ff031c7207 */ /* 0x020fe40004000000 */
[----:B------:R-:W-:-:S13]  /*271b0*/  LOP3.LUT P0, RZ, R2, 0x1bf, RZ, 0xc0, !PT ;  /* 0x000001bf02ff7812 */ /* 0x000fda000780c0ff */
[----:B------:R-:W-:Y:S05]  /*271c0*/  @!P0 BRA `(.L_x_709) ;  /* 0x0000000000408947 */ /* 0x000fea0003800000 */
[----:B------:R-:W-:Y:S01]  /*271d0*/  MOV R2, 0x0 ;  /* 0x0000000000027802 */ /* 0x000fe20000000f00 */
[----:B------:R-:W-:Y:S01]  /*271e0*/  ULDC.64 UR4, c[0x4][0xc0] ;  /* 0x0100300000047ab9 */ /* 0x000fe20000000a00 */
[----:B------:R-:W-:Y:S01]  /*271f0*/  ULDC.64 UR6, c[0x4][0xc8] ;  /* 0x0100320000067ab9 */ /* 0x000fe20000000a00 */
[----:B------:R-:W-:Y:S01]  /*27200*/  ULDC.64 UR8, c[0x4][0x28] ;  /* 0x01000a0000087ab9 */ /* 0x000fe20000000a00 */
[----:B-1--4-:R-:W-:Y:S01]  /*27210*/  IMAD.U32 R4, RZ, RZ, UR4 ;  /* 0x00000004ff047e24 */ /* 0x012fe2000f8e00ff */
[----:B------:R-:W-:Y:S01]  /*27220*/  MOV R10, UR8 ;  /* 0x00000008000a7c02 */ /* 0x000fe20008000f00 */
[----:B------:R-:W0:Y:S01]  /*27230*/  LDC.64 R2, c[0x4][R2] ;  /* 0x0100000002027b82 */ /* 0x000e220000000a00 */
[----:B------:R-:W-:Y:S02]  /*27240*/  IMAD.U32 R5, RZ, RZ, UR5 ;  /* 0x00000005ff057e24 */ /* 0x000fe4000f8e00ff */
[----:B------:R-:W-:Y:S02]  /*27250*/  IMAD.U32 R6, RZ, RZ, UR6 ;  /* 0x00000006ff067e24 */ /* 0x000fe4000f8e00ff */
[----:B--2---:R-:W-:-:S02]  /*27260*/  IMAD.U32 R7, RZ, RZ, UR7 ;  /* 0x00000007ff077e24 */ /* 0x004fc4000f8e00ff */
[----:B------:R-:W-:Y:S02]  /*27270*/  IMAD.U32 R11, RZ, RZ, UR9 ;  /* 0x00000009ff0b7e24 */ /* 0x000fe4000f8e00ff */
[----:B------:R-:W-:Y:S02]  /*27280*/  IMAD.MOV.U32 R8, RZ, RZ, 0x70 ;  /* 0x00000070ff087424 */ /* 0x000fe400078e00ff */
[----:B------:R-:W-:Y:S02]  /*27290*/  IMAD.MOV.U32 R12, RZ, RZ, 0x1 ;  /* 0x00000001ff0c7424 */ /* 0x000fe400078e00ff */
[----:B------:R-:W-:-:S07]  /*272a0*/  IMAD.MOV.U32 R13, RZ, RZ, RZ ;  /* 0x000000ffff0d7224 */ /* 0x000fce00078e00ff */
[----:B------:R-:W-:-:S07]  /*272b0*/  LEPC R20, `(.L_x_709) ;  /* 0x000000001014794e */ /* 0x000fce0000000000 */
[----:B0-----:R-:W-:Y:S05]  /*272c0*/  CALL.ABS.NOINC R2 ;  /* 0x0000000002007343 */ /* 0x001fea0003c00000 */
.L_x_709:
[----:B------:R-:W-:Y:S05]  /*272d0*/  BSYNC B6 ;  /* 0x0000000000067941 */ /* 0x000fea0003800000 */
.L_x_708:
[----:B------:R-:W3:Y:S01]  /*272e0*/  LDL R20, [R1] ;  /* 0x0000000001147983 */ /* 0x000ee20000100800 */
[----:B--2---:R-:W0:Y:S01]  /*272f0*/  LDC R7, c[0x0][0x448] ;  /* 0x00011200ff077b82 */ /* 0x004e220000000800 */
[----:B------:R-:W-:Y:S01]  /*27300*/  ULDC.64 UR4, c[0x0][0x2d8] ;  /* 0x0000b60000047ab9 */ /* 0x000fe20000000a00 */
[----:B------:R-:W-:Y:S01]  /*27310*/  MOV R2, R26 ;  /* 0x0000001a00027202 */ /* 0x000fe20000000f00 */
[----:B------:R2:W5:Y:S01]  /*27320*/  LDL R10, [R1+0x34] ;  /* 0x00003400010a7983 */ /* 0x0005620000100800 */
[----:B------:R-:W-:-:S03]  /*27330*/  IMAD.MOV.U32 R3, RZ, RZ, R25 ;  /* 0x000000ffff037224 */ /* 0x000fc600078e0019 */
[----:B------:R2:W5:Y:S01]  /*27340*/  LDL R8, [R1+0x1c] ;  /* 0x00001c0001087983 */ /* 0x0005620000100800 */
[----:B------:R-:W-:Y:S01]  /*27350*/  IMAD.WIDE.U32 R2, R18, UR4, R2 ;  /* 0x0000000412027c25 */ /* 0x000fe2000f8e0002 */
[----:B0-----:R-:W-:-:S13]  /*27360*/  ISETP.NE.AND P0, PT, R7, 0x1, PT ;  /* 0x000000010700780c */ /* 0x001fda0003f05270 */
[----:B-1--4-:R-:W0:Y:S01]  /*27370*/  @P0 LDC R4, c[0x0][0x44c] ;  /* 0x00011300ff040b82 */ /* 0x012e220000000800 */
[----:B------:R-:W-:Y:S02]  /*27380*/  SHF.L.U32 R17, R17, 0x7, RZ ;  /* 0x0000000711117819 */ /* 0x000fe400000006ff */
[C---:B------:R-:W-:Y:S02]  /*27390*/  LOP3.LUT R9, R37.reuse, 0x40, RZ, 0xfc, !PT ;  /* 0x0000004025097812 */ /* 0x040fe400078efcff */
[----:B------:R-:W-:Y:S01]  /*273a0*/  LOP3.LUT R11, R37, 0x80, RZ, 0xfc, !PT ;  /* 0x00000080250b7812 */ /* 0x000fe200078efcff */
[----:B---3--:R-:W-:Y:S02]  /*273b0*/  IMAD R0, R20, UR4, RZ ;  /* 0x0000000414007c24 */ /* 0x008fe4000f8e02ff */
[----:B------:R-:W1:Y:S02]  /*273c0*/  S2R R20, SR_TID.X ;  /* 0x0000000000147919 */ /* 0x000e640000002100 */
[----:B------:R-:W-:Y:S01]  /*273d0*/  IMAD R0, R18, UR5, R0 ;  /* 0x0000000512007c24 */ /* 0x000fe2000f8e0200 */
[----:B------:R-:W-:-:S03]  /*273e0*/  ULDC.64 UR4, c[0x0][0x2e0] ;  /* 0x0000b80000047ab9 */ /* 0x000fc60000000a00 */
[----:B------:R-:W-:Y:S02]  /*273f0*/  IMAD.IADD R3, R3, 0x1, R0 ;  /* 0x0000000103037824 */ /* 0x000fe400078e0200 */
[----:B------:R-:W-:Y:S02]  /*27400*/  IMAD R0, R28, UR4, RZ ;  /* 0x000000041c007c24 */ /* 0x000fe4000f8e02ff */
[----:B------:R-:W-:-:S04]  /*27410*/  IMAD.WIDE.U32 R2, R23, UR4, R2 ;  /* 0x0000000417027c25 */ /* 0x000fc8000f8e0002 */
[----:B------:R-:W-:Y:S01]  /*27420*/  IMAD R0, R23, UR5, R0 ;  /* 0x0000000517007c24 */ /* 0x000fe2000f8e0200 */
[----:B------:R-:W-:-:S03]  /*27430*/  ULDC.64 UR4, c[0x0][0x2d0] ;  /* 0x0000b40000047ab9 */ /* 0x000fc60000000a00 */
[----:B------:R-:W-:Y:S02]  /*27440*/  IMAD.IADD R3, R3, 0x1, R0 ;  /* 0x0000000103037824 */ /* 0x000fe400078e0200 */
[----:B------:R-:W3:Y:S01]  /*27450*/  @P0 LDC R0, c[0x0][0x450] ;  /* 0x00011400ff000b82 */ /* 0x000ee20000000800 */
[C---:B-1----:R-:W-:Y:S01]  /*27460*/  LOP3.LUT R21, R20.reuse, 0x7f, RZ, 0xc0, !PT ;  /* 0x0000007f14157812 */ /* 0x042fe200078ec0ff */
[----:B------:R-:W-:-:S03]  /*27470*/  IMAD.SHL.U32 R20, R20, 0x20, RZ ;  /* 0x0000002014147824 */ /* 0x000fc600078e00ff */
[----:B------:R-:W-:-:S04]  /*27480*/  SHF.R.U32.HI R21, RZ, 0x2, R21 ;  /* 0x00000002ff157819 */ /* 0x000fc80000011615 */
[----:B------:R-:W-:-:S04]  /*27490*/  LOP3.LUT R20, R21, 0x60, R20, 0xf8, !PT ;  /* 0x0000006015147812 */ /* 0x000fc800078ef814 */
[----:B------:R-:W-:-:S05]  /*274a0*/  LOP3.LUT R5, R20, R17, RZ, 0xfc, !PT ;  /* 0x0000001114057212 */ /* 0x000fca00078efcff */
[----:B0-----:R-:W-:-:S04]  /*274b0*/  @P0 IMAD.HI.U32 R6, R5, R4, RZ ;  /* 0x0000000405060227 */ /* 0x001fc800078e00ff */
[----:B------:R-:W-:Y:S01]  /*274c0*/  IMAD.MOV.U32 R4, RZ, RZ, R5 ;  /* 0x000000ffff047224 */ /* 0x000fe200078e0005 */
[----:B---3--:R-:W-:Y:S01]  /*274d0*/  @P0 SHF.R.U32.HI R4, RZ, R0, R6 ;  /* 0x00000000ff040219 */ /* 0x008fe20000011606 */
[----:B------:R-:W0:Y:S04]  /*274e0*/  S2R R20, SR_TID.X ;  /* 0x0000000000147919 */ /* 0x000e280000002100 */
[----:B------:R-:W-:-:S04]  /*274f0*/  IMAD.MOV R0, RZ, RZ, -R4 ;  /* 0x000000ffff007224 */ /* 0x000fc800078e0a04 */
[----:B------:R-:W-:Y:S01]  /*27500*/  IMAD R0, R7, R0, R5 ;  /* 0x0000000007007224 */ /* 0x000fe200078e0205 */
[----:B------:R-:W-:Y:S01]  /*27510*/  SHF.R.S32.HI R5, RZ, 0x1f, R4 ;  /* 0x0000001fff057819 */ /* 0x000fe20000011404 */
[----:B------:R-:W-:-:S04]  /*27520*/  IMAD.WIDE.U32 R2, R4, UR4, R2 ;  /* 0x0000000404027c25 */ /* 0x000fc8000f8e0002 */
[----:B------:R-:W-:-:S04]  /*27530*/  IMAD R5, R5, UR4, RZ ;  /* 0x0000000405057c24 */ /* 0x000fc8000f8e02ff */
[----:B------:R-:W-:Y:S01]  /*27540*/  IMAD R5, R4, UR5, R5 ;  /* 0x0000000504057c24 */ /* 0x000fe2000f8e0205 */
        /* <DEDUP_REMOVED lines=9> */
[----:B0-----:R-:W-:Y:S02]  /*275e0*/  LOP3.LUT R20, R20, 0x7f, RZ, 0xc0, !PT ;  /* 0x0000007f14147812 */ /* 0x001fe400078ec0ff */
[----:B------:R-:W-:Y:S01]  /*275f0*/  IADD3.X R4, R3, UR5, R4, P0, !PT ;  /* 0x0000000503047c10 */ /* 0x000fe200087fe404 */
[----:B------:R-:W-:Y:S01]  /*27600*/  UMOV UR5, 0xffffffff ;  /* 0xffffffff00057882 */ /* 0x000fe20000000000 */
[----:B------:R-:W-:Y:S02]  /*27610*/  ISETP.GE.AND P3, PT, R37, UR4, PT ;  /* 0x0000000425007c0c */ /* 0x000fe4000bf66270 */
[----:B------:R-:W-:-:S02]  /*27620*/  ISETP.GE.AND P2, PT, R9, UR4, PT ;  /* 0x0000000409007c0c */ /* 0x000fc4000bf46270 */
[----:B------:R-:W-:Y:S02]  /*27630*/  ISETP.GE.AND P0, PT, R11, UR4, PT ;  /* 0x000000040b007c0c */ /* 0x000fe4000bf06270 */
[----:B------:R-:W-:Y:S01]  /*27640*/  SHF.R.U32.HI R9, RZ, 0x2, R20 ;  /* 0x00000002ff097819 */ /* 0x000fe20000011614 */
[----:B--2---:R-:W-:Y:S10]  /*27650*/  BRA.DIV UR5, `(.L_x_710) ;  /* 0x00000076050c7947 */ /* 0x004ff4000b800000 */
[----:B------:R-:W0:Y:S01]  /*27660*/  SHFL.IDX PT, R3, R0, RZ, 0x1c1f ;  /* 0x001c1fff00037589 */ /* 0x000e2200000e0000 */
[----:B-----5:R-:W-:Y:S02]  /*27670*/  IMAD R5, R10, R7, RZ ;  /* 0x000000070a057224 */ /* 0x020fe400078e02ff */
[----:B------:R-:W-:Y:S01]  /*27680*/  IMAD.IADD R17, R9, 0x1, R17 ;  /* 0x0000000109117824 */ /* 0x000fe200078e0211 */
[----:B------:R-:W1:Y:S03]  /*27690*/  SHFL.IDX PT, R2, R4, RZ, 0x1c1f ;  /* 0x001c1fff04027589 */ /* 0x000e6600000e0000 */
[C---:B------:R-:W-:Y:S01]  /*276a0*/  VIADD R6, R17.reuse, 0x20 ;  /* 0x0000002011067836 */ /* 0x040fe20000000000 */
[----:B------:R-:W-:Y:S01]  /*276b0*/  ISETP.GE.AND P1, PT, R17, R5, PT ;  /* 0x000000051100720c */ /* 0x000fe20003f26270 */
[----:B------:R-:W-:-:S12]  /*276c0*/  SHFL.IDX PT, R14, R0, 0x3, 0x1c1f ;  /* 0x007c1f00000e7f89 */ /* 0x000fd800000e0000 */
[----:B0-----:R-:W-:-:S04]  /*276d0*/  @!P1 IADD3 R3, P4, R37, R3, RZ ;  /* 0x0000000325039210 */ /* 0x001fc80007f9e0ff */
[----:B-1----:R-:W-:-:S04]  /*276e0*/  @!P1 IADD3.X R2, RZ, R2, RZ, P4, !PT ;  /* 0x00000002ff029210 */ /* 0x002fc800027fe4ff */
[----:B------:R-:W-:-:S04]  /*276f0*/  @!P1 LOP3.LUT R3, R3, R2, RZ, 0x3c, !PT ;  /* 0x0000000203039212 */ /* 0x000fc800078e3cff */
[----:B------:R-:W-:-:S04]  /*27700*/  @!P1 LOP3.LUT R2, R3, R2, RZ, 0x3c, !PT ;  /* 0x0000000203029212 */ /* 0x000fc800078e3cff */
[----:B------:R-:W-:-:S05]  /*27710*/  @!P1 LOP3.LUT R3, R3, R2, RZ, 0x3c, !PT ;  /* 0x0000000203039212 */ /* 0x000fca00078e3cff */
[----:B------:R-:W-:Y:S04]  /*27720*/  @!P1 LDGSTS.E.BYPASS.LTC128B.128 [R8+0x1e200], desc[UR50][R2.64], !P3 ;  /* 0x1e20000002089fae */ /* 0x000fe8000d901d72 */
[----:B------:R-:W-:Y:S04]  /*27730*/  @!P1 LDGSTS.E.BYPASS.LTC128B.128 [R8+0x20200], desc[UR50][R2.64+0x40], !P2 ;  /* 0x2020004002089fae */ /* 0x000fe8000d101d72 */
[----:B------:R0:W-:Y:S01]  /*27740*/  @!P1 LDGSTS.E.BYPASS.LTC128B.128 [R8+0x22200], desc[UR50][R2.64+0x80], !P0 ;  /* 0x2220008002089fae */ /* 0x0001e2000c101d72 */
[----:B------:R-:W-:Y:S01]  /*27750*/  ISETP.GE.AND P1, PT, R6, R5, PT ;  /* 0x000000050600720c */ /* 0x000fe20003f26270 */
[----:B------:R-:W-:-:S02]  /*27760*/  VIADD R6, R17, 0x40 ;  /* 0x0000004011067836 */ /* 0x000fc40000000000 */
[----:B0-----:R-:W0:Y:S04]  /*27770*/  SHFL.IDX PT, R3, R0, 0x1, 0x1c1f ;  /* 0x003c1f0000037f89 */ /* 0x001e2800000e0000 */
[----:B------:R-:W1:Y:S06]  /*27780*/  SHFL.IDX PT, R2, R4, 0x1, 0x1c1f ;  /* 0x003c1f0004027f89 */ /* 0x000e6c00000e0000 */
[----:B0-----:R-:W-:-:S05]  /*27790*/  @!P1 IADD3 R3, P4, R37, R3, RZ ;  /* 0x0000000325039210 */ /* 0x001fca0007f9e0ff */
[----:B-1----:R-:W-:-:S05]  /*277a0*/  @!P1 IMAD.X R2, RZ, RZ, R2, P4 ;  /* 0x000000ffff029224 */ /* 0x002fca00020e0602 */
[----:B------:R-:W-:-:S04]  /*277b0*/  @!P1 LOP3.LUT R3, R3, R2, RZ, 0x3c, !PT ;  /* 0x0000000203039212 */ /* 0x000fc800078e3cff */
[----:B------:R-:W-:-:S04]  /*277c0*/  @!P1 LOP3.LUT R2, R3, R2, RZ, 0x3c, !PT ;  /* 0x0000000203029212 */ /* 0x000fc800078e3cff */
[----:B------:R-:W-:-:S05]  /*277d0*/  @!P1 LOP3.LUT R3, R3, R2, RZ, 0x3c, !PT ;  /* 0x0000000203039212 */ /* 0x000fca00078e3cff */
[----:B------:R-:W-:Y:S04]  /*277e0*/  @!P1 LDGSTS.E.BYPASS.LTC128B.128 [R8+0x1ea00], desc[UR50][R2.64], !P3 ;  /* 0x1ea0000002089fae */ /* 0x000fe8000d901d72 */
[----:B------:R-:W-:Y:S04]  /*277f0*/  @!P1 LDGSTS.E.BYPASS.LTC128B.128 [R8+0x20a00], desc[UR50][R2.64+0x40], !P2 ;  /* 0x20a0004002089fae */ /* 0x000fe8000d101d72 */
[----:B------:R0:W-:Y:S01]  /*27800*/  @!P1 LDGSTS.E.BYPASS.LTC128B.128 [R8+0x22a00], desc[UR50][R2.64+0x80], !P0 ;  /* 0x22a0008002089fae */ /* 0x0001e2000c101d72 */
[----:B------:R-:W-:-:S03]  /*27810*/  ISETP.GE.AND P1, PT, R6, R5, PT ;  /* 0x000000050600720c */ /* 0x000fc60003f26270 */
[----:B0-----:R-:W0:Y:S04]  /*27820*/  SHFL.IDX PT, R3, R0, 0x2, 0x1c1f ;  /* 0x005c1f0000037f89 */ /* 0x001e2800000e0000 */
[----:B------:R-:W1:Y:S04]  /*27830*/  SHFL.IDX PT, R2, R4, 0x2, 0x1c1f ;  /* 0x005c1f0004027f89 */ /* 0x000e6800000e0000 */
[----:B------:R-:W2:Y:S02]  /*27840*/  SHFL.IDX PT, R4, R4, 0x3, 0x1c1f ;  /* 0x007c1f0004047f89 */ /* 0x000ea400000e0000 */
[----:B0-----:R-:W-:-:S05]  /*27850*/  @!P1 IADD3 R3, P4, R37, R3, RZ ;  /* 0x0000000325039210 */ /* 0x001fca0007f9e0ff */
[----:B-1----:R-:W-:-:S05]  /*27860*/  @!P1 IMAD.X R2, RZ, RZ, R2, P4 ;  /* 0x000000ffff029224 */ /* 0x002fca00020e0602 */
[----:B------:R-:W-:-:S04]  /*27870*/  @!P1 LOP3.LUT R3, R3, R2, RZ, 0x3c, !PT ;  /* 0x0000000203039212 */ /* 0x000fc800078e3cff */
[----:B------:R-:W-:-:S04]  /*27880*/  @!P1 LOP3.LUT R2, R3, R2, RZ, 0x3c, !PT ;  /* 0x0000000203029212 */ /* 0x000fc800078e3cff */
[----:B------:R-:W-:-:S05]  /*27890*/  @!P1 LOP3.LUT R3, R3, R2, RZ, 0x3c, !PT ;  /* 0x0000000203039212 */ /* 0x000fca00078e3cff */
[----:B------:R0:W-:Y:S04]  /*278a0*/  @!P1 LDGSTS.E.BYPASS.LTC128B.128 [R8+0x1f200], desc[UR50][R2.64], !P3 ;  /* 0x1f20000002089fae */ /* 0x0001e8000d901d72 */
[----:B------:R0:W-:Y:S04]  /*278b0*/  @!P1 LDGSTS.E.BYPASS.LTC128B.128 [R8+0x21200], desc[UR50][R2.64+0x40], !P2 ;  /* 0x2120004002089fae */ /* 0x0001e8000d101d72 */
[----:B--2---:R0:W-:Y:S02]  /*278c0*/  @!P1 LDGSTS.E.BYPASS.LTC128B.128 [R8+0x23200], desc[UR50][R2.64+0x80], !P0 ;  /* 0x2320008002089fae */ /* 0x0041e4000c101d72 */
.L_x_931:
[----:B------:R-:W-:Y:S01]  /*278d0*/  IADD3 R0, R17, 0x60, RZ ;  /* 0x0000006011007810 */ /* 0x000fe20007ffe0ff */
[----:B------:R-:W-:Y:S03]  /*278e0*/  BSSY B0, `(.L_x_711) ;  /* 0x000000b000007945 */ /* 0x000fe60003800000 */
[----:B------:R-:W-:-:S13]  /*278f0*/  ISETP.GE.AND P1, PT, R0, R5, PT ;  /* 0x000000050000720c */ /* 0x000fda0003f26270 */
[----:B------:R-:W-:Y:S05]  /*27900*/  @P1 BRA `(.L_x_712) ;  /* 0x0000000000201947 */ /* 0x000fea0003800000 */
[----:B0-----:R-:W-:-:S05]  /*27910*/  IADD3 R2, P1, R37, R14, RZ ;  /* 0x0000000e25027210 */ /* 0x001fca0007f3e0ff */
[----:B------:R-:W-:-:S05]  /*27920*/  IMAD.X R3, RZ, RZ, R4, P1 ;  /* 0x000000ffff037224 */ /* 0x000fca00008e0604 */
[----:B------:R-:W-:Y:S01]  /*27930*/  @!PT LDS RZ, [RZ] ;  /* 0x00000000fffff984 */ /* 0x000fe20000000800 */
[----:B------:R-:W-:Y:S01]  /*27940*/  @!PT LDS RZ, [RZ] ;  /* 0x00000000fffff984 */ /* 0x000fe20000000800 */
[----:B------:R-:W-:Y:S01]  /*27950*/  @!PT LDS RZ, [RZ] ;  /* 0x00000000fffff984 */ /* 0x000fe20000000800 */
[----:B------:R1:W-:Y:S04]  /*27960*/  LDGSTS.E.BYPASS.LTC128B.128 [R8+0x1fa00], desc[UR50][R2.64], !P3 ;  /* 0x1fa0000002087fae */ /* 0x0003e8000d901d72 */
[----:B------:R1:W-:Y:S04]  /*27970*/  LDGSTS.E.BYPASS.LTC128B.128 [R8+0x21a00], desc[UR50][R2.64+0x40], !P2 ;  /* 0x21a0004002087fae */ /* 0x0003e8000d101d72 */
[----:B------:R1:W-:Y:S02]  /*27980*/  LDGSTS.E.BYPASS.LTC128B.128 [R8+0x23a00], desc[UR50][R2.64+0x80], !P0 ;  /* 0x23a0008002087fae */ /* 0x0003e4000c101d72 */
.L_x_712:
[----:B------:R-:W-:Y:S05]  /*27990*/  BSYNC B0 ;  /* 0x0000000000007941 */ /* 0x000fea0003800000 */
.L_x_711:
[----:B------:R-:W-:Y:S01]  /*279a0*/  NOP ;  /* 0x0000000000007918 */ /* 0x000fe20000000000 */
[----:B------:R-:W-:-:S13]  /*279b0*/  PLOP3.LUT P0, PT, PT, PT, PT, 0x80, 0x0 ;  /* 0x000000000000781c */ /* 0x000fda0003f0f070 */
.L_x_713:
[----:B------:R-:W-:Y:S02]  /*279c0*/  PLOP3.LUT P1, PT, P1, P0, PT, 0xa2, 0x0 ;  /* 0x000000000000781c */ /* 0x000fe40000f21472 */
[----:B------:R-:W-:-:S08]  /*279d0*/  @P0 R2UR P1, UR4, R22 ;  /* 0x00000000160402ca */ /* 0x000fd00000020000 */
[----:B------:R-:W-:-:S05]  /*279e0*/  @P0 PLOP3.LUT P0, PT, P1, PT, PT, 0x80, 0x0 ;  /* 0x000000000000081c */ /* 0x000fca0000f0f070 */
[----:B------:R-:W-:Y:S01]  /*279f0*/  @!P1 SYNCS.ARRIVE.TRANS64.RED.A0T1 RZ, [UR4+0x33400], RZ ;  /* 0x033400ffffff99a7 */ /* 0x000fe20008200404 */
[----:B------:R-:W-:Y:S07]  /*27a00*/  @!P1 ARRIVES.LDGSTSBAR.64.TRANSCNT [UR4+0x33400] ;  /* 0x03340000ff0099b0 */ /* 0x000fee0008000a84 */
[----:B------:R-:W-:Y:S05]  /*27a10*/  @P0 BRA.U.ANY `(.L_x_713) ;  /* 0xfffffffd00e80947 */ /* 0x000fea000393ffff */
[----:B01----:R-:W2:Y:S02]  /*27a20*/  LDL.LU R2, [R1+0x38] ;  /* 0x0000380001027983 */ /* 0x003ea40000300800 */
        /* <DEDUP_REMOVED lines=9> */
[----:B------:R-:W1:Y:S03]  /*27ac0*/  SYNCS.PHASECHK.TRANS64.TRYWAIT P0, [R22+URZ+0x33420], R3 ;  /* 0x03342003160075a7 */ /* 0x000e66000800017f */
[----:B01----:R-:W-:Y:S05]  /*27ad0*/  @!P0 BRA `(.L_x_715) ;  /* 0x0000007400448947 */ /* 0x003fea0003800000 */
.L_x_932:
[----:B------:R-:W-:Y:S05]  /*27ae0*/  BSYNC B0 ;  /* 0x0000000000007941 */ /* 0x000fea0003800000 */
.L_x_714:
[----:B------:R-:W-:-:S13]  /*27af0*/  ISETP.GE.AND P0, PT, R24, 0xa1, PT ;  /* 0x000000a11800780c */ /* 0x000fda0003f06270 */
[----:B------:R-:W-:Y:S05]  /*27b00*/  @!P0 BRA `(.L_x_716) ;  /* 0x0000001800488947 */ /* 0x000fea0003800000 */
[----:B------:R-:W-:Y:S01]  /*27b10*/  VIADD R30, R30, 0xfffffffe ;  /* 0xfffffffe1e1e7836 */ /* 0x000fe20000000000 */
[----:B------:R-:W-:Y:S01]  /*27b20*/  MOV R17, R29 ;  /* 0x0000001d00117202 */ /* 0x000fe20000000f00 */
[----:B------:R-:W-:-:S07]  /*27b30*/  IMAD.MOV.U32 R20, RZ, RZ, R33 ;  /* 0x000000ffff147224 */ /* 0x000fce00078e0021 */
.L_x_736:
[----:B--2---:R-:W2:Y:S01]  /*27b40*/  LDL R5, [R1+0x4] ;  /* 0x0000040001057983 */ /* 0x004ea20000100800 */
[----:B-1----:R-:W1:Y:S03]  /*27b50*/  LDC R6, c[0x0][0x430] ;  /* 0x00010c00ff067b82 */ /* 0x002e660000000800 */
[----:B------:R-:W3:Y:S01]  /*27b60*/  LDL R9, [R1+0x8] ;  /* 0x0000080001097983 */ /* 0x000ee20000100800 */
[----:B------:R-:W4:Y:S01]  /*27b70*/  S2R R0, SR_TID.X ;  /* 0x0000000000007919 */ /* 0x000f220000002100 */
[----:B0-----:R-:W0:Y:S01]  /*27b80*/  S2R R3, SR_TID.X ;  /* 0x0000000000037919 */ /* 0x001e220000002100 */
[----:B------:R-:W0:Y:S01]  /*27b90*/  S2R R8, SR_TID.X ;  /* 0x0000000000087919 */ /* 0x000e220000002100 */
[----:B-1----:R-:W-:-:S13]  /*27ba0*/  ISETP.NE.AND P0, PT, R6, 0x1, PT ;  /* 0x000000010600780c */ /* 0x002fda0003f05270 */
[----:B------:R-:W1:Y:S01]  /*27bb0*/  @P0 LDC R2, c[0x0][0x434] ;  /* 0x00010d00ff020b82 */ /* 0x000e620000000800 */
[----:B----4-:R-:W-:-:S04]  /*27bc0*/  LOP3.LUT R0, R0, 0x7f, RZ, 0xc0, !PT ;  /* 0x0000007f00007812 */ /* 0x010fc800078ec0ff */
[----:B------:R-:W-:Y:S01]  /*27bd0*/  SHF.R.U32.HI R0, RZ, 0x2, R0 ;  /* 0x00000002ff007819 */ /* 0x000fe20000011600 */
[----:B0-----:R-:W-:-:S05]  /*27be0*/  IMAD.SHL.U32 R4, R3, 0x20, RZ ;  /* 0x0000002003047824 */ /* 0x001fca00078e00ff */
[----:B------:R-:W-:Y:S02]  /*27bf0*/  LOP3.LUT R4, R0, 0x60, R4, 0xf8, !PT ;  /* 0x0000006000047812 */ /* 0x000fe400078ef804 */
[----:B------:R-:W0:Y:S01]  /*27c00*/  @P0 LDC R0, c[0x0][0x438] ;  /* 0x00010e00ff000b82 */ /* 0x000e220000000800 */
[----:B------:R-:W-:Y:S02]  /*27c10*/  LOP3.LUT R3, R3, 0x7f, RZ, 0xc0, !PT ;  /* 0x0000007f03037812 */ /* 0x000fe400078ec0ff */
[----:B------:R-:W-:Y:S01]  /*27c20*/  SHF.L.U32 R8, R8, 0x5, RZ ;  /* 0x0000000508087819 */ /* 0x000fe200000006ff */
[----:B------:R-:W-:Y:S05]  /*27c30*/  YIELD ;  /* 0x0000000000007946 */ /* 0x000fea0003800000 */
[----:B------:R-:W-:Y:S01]  /*27c40*/  ULDC.64 UR4, c[0x0][0x428] ;  /* 0x00010a0000047ab9 */ /* 0x000fe20000000a00 */
[----:B------:R-:W-:Y:S01]  /*27c50*/  ULDC.64 UR6, c[0x0][0x418] ;  /* 0x0001060000067ab9 */ /* 0x000fe20000000a00 */
[----:B--2---:R-:W-:-:S04]  /*27c60*/  IMAD R7, R30, 0xa0, R5 ;  /* 0x000000a01e077824 */ /* 0x004fc800078e0205 */
[----:B------:R-:W-:Y:S01]  /*27c70*/  IMAD.IADD R5, R4, 0x1, R7 ;  /* 0x0000000104057824 */ /* 0x000fe200078e0207 */
[----:B------:R-:W-:-:S03]  /*27c80*/  SHF.R.U32.HI R4, RZ, 0x2, R3 ;  /* 0x00000002ff047819 */ /* 0x000fc60000011603 */
[----:B-1----:R-:W-:Y:S01]  /*27c90*/  @P0 IMAD.HI.U32 R3, R5, R2, RZ ;  /* 0x0000000205030227 */ /* 0x002fe200078e00ff */
[----:B------:R-:W-:Y:S02]  /*27ca0*/  LOP3.LUT R8, R4, 0x60, R8, 0xf8, !PT ;  /* 0x0000006004087812 */ /* 0x000fe400078ef808 */
[----:B------:R-:W1:Y:S01]  /*27cb0*/  @P0 LDC R4, c[0x0][0x434] ;  /* 0x00010d00ff040b82 */ /* 0x000e620000000800 */
[----:B------:R-:W-:Y:S01]  /*27cc0*/  IMAD.MOV.U32 R2, RZ, RZ, R5 ;  /* 0x000000ffff027224 */ /* 0x000fe200078e0005 */
[----:B0-----:R-:W-:-:S06]  /*27cd0*/  @P0 SHF.R.U32.HI R2, RZ, R0, R3 ;  /* 0x00000000ff020219 */ /* 0x001fcc0000011603 */
[----:B------:R-:W0:Y:S01]  /*27ce0*/  @P0 LDC R0, c[0x0][0x438] ;  /* 0x00010e00ff000b82 */ /* 0x000e220000000800 */
[----:B------:R-:W-:-:S05]  /*27cf0*/  LOP3.LUT R8, R8, 0x80, RZ, 0xfc, !PT ;  /* 0x0000008008087812 */ /* 0x000fca00078efcff */
[----:B------:R-:W-:-:S04]  /*27d00*/  IMAD.IADD R7, R8, 0x1, R7 ;  /* 0x0000000108077824 */ /* 0x000fc800078e0207 */
[----:B-1----:R-:W-:-:S04]  /*27d10*/  @P0 IMAD.HI.U32 R3, R7, R4, RZ ;  /* 0x0000000407030227 */ /* 0x002fc800078e00ff */
[----:B------:R-:W-:Y:S01]  /*27d20*/  IMAD.MOV.U32 R4, RZ, RZ, R7 ;  /* 0x000000ffff047224 */ /* 0x000fe200078e0007 */
[----:B0-----:R-:W-:Y:S01]  /*27d30*/  @P0 SHF.R.U32.HI R4, RZ, R0, R3 ;  /* 0x00000000ff040219 */ /* 0x001fe20000011603 */
[----:B------:R-:W-:-:S04]  /*27d40*/  IMAD.MOV R3, RZ, RZ, -R2 ;  /* 0x000000ffff037224 */ /* 0x000fc800078e0a02 */
[----:B------:R-:W-:Y:S02]  /*27d50*/  IMAD.MOV R0, RZ, RZ, -R4 ;  /* 0x000000ffff007224 */ /* 0x000fe400078e0a04 */
[C---:B------:R-:W-:Y:S01]  /*27d60*/  IMAD R5, R6.reuse, R3, R5 ;  /* 0x0000000306057224 */ /* 0x040fe200078e0205 */
[--C-:B------:R-:W-:Y:S01]  /*27d70*/  SHF.R.S32.HI R3, RZ, 0x1f, R2.reuse ;  /* 0x0000001fff037819 */ /* 0x100fe20000011402 */
[----:B------:R-:W-:Y:S02]  /*27d80*/  IMAD R6, R6, R0, R7 ;  /* 0x0000000006067224 */ /* 0x000fe400078e0207 */
[----:B---3--:R-:W-:Y:S02]  /*27d90*/  IMAD R0, R9, UR4, RZ ;  /* 0x0000000409007c24 */ /* 0x008fe4000f8e02ff */
[----:B------:R-:W-:-:S04]  /*27da0*/  IMAD.WIDE.U32 R2, R32, UR4, R2 ;  /* 0x0000000420027c25 */ /* 0x000fc8000f8e0002 */
[----:B------:R-:W-:Y:S01]  /*27db0*/  IMAD R0, R32, UR5, R0 ;  /* 0x0000000520007c24 */ /* 0x000fe2000f8e0200 */
[----:B------:R-:W-:Y:S02]  /*27dc0*/  ISETP.GT.U32.AND P1, PT, R8, 0x9f, PT ;  /* 0x0000009f0800780c */ /* 0x000fe40003f24070 */
[----:B------:R-:W-:Y:S02]  /*27dd0*/  LEA R8, P0, R2, UR6, 0x2 ;  /* 0x0000000602087c11 */ /* 0x000fe4000f8010ff */
[----:B------:R-:W-:-:S04]  /*27de0*/  IADD3 R3, R0, R3, RZ ;  /* 0x0000000300037210 */ /* 0x000fc80007ffe0ff */
[----:B------:R-:W-:-:S05]  /*27df0*/  LEA.HI.X R9, R2, UR7, R3, 0x2, P0 ;  /* 0x0000000702097c11 */ /* 0x000fca00080f1403 */
[----:B------:R-:W2:Y:S01]  /*27e00*/  LDG.E R8, desc[UR50][R8.64] ;  /* 0x0000003208087981 */ /* 0x000ea2000c1e1900 */
[--C-:B------:R-:W-:Y:S01]  /*27e10*/  @!P1 SHF.R.S32.HI R3, RZ, 0x1f, R4.reuse ;  /* 0x0000001fff039819 */ /* 0x100fe20000011404 */
[----:B------:R-:W-:Y:S01]  /*27e20*/  @!P1 IMAD.MOV.U32 R2, RZ, RZ, R4 ;  /* 0x000000ffff029224 */ /* 0x000fe200078e0004 */
[----:B------:R-:W-:-:S03]  /*27e30*/  MOV R12, UR39 ;  /* 0x00000027000c7c02 */ /* 0x000fc60008000f00 */
[----:B------:R-:W-:Y:S01]  /*27e40*/  @!P1 IMAD.WIDE.U32 R2, R32, UR4, R2 ;  /* 0x0000000420029c25 */ /* 0x000fe2000f8e0002 */
[----:B------:R-:W-:-:S03]  /*27e50*/  ISETP.NE.AND P2, PT, R12, 0x3, PT ;  /* 0x000000030c00780c */ /* 0x000fc60003f45270 */
[----:B------:R-:W-:Y:S01]  /*27e60*/  @!P1 IMAD.IADD R0, R0, 0x1, R3 ;  /* 0x0000000100009824 */ /* 0x000fe200078e0203 */
[C---:B------:R-:W-:Y:S01]  /*27e70*/  @!P1 LEA R10, P0, R2.reuse, UR6, 0x2 ;  /* 0x00000006020a9c11 */ /* 0x040fe2000f8010ff */
[----:B------:R-:W-:Y:S02]  /*27e80*/  VIADD R29, R17, 0x1 ;  /* 0x00000001111d7836 */ /* 0x000fe40000000000 */
[----:B------:R-:W-:Y:S01]  /*27e90*/  IMAD.MOV.U32 R7, RZ, RZ, RZ ;  /* 0x000000ffff077224 */ /* 0x000fe200078e00ff */
[----:B------:R-:W-:Y:S02]  /*27ea0*/  @!P1 LEA.HI.X R11, R2, UR7, R0, 0x2, P0 ;  /* 0x00000007020b9c11 */ /* 0x000fe400080f1400 */
[----:B------:R-:W-:-:S03]  /*27eb0*/  ISETP.NE.AND P0, PT, R29, 0x2, PT ;  /* 0x000000021d00780c */ /* 0x000fc60003f05270 */
[----:B------:R0:W5:Y:S01]  /*27ec0*/  @!P1 LDG.E R7, desc[UR50][R10.64] ;  /* 0x000000320a079981 */ /* 0x000162000c1e1900 */
[----:B------:R-:W-:Y:S02]  /*27ed0*/  SEL R33, RZ, 0x1, P0 ;  /* 0x00000001ff217807 */ /* 0x000fe40000000000 */
[C---:B------:R-:W-:Y:S01]  /*27ee0*/  ISETP.GT.AND P1, PT, R30.reuse, RZ, PT ;  /* 0x000000ff1e00720c */ /* 0x040fe20003f24270 */
[----:B------:R-:W-:Y:S01]  /*27ef0*/  VIADD R30, R30, 0xffffffff ;  /* 0xffffffff1e1e7836 */ /* 0x000fe20000000000 */
[----:B------:R-:W-:Y:S02]  /*27f00*/  SEL R29, R29, RZ, P0 ;  /* 0x000000ff1d1d7207 */ /* 0x000fe40000000000 */
[----:B------:R-:W-:Y:S02]  /*27f10*/  LOP3.LUT R33, R20, R33, RZ, 0x3c, !PT ;  /* 0x0000002114217212 */ /* 0x000fe400078e3cff */
[----:B--2---:R-:W-:Y:S01]  /*27f20*/  SHF.R.S32.HI R27, RZ, 0x1f, R8 ;  /* 0x0000001fff1b7819 */ /* 0x004fe20000011408 */
[----:B0-----:R-:W-:Y:S06]  /*27f30*/  @!P2 BRA `(.L_x_717) ;  /* 0x000000000004a947 */ /* 0x001fec0003800000 */
[----:B------:R-:W-:Y:S01]  /*27f40*/  BPT.TRAP 0x1 ;  /* 0x000000040000795c */ /* 0x000fe20000300000 */
.L_x_717:
[----:B------:R-:W-:Y:S01]  /*27f50*/  IMAD R4, R29, 0x8, R22 ;  /* 0x000000081d047824 */ /* 0x000fe200078e0216 */
[----:B------:R-:W-:Y:S01]  /*27f60*/  SHF.L.U32 R28, R33, 0x1f, RZ ;  /* 0x0000001f211c7819 */ /* 0x000fe200000006ff */
[----:B------:R-:W-:Y:S01]  /*27f70*/  BSSY B0, `(.L_x_718) ;  /* 0x0000004000007945 */ /* 0x000fe20003800000 */
[----:B------:R-:W-:Y:S02]  /*27f80*/  SHF.R.S32.HI R26, RZ, 0x1f, R5 ;  /* 0x0000001fff1a7819 */ /* 0x000fe40000011405 */
[----:B------:R-:W0:Y:S02]  /*27f90*/  SYNCS.PHASECHK.TRANS64.TRYWAIT P0, [R4+URZ+0x33480], R28 ;  /* 0x0334801c040075a7 */ /* 0x000e24000800017f */
[----:B0-----:R-:W-:Y:S05]  /*27fa0*/  @!P0 BRA `(.L_x_719) ;  /* 0x0000007000248947 */ /* 0x001fea0003800000 */
.L_x_933:
[----:B------:R-:W-:Y:S05]  /*27fb0*/  BSYNC B0 ;  /* 0x0000000000007941 */ /* 0x000fea0003800000 */
.L_x_718:
[----:B------:R-:W2:Y:S01]  /*27fc0*/  LDL R9, [R1] ;  /* 0x0000000001097983 */ /* 0x000ea20000100800 */
[----:B------:R-:W-:Y:S01]  /*27fd0*/  ULDC.64 UR4, c[0x0][0x328] ;  /* 0x0000ca0000047ab9 */ /* 0x000fe20000000a00 */
[----:B------:R-:W-:Y:S02]  /*27fe0*/  ULDC.64 UR6, c[0x0][0x338] ;  /* 0x0000ce0000067ab9 */ /* 0x000fe40000000a00 */
[----:B------:R-:W3:Y:S01]  /*27ff0*/  LDL R14, [R1+0x10] ;  /* 0x00001000010e7983 */ /* 0x000ee20000100800 */
        /* <DEDUP_REMOVED lines=8> */
[----:B------:R-:W-:-:S02]  /*28080*/  LOP3.LUT R13, R37, 0x80, RZ, 0xfc, !PT ;  /* 0x00000080250d7812 */ /* 0x000fc400078efcff */
[----:B------:R-:W-:Y:S01]  /*28090*/  IMAD.IADD R3, R3, 0x1, R0 ;  /* 0x0000000103037824 */ /* 0x000fe200078e0200 */
[----:B------:R-:W-:Y:S01]  /*280a0*/  LOP3.LUT R12, R37, 0x40, RZ, 0xfc, !PT ;  /* 0x00000040250c7812 */ /* 0x000fe200078efcff */
[----:B------:R-:W-:Y:S02]  /*280b0*/  IMAD R0, R27, UR6, RZ ;  /* 0x000000061b007c24 */ /* 0x000fe4000f8e02ff */
[----:B------:R-:W-:-:S04]  /*280c0*/  IMAD.WIDE.U32 R2, R8, UR6, R2 ;  /* 0x0000000608027c25 */ /* 0x000fc8000f8e0002 */
[----:B------:R-:W-:-:S04]  /*280d0*/  IMAD R0, R8, UR7, R0 ;  /* 0x0000000708007c24 */ /* 0x000fc8000f8e0200 */
[----:B------:R-:W-:Y:S02]  /*280e0*/  IMAD.IADD R3, R3, 0x1, R0 ;  /* 0x0000000103037824 */ /* 0x000fe400078e0200 */
[----:B------:R-:W-:Y:S02]  /*280f0*/  IMAD R0, R24, UR4, RZ ;  /* 0x0000000418007c24 */ /* 0x000fe4000f8e02ff */
[----:B------:R-:W-:-:S04]  /*28100*/  IMAD.WIDE.U32 R2, R18, UR8, R2 ;  /* 0x0000000812027c25 */ /* 0x000fc8000f8e0002 */
[----:B------:R-:W-:Y:S01]  /*28110*/  IMAD R0, R6, UR5, R0 ;  /* 0x0000000506007c24 */ /* 0x000fe2000f8e0200 */
[-C--:B-1----:R-:W-:Y:S02]  /*28120*/  ISETP.GE.AND P2, PT, R13, R11.reuse, PT ;  /* 0x0000000b0d00720c */ /* 0x082fe40003f46270 */
[-C--:B------:R-:W-:Y:S02]  /*28130*/  ISETP.GE.AND P3, PT, R12, R11.reuse, PT ;  /* 0x0000000b0c00720c */ /* 0x080fe40003f66270 */
[----:B------:R-:W-:Y:S01]  /*28140*/  ISETP.GE.AND P4, PT, R37, R11, PT ;  /* 0x0000000b2500720c */ /* 0x000fe20003f86270 */
[----:B--2---:R-:W-:Y:S01]  /*28150*/  IMAD R23, R9, UR8, RZ ;  /* 0x0000000809177c24 */ /* 0x004fe2000f8e02ff */
[----:B------:R-:W-:-:S03]  /*28160*/  IADD3 R9, P0, R2, UR10, RZ ;  /* 0x0000000a02097c10 */ /* 0x000fc6000ff1e0ff */
[----:B------:R-:W-:Y:S02]  /*28170*/  IMAD R23, R18, UR9, R23 ;  /* 0x0000000912177c24 */ /* 0x000fe4000f8e0217 */
[----:B---3--:R-:W-:-:S03]  /*28180*/  IMAD R35, R29, 0x7800, R14 ;  /* 0x000078001d237824 */ /* 0x008fc600078e020e */
[----:B------:R-:W-:Y:S01]  /*28190*/  IADD3.X R10, R23, UR11, R3, P0, !PT ;  /* 0x0000000b170a7c10 */ /* 0x000fe200087fe403 */
[----:B------:R-:W-:Y:S01]  /*281a0*/  IMAD.WIDE.U32 R2, R6, UR4, RZ ;  /* 0x0000000406027c25 */ /* 0x000fe2000f8e00ff */
[----:B------:R-:W-:-:S04]  /*281b0*/  UMOV UR4, 0xffffffff ;  /* 0xffffffff00047882 */ /* 0x000fc80000000000 */
[----:B------:R-:W-:Y:S01]  /*281c0*/  IADD3 R3, R3, R0, RZ ;  /* 0x0000000003037210 */ /* 0x000fe20007ffe0ff */
[----:B------:R-:W-:-:S04]  /*281d0*/  IMAD R0, R25, UR6, RZ ;  /* 0x0000000619007c24 */ /* 0x000fc8000f8e02ff */
        /* <DEDUP_REMOVED lines=25> */
[----:B-1----:R-:W-:-:S04]  /*28370*/  IADD3 R2, P0, R37, R2, RZ ;  /* 0x0000000225027210 */ /* 0x002fc80007f1e0ff */
[----:B------:R-:W-:Y:S02]  /*28380*/  IADD3.X R3, RZ, R35, RZ, P0, !PT ;  /* 0x00000023ff037210 */ /* 0x000fe400007fe4ff */
        /* <DEDUP_REMOVED lines=11> */
.L_x_945:
        /* <DEDUP_REMOVED lines=10> */
.L_x_721:
        /* <DEDUP_REMOVED lines=11> */
.L_x_722:
[----:B------:R2:W-:Y:S01]  /*28590*/  SYNCS.ARRIVE.TRANS64.A1T0 RZ, [R4+URZ+0x33470], RZ ;  /* 0x033470ff04ff79a7 */ /* 0x0005e2000810003f */
[----:B------:R-:W-:Y:S05]  /*285a0*/  @!P3 BRA `(.L_x_723) ;  /* 0x000000000004b947 */ /* 0x000fea0003800000 */
[----:B------:R-:W-:Y:S01]  /*285b0*/  BPT.TRAP 0x1 ;  /* 0x000000040000795c */ /* 0x000fe20000300000 */
.L_x_723:
[----:B------:R-:W3:Y:S01]  /*285c0*/  SYNCS.PHASECHK.TRANS64.TRYWAIT P0, [R4+URZ+0x33440], R28 ;  /* 0x0334401c040075a7 */ /* 0x000ee2000800017f */
[----:B------:R-:W-:Y:S04]  /*285d0*/  BSSY B0, `(.L_x_724) ;  /* 0x0000002000007945 */ /* 0x000fe80003800000 */
[----:B---3--:R-:W-:Y:S05]  /*285e0*/  @!P0 BRA `(.L_x_725) ;  /* 0x0000007000288947 */ /* 0x008fea0003800000 */
.L_x_946:
[----:B------:R-:W-:Y:S05]  /*285f0*/  BSYNC B0 ;  /* 0x0000000000007941 */ /* 0x000fea0003800000 */
.L_x_724:
[----:B------:R-:W4:Y:S01]  /*28600*/  LDL R10, [R1] ;  /* 0x00000000010a7983 */ /* 0x000f220000100800 */
[----:B------:R-:W-:Y:S01]  /*28610*/  ULDC.64 UR4, c[0x0][0x300] ;  /* 0x0000c00000047ab9 */ /* 0x000fe20000000a00 */
[----:B------:R-:W-:Y:S01]  /*28620*/  ULDC.64 UR6, c[0x0][0x310] ;  /* 0x0000c40000067ab9 */ /* 0x000fe20000000a00 */
[----:B------:R-:W-:Y:S01]  /*28630*/  IMAD R9, R26, UR4, RZ ;  /* 0x000000041a097c24 */ /* 0x000fe2000f8e02ff */
[----:B------:R-:W-:Y:S01]  /*28640*/  LOP3.LUT R12, R37, 0x80, RZ, 0xfc, !PT ;  /* 0x00000080250c7812 */ /* 0x000fe200078efcff */
[----:B------:R-:W-:Y:S01]  /*28650*/  IMAD.WIDE.U32 R2, R5, UR4, RZ ;  /* 0x0000000405027c25 */ /* 0x000fe2000f8e00ff */
[----:B------:R-:W-:-:S03]  /*28660*/  LOP3.LUT R11, R37, 0x40, RZ, 0xfc, !PT ;  /* 0x00000040250b7812 */ /* 0x000fc600078efcff */
[----:B------:R-:W-:Y:S02]  /*28670*/  IMAD R9, R5, UR5, R9 ;  /* 0x0000000505097c24 */ /* 0x000fe4000f8e0209 */
[----:B------:R-:W-:Y:S02]  /*28680*/  IMAD R27, R27, UR6, RZ ;  /* 0x000000061b1b7c24 */ /* 0x000fe4000f8e02ff */
[----:B------:R-:W-:Y:S02]  /*28690*/  IMAD.IADD R3, R3, 0x1, R9 ;  /* 0x0000000103037824 */ /* 0x000fe400078e0209 */
[----:B------:R-:W-:Y:S02]  /*286a0*/  IMAD R5, R24, UR4, RZ ;  /* 0x0000000418057c24 */ /* 0x000fe4000f8e02ff */
[----:B------:R-:W-:-:S04]  /*286b0*/  IMAD.WIDE.U32 R2, R8, UR6, R2 ;  /* 0x0000000608027c25 */ /* 0x000fc8000f8e0002 */
[----:B------:R-:W-:Y:S02]  /*286c0*/  IMAD R8, R8, UR7, R27 ;  /* 0x0000000708087c24 */ /* 0x000fe4000f8e021b */
[----:B------:R-:W-:-:S03]  /*286d0*/  IMAD R5, R6, UR5, R5 ;  /* 0x0000000506057c24 */ /* 0x000fc6000f8e0205 */
[----:B------:R-:W-:Y:S01]  /*286e0*/  IADD3 R9, R3, R8, RZ ;  /* 0x0000000803097210 */ /* 0x000fe20007ffe0ff */
[----:B------:R-:W-:Y:S02]  /*286f0*/  IMAD.MOV.U32 R8, RZ, RZ, R2 ;  /* 0x000000ffff087224 */ /* 0x000fe400078e0002 */
[----:B------:R-:W-:Y:S01]  /*28700*/  IMAD.WIDE.U32 R2, R6, UR4, RZ ;  /* 0x0000000406027c25 */ /* 0x000fe2000f8e00ff */
[----:B------:R-:W-:-:S03]  /*28710*/  ULDC.64 UR4, c[0x0][0x308] ;  /* 0x0000c20000047ab9 */ /* 0x000fc60000000a00 */
[----:B------:R-:W-:Y:S02]  /*28720*/  IMAD.IADD R3, R3, 0x1, R5 ;  /* 0x0000000103037824 */ /* 0x000fe400078e0205 */
[----:B------:R-:W-:Y:S02]  /*28730*/  IMAD R6, R25, UR6, RZ ;  /* 0x0000000619067c24 */ /* 0x000fe4000f8e02ff */
[----:B------:R-:W-:-:S04]  /*28740*/  IMAD.WIDE.U32 R2, R7, UR6, R2 ;  /* 0x0000000607027c25 */ /* 0x000fc8000f8e0002 */
[----:B------:R-:W-:Y:S01]  /*28750*/  IMAD R6, R7, UR7, R6 ;  /* 0x0000000707067c24 */ /* 0x000fe2000f8e0206 */
[----:B------:R-:W-:Y:S01]  /*28760*/  ULDC.64 UR6, c[0x0][0x2e8] ;  /* 0x0000ba0000067ab9 */ /* 0x000fe20000000a00 */
[----:B------:R-:W-:-:S04]  /*28770*/  IMAD.WIDE.U32 R8, R18, UR4, R8 ;  /* 0x0000000412087c25 */ /* 0x000fc8000f8e0008 */
[----:B------:R-:W-:Y:S01]  /*28780*/  IMAD.IADD R3, R3, 0x1, R6 ;  /* 0x0000000103037824 */ /* 0x000fe200078e0206 */
[----:B------:R-:W-:Y:S01]  /*28790*/  IADD3 R5, P0, R8, UR6, RZ ;  /* 0x0000000608057c10 */ /* 0x000fe2000ff1e0ff */
[----:B------:R-:W-:-:S04]  /*287a0*/  IMAD.WIDE.U32 R2, R18, UR4, R2 ;  /* 0x0000000412027c25 */ /* 0x000fc8000f8e0002 */
[----:B----4-:R-:W-:Y:S01]  /*287b0*/  IMAD R7, R10, UR4, RZ ;  /* 0x000000040a077c24 */ /* 0x010fe2000f8e02ff */
[----:B------:R-:W-:Y:S01]  /*287c0*/  UMOV UR4, 0xffffffff ;  /* 0xffffffff00047882 */ /* 0x000fe20000000000 */
[----:B------:R-:W4:Y:S02]  /*287d0*/  LDC R10, c[0x0][0x2f4] ;  /* 0x0000bd00ff0a7b82 */ /* 0x000f240000000800 */
[----:B------:R-:W-:-:S05]  /*287e0*/  IMAD R7, R18, UR5, R7 ;  /* 0x0000000512077c24 */ /* 0x000fca000f8e0207 */
[----:B------:R-:W-:Y:S02]  /*287f0*/  IADD3.X R8, R7, UR7, R9, P0, !PT ;  /* 0x0000000707087c10 */ /* 0x000fe400087fe409 */
[----:B------:R-:W-:-:S04]  /*28800*/  IADD3 R6, P0, R2, UR6, RZ ;  /* 0x0000000602067c10 */ /* 0x000fc8000ff1e0ff */
[----:B------:R-:W-:Y:S02]  /*28810*/  IADD3.X R7, R7, UR7, R3, P0, !PT ;  /* 0x0000000707077c10 */ /* 0x000fe400087fe403 */
[-C--:B----4-:R-:W-:Y:S02]  /*28820*/  ISETP.GE.AND P2, PT, R12, R10.reuse, PT ;  /* 0x0000000a0c00720c */ /* 0x090fe40003f46270 */
[-C--:B------:R-:W-:Y:S02]  /*28830*/  ISETP.GE.AND P3, PT, R11, R10.reuse, PT ;  /* 0x0000000a0b00720c */ /* 0x080fe40003f66270 */
[----:B------:R-:W-:Y:S01]  /*28840*/  ISETP.GE.AND P4, PT, R37, R10, PT ;  /* 0x0000000a2500720c */ /* 0x000fe20003f86270 */
[----:B------:R-:W-:-:S12]  /*28850*/  BRA.DIV UR4, `(.L_x_726) ;  /* 0x0000006e04a07947 */ /* 0x000fd8000b800000 */
        /* <DEDUP_REMOVED lines=11> */
[----:B------:R-:W5:Y:S01]  /*28910*/  SHFL.IDX PT, R3, R8, 0x1, 0x1c1f ;  /* 0x003c1f0008037f89 */ /* 0x000f6200000e0000 */
[----:B----4-:R-:W-:-:S04]  /*28920*/  IADD3 R2, P0, R37, R2, RZ ;  /* 0x0000000225027210 */ /* 0x010fc80007f1e0ff */
[----:B-----5:R-:W-:-:S05]  /*28930*/  IADD3.X R3, RZ, R3, RZ, P0, !PT ;  /* 0x00000003ff037210 */ /* 0x020fca00007fe4ff */
[----:B------:R-:W-:Y:S04]  /*28940*/  LDGSTS.E.BYPASS.LTC128B.128 [R0+0x24a00], desc[UR50][R2.64], !P4 ;  /* 0x24a0000002007fae */ /* 0x000fe8000e101d72 */
[----:B------:R-:W-:Y:S04]  /*28950*/  LDGSTS.E.BYPASS.LTC128B.128 [R0+0x27200], desc[UR50][R2.64+0x40], !P3 ;  /* 0x2720004002007fae */ /* 0x000fe8000d901d72 */
[----:B------:R4:W-:Y:S04]  /*28960*/  LDGSTS.E.BYPASS.LTC128B.128 [R0+0x29a00], desc[UR50][R2.64+0x80], !P2 ;  /* 0x29a0008002007fae */ /* 0x0009e8000d101d72 */
[----:B----4-:R-:W4:Y:S02]  /*28970*/  SHFL.IDX PT, R2, R5, 0x2, 0x1c1f ;  /* 0x005c1f0005027f89 */ /* 0x010f2400000e0000 */
[----:B----4-:R-:W-:-:S05]  /*28980*/  IADD3 R2, P0, R37, R2, RZ ;  /* 0x0000000225027210 */ /* 0x010fca0007f1e0ff */
[----:B------:R-:W-:Y:S02]  /*28990*/  IMAD.X R3, RZ, RZ, R9, P0 ;  /* 0x000000ffff037224 */ /* 0x000fe400000e0609 */
[----:B------:R-:W-:Y:S04]  /*289a0*/  SHFL.IDX PT, R9, R8, 0x3, 0x1c1f ;  /* 0x007c1f0008097f89 */ /* 0x000fe800000e0000 */
[----:B------:R-:W-:Y:S04]  /*289b0*/  LDGSTS.E.BYPASS.LTC128B.128 [R0+0x25200], desc[UR50][R2.64], !P4 ;  /* 0x2520000002007fae */ /* 0x000fe8000e101d72 */
[----:B------:R-:W-:Y:S04]  /*289c0*/  LDGSTS.E.BYPASS.LTC128B.128 [R0+0x27a00], desc[UR50][R2.64+0x40], !P3 ;  /* 0x27a0004002007fae */ /* 0x000fe8000d901d72 */
[----:B------:R4:W-:Y:S04]  /*289d0*/  LDGSTS.E.BYPASS.LTC128B.128 [R0+0x2a200], desc[UR50][R2.64+0x80], !P2 ;  /* 0x2a20008002007fae */ /* 0x0009e8000d101d72 */
[----:B----4-:R-:W4:Y:S02]  /*289e0*/  SHFL.IDX PT, R2, R5, 0x3, 0x1c1f ;  /* 0x007c1f0005027f89 */ /* 0x010f2400000e0000 */
[----:B----4-:R-:W-:-:S05]  /*289f0*/  IADD3 R2, P0, R37, R2, RZ ;  /* 0x0000000225027210 */ /* 0x010fca0007f1e0ff */
[----:B------:R-:W-:-:S05]  /*28a00*/  IMAD.X R3, RZ, RZ, R9, P0 ;  /* 0x000000ffff037224 */ /* 0x000fca00000e0609 */
[----:B------:R4:W-:Y:S04]  /*28a10*/  LDGSTS.E.BYPASS.LTC128B.128 [R0+0x25a00], desc[UR50][R2.64], !P4 ;  /* 0x25a0000002007fae */ /* 0x0009e8000e101d72 */
[----:B------:R4:W-:Y:S04]  /*28a20*/  LDGSTS.E.BYPASS.LTC128B.128 [R0+0x28200], desc[UR50][R2.64+0x40], !P3 ;  /* 0x2820004002007fae */ /* 0x0009e8000d901d72 */
[----:B------:R4:W-:Y:S02]  /*28a30*/  LDGSTS.E.BYPASS.LTC128B.128 [R0+0x2aa00], desc[UR50][R2.64+0x80], !P2 ;  /* 0x2aa0008002007fae */ /* 0x0009e4000d101d72 */
.L_x_958:
[----:B----4-:R-:W-:-:S05]  /*28a40*/  IADD3 R2, P0, R37, R14, RZ ;  /* 0x0000000e25027210 */ /* 0x010fca0007f1e0ff */
        /* <DEDUP_REMOVED lines=9> */
.L_x_727:
        /* <DEDUP_REMOVED lines=11> */
.L_x_728:
[----:B------:R-:W-:Y:S01]  /*28b90*/  MOV R0, UR37 ;  /* 0x0000002500007c02 */ /* 0x000fe20008000f00 */
[----:B------:R4:W-:Y:S03]  /*28ba0*/  SYNCS.ARRIVE.TRANS64.A1T0 RZ, [R4+URZ+0x33430], RZ ;  /* 0x033430ff04ff79a7 */ /* 0x0009e6000810003f */
[----:B------:R-:W-:-:S13]  /*28bb0*/  ISETP.NE.AND P0, PT, R0, 0x3, PT ;  /* 0x000000030000780c */ /* 0x000fda0003f05270 */
[----:B----4-:R-:W-:Y:S05]  /*28bc0*/  @!P0 BRA `(.L_x_729) ;  /* 0x0000000000048947 */ /* 0x010fea0003800000 */
[----:B------:R-:W-:Y:S01]  /*28bd0*/  BPT.TRAP 0x1 ;  /* 0x000000040000795c */ /* 0x000fe20000300000 */
.L_x_729:
[----:B------:R-:W-:Y:S01]  /*28be0*/  LOP3.LUT R3, R20, 0x1, RZ, 0x3c, !PT ;  /* 0x0000000114037812 */ /* 0x000fe200078e3cff */
[----:B------:R-:W-:Y:S01]  /*28bf0*/  IMAD R0, R17, 0x8, R22 ;  /* 0x0000000811007824 */ /* 0x000fe200078e0216 */
[----:B------:R-:W-:Y:S02]  /*28c00*/  BSSY B0, `(.L_x_730) ;  /* 0x0000004000007945 */ /* 0x000fe40003800000 */
[----:B------:R-:W-:-:S04]  /*28c10*/  SHF.L.U32 R3, R3, 0x1f, RZ ;  /* 0x0000001f03037819 */ /* 0x000fc800000006ff */
[----:B------:R-:W4:Y:S02]  /*28c20*/  SYNCS.PHASECHK.TRANS64.TRYWAIT P2, [R0+URZ+0x33470], R3 ;  /* 0x03347003000075a7 */ /* 0x000f24000804017f */
[----:B----4-:R-:W-:Y:S05]  /*28c30*/  @!P2 BRA `(.L_x_731) ;  /* 0x000000700020a947 */ /* 0x010fea0003800000 */
.L_x_959:
[----:B------:R-:W-:Y:S05]  /*28c40*/  BSYNC B0 ;  /* 0x0000000000007941 */ /* 0x000fea0003800000 */
.L_x_730:
[----:B------:R-:W-:-:S05]  /*28c50*/  IMAD.U32 R2, RZ, RZ, UR39 ;  /* 0x00000027ff027e24 */ /* 0x000fca000f8e00ff */
[----:B------:R-:W-:-:S13]  /*28c60*/  ISETP.NE.AND P2, PT, R2, 0x3, PT ;  /* 0x000000030200780c */ /* 0x000fda0003f45270 */
[----:B------:R-:W-:Y:S05]  /*28c70*/  @!P2 BRA `(.L_x_732) ;  /* 0x000000000004a947 */ /* 0x000fea0003800000 */
[----:B------:R-:W-:Y:S01]  /*28c80*/  BPT.TRAP 0x1 ;  /* 0x000000040000795c */ /* 0x000fe20000300000 */
.L_x_732:
[----:B----4-:R-:W-:Y:S01]  /*28c90*/  SHF.L.U32 R3, R20, 0x1f, RZ ;  /* 0x0000001f14037819 */ /* 0x010fe200000006ff */
[----:B------:R-:W-:-:S03]  /*28ca0*/  IMAD R2, R17, 0x7800, RZ ;  /* 0x0000780011027824 */ /* 0x000fc600078e02ff */
[----:B------:R-:W4:Y:S02]  /*28cb0*/  SYNCS.PHASECHK.TRANS64.TRYWAIT P2, [R0+URZ+0x33460], R3 ;  /* 0x03346003000075a7 */ /* 0x000f24000804017f */
[----:B----4-:R-:W-:Y:S05]  /*28cc0*/  @!P2 BRA `(.L_x_733) ;  /* 0x000000700010a947 */ /* 0x010fea0003800000 */
.L_x_960:
[----:B0-23--:R-:W4:Y:S04]  /*28cd0*/  LDL R4, [R1+0x18] ;  /* 0x0000180001047983 */ /* 0x00df280000100800 */
[----:B------:R-:W2:Y:S01]  /*28ce0*/  LDL R8, [R1+0x14] ;  /* 0x0000140001087983 */ /* 0x000ea20000100800 */
[----:B------:R-:W-:Y:S05]  /*28cf0*/  WARPSYNC.ALL ;  /* 0x0000000000007948 */ /* 0x000fea0003800000 */
[----:B------:R-:W-:-:S04]  /*28d00*/  MOV R17, UR39 ;  /* 0x0000002700117c02 */ /* 0x000fc80008000f00 */
[----:B------:R-:W-:Y:S02]  /*28d10*/  ISETP.NE.AND P2, PT, R17, 0x3, PT ;  /* 0x000000031100780c */ /* 0x000fe40003f45270 */
[C---:B----4-:R-:W-:Y:S02]  /*28d20*/  LOP3.LUT R3, R2.reuse, R4, RZ, 0xfc, !PT ;  /* 0x0000000402037212 */ /* 0x050fe400078efcff */
[----:B--2---:R-:W-:-:S03]  /*28d30*/  LOP3.LUT R2, R2, R8, RZ, 0xfc, !PT ;  /* 0x0000000802027212 */ /* 0x004fc600078efcff */
[C---:B------:R-:W-:Y:S02]  /*28d40*/  IMAD.IADD R3, R22.reuse, 0x1, R3 ;  /* 0x0000000116037824 */ /* 0x040fe400078e0203 */
[----:B------:R-:W-:-:S03]  /*28d50*/  IMAD.IADD R2, R22, 0x1, R2 ;  /* 0x0000000116027824 */ /* 0x000fc600078e0202 */
[----:B------:R-:W0:Y:S02]  /*28d60*/  LDSM.16.MT88.4 R4, [R3+0xf200] ;  /* 0x00f200000304783b */ /* 0x000e240000004200 */
[C-C-:B0-----:R-:W-:Y:S02]  /*28d70*/  PRMT R12, R4.reuse, 0x6420, R5.reuse ;  /* 0x00006420040c7816 */ /* 0x141fe40000000005 */
[----:B------:R-:W-:Y:S02]  /*28d80*/  PRMT R13, R4, 0x7531, R5 ;  /* 0x00007531040d7816 */ /* 0x000fe40000000005 */
[C-C-:B------:R-:W-:Y:S02]  /*28d90*/  PRMT R14, R6.reuse, 0x6420, R7.reuse ;  /* 0x00006420060e7816 */ /* 0x140fe40000000007 */
        /* <DEDUP_REMOVED lines=94> */
.L_x_734:
[----:B--2---:R2:W-:Y:S01]  /*29380*/  SYNCS.ARRIVE.TRANS64.A1T0 RZ, [R0+URZ+0x33450], RZ ;  /* 0x033450ff00ff79a7 */ /* 0x0045e2000810003f */
[----:B------:R-:W-:Y:S06]  /*29390*/  BAR.SYNC.DEFER_BLOCKING 0x2, 0x80 ;  /* 0x0082000000007b1d */ /* 0x000fec0000010000 */
[----:B------:R-:W-:Y:S05]  /*293a0*/  @!P0 BRA `(.L_x_735) ;  /* 0x0000000000048947 */ /* 0x000fea0003800000 */
[----:B------:R-:W-:Y:S01]  /*293b0*/  BPT.TRAP 0x1 ;  /* 0x000000040000795c */ /* 0x000fe20000300000 */
.L_x_735:
[----:B0-----:R-:W3:Y:S01]  /*293c0*/  LDL R2, [R1+0xc] ;  /* 0x00000c0001027983 */ /* 0x001ee20000100800 */
[----:B--2---:R-:W-:Y:S02]  /*293d0*/  VIADD R0, R0, 0x33480 ;  /* 0x0003348000007836 */ /* 0x004fe40000000000 */
[----:B------:R-:W-:Y:S02]  /*293e0*/  IMAD.MOV.U32 R17, RZ, RZ, R29 ;  /* 0x000000ffff117224 */ /* 0x000fe400078e001d */
[----:B------:R-:W-:Y:S01]  /*293f0*/  IMAD.MOV.U32 R20, RZ, RZ, R33 ;  /* 0x000000ffff147224 */ /* 0x000fe200078e0021 */
[----:B---3--:R-:W-:-:S04]  /*29400*/  PRMT R0, R2, 0x654, R0 ;  /* 0x0000065402007816 */ /* 0x008fc80000000000 */
[----:B------:R2:W-:Y:S01]  /*29410*/  SYNCS.ARRIVE.TRANS64.RED.A1T0 RZ, [R0+URZ], RZ ;  /* 0x000000ff00ff79a7 */ /* 0x0005e2000810043f */
[----:B------:R-:W-:Y:S05]  /*29420*/  @P1 BRA `(.L_x_736) ;  /* 0xffffffe400c41947 */ /* 0x000fea000383ffff */
.L_x_716:
[----:B--2---:R-:W2:Y:S01]  /*29430*/  S2R R0, SR_TID.X ;  /* 0x0000000000007919 */ /* 0x004ea20000002100 */
[----:B------:R-:W-:Y:S01]  /*29440*/  BSSY B0, `(.L_x_737) ;  /* 0x0000012000007945 */ /* 0x000fe20003800000 */
[----:B--2---:R-:W-:Y:S01]  /*29450*/  LOP3.LUT R2, R0, 0x7f, RZ, 0xc0, !PT ;  /* 0x0000007f00027812 */ /* 0x004fe200078ec0ff */
[----:B------:R-:W-:-:S03]  /*29460*/  IMAD.U32 R0, RZ, RZ, UR37 ;  /* 0x00000025ff007e24 */ /* 0x000fc6000f8e00ff */
[----:B------:R-:W-:Y:S02]  /*29470*/  ISETP.NE.AND P1, PT, R2, RZ, PT ;  /* 0x000000ff0200720c */ /* 0x000fe40003f25270 */
[----:B------:R-:W-:-:S11]  /*29480*/  ISETP.NE.AND P0, PT, R0, 0x3, PT ;  /* 0x000000030000780c */ /* 0x000fd60003f05270 */
[----:B------:R-:W-:Y:S05]  /*29490*/  @P1 BRA `(.L_x_738) ;  /* 0x0000000000301947 */ /* 0x000fea0003800000 */
[----:B------:R-:W2:Y:S01]  /*294a0*/  S2R R5, SR_LANEID ;  /* 0x0000000000057919 */ /* 0x000ea20000000000 */
[----:B------:R-:W-:Y:S01]  /*294b0*/  VOTEU.ANY UR4, UPT, PT ;  /* 0x0000000000047886 */ /* 0x000fe200038e0100 */
[----:B0-----:R-:W0:Y:S01]  /*294c0*/  LDC.64 R2, c[0x0][0xc60] ;  /* 0x00031800ff027b82 */ /* 0x001e220000000a00 */
[----:B------:R-:W2:Y:S02]  /*294d0*/  FLO.U32 R0, UR4 ;  /* 0x0000000400007d00 */ /* 0x000ea400080e0000 */
[----:B--2---:R-:W-:-:S06]  /*294e0*/  ISETP.EQ.U32.AND P1, PT, R0, R5, PT ;  /* 0x000000050000720c */ /* 0x004fcc0003f22070 */
[----:B------:R-:W0:Y:S07]  /*294f0*/  POPC R5, UR4 ;  /* 0x0000000400057d09 */ /* 0x000e2e0008000000 */
[----:B0-----:R-:W2:Y:S01]  /*29500*/  @P1 ATOMG.E.ADD.STRONG.GPU PT, R3, desc[UR50][R2.64], R5 ;  /* 0x00000005020319a8 */ /* 0x001ea200081ee1f2 */
[----:B------:R-:W0:Y:S02]  /*29510*/  S2R R4, SR_LTMASK ;  /* 0x0000000000047919 */ /* 0x000e240000003900 */
[----:B0-----:R-:W-:-:S04]  /*29520*/  LOP3.LUT R4, R4, UR4, RZ, 0xc0, !PT ;  /* 0x0000000404047c12 */ /* 0x001fc8000f8ec0ff */
[----:B------:R-:W0:Y:S01]  /*29530*/  POPC R7, R4 ;  /* 0x0000000400077309 */ /* 0x000e220000000000 */
[----:B--2---:R-:W0:Y:S02]  /*29540*/  SHFL.IDX PT, R0, R3, R0, 0x1f ;  /* 0x00001f0003007589 */ /* 0x004e2400000e0000 */
[----:B0-----:R-:W-:-:S07]  /*29550*/  IADD3 R16, R0, UR38, R7 ;  /* 0x0000002600107c10 */ /* 0x001fce000fffe007 */
.L_x_738:
[----:B------:R-:W-:Y:S05]  /*29560*/  BSYNC B0 ;  /* 0x0000000000007941 */ /* 0x000fea0003800000 */
.L_x_737:
[----:B------:R-:W-:Y:S05]  /*29570*/  @!P0 BRA `(.L_x_739) ;  /* 0x0000000000048947 */ /* 0x000fea0003800000 */
[----:B------:R-:W-:Y:S01]  /*29580*/  BPT.TRAP 0x1 ;  /* 0x000000040000795c */ /* 0x000fe20000300000 */
.L_x_739:
[----:B------:R-:W-:Y:S01]  /*29590*/  LOP3.LUT R0, R33, 0x1, RZ, 0x3c, !PT ;  /* 0x0000000121007812 */ /* 0x000fe200078e3cff */
[----:B------:R-:W-:Y:S01]  /*295a0*/  BSSY B0, `(.L_x_740) ;  /* 0x0000005000007945 */ /* 0x000fe20003800000 */
[----:B0-----:R-:W-:Y:S02]  /*295b0*/  LEA R3, R29, R22, 0x3 ;  /* 0x000000161d037211 */ /* 0x001fe400078e18ff */
[----:B------:R-:W-:-:S04]  /*295c0*/  SHF.L.U32 R0, R0, 0x1f, RZ ;  /* 0x0000001f00007819 */ /* 0x000fc800000006ff */
[----:B------:R-:W0:Y:S02]  /*295d0*/  SYNCS.PHASECHK.TRANS64.TRYWAIT P1, [R3+URZ+0x33470], R0 ;  /* 0x03347000030075a7 */ /* 0x000e24000802017f */
[----:B0-----:R-:W-:Y:S05]  /*295e0*/  @!P1 BRA `(.L_x_741) ;  /* 0x0000006400dc9947 */ /* 0x001fea0003800000 */
.L_x_961:
[----:B------:R-:W-:Y:S05]  /*295f0*/  BSYNC B0 ;  /* 0x0000000000007941 */ /* 0x000fea0003800000 */
.L_x_740:
[----:B------:R-:W-:-:S05]  /*29600*/  IMAD.U32 R2, RZ, RZ, UR39 ;  /* 0x00000027ff027e24 */ /* 0x000fca000f8e00ff */
[----:B------:R-:W-:-:S13]  /*29610*/  ISETP.NE.AND P1, PT, R2, 0x3, PT ;  /* 0x000000030200780c */ /* 0x000fda0003f25270 */
[----:B------:R-:W-:Y:S05]  /*29620*/  @!P1 BRA `(.L_x_742) ;  /* 0x0000000000049947 */ /* 0x000fea0003800000 */
[----:B------:R-:W-:Y:S01]  /*29630*/  BPT.TRAP 0x1 ;  /* 0x000000040000795c */ /* 0x000fe20000300000 */
.L_x_742:
[----:B0-----:R-:W-:-:S04]  /*29640*/  SHF.L.U32 R0, R33, 0x1f, RZ ;  /* 0x0000001f21007819 */ /* 0x001fc800000006ff */
[----:B------:R-:W0:Y:S02]  /*29650*/  SYNCS.PHASECHK.TRANS64.TRYWAIT P1, [R3+URZ+0x33460], R0 ;  /* 0x03346000030075a7 */ /* 0x000e24000802017f */
[----:B0-----:R-:W-:Y:S05]  /*29660*/  @!P1 BRA `(.L_x_743) ;  /* 0x0000006400d09947 */ /* 0x001fea0003800000 */
.L_x_962:
        /* <DEDUP_REMOVED lines=108> */
.L_x_744:
[----:B--2---:R2:W-:Y:S01]  /*29d30*/  SYNCS.ARRIVE.TRANS64.A1T0 RZ, [R3+URZ+0x33450], RZ ;  /* 0x033450ff03ff79a7 */ /* 0x0045e2000810003f */
[----:B------:R-:W-:Y:S06]  /*29d40*/  BAR.SYNC.DEFER_BLOCKING 0x2, 0x80 ;  /* 0x0082000000007b1d */ /* 0x000fec0000010000 */
[----:B------:R-:W-:Y:S05]  /*29d50*/  @!P0 BRA `(.L_x_745) ;  /* 0x0000000000048947 */ /* 0x000fea0003800000 */
[----:B------:R-:W-:Y:S01]  /*29d60*/  BPT.TRAP 0x1 ;  /* 0x000000040000795c */ /* 0x000fe20000300000 */
.L_x_745:
[----:B------:R-:W3:Y:S01]  /*29d70*/  LDL R0, [R1+0xc] ;  /* 0x00000c0001007983 */ /* 0x000ee20000100800 */
[----:B--2---:R-:W-:Y:S01]  /*29d80*/  IADD3 R3, R3, 0x33480, RZ ;  /* 0x0003348003037810 */ /* 0x004fe20007ffe0ff */
[----:B------:R-:W-:-:S05]  /*29d90*/  VIADD R29, R29, 0x1 ;  /* 0x000000011d1d7836 */ /* 0x000fca0000000000 */
[----:B------:R-:W-:-:S04]  /*29da0*/  ISETP.NE.AND P0, PT, R29, 0x2, PT ;  /* 0x000000021d00780c */ /* 0x000fc80003f05270 */
[----:B------:R-:W-:Y:S02]  /*29db0*/  SEL R29, R29, RZ, P0 ;  /* 0x000000ff1d1d7207 */ /* 0x000fe40000000000 */
[----:B---3--:R-:W-:Y:S02]  /*29dc0*/  PRMT R3, R0, 0x654, R3 ;  /* 0x0000065400037816 */ /* 0x008fe40000000003 */
[----:B------:R-:W-:Y:S02]  /*29dd0*/  SEL R0, RZ, 0x1, P0 ;  /* 0x00000001ff007807 */ /* 0x000fe40000000000 */
[----:B------:R2:W-:Y:S02]  /*29de0*/  SYNCS.ARRIVE.TRANS64.RED.A1T0 RZ, [R3+URZ], RZ ;  /* 0x000000ff03ff79a7 */ /* 0x0005e4000810043f */
[----:B------:R-:W-:-:S07]  /*29df0*/  LOP3.LUT R33, R33, R0, RZ, 0x3c, !PT ;  /* 0x0000000021217212 */ /* 0x000fce00078e3cff */
.L_x_684:
[----:B------:R-:W-:-:S13]  /*29e00*/  LOP3.LUT P0, RZ, R36, 0x80, RZ, 0xc0, !PT ;  /* 0x0000008024ff7812 */ /* 0x000fda000780c0ff */
[----:B------:R-:W-:Y:S05]  /*29e10*/  @!P0 BRA `(.L_x_746) ;  /* 0x0000000000288947 */ /* 0x000fea0003800000 */
[----:B------:R-:W-:Y:S05]  /*29e20*/  WARPSYNC.ALL ;  /* 0x0000000000007948 */ /* 0x000fea0003800000 */
[----:B------:R-:W3:Y:S08]  /*29e30*/  S2UR UR4, SR_CgaCtaId ;  /* 0x00000000000479c3 */ /* 0x000ef00000008800 */
[----:B------:R-:W-:Y:S01]  /*29e40*/  BAR.SYNC.DEFER_BLOCKING 0x5, 0x180 ;  /* 0x0146000000007b1d */ /* 0x000fe20000010000 */
[----:B-1----:R-:W-:Y:S01]  /*29e50*/  MOV R22, 0x400 ;  /* 0x0000040000167802 */ /* 0x002fe20000000f00 */
[----:B---3--:R-:W-:-:S05]  /*29e60*/  IMAD.U32 R0, RZ, RZ, UR4 ;  /* 0x00000004ff007e24 */ /* 0x008fca000f8e00ff */
[----:B------:R-:W-:Y:S01]  /*29e70*/  LEA R22, R0, R22, 0x18 ;  /* 0x0000001600167211 */ /* 0x000fe200078ec0ff */
[----:B------:R1:W-:Y:S04]  /*29e80*/  STL [R1+0xc], R0 ;  /* 0x00000c0001007387 */ /* 0x0003e80000100800 */
[----:B------:R1:W3:Y:S01]  /*29e90*/  LDS.128 R16, [R22+0x334d0] ;  /* 0x0334d00016107984 */ /* 0x0002e20000000c00 */
[----:B------:R-:W-:Y:S06]  /*29ea0*/  BAR.ARV 0x4, 0x180 ;  /* 0x0106000000007b1d */ /* 0x000fec0000002000 */
[----:B------:R-:W-:Y:S05]  /*29eb0*/  BRA `(.L_x_747) ;  /* 0x0000000800487947 */ /* 0x000fea0003800000 */
.L_x_746:
[----:B------:R-:W0:Y:S01]  /*29ec0*/  S2R R0, SR_TID.X ;  /* 0x0000000000007919 */ /* 0x000e220000002100 */
[----:B------:R-:W-:Y:S01]  /*29ed0*/  UMOV UR4, 0xffffffff ;  /* 0xffffffff00047882 */ /* 0x000fe20000000000 */
[----:B0-----:R-:W-:-:S04]  /*29ee0*/  LOP3.LUT R8, R0, 0x1f, RZ, 0xc0, !PT ;  /* 0x0000001f00087812 */ /* 0x001fc800078ec0ff */
[----:B------:R-:W-:Y:S01]  /*29ef0*/  ISETP.NE.AND P0, PT, R8, 0x1f, PT ;  /* 0x0000001f0800780c */ /* 0x000fe20003f05270 */
[----:B------:R-:W-:-:S12]  /*29f00*/  BRA.DIV UR4, `(.L_x_748) ;  /* 0x0000005e04bc7947 */ /* 0x000fd8000b800000 */
[----:B------:R-:W-:Y:S01]  /*29f10*/  IMAD.IADD R5, R19, 0x1, R8 ;  /* 0x0000000113057824 */ /* 0x000fe200078e0208 */
[----:B------:R-:W-:-:S04]  /*29f20*/  ULDC UR4, c[0x0][0xc3c] ;  /* 0x00030f0000047ab9 */ /* 0x000fc80000000800 */
[----:B------:R-:W-:-:S13]  /*29f30*/  ISETP.GE.OR P1, PT, R5, UR4, !P0 ;  /* 0x0000000405007c0c */ /* 0x000fda000c726670 */
[----:B-12---:R-:W0:Y:S02]  /*29f40*/  @!P1 LDC.64 R2, c[0x0][0xc80] ;  /* 0x00032000ff029b82 */ /* 0x006e240000000a00 */
[----:B0-----:R-:W-:-:S06]  /*29f50*/  @!P1 IMAD.WIDE R2, R5, 0x4, R2 ;  /* 0x0000000405029825 */ /* 0x001fcc00078e0202 */
[----:B------:R-:W2:Y:S01]  /*29f60*/  @!P1 LDG.E R2, desc[UR50][R2.64] ;  /* 0x0000003202029981 */ /* 0x000ea2000c1e1900 */
[----:B------:R-:W-:Y:S01]  /*29f70*/  IMAD.MOV.U32 R5, RZ, RZ, RZ ;  /* 0x000000ffff057224 */ /* 0x000fe200078e00ff */
[C---:B------:R-:W-:Y:S02]  /*29f80*/  ISETP.GE.U32.AND P2, PT, R8.reuse, 0x2, PT ;  /* 0x000000020800780c */ /* 0x040fe40003f46070 */
[C---:B------:R-:W-:Y:S01]  /*29f90*/  ISETP.GE.U32.AND P3, PT, R8.reuse, 0x4, PT ;  /* 0x000000040800780c */ /* 0x040fe20003f66070 */
[----:B------:R-:W-:Y:S01]  /*29fa0*/  SHFL.IDX PT, R0, R16, RZ, 0x1f ;  /* 0x00001fff10007589 */ /* 0x000fe200000e0000 */
[C---:B------:R-:W-:Y:S02]  /*29fb0*/  ISETP.GE.U32.AND P4, PT, R8.reuse, 0x8, PT ;  /* 0x000000080800780c */ /* 0x040fe40003f86070 */
[----:B------:R-:W-:Y:S01]  /*29fc0*/  ISETP.GE.U32.AND P5, PT, R8, 0x10, PT ;  /* 0x000000100800780c */ /* 0x000fe20003fa6070 */
[----:B------:R-:W-:Y:S01]  /*29fd0*/  SHFL.IDX PT, R4, R16, 0x1, 0x1f ;  /* 0x00201f0010047f89 */ /* 0x000fe200000e0000 */
[----:B--2---:R-:W-:-:S02]  /*29fe0*/  @!P1 MOV R5, R2 ;  /* 0x0000000200059202 */ /* 0x004fc40000000f00 */
[----:B------:R-:W-:-:S03]  /*29ff0*/  ISETP.NE.AND P1, PT, R8, RZ, PT ;  /* 0x000000ff0800720c */ /* 0x000fc60003f25270 */
        /* <DEDUP_REMOVED lines=15> */
[----:B------:R0:W1:Y:S02]  /*2a0f0*/  SHFL.IDX PT, R14, R2, 0x1f, 0x1f ;  /* 0x03e01f00020e7f89 */ /* 0x00006400000e0000 */
.L_x_972:
[----:B------:R-:W-:Y:S02]  /*2a100*/  ULDC UR4, c[0x0][0xc38] ;  /* 0x00030e0000047ab9 */ /* 0x000fe40000000800 */
[----:B------:R-:W-:-:S04]  /*2a110*/  IMAD.U32 R7, RZ, RZ, UR4 ;  /* 0x00000004ff077e24 */ /* 0x000fc8000f8e00ff */
[----:B-1----:R-:W-:-:S04]  /*2a120*/  IMAD R14, R14, R7, RZ ;  /* 0x000000070e0e7224 */ /* 0x002fc800078e02ff */
[----:B------:R-:W-:-:S05]  /*2a130*/  IMAD.IADD R9, R4, 0x1, R14 ;  /* 0x0000000104097824 */ /* 0x000fca00078e020e */
[----:B------:R-:W-:-:S13]  /*2a140*/  ISETP.GT.AND P6, PT, R9, R0, PT ;  /* 0x000000000900720c */ /* 0x000fda0003fc4270 */
[----:B------:R-:W-:Y:S05]  /*2a150*/  @P6 BRA `(.L_x_749) ;  /* 0x00000000009c6947 */ /* 0x000fea0003800000 */
.L_x_754:
[----:B0-----:R-:W0:Y:S01]  /*2a160*/  LDC R2, c[0x0][0xc3c] ;  /* 0x00030f00ff027b82 */ /* 0x001e220000000800 */
[----:B------:R-:W-:-:S05]  /*2a170*/  VIADD R19, R19, 0x1f ;  /* 0x0000001f13137836 */ /* 0x000fca0000000000 */
[----:B0-----:R-:W-:-:S13]  /*2a180*/  ISETP.GE.AND P6, PT, R19, R2, PT ;  /* 0x000000021300720c */ /* 0x001fda0003fc6270 */
[----:B------:R-:W-:Y:S05]  /*2a190*/  @P6 BRA `(.L_x_750) ;  /* 0x0000000400446947 */ /* 0x000fea0003800000 */
[----:B------:R-:W0:Y:S01]  /*2a1a0*/  S2R R3, SR_TID.X ;  /* 0x0000000000037919 */ /* 0x000e220000002100 */
[----:B------:R-:W-:Y:S01]  /*2a1b0*/  BSSY B0, `(.L_x_751) ;  /* 0x0000009000007945 */ /* 0x000fe20003800000 */
[----:B------:R-:W-:Y:S02]  /*2a1c0*/  MOV R5, RZ ;  /* 0x000000ff00057202 */ /* 0x000fe40000000f00 */
[----:B0-----:R-:W-:-:S05]  /*2a1d0*/  LOP3.LUT R3, R3, 0x1f, RZ, 0xc0, !PT ;  /* 0x0000001f03037812 */ /* 0x001fca00078ec0ff */
[----:B------:R-:W-:-:S05]  /*2a1e0*/  IMAD.IADD R7, R19, 0x1, R3 ;  /* 0x0000000113077824 */ /* 0x000fca00078e0203 */
[----:B------:R-:W-:-:S13]  /*2a1f0*/  ISETP.GE.OR P6, PT, R7, R2, !P0 ;  /* 0x000000020700720c */ /* 0x000fda00047c6670 */
[----:B------:R-:W-:Y:S05]  /*2a200*/  @P6 BRA `(.L_x_752) ;  /* 0x00000000000c6947 */ /* 0x000fea0003800000 */
[----:B------:R-:W0:Y:S02]  /*2a210*/  LDC.64 R2, c[0x0][0xc80] ;  /* 0x00032000ff027b82 */ /* 0x000e240000000a00 */
[----:B0-----:R-:W-:-:S05]  /*2a220*/  IMAD.WIDE R2, R7, 0x4, R2 ;  /* 0x0000000407027825 */ /* 0x001fca00078e0202 */
[----:B------:R0:W5:Y:S02]  /*2a230*/  LDG.E R5, desc[UR50][R2.64] ;  /* 0x0000003202057981 */ /* 0x000164000c1e1900 */
.L_x_752:
[----:B------:R-:W-:Y:S05]  /*2a240*/  BSYNC B0 ;  /* 0x0000000000007941 */ /* 0x000fea0003800000 */
.L_x_751:
[----:B------:R-:W-:-:S03]  /*2a250*/  UMOV UR4, 0xffffffff ;  /* 0xffffffff00047882 */ /* 0x000fc60000000000 */
[----:B------:R-:W-:Y:S05]  /*2a260*/  BRA.DIV UR4, `(.L_x_753) ;  /* 0x0000006204087947 */ /* 0x000fea000b800000 */
[----:B-----5:R-:W1:Y:S02]  /*2a270*/  SHFL.UP PT, R14, R5, 0x1, RZ ;  /* 0x04200000050e7989 */ /* 0x020e6400000e00ff */
[----:B-1----:R-:W-:-:S05]  /*2a280*/  SEL R14, R14, RZ, P1 ;  /* 0x000000ff0e0e7207 */ /* 0x002fca0000800000 */
        /* <DEDUP_REMOVED lines=14> */
.L_x_980:
[----:B------:R-:W-:Y:S02]  /*2a370*/  ULDC UR4, c[0x0][0xc38] ;  /* 0x00030e0000047ab9 */ /* 0x000fe40000000800 */
[----:B------:R-:W-:-:S04]  /*2a380*/  IMAD.U32 R7, RZ, RZ, UR4 ;  /* 0x00000004ff077e24 */ /* 0x000fc8000f8e00ff */
[----:B-1----:R-:W-:-:S04]  /*2a390*/  IMAD R14, R14, R7, RZ ;  /* 0x000000070e0e7224 */ /* 0x002fc800078e02ff */
[----:B------:R-:W-:-:S05]  /*2a3a0*/  IMAD.IADD R9, R14, 0x1, R9 ;  /* 0x000000010e097824 */ /* 0x000fca00078e0209 */
[----:B------:R-:W-:-:S13]  /*2a3b0*/  ISETP.GT.AND P6, PT, R9, R0, PT ;  /* 0x000000000900720c */ /* 0x000fda0003fc4270 */
[----:B------:R-:W-:Y:S05]  /*2a3c0*/  @!P6 BRA `(.L_x_754) ;  /* 0xfffffffc0064e947 */ /* 0x000fea000383ffff */
.L_x_749:
[----:B------:R-:W-:Y:S01]  /*2a3d0*/  IMAD.IADD R16, R9, 0x1, -R14 ;  /* 0x0000000109107824 */ /* 0x000fe200078e0a0e */
[----:B------:R-:W-:-:S03]  /*2a3e0*/  UMOV UR4, 0xffffffff ;  /* 0xffffffff00047882 */ /* 0x000fc60000000000 */
[----:B------:R-:W-:-:S05]  /*2a3f0*/  IMAD R3, R2, R7, R16 ;  /* 0x0000000702037224 */ /* 0x000fca00078e0210 */
[----:B------:R-:W-:Y:S01]  /*2a400*/  ISETP.GT.AND P6, PT, R3, R0, PT ;  /* 0x000000000300720c */ /* 0x000fe20003fc4270 */
[----:B------:R-:W-:-:S12]  /*2a410*/  BRA.DIV UR4, `(.L_x_755) ;  /* 0x0000006204587947 */ /* 0x000fd8000b800000 */
[----:B------:R-:W-:-:S04]  /*2a420*/  VOTE.ANY R3, PT, !P6 ;  /* 0x0000000000037806 */ /* 0x000fc800070e0100 */
[----:B------:R-:W1:Y:S02]  /*2a430*/  POPC R4, R3 ;  /* 0x0000000300047309 */ /* 0x000e640000000000 */
[----:B-1----:R1:W2:Y:S02]  /*2a440*/  SHFL.IDX PT, R5, R5, R4, 0x1f ;  /* 0x00001f0405057589 */ /* 0x0022a400000e0000 */
.L_x_984:
[----:B------:R-:W-:Y:S01]  /*2a450*/  ISETP.NE.AND P0, PT, R3, RZ, PT ;  /* 0x000000ff0300720c */ /* 0x000fe20003f05270 */
[----:B------:R-:W-:-:S12]  /*2a460*/  IMAD.MOV.U32 R14, RZ, RZ, RZ ;  /* 0x000000ffff0e7224 */ /* 0x000fd800078e00ff */
[----:B------:R-:W-:Y:S05]  /*2a470*/  @!P0 BRA `(.L_x_756) ;  /* 0x0000000000108947 */ /* 0x000fea0003800000 */
[----:B------:R-:W-:Y:S01]  /*2a480*/  UMOV UR4, 0xffffffff ;  /* 0xffffffff00047882 */ /* 0x000fe20000000000 */
[----:B------:R-:W-:Y:S02]  /*2a490*/  IADD3 R12, R4, -0x1, RZ ;  /* 0xffffffff040c7810 */ /* 0x000fe40007ffe0ff */
[----:B------:R-:W-:Y:S05]  /*2a4a0*/  BRA.DIV UR4, `(.L_x_757) ;  /* 0x00000062047c7947 */ /* 0x000fea000b800000 */
[----:B------:R3:W4:Y:S02]  /*2a4b0*/  SHFL.IDX PT, R14, R2, R12, 0x1f ;  /* 0x00001f0c020e7589 */ /* 0x00072400000e0000 */
.L_x_756:
[----:B--2---:R-:W-:Y:S01]  /*2a4c0*/  IABS R6, R5 ;  /* 0x0000000500067213 */ /* 0x004fe20000000000 */
[----:B----4-:R-:W-:Y:S02]  /*2a4d0*/  IMAD R16, R14, R7, R16 ;  /* 0x000000070e107224 */ /* 0x010fe400078e0210 */
[----:B------:R-:W-:Y:S01]  /*2a4e0*/  IMAD.IADD R19, R4, 0x1, R19 ;  /* 0x0000000104137824 */ /* 0x000fe200078e0213 */
[----:B------:R-:W2:Y:S01]  /*2a4f0*/  I2F.RP R8, R6 ;  /* 0x0000000600087306 */ /* 0x000ea20000209400 */
[----:B------:R-:W-:-:S07]  /*2a500*/  IMAD.IADD R0, R0, 0x1, -R16 ;  /* 0x0000000100007824 */ /* 0x000fce00078e0a10 */
[----:B--2---:R-:W0:Y:S02]  /*2a510*/  MUFU.RCP R8, R8 ;  /* 0x0000000800087308 */ /* 0x004e240000001000 */
[----:B0--3--:R-:W-:-:S06]  /*2a520*/  VIADD R2, R8, 0xffffffe ;  /* 0x0ffffffe08027836 */ /* 0x009fcc0000000000 */
[----:B------:R0:W2:Y:S02]  /*2a530*/  F2I.FTZ.U32.TRUNC.NTZ R3, R2 ;  /* 0x0000000200037305 */ /* 0x0000a4000021f000 */
[----:B0-----:R-:W-:Y:S02]  /*2a540*/  IMAD.MOV.U32 R2, RZ, RZ, RZ ;  /* 0x000000ffff027224 */ /* 0x001fe400078e00ff */
[----:B--2---:R-:W-:-:S04]  /*2a550*/  IMAD.MOV R7, RZ, RZ, -R3 ;  /* 0x000000ffff077224 */ /* 0x004fc800078e0a03 */
[----:B------:R-:W-:-:S04]  /*2a560*/  IMAD R7, R7, R6, RZ ;  /* 0x0000000607077224 */ /* 0x000fc800078e02ff */
[----:B------:R-:W-:Y:S01]  /*2a570*/  IMAD.HI.U32 R3, R3, R7, R2 ;  /* 0x0000000703037227 */ /* 0x000fe200078e0002 */
[----:B------:R-:W-:Y:S02]  /*2a580*/  IABS R7, R5 ;  /* 0x0000000500077213 */ /* 0x000fe40000000000 */
[----:B------:R-:W-:Y:S02]  /*2a590*/  IABS R2, R0 ;  /* 0x0000000000027213 */ /* 0x000fe40000000000 */
[----:B------:R-:W-:-:S03]  /*2a5a0*/  IADD3 R7, RZ, -R7, RZ ;  /* 0x80000007ff077210 */ /* 0x000fc60007ffe0ff */
        /* <DEDUP_REMOVED lines=11> */
[----:B------:R-:W-:-:S04]  /*2a660*/  @!P1 LOP3.LUT R3, RZ, R5, RZ, 0x33, !PT ;  /* 0x00000005ff039212 */ /* 0x000fc800078e33ff */
[----:B------:R-:W-:Y:S01]  /*2a670*/  IADD3 R17, -R3, RZ, RZ ;  /* 0x000000ff03117210 */ /* 0x000fe20007ffe1ff */
[----:B------:R-:W-:-:S04]  /*2a680*/  IMAD.MOV.U32 R18, RZ, RZ, R3 ;  /* 0x000000ffff127224 */ /* 0x000fc800078e0003 */
[----:B------:R-:W-:Y:S01]  /*2a690*/  IMAD R17, R5, R17, R0 ;  /* 0x0000001105117224 */ /* 0x000fe200078e0200 */
[----:B------:R-:W-:Y:S06]  /*2a6a0*/  BRA `(.L_x_758) ;  /* 0x00000000001c7947 */ /* 0x000fec0003800000 */
.L_x_750:
[----:B------:R-:W-:Y:S01]  /*2a6b0*/  UMOV UR4, URZ ;  /* 0x0000003f00047c82 */ /* 0x000fe20008000000 */
[----:B------:R-:W-:Y:S01]  /*2a6c0*/  UMOV UR5, URZ ;  /* 0x0000003f00057c82 */ /* 0x000fe20008000000 */
[----:B------:R-:W-:Y:S01]  /*2a6d0*/  ULDC UR6, c[0x0][0xc3c] ;  /* 0x00030f0000067ab9 */ /* 0x000fe20000000800 */
[----:B------:R-:W-:Y:S01]  /*2a6e0*/  IMAD.MOV.U32 R16, RZ, RZ, R0 ;  /* 0x000000ffff107224 */ /* 0x000fe200078e0000 */
[----:B------:R-:W-:Y:S01]  /*2a6f0*/  MOV R18, UR5 ;  /* 0x0000000500127c02 */ /* 0x000fe20008000f00 */
[----:B------:R-:W-:Y:S02]  /*2a700*/  IMAD.U32 R17, RZ, RZ, UR4 ;  /* 0x00000004ff117e24 */ /* 0x000fe4000f8e00ff */
[----:B------:R-:W-:-:S07]  /*2a710*/  IMAD.U32 R19, RZ, RZ, UR6 ;  /* 0x00000006ff137e24 */ /* 0x000fce000f8e00ff */
.L_x_758:
[----:B------:R4:W2:Y:S01]  /*2a720*/  LDL R2, [R1+0xc] ;  /* 0x00000c0001027983 */ /* 0x0008a20000100800 */
[----:B------:R-:W0:Y:S01]  /*2a730*/  S2R R0, SR_TID.X ;  /* 0x0000000000007919 */ /* 0x000e220000002100 */
[----:B------:R-:W-:Y:S05]  /*2a740*/  WARPSYNC.ALL ;  /* 0x0000000000007948 */ /* 0x000fea0003800000 */
[----:B0-----:R-:W-:Y:S01]  /*2a750*/  LOP3.LUT R0, R0, 0x1f, RZ, 0xc0, !PT ;  /* 0x0000001f00007812 */ /* 0x001fe200078ec0ff */
[----:B------:R-:W-:Y:S03]  /*2a760*/  BAR.SYNC.DEFER_BLOCKING 0x4, 0x180 ;  /* 0x0106000000007b1d */ /* 0x000fe60000010000 */
[----:B------:R-:W-:-:S13]  /*2a770*/  ISETP.NE.AND P0, PT, R0, RZ, PT ;  /* 0x000000ff0000720c */ /* 0x000fda0003f05270 */
[----:B------:R-:W-:Y:S01]  /*2a780*/  @!P0 MOV R0, 0x400 ;  /* 0x0000040000008802 */ /* 0x000fe20000000f00 */
[----:B--2---:R-:W0:Y:S03]  /*2a790*/  @!P0 S2R R2, SR_CgaCtaId ;  /* 0x0000000000028919 */ /* 0x004e260000008800 */
[----:B0-----:R-:W-:Y:S01]  /*2a7a0*/  @!P0 LEA R22, R2, R0, 0x18 ;  /* 0x0000000002168211 */ /* 0x001fe200078ec0ff */
[----:B------:R4:W-:Y:S04]  /*2a7b0*/  @!P0 STL [R1+0xc], R2 ;  /* 0x00000c0201008387 */ /* 0x0009e80000100800 */
[----:B------:R4:W-:Y:S01]  /*2a7c0*/  @!P0 STS.128 [R22+0x334d0], R16 ;  /* 0x0334d01016008388 */ /* 0x0009e20000000c00 */
[----:B------:R-:W-:Y:S06]  /*2a7d0*/  BAR.ARV 0x5, 0x180 ;  /* 0x0146000000007b1d */ /* 0x000fec0000002000 */
.L_x_747:
[----:B------:R-:W-:Y:S02]  /*2a7e0*/  ULDC UR4, c[0x0][0xc3c] ;  /* 0x00030f0000047ab9 */ /* 0x000fe40000000800 */
[----:B---3--:R-:W-:-:S13]  /*2a7f0*/  ISETP.GE.AND P0, PT, R19, UR4, PT ;  /* 0x0000000413007c0c */ /* 0x008fda000bf06270 */
[----:B------:R-:W-:Y:S05]  /*2a800*/  @!P0 BRA `(.L_x_759) ;  /* 0xffffff9000708947 */ /* 0x000fea000383ffff */
[----:B------:R-:W-:Y:S05]  /*2a810*/  BSYNC B7 ;  /* 0x0000000000077941 */ /* 0x000fea0003800000 */
.L_x_639:
[----:B-12---:R-:W2:Y:S01]  /*2a820*/  LDL.LU R0, [R1+0x38] ;  /* 0x0000380001007983 */ /* 0x006ea20000300800 */
[----:B------:R-:W-:Y:S01]  /*2a830*/  BSSY B0, `(.L_x_760) ;  /* 0x000000b000007945 */ /* 0x000fe20003800000 */
[----:B------:R-:W1:Y:S01]  /*2a840*/  S2R R5, SR_CgaCtaId ;  /* 0x0000000000057919 */ /* 0x000e620000008800 */
[----:B--2---:R-:W-:-:S05]  /*2a850*/  VIADD R0, R0, 0x1 ;  /* 0x0000000100007836 */ /* 0x004fca0000000000 */
[----:B0---4-:R-:W-:-:S04]  /*2a860*/  LEA.HI R2, R0, R0, RZ, 0x1 ;  /* 0x0000000000027211 */ /* 0x011fc800078f08ff */
[----:B------:R-:W-:Y:S02]  /*2a870*/  LOP3.LUT R3, R2, 0xfffffffe, RZ, 0xc0, !PT ;  /* 0xfffffffe02037812 */ /* 0x000fe400078ec0ff */
[----:B------:R-:W-:-:S03]  /*2a880*/  MOV R2, 0x400 ;  /* 0x0000040000027802 */ /* 0x000fc60000000f00 */
[----:B------:R-:W-:Y:S01]  /*2a890*/  IMAD.IADD R0, R0, 0x1, -R3 ;  /* 0x0000000100007824 */ /* 0x000fe200078e0a03 */
[----:B-1----:R-:W-:-:S04]  /*2a8a0*/  LEA R5, R5, R2, 0x18 ;  /* 0x0000000205057211 */ /* 0x002fc800078ec0ff */
[----:B------:R-:W-:-:S04]  /*2a8b0*/  SHF.L.U32 R0, R0, 0x1f, RZ ;  /* 0x0000001f00007819 */ /* 0x000fc800000006ff */
[----:B------:R-:W0:Y:S02]  /*2a8c0*/  SYNCS.PHASECHK.TRANS64.TRYWAIT P0, [R5+URZ+0x33420], R0 ;  /* 0x03342000050075a7 */ /* 0x000e24000800017f */
[----:B0-----:R-:W-:Y:S05]  /*2a8d0*/  @!P0 BRA `(.L_x_761) ;  /* 0x0000005c00948947 */ /* 0x001fea0003800000 */
.L_x_987:
[----:B------:R-:W-:Y:S05]  /*2a8e0*/  BSYNC B0 ;  /* 0x0000000000007941 */ /* 0x000fea0003800000 */
.L_x_760:
[----:B------:R-:W-:-:S03]  /*2a8f0*/  UMOV UR4, 0xffffffff ;  /* 0xffffffff00047882 */ /* 0x000fc60000000000 */
[----:B------:R-:W-:Y:S05]  /*2a900*/  BRA.DIV UR4, `(.L_x_762) ;  /* 0x0000005e049c7947 */ /* 0x000fea000b800000 */
[----:B0-----:R-:W0:Y:S02]  /*2a910*/  S2R R0, SR_TID.X ;  /* 0x0000000000007919 */ /* 0x001e240000002100 */
[----:B0-----:R-:W-:-:S04]  /*2a920*/  SHF.R.U32.HI R0, RZ, 0x5, R0 ;  /* 0x00000005ff007819 */ /* 0x001fc80000011600 */
[----:B------:R-:W-:-:S05]  /*2a930*/  LOP3.LUT R0, R0, 0x3, RZ, 0xc0, !PT ;  /* 0x0000000300007812 */ /* 0x000fca00078ec0ff */
[----:B------:R0:W1:Y:S02]  /*2a940*/  SHFL.IDX PT, R14, R0, RZ, 0x1f ;  /* 0x00001fff000e7589 */ /* 0x00006400000e0000 */
.L_x_990:
[----:B-1----:R-:W-:-:S13]  /*2a950*/  ISETP.NE.AND P0, PT, R14, RZ, PT ;  /* 0x000000ff0e00720c */ /* 0x002fda0003f05270 */
[----:B------:R-:W-:Y:S05]  /*2a960*/  @P0 BRA `(.L_x_431) ;  /* 0x0000000000a80947 */ /* 0x000fea0003800000 */
[----:B------:R-:W-:-:S03]  /*2a970*/  UMOV UR4, 0xffffffff ;  /* 0xffffffff00047882 */ /* 0x000fc60000000000 */
[----:B------:R-:W-:Y:S05]  /*2a980*/  BRA.DIV UR4, `(.L_x_763) ;  /* 0x0000005e04b07947 */ /* 0x000fea000b800000 */
[----:B------:R-:W-:-:S13]  /*2a990*/  ELECT P6, URZ, PT ;  /* 0x00000000003f782f */ /* 0x000fda00038c0000 */
.L_x_993:
[----:B------:R-:W-:Y:S05]  /*2a9a0*/  @!P6 BRA `(.L_x_431) ;  /* 0x000000000098e947 */ /* 0x000fea0003800000 */
[----:B------:R-:W-:-:S06]  /*2a9b0*/  ULOP3.LUT UR4, UR36, 0x2, URZ, 0xfc, !UPT ;  /* 0x0000000224047892 */ /* 0x000fcc000f8efc3f */
[----:B0-----:R-:W-:-:S05]  /*2a9c0*/  IMAD.U32 R0, RZ, RZ, UR4 ;  /* 0x00000004ff007e24 */ /* 0x001fca000f8e00ff */
[----:B------:R-:W-:-:S13]  /*2a9d0*/  ISETP.NE.AND P0, PT, R0, 0x3, PT ;  /* 0x000000030000780c */ /* 0x000fda0003f05270 */
[----:B------:R-:W-:Y:S05]  /*2a9e0*/  @!P0 BRA `(.L_x_764) ;  /* 0x0000000000048947 */ /* 0x000fea0003800000 */
[----:B------:R-:W-:Y:S01]  /*2a9f0*/  BPT.TRAP 0x1 ;  /* 0x000000040000795c */ /* 0x000fe20000300000 */
.L_x_764:
[C---:B------:R-:W-:Y:S01]  /*2aa00*/  LEA R3, R29.reuse, R5, 0x3 ;  /* 0x000000051d037211 */ /* 0x040fe200078e18ff */
[----:B------:R-:W-:Y:S01]  /*2aa10*/  VIADD R29, R29, 0x1 ;  /* 0x000000011d1d7836 */ /* 0x000fe20000000000 */
[----:B------:R-:W-:-:S04]  /*2aa20*/  SHF.L.U32 R2, R33, 0x1f, RZ ;  /* 0x0000001f21027819 */ /* 0x000fc800000006ff */
[----:B------:R-:W0:Y:S01]  /*2aa30*/  SYNCS.PHASECHK.TRANS64.TRYWAIT P1, [R3+URZ+0x33440], R2 ;  /* 0x03344002030075a7 */ /* 0x000e22000802017f */
[----:B------:R-:W-:-:S04]  /*2aa40*/  ISETP.NE.AND P2, PT, R29, 0x2, PT ;  /* 0x000000021d00780c */ /* 0x000fc80003f45270 */
[----:B------:R-:W-:Y:S01]  /*2aa50*/  SEL R0, RZ, 0x1, P2 ;  /* 0x00000001ff007807 */ /* 0x000fe20001000000 */
[----:B0-----:R-:W-:Y:S08]  /*2aa60*/  @!P1 BRA `(.L_x_765) ;  /* 0x0000005c00989947 */ /* 0x001ff00003800000 */
.L_x_994:
[----:B------:R-:W-:Y:S02]  /*2aa70*/  SEL R29, R29, RZ, P2 ;  /* 0x000000ff1d1d7207 */ /* 0x000fe40001000000 */
[----:B------:R-:W-:Y:S01]  /*2aa80*/  LOP3.LUT R0, R33, R0, RZ, 0x3c, !PT ;  /* 0x0000000021007212 */ /* 0x000fe200078e3cff */
[----:B------:R-:W-:Y:S06]  /*2aa90*/  @!P0 BRA `(.L_x_766) ;  /* 0x0000000000048947 */ /* 0x000fec0003800000 */
[----:B------:R-:W-:Y:S01]  /*2aaa0*/  BPT.TRAP 0x1 ;  /* 0x000000040000795c */ /* 0x000fe20000300000 */
.L_x_766:
[----:B------:R-:W-:Y:S01]  /*2aab0*/  IMAD R29, R29, 0x8, R5 ;  /* 0x000000081d1d7824 */ /* 0x000fe200078e0205 */
[----:B------:R-:W-:-:S04]  /*2aac0*/  SHF.L.U32 R0, R0, 0x1f, RZ ;  /* 0x0000001f00007819 */ /* 0x000fc800000006ff */
[----:B------:R-:W1:Y:S02]  /*2aad0*/  SYNCS.PHASECHK.TRANS64.TRYWAIT P1, [R29+URZ+0x33440], R0 ;  /* 0x033440001d0075a7 */ /* 0x000e64000802017f */
[----:B-1----:R-:W-:Y:S05]  /*2aae0*/  @!P1 BRA `(.L_x_767) ;  /* 0x0000005c008c9947 */ /* 0x002fea0003800000 */
.L_x_995:
[----:B------:R-:W-:Y:S05]  /*2aaf0*/  @!P0 BRA `(.L_x_768) ;  /* 0x0000000000048947 */ /* 0x000fea0003800000 */
[----:B------:R-:W-:Y:S01]  /*2ab00*/  BPT.TRAP 0x1 ;  /* 0x000000040000795c */ /* 0x000fe20000300000 */
.L_x_768:
[----:B------:R-:W2:Y:S02]  /*2ab10*/  SYNCS.PHASECHK.TRANS64.TRYWAIT P1, [R3+URZ+0x33460], R2 ;  /* 0x03346002030075a7 */ /* 0x000ea4000802017f */
[----:B--2---:R-:W-:Y:S05]  /*2ab20*/  @!P1 BRA `(.L_x_769) ;  /* 0x0000005c00909947 */ /* 0x004fea0003800000 */
.L_x_996:
[----:B------:R-:W-:Y:S05]  /*2ab30*/  @!P0 BRA `(.L_x_770) ;  /* 0x0000000000048947 */ /* 0x000fea0003800000 */
[----:B------:R-:W-:Y:S01]  /*2ab40*/  BPT.TRAP 0x1 ;  /* 0x000000040000795c */ /* 0x000fe20000300000 */
.L_x_770:
[----:B------:R-:W3:Y:S02]  /*2ab50*/  SYNCS.PHASECHK.TRANS64.TRYWAIT P1, [R29+URZ+0x33460], R0 ;  /* 0x033460001d0075a7 */ /* 0x000ee4000802017f */
[----:B---3--:R-:W-:Y:S05]  /*2ab60*/  @!P1 BRA `(.L_x_771) ;  /* 0x0000005c00949947 */ /* 0x008fea0003800000 */
.L_x_997:
[----:B------:R-:W-:Y:S05]  /*2ab70*/  @!P0 BRA `(.L_x_772) ;  /* 0x0000000000048947 */ /* 0x000fea0003800000 */
[----:B------:R-:W-:Y:S01]  /*2ab80*/  BPT.TRAP 0x1 ;  /* 0x000000040000795c */ /* 0x000fe20000300000 */
.L_x_772:
[----:B------:R-:W4:Y:S02]  /*2ab90*/  SYNCS.PHASECHK.TRANS64.TRYWAIT P1, [R3+URZ+0x33480], R2 ;  /* 0x03348002030075a7 */ /* 0x000f24000802017f */
[----:B----4-:R-:W-:Y:S05]  /*2aba0*/  @!P1 BRA `(.L_x_773) ;  /* 0x0000005c00989947 */ /* 0x010fea0003800000 */
.L_x_998:
[----:B------:R-:W-:Y:S05]  /*2abb0*/  @!P0 BRA `(.L_x_774) ;  /* 0x0000000000048947 */ /* 0x000fea0003800000 */
[----:B------:R-:W-:Y:S01]  /*2abc0*/  BPT.TRAP 0x1 ;  /* 0x000000040000795c */ /* 0x000fe20000300000 */
.L_x_774:
[----:B------:R0:W0:Y:S02]  /*2abd0*/  SYNCS.PHASECHK.TRANS64.TRYWAIT P0, [R29+URZ+0x33480], R0 ;  /* 0x033480001d0075a7 */ /* 0x000024000800017f */
[----:B0-----:R-:W-:Y:S05]  /*2abe0*/  @!P0 NANOSLEEP.SYNCS 0x989680 ;  /* 0x009896800000895d */ /* 0x001fea0003900000 */
[----:B------:R-:W0:Y:S02]  /*2abf0*/  @!P0 SYNCS.PHASECHK.TRANS64 P0, [R29+URZ+0x33480], R0 ;  /* 0x033480001d0085a7 */ /* 0x000e24000800007f */
[----:B0-----:R-:W-:Y:S05]  /*2ac00*/  @!P0 BRA `(.L_x_774) ;  /* 0xfffffffc00f08947 */ /* 0x001fea000383ffff */
.L_x_431:
[----:B------:R-:W-:Y:S05]  /*2ac10*/  BSYNC B8 ;  /* 0x0000000000087941 */ /* 0x000fea0003800000 */
.L_x_428:
[----:B------:R-:W-:Y:S05]  /*2ac20*/  EXIT ;  /* 0x000000000000794d */ /* 0x000fea0003800000 */
.L_x_449:
[----:B-1----:R1:W2:Y:S02]  /*2ac30*/  SYNCS.PHASECHK.TRANS64.TRYWAIT P5, [R93+URZ+0x33490], R94 ;  /* 0x0334905e5d0075a7 */ /* 0x0022a400080a017f */
[----:B--2---:R-:W-:Y:S05]  /*2ac40*/  @!P5 NANOSLEEP.SYNCS 0x989680 ;  /* 0x009896800000d95d */ /* 0x004fea0003900000 */
[----:B------:R-:W2:Y:S02]  /*2ac50*/  @!P5 SYNCS.PHASECHK.TRANS64 P5, [R93+URZ+0x33490], R94 ;  /* 0x0334905e5d00d5a7 */ /* 0x000ea400080a007f */
[----:B--2---:R-:W-:Y:S05]  /*2ac60*/  @!P5 BRA `(.L_x_449) ;  /* 0xfffffffc00f0d947 */ /* 0x004fea000383ffff */
[----:B------:R-:W-:Y:S05]  /*2ac70*/  BRA `(.L_x_775) ;  /* 0xfffffd8400d87947 */ /* 0x000fea000383ffff */
.L_x_450:
[----:B------:R-:W-:Y:S01]  /*2ac80*/  BSSY B1, `(.L_x_776) ;  /* 0x0000008000017945 */ /* 0x000fe20003800000 */
[----:B0-----:R-:W-:Y:S01]  /*2ac90*/  IMAD.MOV.U32 R13, RZ, RZ, R119 ;  /* 0x000000ffff0d7224 */ /* 0x001fe200078e0077 */
[----:B------:R-:W-:Y:S01]  /*2aca0*/  MOV R11, 0x1e1f ;  /* 0x00001e1f000b7802 */ /* 0x000fe20000000f00 */
[----:B------:R-:W-:Y:S02]  /*2acb0*/  IMAD.MOV.U32 R12, RZ, RZ, RZ ;  /* 0x000000ffff0c7224 */ /* 0x000fe400078e00ff */
[----:B------:R-:W-:-:S07]  /*2acc0*/  IMAD.MOV.U32 R15, RZ, RZ, -0x1 ;  /* 0xffffffffff0f7424 */ /* 0x000fce00078e00ff */
[----:B-1----:R-:W-:Y:S05]  /*2acd0*/  WARPSYNC.COLLECTIVE R15, `(.L_x_777) ;  /* 0x000000000f087348 */ /* 0x002fea0003c00000 */
[----:B------:R0:W2:Y:S02]  /*2ace0*/  SHFL.IDX P6, R14, R13, R12, R11 ;  /* 0x0000000c0d0e7389 */ /* 0x0000a400000c000b */
[----:B012---:R-:W-:Y:S01]  /*2acf0*/  ENDCOLLECTIVE ;  /* 0x000000000000791b */ /* 0x007fe20003800000 */
.L_x_777:
[----:B------:R-:W-:Y:S05]  /*2ad00*/  BSYNC B1 ;  /* 0x0000000000017941 */ /* 0x000fea0003800000 */
.L_x_776:
[----:B------:R-:W-:Y:S01]  /*2ad10*/  IMAD.MOV.U32 R13, RZ, RZ, R120 ;  /* 0x000000ffff0d7224 */ /* 0x000fe200078e0078 */
[----:B------:R-:W-:Y:S01]  /*2ad20*/  MOV R11, 0x1e1f ;  /* 0x00001e1f000b7802 */ /* 0x000fe20000000f00 */
[----:B------:R-:W-:Y:S02]  /*2ad30*/  IMAD.MOV.U32 R12, RZ, RZ, RZ ;  /* 0x000000ffff0c7224 */ /* 0x000fe400078e00ff */
[----:B------:R-:W-:Y:S02]  /*2ad40*/  IMAD.MOV.U32 R15, RZ, RZ, -0x1 ;  /* 0xffffffffff0f7424 */ /* 0x000fe400078e00ff */
[----:B------:R-:W-:-:S07]  /*2ad50*/  IMAD.MOV.U32 R143, RZ, RZ, R14 ;  /* 0x000000ffff8f7224 */ /* 0x000fce00078e000e */
[----:B------:R-:W-:Y:S05]  /*2ad60*/  WARPSYNC.COLLECTIVE R15, `(.L_x_778) ;  /* 0x000000000f087348 */ /* 0x000fea0003c00000 */
[----:B------:R0:W1:Y:S02]  /*2ad70*/  SHFL.IDX P6, R14, R13, R12, R11 ;  /* 0x0000000c0d0e7389 */ /* 0x00006400000c000b */
[----:B01----:R-:W-:Y:S01]  /*2ad80*/  ENDCOLLECTIVE ;  /* 0x000000000000791b */ /* 0x003fe20003800000 */
.L_x_778:
[----:B------:R-:W-:Y:S01]  /*2ad90*/  IMAD.MOV.U32 R145, RZ, RZ, R14 ;  /* 0x000000ffff917224 */ /* 0x000fe200078e000e */
[----:B------:R-:W-:Y:S06]  /*2ada0*/  BRA `(.L_x_779) ;  /* 0xfffffd8400a07947 */ /* 0x000fec000383ffff */
.L_x_475:
[----:B------:R-:W-:Y:S01]  /*2adb0*/  BSSY B1, `(.L_x_780) ;  /* 0x0000008000017945 */ /* 0x000fe20003800000 */
[----:B0-----:R-:W-:Y:S01]  /*2adc0*/  IMAD.MOV.U32 R13, RZ, RZ, R119 ;  /* 0x000000ffff0d7224 */ /* 0x001fe200078e0077 */
[----:B------:R-:W-:Y:S01]  /*2add0*/  MOV R11, 0x1e1f ;  /* 0x00001e1f000b7802 */ /* 0x000fe20000000f00 */
[----:B------:R-:W-:Y:S02]  /*2ade0*/  IMAD.MOV.U32 R12, RZ, RZ, 0x1 ;  /* 0x00000001ff0c7424 */ /* 0x000fe400078e00ff */
[----:B------:R-:W-:-:S07]  /*2adf0*/  IMAD.MOV.U32 R15, RZ, RZ, -0x1 ;  /* 0xffffffffff0f7424 */ /* 0x000fce00078e00ff */
[----:B-1234-:R-:W-:Y:S05]  /*2ae00*/  WARPSYNC.COLLECTIVE R15, `(.L_x_781) ;  /* 0x000000000f087348 */ /* 0x01efea0003c00000 */
[----:B------:R0:W0:Y:S02]  /*2ae10*/  SHFL.IDX P6, R14, R13, R12, R11 ;  /* 0x0000000c0d0e7389 */ /* 0x00002400000c000b */
[----:B01234-:R-:W-:Y:S01]  /*2ae20*/  ENDCOLLECTIVE ;  /* 0x000000000000791b */ /* 0x01ffe20003800000 */
.L_x_781:
[----:B------:R-:W-:Y:S05]  /*2ae30*/  BSYNC B1 ;  /* 0x0000000000017941 */ /* 0x000fea0003800000 */
.L_x_780:
[----:B------:R-:W-:Y:S01]  /*2ae40*/  IMAD.MOV.U32 R13, RZ, RZ, R120 ;  /* 0x000000ffff0d7224 */ /* 0x000fe200078e0078 */
[----:B------:R-:W-:Y:S01]  /*2ae50*/  MOV R11, 0x1e1f ;  /* 0x00001e1f000b7802 */ /* 0x000fe20000000f00 */
[----:B------:R-:W-:Y:S02]  /*2ae60*/  IMAD.MOV.U32 R12, RZ, RZ, 0x1 ;  /* 0x00000001ff0c7424 */ /* 0x000fe400078e00ff */
[----:B------:R-:W-:Y:S02]  /*2ae70*/  IMAD.MOV.U32 R15, RZ, RZ, -0x1 ;  /* 0xffffffffff0f7424 */ /* 0x000fe400078e00ff */
[----:B------:R-:W-:-:S07]  /*2ae80*/  IMAD.MOV.U32 R119, RZ, RZ, R14 ;  /* 0x000000ffff777224 */ /* 0x000fce00078e000e */
[----:B------:R-:W-:Y:S05]  /*2ae90*/  WARPSYNC.COLLECTIVE R15, `(.L_x_782) ;  /* 0x000000000f087348 */ /* 0x000fea0003c00000 */
[----:B------:R0:W1:Y:S02]  /*2aea0*/  SHFL.IDX P6, R14, R13, R12, R11 ;  /* 0x0000000c0d0e7389 */ /* 0x00006400000c000b */
[----:B01----:R-:W-:Y:S01]  /*2aeb0*/  ENDCOLLECTIVE ;  /* 0x000000000000791b */ /* 0x003fe20003800000 */
.L_x_782:
[----:B------:R-:W-:Y:S01]  /*2aec0*/  IMAD.MOV.U32 R63, RZ, RZ, R14 ;  /* 0x000000ffff3f7224 */ /* 0x000fe200078e000e */
[----:B------:R-:W-:Y:S06]  /*2aed0*/  BRA `(.L_x_783) ;  /* 0xfffffdb0006c7947 */ /* 0x000fec000383ffff */
.L_x_505:
[----:B-1----:R1:W2:Y:S02]  /*2aee0*/  SYNCS.PHASECHK.TRANS64.TRYWAIT P5, [R93+URZ+0x33490], R94 ;  /* 0x0334905e5d0075a7 */ /* 0x0022a400080a017f */
[----:B--2---:R-:W-:Y:S05]  /*2aef0*/  @!P5 NANOSLEEP.SYNCS 0x989680 ;  /* 0x009896800000d95d */ /* 0x004fea0003900000 */
[----:B------:R-:W2:Y:S02]  /*2af00*/  @!P5 SYNCS.PHASECHK.TRANS64 P5, [R93+URZ+0x33490], R94 ;  /* 0x0334905e5d00d5a7 */ /* 0x000ea400080a007f */
[----:B--2---:R-:W-:Y:S05]  /*2af10*/  @!P5 BRA `(.L_x_505) ;  /* 0xfffffffc00f0d947 */ /* 0x004fea000383ffff */
[----:B------:R-:W-:Y:S05]  /*2af20*/  BRA `(.L_x_784) ;  /* 0xfffffde400907947 */ /* 0x000fea000383ffff */
.L_x_506:
        /* <DEDUP_REMOVED lines=8> */
.L_x_786:
[----:B------:R-:W-:Y:S05]  /*2afb0*/  BSYNC B1 ;  /* 0x0000000000017941 */ /* 0x000fea0003800000 */
.L_x_785:
        /* <DEDUP_REMOVED lines=8> */
.L_x_787:
[----:B------:R-:W-:Y:S01]  /*2b040*/  IMAD.MOV.U32 R156, RZ, RZ, R14 ;  /* 0x000000ffff9c7224 */ /* 0x000fe200078e000e */
[----:B------:R-:W-:Y:S06]  /*2b050*/  BRA `(.L_x_788) ;  /* 0xfffffde4005c7947 */ /* 0x000fec000383ffff */
.L_x_519:
        /* <DEDUP_REMOVED lines=8> */
.L_x_790:
[----:B------:R-:W-:Y:S05]  /*2b0e0*/  BSYNC B1 ;  /* 0x0000000000017941 */ /* 0x000fea0003800000 */
.L_x_789:
        /* <DEDUP_REMOVED lines=8> */
.L_x_791:
[----:B------:R-:W-:Y:S01]  /*2b170*/  IMAD.MOV.U32 R120, RZ, RZ, R14 ;  /* 0x000000ffff787224 */ /* 0x000fe200078e000e */
[----:B------:R-:W-:Y:S06]  /*2b180*/  BRA `(.L_x_792) ;  /* 0xfffffe1000b47947 */ /* 0x000fec000383ffff */
.L_x_532:
[----:B0-----:R0:W1:Y:S02]  /*2b190*/  SYNCS.PHASECHK.TRANS64.TRYWAIT P3, [R93+URZ+0x33490], R94 ;  /* 0x0334905e5d0075a7 */ /* 0x001064000806017f */
[----:B-1----:R-:W-:Y:S05]  /*2b1a0*/  @!P3 NANOSLEEP.SYNCS 0x989680 ;  /* 0x009896800000b95d */ /* 0x002fea0003900000 */
[----:B------:R-:W1:Y:S02]  /*2b1b0*/  @!P3 SYNCS.PHASECHK.TRANS64 P3, [R93+URZ+0x33490], R94 ;  /* 0x0334905e5d00b5a7 */ /* 0x000e64000806007f */
[----:B-1----:R-:W-:Y:S05]  /*2b1c0*/  @!P3 BRA `(.L_x_532) ;  /* 0xfffffffc00f0b947 */ /* 0x002fea000383ffff */
[----:B------:R-:W-:Y:S05]  /*2b1d0*/  BRA `(.L_x_793) ;  /* 0xfffffe4000647947 */ /* 0x000fea000383ffff */
.L_x_533:
[----:B------:R-:W-:Y:S01]  /*2b1e0*/  BSSY B1, `(.L_x_794) ;  /* 0x0000008000017945 */ /* 0x000fe20003800000 */
[----:B------:R-:W-:Y:S01]  /*2b1f0*/  IMAD.MOV.U32 R13, RZ, RZ, R50 ;  /* 0x000000ffff0d7224 */ /* 0x000fe200078e0032 */
[----:B------:R-:W-:Y:S01]  /*2b200*/  MOV R11, 0x1e1f ;  /* 0x00001e1f000b7802 */ /* 0x000fe20000000f00 */
[----:B------:R-:W-:Y:S02]  /*2b210*/  IMAD.MOV.U32 R12, RZ, RZ, RZ ;  /* 0x000000ffff0c7224 */ /* 0x000fe400078e00ff */
[----:B------:R-:W-:-:S07]  /*2b220*/  IMAD.MOV.U32 R15, RZ, RZ, -0x1 ;  /* 0xffffffffff0f7424 */ /* 0x000fce00078e00ff */
[----:B0-----:R-:W-:Y:S05]  /*2b230*/  WARPSYNC.COLLECTIVE R15, `(.L_x_795) ;  /* 0x000000000f087348 */ /* 0x001fea0003c00000 */
[----:B------:R1:W2:Y:S02]  /*2b240*/  SHFL.IDX P6, R14, R13, R12, R11 ;  /* 0x0000000c0d0e7389 */ /* 0x0002a400000c000b */
[----:B012---:R-:W-:Y:S01]  /*2b250*/  ENDCOLLECTIVE ;  /* 0x000000000000791b */ /* 0x007fe20003800000 */
.L_x_795:
[----:B------:R-:W-:Y:S05]  /*2b260*/  BSYNC B1 ;  /* 0x0000000000017941 */ /* 0x000fea0003800000 */
.L_x_794:
        /* <DEDUP_REMOVED lines=8> */
.L_x_796:
[----:B------:R-:W-:Y:S01]  /*2b2f0*/  IMAD.MOV.U32 R43, RZ, RZ, R14 ;  /* 0x000000ffff2b7224 */ /* 0x000fe200078e000e */
[----:B------:R-:W-:Y:S06]  /*2b300*/  BRA `(.L_x_797) ;  /* 0xfffffe4000987947 */ /* 0x000fec000383ffff */
.L_x_536:
[----:B------:R-:W-:Y:S01]  /*2b310*/  BSSY B1, `(.L_x_798) ;  /* 0x0000008000017945 */ /* 0x000fe20003800000 */
[----:B----4-:R-:W-:Y:S01]  /*2b320*/  IMAD.MOV.U32 R13, RZ, RZ, R50 ;  /* 0x000000ffff0d7224 */ /* 0x010fe200078e0032 */
[----:B------:R-:W-:Y:S01]  /*2b330*/  MOV R11, 0x1e1f ;  /* 0x00001e1f000b7802 */ /* 0x000fe20000000f00 */
[----:B------:R-:W-:Y:S02]  /*2b340*/  IMAD.MOV.U32 R12, RZ, RZ, 0x1 ;  /* 0x00000001ff0c7424 */ /* 0x000fe400078e00ff */
[----:B------:R-:W-:-:S07]  /*2b350*/  IMAD.MOV.U32 R15, RZ, RZ, -0x1 ;  /* 0xffffffffff0f7424 */ /* 0x000fce00078e00ff */
[----:B0123--:R-:W-:Y:S05]  /*2b360*/  WARPSYNC.COLLECTIVE R15, `(.L_x_799) ;  /* 0x000000000f087348 */ /* 0x00ffea0003c00000 */
[----:B------:R4:W0:Y:S02]  /*2b370*/  SHFL.IDX P6, R14, R13, R12, R11 ;  /* 0x0000000c0d0e7389 */ /* 0x00082400000c000b */
[----:B01234-:R-:W-:Y:S01]  /*2b380*/  ENDCOLLECTIVE ;  /* 0x000000000000791b */ /* 0x01ffe20003800000 */
.L_x_799:
[----:B------:R-:W-:Y:S05]  /*2b390*/  BSYNC B1 ;  /* 0x0000000000017941 */ /* 0x000fea0003800000 */
.L_x_798:
        /* <DEDUP_REMOVED lines=8> */
.L_x_800:
[----:B------:R-:W-:Y:S01]  /*2b420*/  IMAD.MOV.U32 R43, RZ, RZ, R14 ;  /* 0x000000ffff2b7224 */ /* 0x000fe200078e000e */
[----:B------:R-:W-:Y:S06]  /*2b430*/  BRA `(.L_x_801) ;  /* 0xfffffe4000fc7947 */ /* 0x000fec000383ffff */
.L_x_540:
[----:B------:R0:W0:Y:S02]  /*2b440*/  SYNCS.PHASECHK.TRANS64.TRYWAIT P2, [R93+URZ+0x334b0], R94 ;  /* 0x0334b05e5d0075a7 */ /* 0x000024000804017f */
[----:B0-----:R-:W-:Y:S05]  /*2b450*/  @!P2 NANOSLEEP.SYNCS 0x989680 ;  /* 0x009896800000a95d */ /* 0x001fea0003900000 */
[----:B------:R-:W0:Y:S02]  /*2b460*/  @!P2 SYNCS.PHASECHK.TRANS64 P2, [R93+URZ+0x334b0], R94 ;  /* 0x0334b05e5d00a5a7 */ /* 0x000e24000804007f */
[----:B0-----:R-:W-:Y:S05]  /*2b470*/  @!P2 BRA `(.L_x_540) ;  /* 0xfffffffc00f0a947 */ /* 0x001fea000383ffff */
[----:B------:R-:W-:Y:S05]  /*2b480*/  BRA `(.L_x_802) ;  /* 0xfffffe4400dc7947 */ /* 0x000fea000383ffff */
.L_x_548:
[----:B------:R-:W-:Y:S01]  /*2b490*/  BSSY B0, `(.L_x_803) ;  /* 0x0000007000007945 */ /* 0x000fe20003800000 */
[----:B------:R-:W-:Y:S01]  /*2b4a0*/  IMAD.MOV.U32 R12, RZ, RZ, RZ ;  /* 0x000000ffff0c7224 */ /* 0x000fe200078e00ff */
[----:B------:R-:W-:Y:S01]  /*2b4b0*/  MOV R15, 0xffffffff ;  /* 0xffffffff000f7802 */ /* 0x000fe20000000f00 */
[----:B------:R-:W-:-:S07]  /*2b4c0*/  IMAD.MOV.U32 R11, RZ, RZ, 0x1f ;  /* 0x0000001fff0b7424 */ /* 0x000fce00078e00ff */
[----:B------:R-:W-:Y:S05]  /*2b4d0*/  WARPSYNC.COLLECTIVE R15, `(.L_x_804) ;  /* 0x000000000f087348 */ /* 0x000fea0003c00000 */
[----:B------:R0:W1:Y:S02]  /*2b4e0*/  SHFL.IDX P6, R14, R13, R12, R11 ;  /* 0x0000000c0d0e7389 */ /* 0x00006400000c000b */
[----:B01----:R-:W-:Y:S01]  /*2b4f0*/  ENDCOLLECTIVE ;  /* 0x000000000000791b */ /* 0x003fe20003800000 */
.L_x_804:
[----:B------:R-:W-:Y:S05]  /*2b500*/  BSYNC B0 ;  /* 0x0000000000007941 */ /* 0x000fea0003800000 */
.L_x_803:
[----:B------:R-:W-:Y:S01]  /*2b510*/  IMAD.MOV.U32 R220, RZ, RZ, R14 ;  /* 0x000000ffffdc7224 */ /* 0x000fe200078e000e */
[----:B------:R-:W-:Y:S06]  /*2b520*/  BRA `(.L_x_805) ;  /* 0xfffffe5400647947 */ /* 0x000fec000383ffff */
.L_x_558:
[----:B------:R-:W-:Y:S01]  /*2b530*/  BSSY B1, `(.L_x_806) ;  /* 0x0000008000017945 */ /* 0x000fe20003800000 */
[----:B0-----:R-:W-:Y:S01]  /*2b540*/  IMAD.MOV.U32 R13, RZ, RZ, R26 ;  /* 0x000000ffff0d7224 */ /* 0x001fe200078e001a */
[----:B------:R-:W-:Y:S01]  /*2b550*/  MOV R15, 0xffffffff ;  /* 0xffffffff000f7802 */ /* 0x000fe20000000f00 */
[----:B------:R-:W-:Y:S02]  /*2b560*/  IMAD.MOV.U32 R12, RZ, RZ, RZ ;  /* 0x000000ffff0c7224 */ /* 0x000fe400078e00ff */
[----:B------:R-:W-:-:S07]  /*2b570*/  IMAD.MOV.U32 R11, RZ, RZ, 0x1e1f ;  /* 0x00001e1fff0b7424 */ /* 0x000fce00078e00ff */
[----:B------:R-:W-:Y:S05]  /*2b580*/  WARPSYNC.COLLECTIVE R15, `(.L_x_807) ;  /* 0x000000000f087348 */ /* 0x000fea0003c00000 */
[----:B------:R0:W1:Y:S02]  /*2b590*/  SHFL.IDX P6, R14, R13, R12, R11 ;  /* 0x0000000c0d0e7389 */ /* 0x00006400000c000b */
[----:B01----:R-:W-:Y:S01]  /*2b5a0*/  ENDCOLLECTIVE ;  /* 0x000000000000791b */ /* 0x003fe20003800000 */
.L_x_807:
[----:B------:R-:W-:Y:S05]  /*2b5b0*/  BSYNC B1 ;  /* 0x0000000000017941 */ /* 0x000fea0003800000 */
.L_x_806:
[----:B------:R-:W-:Y:S01]  /*2b5c0*/  IMAD.MOV.U32 R13, RZ, RZ, R24 ;  /* 0x000000ffff0d7224 */ /* 0x000fe200078e0018 */
[----:B------:R-:W-:Y:S01]  /*2b5d0*/  MOV R15, 0xffffffff ;  /* 0xffffffff000f7802 */ /* 0x000fe20000000f00 */
[----:B------:R-:W-:Y:S02]  /*2b5e0*/  IMAD.MOV.U32 R12, RZ, RZ, RZ ;  /* 0x000000ffff0c7224 */ /* 0x000fe400078e00ff */
[----:B------:R-:W-:Y:S02]  /*2b5f0*/  IMAD.MOV.U32 R11, RZ, RZ, 0x1e1f ;  /* 0x00001e1fff0b7424 */ /* 0x000fe400078e00ff */
[----:B------:R-:W-:-:S07]  /*2b600*/  IMAD.MOV.U32 R0, RZ, RZ, R14 ;  /* 0x000000ffff007224 */ /* 0x000fce00078e000e */
[----:B------:R-:W-:Y:S05]  /*2b610*/  WARPSYNC.COLLECTIVE R15, `(.L_x_808) ;  /* 0x000000000f087348 */ /* 0x000fea0003c00000 */
[----:B------:R0:W1:Y:S02]  /*2b620*/  SHFL.IDX P6, R14, R13, R12, R11 ;  /* 0x0000000c0d0e7389 */ /* 0x00006400000c000b */
[----:B01----:R-:W-:Y:S01]  /*2b630*/  ENDCOLLECTIVE ;  /* 0x000000000000791b */ /* 0x003fe20003800000 */
.L_x_808:
[----:B------:R-:W-:Y:S02]  /*2b640*/  IMAD.MOV.U32 R13, RZ, RZ, R27 ;  /* 0x000000ffff0d7224 */ /* 0x000fe400078e001b */
[----:B------:R-:W-:-:S07]  /*2b650*/  IMAD.MOV.U32 R3, RZ, RZ, R14 ;  /* 0x000000ffff037224 */ /* 0x000fce00078e000e */
[----:B------:R-:W-:Y:S05]  /*2b660*/  WARPSYNC.COLLECTIVE R15, `(.L_x_809) ;  /* 0x000000000f087348 */ /* 0x000fea0003c00000 */
[----:B------:R0:W1:Y:S02]  /*2b670*/  SHFL.IDX P6, R14, R13, R12, R11 ;  /* 0x0000000c0d0e7389 */ /* 0x00006400000c000b */
[----:B01----:R-:W-:Y:S01]  /*2b680*/  ENDCOLLECTIVE ;  /* 0x000000000000791b */ /* 0x003fe20003800000 */
.L_x_809:
[----:B------:R-:W-:Y:S02]  /*2b690*/  IMAD.MOV.U32 R13, RZ, RZ, R28 ;  /* 0x000000ffff0d7224 */ /* 0x000fe400078e001c */
[----:B------:R-:W-:-:S07]  /*2b6a0*/  IMAD.MOV.U32 R4, RZ, RZ, R14 ;  /* 0x000000ffff047224 */ /* 0x000fce00078e000e */
[----:B------:R-:W-:Y:S05]  /*2b6b0*/  WARPSYNC.COLLECTIVE R15, `(.L_x_810) ;  /* 0x000000000f087348 */ /* 0x000fea0003c00000 */
[----:B------:R0:W1:Y:S02]  /*2b6c0*/  SHFL.IDX P6, R14, R13, R12, R11 ;  /* 0x0000000c0d0e7389 */ /* 0x00006400000c000b */
[----:B01----:R-:W-:Y:S01]  /*2b6d0*/  ENDCOLLECTIVE ;  /* 0x000000000000791b */ /* 0x003fe20003800000 */
.L_x_810:
[----:B------:R-:W-:Y:S05]  /*2b6e0*/  BRA `(.L_x_811) ;  /* 0xfffffe5800647947 */ /* 0x000fea000383ffff */
.L_x_562:
[----:B0-----:R0:W1:Y:S02]  /*2b6f0*/  SYNCS.PHASECHK.TRANS64.TRYWAIT P0, [R18+URZ+0x33400], R3 ;  /* 0x03340003120075a7 */ /* 0x001064000800017f */
[----:B-1----:R-:W-:Y:S05]  /*2b700*/  @!P0 NANOSLEEP.SYNCS 0x989680 ;  /* 0x009896800000895d */ /* 0x002fea0003900000 */
[----:B------:R-:W1:Y:S02]  /*2b710*/  @!P0 SYNCS.PHASECHK.TRANS64 P0, [R18+URZ+0x33400], R3 ;  /* 0x03340003120085a7 */ /* 0x000e64000800007f */
[----:B-1----:R-:W-:Y:S05]  /*2b720*/  @!P0 BRA `(.L_x_562) ;  /* 0xfffffffc00f08947 */ /* 0x002fea000383ffff */
[----:B------:R-:W-:Y:S05]  /*2b730*/  BRA `(.L_x_812) ;  /* 0xfffffe5c00cc7947 */ /* 0x000fea000383ffff */
.L_x_574:
[----:B------:R-:W-:Y:S01]  /*2b740*/  BSSY B1, `(.L_x_813) ;  /* 0x0000008000017945 */ /* 0x000fe20003800000 */
[----:B0-----:R-:W-:Y:S01]  /*2b750*/  MOV R13, R26 ;  /* 0x0000001a000d7202 */ /* 0x001fe20000000f00 */
[----:B------:R-:W-:Y:S02]  /*2b760*/  IMAD.MOV.U32 R12, RZ, RZ, RZ ;  /* 0x000000ffff0c7224 */ /* 0x000fe400078e00ff */
[----:B------:R-:W-:Y:S02]  /*2b770*/  IMAD.MOV.U32 R11, RZ, RZ, 0x1e1f ;  /* 0x00001e1fff0b7424 */ /* 0x000fe400078e00ff */
[----:B------:R-:W-:-:S07]  /*2b780*/  IMAD.MOV.U32 R15, RZ, RZ, -0x1 ;  /* 0xffffffffff0f7424 */ /* 0x000fce00078e00ff */
[----:B------:R-:W-:Y:S05]  /*2b790*/  WARPSYNC.COLLECTIVE R15, `(.L_x_814) ;  /* 0x000000000f087348 */ /* 0x000fea0003c00000 */
[----:B------:R0:W1:Y:S02]  /*2b7a0*/  SHFL.IDX P6, R14, R13, R12, R11 ;  /* 0x0000000c0d0e7389 */ /* 0x00006400000c000b */
[----:B01----:R-:W-:Y:S01]  /*2b7b0*/  ENDCOLLECTIVE ;  /* 0x000000000000791b */ /* 0x003fe20003800000 */
.L_x_814:
[----:B------:R-:W-:Y:S05]  /*2b7c0*/  BSYNC B1 ;  /* 0x0000000000017941 */ /* 0x000fea0003800000 */
.L_x_813:
[----:B------:R-:W-:Y:S01]  /*2b7d0*/  MOV R13, R24 ;  /* 0x00000018000d7202 */ /* 0x000fe20000000f00 */
[----:B------:R-:W-:Y:S02]  /*2b7e0*/  IMAD.MOV.U32 R12, RZ, RZ, RZ ;  /* 0x000000ffff0c7224 */ /* 0x000fe400078e00ff */
[----:B------:R-:W-:Y:S02]  /*2b7f0*/  IMAD.MOV.U32 R11, RZ, RZ, 0x1e1f ;  /* 0x00001e1fff0b7424 */ /* 0x000fe400078e00ff */
[----:B------:R-:W-:Y:S02]  /*2b800*/  IMAD.MOV.U32 R15, RZ, RZ, -0x1 ;  /* 0xffffffffff0f7424 */ /* 0x000fe400078e00ff */
[----:B------:R-:W-:-:S07]  /*2b810*/  IMAD.MOV.U32 R3, RZ, RZ, R14 ;  /* 0x000000ffff037224 */ /* 0x000fce00078e000e */
[----:B------:R-:W-:Y:S05]  /*2b820*/  WARPSYNC.COLLECTIVE R15, `(.L_x_815) ;  /* 0x000000000f087348 */ /* 0x000fea0003c00000 */
[----:B------:R0:W1:Y:S02]  /*2b830*/  SHFL.IDX P6, R14, R13, R12, R11 ;  /* 0x0000000c0d0e7389 */ /* 0x00006400000c000b */
[----:B01----:R-:W-:Y:S01]  /*2b840*/  ENDCOLLECTIVE ;  /* 0x000000000000791b */ /* 0x003fe20003800000 */
.L_x_815:
[----:B------:R-:W-:Y:S01]  /*2b850*/  MOV R13, R27 ;  /* 0x0000001b000d7202 */ /* 0x000fe20000000f00 */
[----:B------:R-:W-:-:S07]  /*2b860*/  IMAD.MOV.U32 R5, RZ, RZ, R14 ;  /* 0x000000ffff057224 */ /* 0x000fce00078e000e */
[----:B------:R-:W-:Y:S05]  /*2b870*/  WARPSYNC.COLLECTIVE R15, `(.L_x_816) ;  /* 0x000000000f087348 */ /* 0x000fea0003c00000 */
[----:B------:R0:W1:Y:S02]  /*2b880*/  SHFL.IDX P6, R14, R13, R12, R11 ;  /* 0x0000000c0d0e7389 */ /* 0x00006400000c000b */
[----:B01----:R-:W-:Y:S01]  /*2b890*/  ENDCOLLECTIVE ;  /* 0x000000000000791b */ /* 0x003fe20003800000 */
.L_x_816:
[----:B------:R-:W-:Y:S02]  /*2b8a0*/  IMAD.MOV.U32 R13, RZ, RZ, R28 ;  /* 0x000000ffff0d7224 */ /* 0x000fe400078e001c */
[----:B------:R-:W-:-:S07]  /*2b8b0*/  IMAD.MOV.U32 R7, RZ, RZ, R14 ;  /* 0x000000ffff077224 */ /* 0x000fce00078e000e */
[----:B------:R-:W-:Y:S05]  /*2b8c0*/  WARPSYNC.COLLECTIVE R15, `(.L_x_817) ;  /* 0x000000000f087348 */ /* 0x000fea0003c00000 */
[----:B------:R0:W1:Y:S02]  /*2b8d0*/  SHFL.IDX P6, R14, R13, R12, R11 ;  /* 0x0000000c0d0e7389 */ /* 0x00006400000c000b */
[----:B01----:R-:W-:Y:S01]  /*2b8e0*/  ENDCOLLECTIVE ;  /* 0x000000000000791b */ /* 0x003fe20003800000 */
.L_x_817:
[----:B------:R-:W-:Y:S05]  /*2b8f0*/  BRA `(.L_x_818) ;  /* 0xfffffe8c00707947 */ /* 0x000fea000383ffff */
.L_x_578:
[----:B-1----:R1:W2:Y:S02]  /*2b900*/  SYNCS.PHASECHK.TRANS64.TRYWAIT P0, [R18+URZ+0x33400], R3 ;  /* 0x03340003120075a7 */ /* 0x0022a4000800017f */
[----:B--2---:R-:W-:Y:S05]  /*2b910*/  @!P0 NANOSLEEP.SYNCS 0x989680 ;  /* 0x009896800000895d */ /* 0x004fea0003900000 */
[----:B------:R-:W2:Y:S02]  /*2b920*/  @!P0 SYNCS.PHASECHK.TRANS64 P0, [R18+URZ+0x33400], R3 ;  /* 0x03340003120085a7 */ /* 0x000ea4000800007f */
[----:B--2---:R-:W-:Y:S05]  /*2b930*/  @!P0 BRA `(.L_x_578) ;  /* 0xfffffffc00f08947 */ /* 0x004fea000383ffff */
[----:B------:R-:W-:Y:S05]  /*2b940*/  BRA `(.L_x_819) ;  /* 0xfffffe9000807947 */ /* 0x000fea000383ffff */
.L_x_586:
[----:B-1----:R1:W2:Y:S02]  /*2b950*/  SYNCS.PHASECHK.TRANS64.TRYWAIT P1, [R0+URZ+0x33430], R3 ;  /* 0x03343003000075a7 */ /* 0x0022a4000802017f */
[----:B--2---:R-:W-:Y:S05]  /*2b960*/  @!P1 NANOSLEEP.SYNCS 0x989680 ;  /* 0x009896800000995d */ /* 0x004fea0003900000 */
[----:B------:R-:W2:Y:S02]  /*2b970*/  @!P1 SYNCS.PHASECHK.TRANS64 P1, [R0+URZ+0x33430], R3 ;  /* 0x03343003000095a7 */ /* 0x000ea4000802007f */
[----:B--2---:R-:W-:Y:S05]  /*2b980*/  @!P1 BRA `(.L_x_586) ;  /* 0xfffffffc00f09947 */ /* 0x004fea000383ffff */
[----:B------:R-:W-:Y:S05]  /*2b990*/  BRA `(.L_x_585) ;  /* 0xfffffec000d07947 */ /* 0x000fea000383ffff */
.L_x_593:
[----:B--2---:R2:W3:Y:S02]  /*2b9a0*/  SYNCS.PHASECHK.TRANS64.TRYWAIT P2, [R5+URZ+0x33430], R4 ;  /* 0x03343004050075a7 */ /* 0x0044e4000804017f */
[----:B---3--:R-:W-:Y:S05]  /*2b9b0*/  @!P2 NANOSLEEP.SYNCS 0x989680 ;  /* 0x009896800000a95d */ /* 0x008fea0003900000 */
[----:B------:R-:W3:Y:S02]  /*2b9c0*/  @!P2 SYNCS.PHASECHK.TRANS64 P2, [R5+URZ+0x33430], R4 ;  /* 0x033430040500a5a7 */ /* 0x000ee4000804007f */
[----:B---3--:R-:W-:Y:S05]  /*2b9d0*/  @!P2 BRA `(.L_x_593) ;  /* 0xfffffffc00f0a947 */ /* 0x008fea000383ffff */
[----:B------:R-:W-:Y:S05]  /*2b9e0*/  BRA `(.L_x_592) ;  /* 0xfffffefc00a87947 */ /* 0x000fea000383ffff */
.L_x_597:
[----:B-1----:R1:W2:Y:S02]  /*2b9f0*/  SYNCS.PHASECHK.TRANS64.TRYWAIT P1, [R4+URZ+0x33450], R3 ;  /* 0x03345003040075a7 */ /* 0x0022a4000802017f */
[----:B--2---:R-:W-:Y:S05]  /*2ba00*/  @!P1 NANOSLEEP.SYNCS 0x989680 ;  /* 0x009896800000995d */ /* 0x004fea0003900000 */
[----:B------:R-:W2:Y:S02]  /*2ba10*/  @!P1 SYNCS.PHASECHK.TRANS64 P1, [R4+URZ+0x33450], R3 ;  /* 0x03345003040095a7 */ /* 0x000ea4000802007f */
[----:B--2---:R-:W-:Y:S05]  /*2ba20*/  @!P1 BRA `(.L_x_597) ;  /* 0xfffffffc00f09947 */ /* 0x004fea000383ffff */
[----:B------:R-:W-:Y:S05]  /*2ba30*/  BRA `(.L_x_594) ;  /* 0xffffff0c00e87947 */ /* 0x000fea000383ffff */
.L_x_604:
[----:B-1----:R1:W2:Y:S02]  /*2ba40*/  SYNCS.PHASECHK.TRANS64.TRYWAIT P1, [R13+URZ+0x33450], R0 ;  /* 0x033450000d0075a7 */ /* 0x0022a4000802017f */
[----:B--2---:R-:W-:Y:S05]  /*2ba50*/  @!P1 NANOSLEEP.SYNCS 0x989680 ;  /* 0x009896800000995d */ /* 0x004fea0003900000 */
[----:B------:R-:W2:Y:S02]  /*2ba60*/  @!P1 SYNCS.PHASECHK.TRANS64 P1, [R13+URZ+0x33450], R0 ;  /* 0x033450000d0095a7 */ /* 0x000ea4000802007f */
[----:B--2---:R-:W-:Y:S05]  /*2ba70*/  @!P1 BRA `(.L_x_604) ;  /* 0xfffffffc00f09947 */ /* 0x004fea000383ffff */
[----:B------:R-:W-:Y:S05]  /*2ba80*/  BRA `(.L_x_603) ;  /* 0xffffff3000847947 */ /* 0x000fea000383ffff */
.L_x_608:
[----:B------:R-:W-:Y:S01]  /*2ba90*/  SEL R27, R12, R37, P0 ;  /* 0x000000250c1b7207 */ /* 0x000fe20000000000 */
[----:B------:R-:W-:Y:S01]  /*2baa0*/  IMAD.MOV.U32 R11, RZ, RZ, 0x1c1f ;  /* 0x00001c1fff0b7424 */ /* 0x000fe200078e00ff */
[----:B------:R-:W-:Y:S01]  /*2bab0*/  SEL R32, R37, R12, P0 ;  /* 0x0000000c25207207 */ /* 0x000fe20000000000 */
[----:B------:R-:W-:Y:S01]  /*2bac0*/  IMAD.MOV.U32 R12, RZ, RZ, R0 ;  /* 0x000000ffff0c7224 */ /* 0x000fe200078e0000 */
[----:B------:R-:W-:Y:S02]  /*2bad0*/  MOV R15, 0xffffffff ;  /* 0xffffffff000f7802 */ /* 0x000fe40000000f00 */
[----:B------:R-:W-:Y:S02]  /*2bae0*/  SEL R7, R25, R122, P0 ;  /* 0x0000007a19077207 */ /* 0x000fe40000000000 */
[----:B------:R-:W-:-:S07]  /*2baf0*/  SEL R9, R24, R41, P0 ;  /* 0x0000002918097207 */ /* 0x000fce0000000000 */
[----:B01----:R-:W-:Y:S05]  /*2bb00*/  WARPSYNC.COLLECTIVE R15, `(.L_x_820) ;  /* 0x000000000f087348 */ /* 0x003fea0003c00000 */
[----:B------:R2:W3:Y:S02]  /*2bb10*/  SHFL.IDX P6, R14, R13, R12, R11 ;  /* 0x0000000c0d0e7389 */ /* 0x0004e400000c000b */
[----:B0123--:R-:W-:Y:S01]  /*2bb20*/  ENDCOLLECTIVE ;  /* 0x000000000000791b */ /* 0x00ffe20003800000 */
.L_x_820:
[----:B------:R-:W-:Y:S02]  /*2bb30*/  SEL R20, R41, R24, P0 ;  /* 0x0000001829147207 */ /* 0x000fe40000000000 */
[----:B------:R-:W-:Y:S02]  /*2bb40*/  SEL R41, R54, R5, P0 ;  /* 0x0000000536297207 */ /* 0x000fe40000000000 */
[----:B------:R-:W-:Y:S02]  /*2bb50*/  SEL R54, R5, R54, P0 ;  /* 0x0000003605367207 */ /* 0x000fe40000000000 */
[----:B------:R-:W-:Y:S02]  /*2bb60*/  SEL R8, R122, R25, P0 ;  /* 0x000000197a087207 */ /* 0x000fe40000000000 */
[----:B------:R-:W-:Y:S02]  /*2bb70*/  SEL R21, R124, R35, P0 ;  /* 0x000000237c157207 */ /* 0x000fe40000000000 */
[----:B------:R-:W-:-:S02]  /*2bb80*/  SEL R24, R35, R124, P0 ;  /* 0x0000007c23187207 */ /* 0x000fc40000000000 */
[----:B------:R-:W-:Y:S01]  /*2bb90*/  SEL R25, R49, R36, P0 ;  /* 0x0000002431197207 */ /* 0x000fe20000000000 */
[----:B------:R-:W-:Y:S01]  /*2bba0*/  IMAD.MOV.U32 R13, RZ, RZ, R2 ;  /* 0x000000ffff0d7224 */ /* 0x000fe200078e0002 */
[----:B------:R-:W-:Y:S01]  /*2bbb0*/  SEL R28, R36, R49, P0 ;  /* 0x00000031241c7207 */ /* 0x000fe20000000000 */
[----:B------:R-:W-:Y:S01]  /*2bbc0*/  IMAD.MOV.U32 R12, RZ, RZ, R3 ;  /* 0x000000ffff0c7224 */ /* 0x000fe200078e0003 */
[----:B------:R-:W-:Y:S02]  /*2bbd0*/  SEL R31, R57, R44, P0 ;  /* 0x0000002c391f7207 */ /* 0x000fe40000000000 */
[----:B------:R-:W-:Y:S02]  /*2bbe0*/  SEL R42, R44, R57, P0 ;  /* 0x000000392c2a7207 */ /* 0x000fe40000000000 */
[----:B------:R-:W-:Y:S02]  /*2bbf0*/  SEL R33, R48, R95, P0 ;  /* 0x0000005f30217207 */ /* 0x000fe40000000000 */
[----:B------:R-:W-:Y:S01]  /*2bc00*/  SEL R44, R95, R48, P0 ;  /* 0x000000305f2c7207 */ /* 0x000fe20000000000 */
[----:B------:R-:W-:Y:S01]  /*2bc10*/  IMAD.MOV.U32 R6, RZ, RZ, R14 ;  /* 0x000000ffff067224 */ /* 0x000fe200078e000e */
[----:B------:R-:W-:-:S07]  /*2bc20*/  SEL R37, R43, R72, P0 ;  /* 0x000000482b257207 */ /* 0x000fce0000000000 */
[----:B------:R-:W-:Y:S05]  /*2bc30*/  WARPSYNC.COLLECTIVE R15, `(.L_x_821) ;  /* 0x000000000f087348 */ /* 0x000fea0003c00000 */
[----:B------:R0:W1:Y:S02]  /*2bc40*/  SHFL.IDX P6, R14, R13, R12, R11 ;  /* 0x0000000c0d0e7389 */ /* 0x00006400000c000b */
[----:B01----:R-:W-:Y:S01]  /*2bc50*/  ENDCOLLECTIVE ;  /* 0x000000000000791b */ /* 0x003fe20003800000 */
.L_x_821:
        /* <DEDUP_REMOVED lines=8> */
[----:B------:R-:W-:Y:S02]  /*2bce0*/  MOV R13, R7 ;  /* 0x00000007000d7202 */ /* 0x000fe40000000f00 */
        /* <DEDUP_REMOVED lines=9> */
.L_x_822:
        /* <DEDUP_REMOVED lines=19> */
.L_x_823:
[----:B------:R-:W-:Y:S02]  /*2beb0*/  SEL R63, R78, R93, P0 ;  /* 0x0000005d4e3f7207 */ /* 0x000fe40000000000 */
[----:B------:R-:W-:Y:S02]  /*2bec0*/  SEL R78, R93, R78, P0 ;  /* 0x0000004e5d4e7207 */ /* 0x000fe40000000000 */
[----:B------:R-:W-:Y:S02]  /*2bed0*/  SEL R65, R80, R119, P0 ;  /* 0x0000007750417207 */ /* 0x000fe40000000000 */
[----:B------:R-:W-:Y:S02]  /*2bee0*/  SEL R80, R119, R80, P0 ;  /* 0x0000005077507207 */ /* 0x000fe40000000000 */
[----:B------:R-:W-:Y:S02]  /*2bef0*/  SEL R4, R6, R5, P0 ;  /* 0x0000000506047207 */ /* 0x000fe40000000000 */
[----:B------:R-:W-:Y:S01]  /*2bf00*/  SEL R6, R5, R6, P0 ;  /* 0x0000000605067207 */ /* 0x000fe20000000000 */
[----:B------:R-:W-:-:S02]  /*2bf10*/  IMAD.MOV.U32 R13, RZ, RZ, R9 ;  /* 0x000000ffff0d7224 */ /* 0x000fc400078e0009 */
[----:B------:R-:W-:Y:S01]  /*2bf20*/  IMAD.MOV.U32 R12, RZ, RZ, R0 ;  /* 0x000000ffff0c7224 */ /* 0x000fe200078e0000 */
[----:B------:R-:W-:-:S07]  /*2bf30*/  MOV R7, R14 ;  /* 0x0000000e00077202 */ /* 0x000fce0000000f00 */
[----:B------:R-:W-:Y:S05]  /*2bf40*/  WARPSYNC.COLLECTIVE R15, `(.L_x_824) ;  /* 0x000000000f087348 */ /* 0x000fea0003c00000 */
[----:B------:R0:W1:Y:S02]  /*2bf50*/  SHFL.IDX P6, R14, R13, R12, R11 ;  /* 0x0000000c0d0e7389 */ /* 0x00006400000c000b */
[----:B01----:R-:W-:Y:S01]  /*2bf60*/  ENDCOLLECTIVE ;  /* 0x000000000000791b */ /* 0x003fe20003800000 */
.L_x_824:
[----:B------:R-:W-:Y:S02]  /*2bf70*/  SEL R8, R10, R7, P0 ;  /* 0x000000070a087207 */ /* 0x000fe40000000000 */
[----:B------:R-:W-:Y:S01]  /*2bf80*/  SEL R10, R7, R10, P0 ;  /* 0x0000000a070a7207 */ /* 0x000fe20000000000 */
[----:B------:R-:W-:Y:S01]  /*2bf90*/  IMAD.MOV.U32 R13, RZ, RZ, R20 ;  /* 0x000000ffff0d7224 */ /* 0x000fe200078e0014 */
[----:B------:R-:W-:Y:S01]  /*2bfa0*/  MOV R12, R3 ;  /* 0x00000003000c7202 */ /* 0x000fe20000000f00 */
[----:B------:R-:W-:-:S07]  /*2bfb0*/  IMAD.MOV.U32 R26, RZ, RZ, R14 ;  /* 0x000000ffff1a7224 */ /* 0x000fce00078e000e */
[----:B------:R-:W-:Y:S05]  /*2bfc0*/  WARPSYNC.COLLECTIVE R15, `(.L_x_825) ;  /* 0x000000000f087348 */ /* 0x000fea0003c00000 */
[----:B------:R0:W1:Y:S02]  /*2bfd0*/  SHFL.IDX P6, R14, R13, R12, R11 ;  /* 0x0000000c0d0e7389 */ /* 0x00006400000c000b */
[----:B01----:R-:W-:Y:S01]  /*2bfe0*/  ENDCOLLECTIVE ;  /* 0x000000000000791b */ /* 0x003fe20003800000 */
.L_x_825:
[----:B------:R-:W-:Y:S02]  /*2bff0*/  IMAD.MOV.U32 R13, RZ, RZ, R21 ;  /* 0x000000ffff0d7224 */ /* 0x000fe400078e0015 */
[----:B------:R-:W-:Y:S02]  /*2c000*/  IMAD.MOV.U32 R12, RZ, RZ, R0 ;  /* 0x000000ffff0c7224 */ /* 0x000fe400078e0000 */
[----:B------:R-:W-:-:S07]  /*2c010*/  IMAD.MOV.U32 R9, RZ, RZ, R14 ;  /* 0x000000ffff097224 */ /* 0x000fce00078e000e */
[----:B------:R-:W-:Y:S05]  /*2c020*/  WARPSYNC.COLLECTIVE R15, `(.L_x_826) ;  /* 0x000000000f087348 */ /* 0x000fea0003c00000 */
[----:B------:R0:W1:Y:S02]  /*2c030*/  SHFL.IDX P6, R14, R13, R12, R11 ;  /* 0x0000000c0d0e7389 */ /* 0x00006400000c000b */
[----:B01----:R-:W-:Y:S01]  /*2c040*/  ENDCOLLECTIVE ;  /* 0x000000000000791b */ /* 0x003fe20003800000 */
.L_x_826:
[----:B------:R-:W-:Y:S01]  /*2c050*/  MOV R13, R24 ;  /* 0x00000018000d7202 */ /* 0x000fe20000000f00 */
[----:B------:R-:W-:Y:S01]  /*2c060*/  IMAD.MOV.U32 R12, RZ, RZ, R3 ;  /* 0x000000ffff0c7224 */ /* 0x000fe200078e0003 */
[----:B------:R-:W-:Y:S02]  /*2c070*/  SEL R24, R26, R9, P0 ;  /* 0x000000091a187207 */ /* 0x000fe40000000000 */
[----:B------:R-:W-:Y:S01]  /*2c080*/  SEL R26, R9, R26, P0 ;  /* 0x0000001a091a7207 */ /* 0x000fe20000000000 */
[----:B------:R-:W-:-:S07]  /*2c090*/  IMAD.MOV.U32 R30, RZ, RZ, R14 ;  /* 0x000000ffff1e7224 */ /* 0x000fce00078e000e */
[----:B------:R-:W-:Y:S05]  /*2c0a0*/  WARPSYNC.COLLECTIVE R15, `(.L_x_827) ;  /* 0x000000000f087348 */ /* 0x000fea0003c00000 */
[----:B------:R0:W1:Y:S02]  /*2c0b0*/  SHFL.IDX P6, R14, R13, R12, R11 ;  /* 0x0000000c0d0e7389 */ /* 0x00006400000c000b */
[----:B01----:R-:W-:Y:S01]  /*2c0c0*/  ENDCOLLECTIVE ;  /* 0x000000000000791b */ /* 0x003fe20003800000 */
.L_x_827:
[----:B------:R-:W-:Y:S02]  /*2c0d0*/  IMAD.MOV.U32 R13, RZ, RZ, R25 ;  /* 0x000000ffff0d7224 */ /* 0x000fe400078e0019 */
[----:B------:R-:W-:Y:S02]  /*2c0e0*/  IMAD.MOV.U32 R12, RZ, RZ, R0 ;  /* 0x000000ffff0c7224 */ /* 0x000fe400078e0000 */
[----:B------:R-:W-:-:S07]  /*2c0f0*/  IMAD.MOV.U32 R21, RZ, RZ, R14 ;  /* 0x000000ffff157224 */ /* 0x000fce00078e000e */
[----:B------:R-:W-:Y:S05]  /*2c100*/  WARPSYNC.COLLECTIVE R15, `(.L_x_828) ;  /* 0x000000000f087348 */ /* 0x000fea0003c00000 */
[----:B------:R0:W1:Y:S02]  /*2c110*/  SHFL.IDX P6, R14, R13, R12, R11 ;  /* 0x0000000c0d0e7389 */ /* 0x00006400000c000b */
[----:B01----:R-:W-:Y:S01]  /*2c120*/  ENDCOLLECTIVE ;  /* 0x000000000000791b */ /* 0x003fe20003800000 */
.L_x_828:
[----:B------:R-:W-:Y:S01]  /*2c130*/  IMAD.MOV.U32 R13, RZ, RZ, R28 ;  /* 0x000000ffff0d7224 */ /* 0x000fe200078e001c */
[----:B------:R-:W-:Y:S01]  /*2c140*/  SEL R28, R30, R21, P0 ;  /* 0x000000151e1c7207 */ /* 0x000fe20000000000 */
[----:B------:R-:W-:Y:S01]  /*2c150*/  IMAD.MOV.U32 R12, RZ, RZ, R3 ;  /* 0x000000ffff0c7224 */ /* 0x000fe200078e0003 */
[----:B------:R-:W-:Y:S02]  /*2c160*/  SEL R30, R21, R30, P0 ;  /* 0x0000001e151e7207 */ /* 0x000fe40000000000 */
[----:B------:R-:W-:-:S07]  /*2c170*/  MOV R34, R14 ;  /* 0x0000000e00227202 */ /* 0x000fce0000000f00 */
[----:B------:R-:W-:Y:S05]  /*2c180*/  WARPSYNC.COLLECTIVE R15, `(.L_x_829) ;  /* 0x000000000f087348 */ /* 0x000fea0003c00000 */
[----:B------:R0:W1:Y:S02]  /*2c190*/  SHFL.IDX P6, R14, R13, R12, R11 ;  /* 0x0000000c0d0e7389 */ /* 0x00006400000c000b */
[----:B01----:R-:W-:Y:S01]  /*2c1a0*/  ENDCOLLECTIVE ;  /* 0x000000000000791b */ /* 0x003fe20003800000 */
.L_x_829:
[----:B------:R-:W-:Y:S01]  /*2c1b0*/  IMAD.MOV.U32 R13, RZ, RZ, R27 ;  /* 0x000000ffff0d7224 */ /* 0x000fe200078e001b */
[----:B------:R-:W-:Y:S01]  /*2c1c0*/  MOV R12, R0 ;  /* 0x00000000000c7202 */ /* 0x000fe20000000f00 */
[----:B------:R-:W-:-:S07]  /*2c1d0*/  IMAD.MOV.U32 R25, RZ, RZ, R14 ;  /* 0x000000ffff197224 */ /* 0x000fce00078e000e */
[----:B------:R-:W-:Y:S05]  /*2c1e0*/  WARPSYNC.COLLECTIVE R15, `(.L_x_830) ;  /* 0x000000000f087348 */ /* 0x000fea0003c00000 */
[----:B------:R0:W1:Y:S02]  /*2c1f0*/  SHFL.IDX P6, R14, R13, R12, R11 ;  /* 0x0000000c0d0e7389 */ /* 0x00006400000c000b */
[----:B01----:R-:W-:Y:S01]  /*2c200*/  ENDCOLLECTIVE ;  /* 0x000000000000791b */ /* 0x003fe20003800000 */
.L_x_830:
[----:B------:R-:W-:Y:S01]  /*2c210*/  IMAD.MOV.U32 R13, RZ, RZ, R32 ;  /* 0x000000ffff0d7224 */ /* 0x000fe200078e0020 */
[----:B------:R-:W-:Y:S01]  /*2c220*/  SEL R32, R34, R25, P0 ;  /* 0x0000001922207207 */ /* 0x000fe20000000000 */
[----:B------:R-:W-:Y:S01]  /*2c230*/  IMAD.MOV.U32 R12, RZ, RZ, R3 ;  /* 0x000000ffff0c7224 */ /* 0x000fe200078e0003 */
[----:B------:R-:W-:Y:S01]  /*2c240*/  SEL R34, R25, R34, P0 ;  /* 0x0000002219227207 */ /* 0x000fe20000000000 */
[----:B------:R-:W-:-:S07]  /*2c250*/  IMAD.MOV.U32 R38, RZ, RZ, R14 ;  /* 0x000000ffff267224 */ /* 0x000fce00078e000e */
[----:B------:R-:W-:Y:S05]  /*2c260*/  WARPSYNC.COLLECTIVE R15, `(.L_x_831) ;  /* 0x000000000f087348 */ /* 0x000fea0003c00000 */
[----:B------:R0:W1:Y:S02]  /*2c270*/  SHFL.IDX P6, R14, R13, R12, R11 ;  /* 0x0000000c0d0e7389 */ /* 0x00006400000c000b */
[----:B01----:R-:W-:Y:S01]  /*2c280*/  ENDCOLLECTIVE ;  /* 0x000000000000791b */ /* 0x003fe20003800000 */
.L_x_831:
[----:B------:R-:W-:Y:S01]  /*2c290*/  MOV R13, R29 ;  /* 0x0000001d000d7202 */ /* 0x000fe20000000f00 */
[----:B------:R-:W-:Y:S02]  /*2c2a0*/  IMAD.MOV.U32 R12, RZ, RZ, R0 ;  /* 0x000000ffff0c7224 */ /* 0x000fe400078e0000 */
[----:B------:R-:W-:-:S07]  /*2c2b0*/  IMAD.MOV.U32 R27, RZ, RZ, R14 ;  /* 0x000000ffff1b7224 */ /* 0x000fce00078e000e */
[----:B------:R-:W-:Y:S05]  /*2c2c0*/  WARPSYNC.COLLECTIVE R15, `(.L_x_832) ;  /* 0x000000000f087348 */ /* 0x000fea0003c00000 */
[----:B------:R0:W1:Y:S02]  /*2c2d0*/  SHFL.IDX P6, R14, R13, R12, R11 ;  /* 0x0000000c0d0e7389 */ /* 0x00006400000c000b */
[----:B01----:R-:W-:Y:S01]  /*2c2e0*/  ENDCOLLECTIVE ;  /* 0x000000000000791b */ /* 0x003fe20003800000 */
.L_x_832:
        /* <DEDUP_REMOVED lines=8> */
.L_x_833:
[----:B------:R-:W-:Y:S02]  /*2c370*/  IMAD.MOV.U32 R13, RZ, RZ, R31 ;  /* 0x000000ffff0d7224 */ /* 0x000fe400078e001f */
[----:B------:R-:W-:Y:S01]  /*2c380*/  IMAD.MOV.U32 R12, RZ, RZ, R0 ;  /* 0x000000ffff0c7224 */ /* 0x000fe200078e0000 */
[----:B------:R-:W-:-:S07]  /*2c390*/  MOV R40, R14 ;  /* 0x0000000e00287202 */ /* 0x000fce0000000f00 */
[----:B------:R-:W-:Y:S05]  /*2c3a0*/  WARPSYNC.COLLECTIVE R15, `(.L_x_834) ;  /* 0x000000000f087348 */ /* 0x000fea0003c00000 */
[----:B------:R0:W1:Y:S02]  /*2c3b0*/  SHFL.IDX P6, R14, R13, R12, R11 ;  /* 0x0000000c0d0e7389 */ /* 0x00006400000c000b */
[----:B01----:R-:W-:Y:S01]  /*2c3c0*/  ENDCOLLECTIVE ;  /* 0x000000000000791b */ /* 0x003fe20003800000 */
.L_x_834:
[----:B------:R-:W-:Y:S01]  /*2c3d0*/  IMAD.MOV.U32 R13, RZ, RZ, R42 ;  /* 0x000000ffff0d7224 */ /* 0x000fe200078e002a */
[----:B------:R-:W-:Y:S01]  /*2c3e0*/  MOV R12, R3 ;  /* 0x00000003000c7202 */ /* 0x000fe20000000f00 */
[----:B------:R-:W-:-:S07]  /*2c3f0*/  IMAD.MOV.U32 R31, RZ, RZ, R14 ;  /* 0x000000ffff1f7224 */ /* 0x000fce00078e000e */
[----:B------:R-:W-:Y:S05]  /*2c400*/  WARPSYNC.COLLECTIVE R15, `(.L_x_835) ;  /* 0x000000000f087348 */ /* 0x000fea0003c00000 */
[----:B------:R0:W1:Y:S02]  /*2c410*/  SHFL.IDX P6, R14, R13, R12, R11 ;  /* 0x0000000c0d0e7389 */ /* 0x00006400000c000b */
[----:B01----:R-:W-:Y:S01]  /*2c420*/  ENDCOLLECTIVE ;  /* 0x000000000000791b */ /* 0x003fe20003800000 */
.L_x_835:
[----:B------:R-:W-:Y:S02]  /*2c430*/  IMAD.MOV.U32 R13, RZ, RZ, R33 ;  /* 0x000000ffff0d7224 */ /* 0x000fe400078e0021 */
[----:B------:R-:W-:Y:S02]  /*2c440*/  IMAD.MOV.U32 R12, RZ, RZ, R0 ;  /* 0x000000ffff0c7224 */ /* 0x000fe400078e0000 */
[----:B------:R-:W-:-:S07]  /*2c450*/  IMAD.MOV.U32 R42, RZ, RZ, R14 ;  /* 0x000000ffff2a7224 */ /* 0x000fce00078e000e */
[----:B------:R-:W-:Y:S05]  /*2c460*/  WARPSYNC.COLLECTIVE R15, `(.L_x_836) ;  /* 0x000000000f087348 */ /* 0x000fea0003c00000 */
[----:B------:R0:W1:Y:S02]  /*2c470*/  SHFL.IDX P6, R14, R13, R12, R11 ;  /* 0x0000000c0d0e7389 */ /* 0x00006400000c000b */
[----:B01----:R-:W-:Y:S01]  /*2c480*/  ENDCOLLECTIVE ;  /* 0x000000000000791b */ /* 0x003fe20003800000 */
.L_x_836:
[----:B------:R-:W-:Y:S01]  /*2c490*/  MOV R13, R44 ;  /* 0x0000002c000d7202 */ /* 0x000fe20000000f00 */
[----:B------:R-:W-:Y:S02]  /*2c4a0*/  IMAD.MOV.U32 R12, RZ, RZ, R3 ;  /* 0x000000ffff0c7224 */ /* 0x000fe400078e0003 */
[----:B------:R-:W-:-:S07]  /*2c4b0*/  IMAD.MOV.U32 R33, RZ, RZ, R14 ;  /* 0x000000ffff217224 */ /* 0x000fce00078e000e */
[----:B------:R-:W-:Y:S05]  /*2c4c0*/  WARPSYNC.COLLECTIVE R15, `(.L_x_837) ;  /* 0x000000000f087348 */ /* 0x000fea0003c00000 */
[----:B------:R0:W1:Y:S02]  /*2c4d0*/  SHFL.IDX P6, R14, R13, R12, R11 ;  /* 0x0000000c0d0e7389 */ /* 0x00006400000c000b */
[----:B01----:R-:W-:Y:S01]  /*2c4e0*/  ENDCOLLECTIVE ;  /* 0x000000000000791b */ /* 0x003fe20003800000 */
.L_x_837:
[----:B------:R-:W-:Y:S02]  /*2c4f0*/  IMAD.MOV.U32 R13, RZ, RZ, R35 ;  /* 0x000000ffff0d7224 */ /* 0x000fe400078e0023 */
[----:B------:R-:W-:Y:S02]  /*2c500*/  IMAD.MOV.U32 R12, RZ, RZ, R0 ;  /* 0x000000ffff0c7224 */ /* 0x000fe400078e0000 */
[----:B------:R-:W-:-:S07]  /*2c510*/  IMAD.MOV.U32 R44, RZ, RZ, R14 ;  /* 0x000000ffff2c7224 */ /* 0x000fce00078e000e */
[----:B------:R-:W-:Y:S05]  /*2c520*/  WARPSYNC.COLLECTIVE R15, `(.L_x_838) ;  /* 0x000000000f087348 */ /* 0x000fea0003c00000 */
[----:B------:R0:W1:Y:S02]  /*2c530*/  SHFL.IDX P6, R14, R13, R12, R11 ;  /* 0x0000000c0d0e7389 */ /* 0x00006400000c000b */
[----:B01----:R-:W-:Y:S01]  /*2c540*/  ENDCOLLECTIVE ;  /* 0x000000000000791b */ /* 0x003fe20003800000 */
.L_x_838:
[----:B------:R-:W-:Y:S02]  /*2c550*/  IMAD.MOV.U32 R13, RZ, RZ, R46 ;  /* 0x000000ffff0d7224 */ /* 0x000fe400078e002e */
[----:B------:R-:W-:Y:S01]  /*2c560*/  IMAD.MOV.U32 R12, RZ, RZ, R3 ;  /* 0x000000ffff0c7224 */ /* 0x000fe200078e0003 */
[----:B------:R-:W-:-:S07]  /*2c570*/  MOV R35, R14 ;  /* 0x0000000e00237202 */ /* 0x000fce0000000f00 */
[----:B------:R-:W-:Y:S05]  /*2c580*/  WARPSYNC.COLLECTIVE R15, `(.L_x_839) ;  /* 0x000000000f087348 */ /* 0x000fea0003c00000 */
[----:B------:R0:W1:Y:S02]  /*2c590*/  SHFL.IDX P6, R14, R13, R12, R11 ;  /* 0x0000000c0d0e7389 */ /* 0x00006400000c000b */
[----:B01----:R-:W-:Y:S01]  /*2c5a0*/  ENDCOLLECTIVE ;  /* 0x000000000000791b */ /* 0x003fe20003800000 */
.L_x_839:
[----:B------:R-:W-:Y:S01]  /*2c5b0*/  IMAD.MOV.U32 R13, RZ, RZ, R37 ;  /* 0x000000ffff0d7224 */ /* 0x000fe200078e0025 */
[----:B------:R-:W-:Y:S01]  /*2c5c0*/  MOV R12, R0 ;  /* 0x00000000000c7202 */ /* 0x000fe20000000f00 */
[----:B------:R-:W-:-:S07]  /*2c5d0*/  IMAD.MOV.U32 R46, RZ, RZ, R14 ;  /* 0x000000ffff2e7224 */ /* 0x000fce00078e000e */
[----:B------:R-:W-:Y:S05]  /*2c5e0*/  WARPSYNC.COLLECTIVE R15, `(.L_x_840) ;  /* 0x000000000f087348 */ /* 0x000fea0003c00000 */
[----:B------:R0:W1:Y:S02]  /*2c5f0*/  SHFL.IDX P6, R14, R13, R12, R11 ;  /* 0x0000000c0d0e7389 */ /* 0x00006400000c000b */
[----:B01----:R-:W-:Y:S01]  /*2c600*/  ENDCOLLECTIVE ;  /* 0x000000000000791b */ /* 0x003fe20003800000 */
.L_x_840:
[----:B------:R-:W-:Y:S01]  /*2c610*/  IMAD.MOV.U32 R13, RZ, RZ, R48 ;  /* 0x000000ffff0d7224 */ /* 0x000fe200078e0030 */
[----:B------:R-:W-:Y:S01]  /*2c620*/  SEL R48, R33, R44, P0 ;  /* 0x0000002c21307207 */ /* 0x000fe20000000000 */
[----:B------:R-:W-:Y:S02]  /*2c630*/  IMAD.MOV.U32 R12, RZ, RZ, R3 ;  /* 0x000000ffff0c7224 */ /* 0x000fe400078e0003 */
[----:B------:R-:W-:-:S07]  /*2c640*/  IMAD.MOV.U32 R37, RZ, RZ, R14 ;  /* 0x000000ffff257224 */ /* 0x000fce00078e000e */
[----:B------:R-:W-:Y:S05]  /*2c650*/  WARPSYNC.COLLECTIVE R15, `(.L_x_841) ;  /* 0x000000000f087348 */ /* 0x000fea0003c00000 */
[----:B------:R0:W1:Y:S02]  /*2c660*/  SHFL.IDX P6, R14, R13, R12, R11 ;  /* 0x0000000c0d0e7389 */ /* 0x00006400000c000b */
[----:B01----:R-:W-:Y:S01]  /*2c670*/  ENDCOLLECTIVE ;  /* 0x000000000000791b */ /* 0x003fe20003800000 */
.L_x_841:
[----:B------:R-:W-:Y:S01]  /*2c680*/  MOV R13, R39 ;  /* 0x00000027000d7202 */ /* 0x000fe20000000f00 */
[----:B------:R-:W-:Y:S02]  /*2c690*/  IMAD.MOV.U32 R12, RZ, RZ, R0 ;  /* 0x000000ffff0c7224 */ /* 0x000fe400078e0000 */
[----:B------:R-:W-:-:S07]  /*2c6a0*/  IMAD.MOV.U32 R58, RZ, RZ, R14 ;  /* 0x000000ffff3a7224 */ /* 0x000fce00078e000e */
[----:B------:R-:W-:Y:S05]  /*2c6b0*/  WARPSYNC.COLLECTIVE R15, `(.L_x_842) ;  /* 0x000000000f087348 */ /* 0x000fea0003c00000 */
[----:B------:R0:W1:Y:S02]  /*2c6c0*/  SHFL.IDX P6, R14, R13, R12, R11 ;  /* 0x0000000c0d0e7389 */ /* 0x00006400000c000b */
[----:B01----:R-:W-:Y:S01]  /*2c6d0*/  ENDCOLLECTIVE ;  /* 0x000000000000791b */ /* 0x003fe20003800000 */
.L_x_842:
[----:B------:R-:W-:Y:S01]  /*2c6e0*/  IMAD.MOV.U32 R13, RZ, RZ, R50 ;  /* 0x000000ffff0d7224 */ /* 0x000fe200078e0032 */
[----:B------:R-:W-:Y:S01]  /*2c6f0*/  SEL R50, R44, R33, P0 ;  /* 0x000000212c327207 */ /* 0x000fe20000000000 */
[----:B------:R-:W-:Y:S01]  /*2c700*/  IMAD.MOV.U32 R12, RZ, RZ, R3 ;  /* 0x000000ffff0c7224 */ /* 0x000fe200078e0003 */
[----:B------:R-:W-:Y:S02]  /*2c710*/  SEL R44, R35, R46, P0 ;  /* 0x0000002e232c7207 */ /* 0x000fe40000000000 */
[----:B------:R-:W-:Y:S01]  /*2c720*/  SEL R46, R46, R35, P0 ;  /* 0x000000232e2e7207 */ /* 0x000fe20000000000 */
[----:B------:R-:W-:-:S07]  /*2c730*/  IMAD.MOV.U32 R62, RZ, RZ, R14 ;  /* 0x000000ffff3e7224 */ /* 0x000fce00078e000e */
[----:B------:R-:W-:Y:S05]  /*2c740*/  WARPSYNC.COLLECTIVE R15, `(.L_x_843) ;  /* 0x000000000f087348 */ /* 0x000fea0003c00000 */
[----:B------:R0:W1:Y:S02]  /*2c750*/  SHFL.IDX P6, R14, R13, R12, R11 ;  /* 0x0000000c0d0e7389 */ /* 0x00006400000c000b */
[----:B01----:R-:W-:Y:S01]  /*2c760*/  ENDCOLLECTIVE ;  /* 0x000000000000791b */ /* 0x003fe20003800000 */
.L_x_843:
[----:B------:R-:W-:Y:S02]  /*2c770*/  IMAD.MOV.U32 R13, RZ, RZ, R41 ;  /* 0x000000ffff0d7224 */ /* 0x000fe400078e0029 */
[----:B------:R-:W-:Y:S01]  /*2c780*/  IMAD.MOV.U32 R12, RZ, RZ, R0 ;  /* 0x000000ffff0c7224 */ /* 0x000fe200078e0000 */
[----:B------:R-:W-:-:S07]  /*2c790*/  MOV R39, R14 ;  /* 0x0000000e00277202 */ /* 0x000fce0000000f00 */
[----:B------:R-:W-:Y:S05]  /*2c7a0*/  WARPSYNC.COLLECTIVE R15, `(.L_x_844) ;  /* 0x000000000f087348 */ /* 0x000fea0003c00000 */
[----:B------:R0:W1:Y:S02]  /*2c7b0*/  SHFL.IDX P6, R14, R13, R12, R11 ;  /* 0x0000000c0d0e7389 */ /* 0x00006400000c000b */
[----:B01----:R-:W-:Y:S01]  /*2c7c0*/  ENDCOLLECTIVE ;  /* 0x000000000000791b */ /* 0x003fe20003800000 */
.L_x_844:
[----:B------:R-:W-:Y:S01]  /*2c7d0*/  IMAD.MOV.U32 R13, RZ, RZ, R54 ;  /* 0x000000ffff0d7224 */ /* 0x000fe200078e0036 */
[----:B------:R-:W-:Y:S01]  /*2c7e0*/  MOV R12, R3 ;  /* 0x00000003000c7202 */ /* 0x000fe20000000f00 */
[----:B------:R-:W-:-:S07]  /*2c7f0*/  IMAD.MOV.U32 R41, RZ, RZ, R14 ;  /* 0x000000ffff297224 */ /* 0x000fce00078e000e */
[----:B------:R-:W-:Y:S05]  /*2c800*/  WARPSYNC.COLLECTIVE R15, `(.L_x_845) ;  /* 0x000000000f087348 */ /* 0x000fea0003c00000 */
[----:B------:R0:W1:Y:S02]  /*2c810*/  SHFL.IDX P6, R14, R13, R12, R11 ;  /* 0x0000000c0d0e7389 */ /* 0x00006400000c000b */
[----:B01----:R-:W-:Y:S01]  /*2c820*/  ENDCOLLECTIVE ;  /* 0x000000000000791b */ /* 0x003fe20003800000 */
.L_x_845:
[----:B------:R-:W-:Y:S02]  /*2c830*/  IMAD.MOV.U32 R13, RZ, RZ, R43 ;  /* 0x000000ffff0d7224 */ /* 0x000fe400078e002b */
[----:B------:R-:W-:Y:S02]  /*2c840*/  IMAD.MOV.U32 R12, RZ, RZ, R0 ;  /* 0x000000ffff0c7224 */ /* 0x000fe400078e0000 */
[----:B------:R-:W-:-:S07]  /*2c850*/  IMAD.MOV.U32 R54, RZ, RZ, R14 ;  /* 0x000000ffff367224 */ /* 0x000fce00078e000e */
[----:B------:R-:W-:Y:S05]  /*2c860*/  WARPSYNC.COLLECTIVE R15, `(.L_x_846) ;  /* 0x000000000f087348 */ /* 0x000fea0003c00000 */
[----:B------:R0:W1:Y:S02]  /*2c870*/  SHFL.IDX P6, R14, R13, R12, R11 ;  /* 0x0000000c0d0e7389 */ /* 0x00006400000c000b */
[----:B01----:R-:W-:Y:S01]  /*2c880*/  ENDCOLLECTIVE ;  /* 0x000000000000791b */ /* 0x003fe20003800000 */
.L_x_846:
[----:B------:R-:W-:Y:S02]  /*2c890*/  SEL R5, R41, R54, P0 ;  /* 0x0000003629057207 */ /* 0x000fe40000000000 */
[----:B------:R-:W-:Y:S02]  /*2c8a0*/  SEL R7, R54, R41, P0 ;  /* 0x0000002936077207 */ /* 0x000fe40000000000 */
        /* <DEDUP_REMOVED lines=8> */
.L_x_847:
[----:B------:R-:W-:Y:S02]  /*2c930*/  IMAD.MOV.U32 R13, RZ, RZ, R45 ;  /* 0x000000ffff0d7224 */ /* 0x000fe400078e002d */
[----:B------:R-:W-:Y:S02]  /*2c940*/  IMAD.MOV.U32 R12, RZ, RZ, R0 ;  /* 0x000000ffff0c7224 */ /* 0x000fe400078e0000 */
[----:B------:R-:W-:-:S07]  /*2c950*/  IMAD.MOV.U32 R2, RZ, RZ, R14 ;  /* 0x000000ffff027224 */ /* 0x000fce00078e000e */
[----:B------:R-:W-:Y:S05]  /*2c960*/  WARPSYNC.COLLECTIVE R15, `(.L_x_848) ;  /* 0x000000000f087348 */ /* 0x000fea0003c00000 */
[----:B------:R0:W1:Y:S02]  /*2c970*/  SHFL.IDX P6, R14, R13, R12, R11 ;  /* 0x0000000c0d0e7389 */ /* 0x00006400000c000b */
[----:B01----:R-:W-:Y:S01]  /*2c980*/  ENDCOLLECTIVE ;  /* 0x000000000000791b */ /* 0x003fe20003800000 */
.L_x_848:
[----:B------:R-:W-:Y:S01]  /*2c990*/  SEL R9, R43, R2, P0 ;  /* 0x000000022b097207 */ /* 0x000fe20000000000 */
        /* <DEDUP_REMOVED lines=8> */
.L_x_849:
[----:B------:R-:W-:Y:S01]  /*2ca20*/  IMAD.MOV.U32 R13, RZ, RZ, R47 ;  /* 0x000000ffff0d7224 */ /* 0x000fe200078e002f */
[----:B------:R-:W-:Y:S01]  /*2ca30*/  MOV R12, R0 ;  /* 0x00000000000c7202 */ /* 0x000fe20000000f00 */
[----:B------:R-:W-:-:S07]  /*2ca40*/  IMAD.MOV.U32 R20, RZ, RZ, R14 ;  /* 0x000000ffff147224 */ /* 0x000fce00078e000e */
[----:B------:R-:W-:Y:S05]  /*2ca50*/  WARPSYNC.COLLECTIVE R15, `(.L_x_850) ;  /* 0x000000000f087348 */ /* 0x000fea0003c00000 */
[----:B------:R0:W1:Y:S02]  /*2ca60*/  SHFL.IDX P6, R14, R13, R12, R11 ;  /* 0x0000000c0d0e7389 */ /* 0x00006400000c000b */
[----:B01----:R-:W-:Y:S01]  /*2ca70*/  ENDCOLLECTIVE ;  /* 0x000000000000791b */ /* 0x003fe20003800000 */
.L_x_850:
[----:B------:R-:W-:Y:S02]  /*2ca80*/  SEL R25, R45, R20, P0 ;  /* 0x000000142d197207 */ /* 0x000fe40000000000 */
[----:B------:R-:W-:Y:S01]  /*2ca90*/  SEL R27, R20, R45, P0 ;  /* 0x0000002d141b7207 */ /* 0x000fe20000000000 */
[----:B------:R-:W-:Y:S02]  /*2caa0*/  IMAD.MOV.U32 R13, RZ, RZ, R64 ;  /* 0x000000ffff0d7224 */ /* 0x000fe400078e0040 */
[----:B------:R-:W-:Y:S02]  /*2cab0*/  IMAD.MOV.U32 R12, RZ, RZ, R3 ;  /* 0x000000ffff0c7224 */ /* 0x000fe400078e0003 */
[----:B------:R-:W-:-:S07]  /*2cac0*/  IMAD.MOV.U32 R47, RZ, RZ, R14 ;  /* 0x000000ffff2f7224 */ /* 0x000fce00078e000e */
[----:B------:R-:W-:Y:S05]  /*2cad0*/  WARPSYNC.COLLECTIVE R15, `(.L_x_851) ;  /* 0x000000000f087348 */ /* 0x000fea0003c00000 */
[----:B------:R0:W1:Y:S02]  /*2cae0*/  SHFL.IDX P6, R14, R13, R12, R11 ;  /* 0x0000000c0d0e7389 */ /* 0x00006400000c000b */
[----:B01----:R-:W-:Y:S01]  /*2caf0*/  ENDCOLLECTIVE ;  /* 0x000000000000791b */ /* 0x003fe20003800000 */
.L_x_851:
[----:B------:R-:W-:Y:S01]  /*2cb00*/  MOV R13, R49 ;  /* 0x00000031000d7202 */ /* 0x000fe20000000f00 */
[----:B------:R-:W-:Y:S02]  /*2cb10*/  IMAD.MOV.U32 R12, RZ, RZ, R0 ;  /* 0x000000ffff0c7224 */ /* 0x000fe400078e0000 */
[----:B------:R-:W-:-:S07]  /*2cb20*/  IMAD.MOV.U32 R64, RZ, RZ, R14 ;  /* 0x000000ffff407224 */ /* 0x000fce00078e000e */
[----:B------:R-:W-:Y:S05]  /*2cb30*/  WARPSYNC.COLLECTIVE R15, `(.L_x_852) ;  /* 0x000000000f087348 */ /* 0x000fea0003c00000 */
[----:B------:R0:W1:Y:S02]  /*2cb40*/  SHFL.IDX P6, R14, R13, R12, R11 ;  /* 0x0000000c0d0e7389 */ /* 0x00006400000c000b */
[----:B01----:R-:W-:Y:S01]  /*2cb50*/  ENDCOLLECTIVE ;  /* 0x000000000000791b */ /* 0x003fe20003800000 */
.L_x_852:
[----:B------:R-:W-:Y:S02]  /*2cb60*/  IMAD.MOV.U32 R13, RZ, RZ, R66 ;  /* 0x000000ffff0d7224 */ /* 0x000fe400078e0042 */
[----:B------:R-:W-:Y:S02]  /*2cb70*/  IMAD.MOV.U32 R12, RZ, RZ, R3 ;  /* 0x000000ffff0c7224 */ /* 0x000fe400078e0003 */
[----:B------:R-:W-:-:S07]  /*2cb80*/  IMAD.MOV.U32 R49, RZ, RZ, R14 ;  /* 0x000000ffff317224 */ /* 0x000fce00078e000e */
[----:B------:R-:W-:Y:S05]  /*2cb90*/  WARPSYNC.COLLECTIVE R15, `(.L_x_853) ;  /* 0x000000000f087348 */ /* 0x000fea0003c00000 */
[----:B------:R0:W1:Y:S02]  /*2cba0*/  SHFL.IDX P6, R14, R13, R12, R11 ;  /* 0x0000000c0d0e7389 */ /* 0x00006400000c000b */
[----:B01----:R-:W-:Y:S01]  /*2cbb0*/  ENDCOLLECTIVE ;  /* 0x000000000000791b */ /* 0x003fe20003800000 */
.L_x_853:
[----:B------:R-:W-:Y:S02]  /*2cbc0*/  IMAD.MOV.U32 R13, RZ, RZ, R51 ;  /* 0x000000ffff0d7224 */ /* 0x000fe400078e0033 */
[----:B------:R-:W-:Y:S01]  /*2cbd0*/  IMAD.MOV.U32 R12, RZ, RZ, R0 ;  /* 0x000000ffff0c7224 */ /* 0x000fe200078e0000 */
[----:B------:R-:W-:-:S07]  /*2cbe0*/  MOV R66, R14 ;  /* 0x0000000e00427202 */ /* 0x000fce0000000f00 */
[----:B------:R-:W-:Y:S05]  /*2cbf0*/  WARPSYNC.COLLECTIVE R15, `(.L_x_854) ;  /* 0x000000000f087348 */ /* 0x000fea0003c00000 */
[----:B------:R0:W1:Y:S02]  /*2cc00*/  SHFL.IDX P6, R14, R13, R12, R11 ;  /* 0x0000000c0d0e7389 */ /* 0x00006400000c000b */
[----:B01----:R-:W-:Y:S01]  /*2cc10*/  ENDCOLLECTIVE ;  /* 0x000000000000791b */ /* 0x003fe20003800000 */
.L_x_854:
        /* <DEDUP_REMOVED lines=8> */
.L_x_855:
[----:B------:R-:W-:Y:S02]  /*2cca0*/  IMAD.MOV.U32 R13, RZ, RZ, R55 ;  /* 0x000000ffff0d7224 */ /* 0x000fe400078e0037 */
[----:B------:R-:W-:Y:S02]  /*2ccb0*/  IMAD.MOV.U32 R12, RZ, RZ, R0 ;  /* 0x000000ffff0c7224 */ /* 0x000fe400078e0000 */
[----:B------:R-:W-:-:S07]  /*2ccc0*/  IMAD.MOV.U32 R68, RZ, RZ, R14 ;  /* 0x000000ffff447224 */ /* 0x000fce00078e000e */
[----:B------:R-:W-:Y:S05]  /*2ccd0*/  WARPSYNC.COLLECTIVE R15, `(.L_x_856) ;  /* 0x000000000f087348 */ /* 0x000fea0003c00000 */
[----:B------:R0:W1:Y:S02]  /*2cce0*/  SHFL.IDX P6, R14, R13, R12, R11 ;  /* 0x0000000c0d0e7389 */ /* 0x00006400000c000b */
[----:B01----:R-:W-:Y:S01]  /*2ccf0*/  ENDCOLLECTIVE ;  /* 0x000000000000791b */ /* 0x003fe20003800000 */
.L_x_856:
[----:B------:R-:W-:Y:S02]  /*2cd00*/  SEL R37, R51, R68, P0 ;  /* 0x0000004433257207 */ /* 0x000fe40000000000 */
[----:B------:R-:W-:Y:S02]  /*2cd10*/  SEL R39, R68, R51, P0 ;  /* 0x0000003344277207 */ /* 0x000fe40000000000 */
[----:B------:R-:W-:Y:S01]  /*2cd20*/  MOV R13, R70 ;  /* 0x00000046000d7202 */ /* 0x000fe20000000f00 */
[----:B------:R-:W-:Y:S02]  /*2cd30*/  IMAD.MOV.U32 R12, RZ, RZ, R3 ;  /* 0x000000ffff0c7224 */ /* 0x000fe400078e0003 */
[----:B------:R-:W-:-:S07]  /*2cd40*/  IMAD.MOV.U32 R55, RZ, RZ, R14 ;  /* 0x000000ffff377224 */ /* 0x000fce00078e000e */
[----:B------:R-:W-:Y:S05]  /*2cd50*/  WARPSYNC.COLLECTIVE R15, `(.L_x_857) ;  /* 0x000000000f087348 */ /* 0x000fea0003c00000 */
[----:B------:R0:W1:Y:S02]  /*2cd60*/  SHFL.IDX P6, R14, R13, R12, R11 ;  /* 0x0000000c0d0e7389 */ /* 0x00006400000c000b */
[----:B01----:R-:W-:Y:S01]  /*2cd70*/  ENDCOLLECTIVE ;  /* 0x000000000000791b */ /* 0x003fe20003800000 */
.L_x_857:
[----:B------:R-:W-:Y:S02]  /*2cd80*/  IMAD.MOV.U32 R13, RZ, RZ, R57 ;  /* 0x000000ffff0d7224 */ /* 0x000fe400078e0039 */
[----:B------:R-:W-:Y:S02]  /*2cd90*/  IMAD.MOV.U32 R12, RZ, RZ, R0 ;  /* 0x000000ffff0c7224 */ /* 0x000fe400078e0000 */
[----:B------:R-:W-:-:S07]  /*2cda0*/  IMAD.MOV.U32 R70, RZ, RZ, R14 ;  /* 0x000000ffff467224 */ /* 0x000fce00078e000e */
[----:B------:R-:W-:Y:S05]  /*2cdb0*/  WARPSYNC.COLLECTIVE R15, `(.L_x_858) ;  /* 0x000000000f087348 */ /* 0x000fea0003c00000 */
[----:B------:R0:W1:Y:S02]  /*2cdc0*/  SHFL.IDX P6, R14, R13, R12, R11 ;  /* 0x0000000c0d0e7389 */ /* 0x00006400000c000b */
[----:B01----:R-:W-:Y:S01]  /*2cdd0*/  ENDCOLLECTIVE ;  /* 0x000000000000791b */ /* 0x003fe20003800000 */
.L_x_858:
[----:B------:R-:W-:Y:S02]  /*2cde0*/  IMAD.MOV.U32 R13, RZ, RZ, R72 ;  /* 0x000000ffff0d7224 */ /* 0x000fe400078e0048 */
[----:B------:R-:W-:Y:S01]  /*2cdf0*/  IMAD.MOV.U32 R12, RZ, RZ, R3 ;  /* 0x000000ffff0c7224 */ /* 0x000fe200078e0003 */
[----:B------:R-:W-:-:S07]  /*2ce00*/  MOV R57, R14 ;  /* 0x0000000e00397202 */ /* 0x000fce0000000f00 */
[----:B------:R-:W-:Y:S05]  /*2ce10*/  WARPSYNC.COLLECTIVE R15, `(.L_x_859) ;  /* 0x000000000f087348 */ /* 0x000fea0003c00000 */
[----:B------:R0:W1:Y:S02]  /*2ce20*/  SHFL.IDX P6, R14, R13, R12, R11 ;  /* 0x0000000c0d0e7389 */ /* 0x00006400000c000b */
[----:B01----:R-:W-:Y:S01]  /*2ce30*/  ENDCOLLECTIVE ;  /* 0x000000000000791b */ /* 0x003fe20003800000 */
.L_x_859:
[----:B------:R-:W-:Y:S01]  /*2ce40*/  IMAD.MOV.U32 R13, RZ, RZ, R59 ;  /* 0x000000ffff0d7224 */ /* 0x000fe200078e003b */
[----:B------:R-:W-:Y:S01]  /*2ce50*/  MOV R12, R0 ;  /* 0x00000000000c7202 */ /* 0x000fe20000000f00 */
[----:B------:R-:W-:-:S07]  /*2ce60*/  IMAD.MOV.U32 R72, RZ, RZ, R14 ;  /* 0x000000ffff487224 */ /* 0x000fce00078e000e */
[----:B------:R-:W-:Y:S05]  /*2ce70*/  WARPSYNC.COLLECTIVE R15, `(.L_x_860) ;  /* 0x000000000f087348 */ /* 0x000fea0003c00000 */
[----:B------:R0:W1:Y:S02]  /*2ce80*/  SHFL.IDX P6, R14, R13, R12, R11 ;  /* 0x0000000c0d0e7389 */ /* 0x00006400000c000b */
[----:B01----:R-:W-:Y:S01]  /*2ce90*/  ENDCOLLECTIVE ;  /* 0x000000000000791b */ /* 0x003fe20003800000 */
.L_x_860:
[----:B------:R-:W-:Y:S01]  /*2cea0*/  SEL R41, R57, R72, P0 ;  /* 0x0000004839297207 */ /* 0x000fe20000000000 */
[----:B------:R-:W-:Y:S02]  /*2ceb0*/  IMAD.MOV.U32 R13, RZ, RZ, R74 ;  /* 0x000000ffff0d7224 */ /* 0x000fe400078e004a */
[----:B------:R-:W-:Y:S02]  /*2cec0*/  IMAD.MOV.U32 R12, RZ, RZ, R3 ;  /* 0x000000ffff0c7224 */ /* 0x000fe400078e0003 */
[----:B------:R-:W-:-:S07]  /*2ced0*/  IMAD.MOV.U32 R59, RZ, RZ, R14 ;  /* 0x000000ffff3b7224 */ /* 0x000fce00078e000e */
[----:B------:R-:W-:Y:S05]  /*2cee0*/  WARPSYNC.COLLECTIVE R15, `(.L_x_861) ;  /* 0x000000000f087348 */ /* 0x000fea0003c00000 */
[----:B------:R0:W1:Y:S02]  /*2cef0*/  SHFL.IDX P6, R14, R13, R12, R11 ;  /* 0x0000000c0d0e7389 */ /* 0x00006400000c000b */
[----:B01----:R-:W-:Y:S01]  /*2cf00*/  ENDCOLLECTIVE ;  /* 0x000000000000791b */ /* 0x003fe20003800000 */
.L_x_861:
[----:B------:R-:W-:Y:S01]  /*2cf10*/  MOV R13, R61 ;  /* 0x0000003d000d7202 */ /* 0x000fe20000000f00 */
[----:B------:R-:W-:Y:S02]  /*2cf20*/  IMAD.MOV.U32 R12, RZ, RZ, R0 ;  /* 0x000000ffff0c7224 */ /* 0x000fe400078e0000 */
[----:B------:R-:W-:-:S07]  /*2cf30*/  IMAD.MOV.U32 R74, RZ, RZ, R14 ;  /* 0x000000ffff4a7224 */ /* 0x000fce00078e000e */
[----:B------:R-:W-:Y:S05]  /*2cf40*/  WARPSYNC.COLLECTIVE R15, `(.L_x_862) ;  /* 0x000000000f087348 */ /* 0x000fea0003c00000 */
[----:B------:R0:W1:Y:S02]  /*2cf50*/  SHFL.IDX P6, R14, R13, R12, R11 ;  /* 0x0000000c0d0e7389 */ /* 0x00006400000c000b */
[----:B01----:R-:W-:Y:S01]  /*2cf60*/  ENDCOLLECTIVE ;  /* 0x000000000000791b */ /* 0x003fe20003800000 */
.L_x_862:
        /* <DEDUP_REMOVED lines=8> */
.L_x_863:
[----:B------:R-:W-:Y:S02]  /*2cff0*/  IMAD.MOV.U32 R13, RZ, RZ, R63 ;  /* 0x000000ffff0d7224 */ /* 0x000fe400078e003f */
[----:B------:R-:W-:Y:S01]  /*2d000*/  IMAD.MOV.U32 R12, RZ, RZ, R0 ;  /* 0x000000ffff0c7224 */ /* 0x000fe200078e0000 */
[----:B------:R-:W-:-:S07]  /*2d010*/  MOV R76, R14 ;  /* 0x0000000e004c7202 */ /* 0x000fce0000000f00 */
[----:B------:R-:W-:Y:S05]  /*2d020*/  WARPSYNC.COLLECTIVE R15, `(.L_x_864) ;  /* 0x000000000f087348 */ /* 0x000fea0003c00000 */
[----:B------:R0:W1:Y:S02]  /*2d030*/  SHFL.IDX P6, R14, R13, R12, R11 ;  /* 0x0000000c0d0e7389 */ /* 0x00006400000c000b */
[----:B01----:R-:W-:Y:S01]  /*2d040*/  ENDCOLLECTIVE ;  /* 0x000000000000791b */ /* 0x003fe20003800000 */
.L_x_864:
[----:B------:R-:W-:Y:S01]  /*2d050*/  SEL R45, R61, R76, P0 ;  /* 0x0000004c3d2d7207 */ /* 0x000fe20000000000 */
[----:B------:R-:W-:Y:S01]  /*2d060*/  IMAD.MOV.U32 R13, RZ, RZ, R78 ;  /* 0x000000ffff0d7224 */ /* 0x000fe200078e004e */
[----:B------:R-:W-:Y:S01]  /*2d070*/  MOV R12, R3 ;  /* 0x00000003000c7202 */ /* 0x000fe20000000f00 */
[----:B------:R-:W-:-:S07]  /*2d080*/  IMAD.MOV.U32 R63, RZ, RZ, R14 ;  /* 0x000000ffff3f7224 */ /* 0x000fce00078e000e */
[----:B------:R-:W-:Y:S05]  /*2d090*/  WARPSYNC.COLLECTIVE R15, `(.L_x_865) ;  /* 0x000000000f087348 */ /* 0x000fea0003c00000 */
[----:B------:R0:W1:Y:S02]  /*2d0a0*/  SHFL.IDX P6, R14, R13, R12, R11 ;  /* 0x0000000c0d0e7389 */ /* 0x00006400000c000b */
[----:B01----:R-:W-:Y:S01]  /*2d0b0*/  ENDCOLLECTIVE ;  /* 0x000000000000791b */ /* 0x003fe20003800000 */
.L_x_865:
[----:B------:R-:W-:Y:S02]  /*2d0c0*/  IMAD.MOV.U32 R13, RZ, RZ, R65 ;  /* 0x000000ffff0d7224 */ /* 0x000fe400078e0041 */
[----:B------:R-:W-:Y:S02]  /*2d0d0*/  IMAD.MOV.U32 R12, RZ, RZ, R0 ;  /* 0x000000ffff0c7224 */ /* 0x000fe400078e0000 */
[----:B------:R-:W-:Y:S02]  /*2d0e0*/  IMAD.MOV.U32 R0, RZ, RZ, RZ ;  /* 0x000000ffff007224 */ /* 0x000fe400078e00ff */
[----:B------:R-:W-:-:S07]  /*2d0f0*/  IMAD.MOV.U32 R78, RZ, RZ, R14 ;  /* 0x000000ffff4e7224 */ /* 0x000fce00078e000e */
[----:B------:R-:W-:Y:S05]  /*2d100*/  WARPSYNC.COLLECTIVE R15, `(.L_x_866) ;  /* 0x000000000f087348 */ /* 0x000fea0003c00000 */
[----:B------:R0:W1:Y:S02]  /*2d110*/  SHFL.IDX P6, R14, R13, R12, R11 ;  /* 0x0000000c0d0e7389 */ /* 0x00006400000c000b */
[----:B01----:R-:W-:Y:S01]  /*2d120*/  ENDCOLLECTIVE ;  /* 0x000000000000791b */ /* 0x003fe20003800000 */
.L_x_866:
[----:B------:R-:W-:Y:S02]  /*2d130*/  SEL R59, R78, R63, P0 ;  /* 0x0000003f4e3b7207 */ /* 0x000fe40000000000 */
[----:B------:R-:W-:Y:S01]  /*2d140*/  MOV R13, R80 ;  /* 0x00000050000d7202 */ /* 0x000fe20000000f00 */
[----:B------:R-:W-:Y:S02]  /*2d150*/  IMAD.MOV.U32 R12, RZ, RZ, R3 ;  /* 0x000000ffff0c7224 */ /* 0x000fe400078e0003 */
[----:B------:R-:W-:-:S07]  /*2d160*/  IMAD.MOV.U32 R65, RZ, RZ, R14 ;  /* 0x000000ffff417224 */ /* 0x000fce00078e000e */
[----:B------:R-:W-:Y:S05]  /*2d170*/  WARPSYNC.COLLECTIVE R15, `(.L_x_867) ;  /* 0x000000000f087348 */ /* 0x000fea0003c00000 */
[----:B------:R0:W1:Y:S02]  /*2d180*/  SHFL.IDX P6, R14, R13, R12, R11 ;  /* 0x0000000c0d0e7389 */ /* 0x00006400000c000b */
[----:B01----:R-:W-:Y:S01]  /*2d190*/  ENDCOLLECTIVE ;  /* 0x000000000000791b */ /* 0x003fe20003800000 */
.L_x_867:
[----:B------:R-:W-:Y:S02]  /*2d1a0*/  SEL R12, R29, R40, P0 ;  /* 0x000000281d0c7207 */ /* 0x000fe40000000000 */
[----:B------:R-:W-:Y:S02]  /*2d1b0*/  SEL R11, R2, R43, P0 ;  /* 0x0000002b020b7207 */ /* 0x000fe40000000000 */
[----:B------:R-:W-:Y:S02]  /*2d1c0*/  SEL R43, R72, R57, P0 ;  /* 0x00000039482b7207 */ /* 0x000fe40000000000 */
[----:B------:R-:W-:Y:S02]  /*2d1d0*/  SEL R13, R55, R70, P0 ;  /* 0x00000046370d7207 */ /* 0x000fe40000000000 */
[----:B------:R-:W-:Y:S01]  /*2d1e0*/  SEL R15, R70, R55, P0 ;  /* 0x00000037460f7207 */ /* 0x000fe20000000000 */
[----:B------:R-:W-:Y:S01]  /*2d1f0*/  IMAD.MOV.U32 R80, RZ, RZ, R14 ;  /* 0x000000ffff507224 */ /* 0x000fe200078e000e */
[----:B------:R-:W-:-:S02]  /*2d200*/  SEL R14, R40, R29, P0 ;  /* 0x0000001d280e7207 */ /* 0x000fc40000000000 */
[----:B------:R-:W-:Y:S02]  /*2d210*/  SEL R40, R31, R42, P0 ;  /* 0x0000002a1f287207 */ /* 0x000fe40000000000 */
[----:B------:R-:W-:Y:S02]  /*2d220*/  SEL R42, R42, R31, P0 ;  /* 0x0000001f2a2a7207 */ /* 0x000fe40000000000 */
[----:B------:R-:W-:Y:S02]  /*2d230*/  SEL R29, R47, R64, P0 ;  /* 0x000000402f1d7207 */ /* 0x000fe40000000000 */
[----:B------:R-:W-:Y:S02]  /*2d240*/  SEL R31, R64, R47, P0 ;  /* 0x0000002f401f7207 */ /* 0x000fe40000000000 */
[----:B------:R-:W-:Y:S02]  /*2d250*/  SEL R47, R76, R61, P0 ;  /* 0x0000003d4c2f7207 */ /* 0x000fe40000000000 */
[----:B------:R-:W-:Y:S01]  /*2d260*/  SEL R57, R63, R78, P0 ;  /* 0x0000004e3f397207 */ /* 0x000fe20000000000 */
[----:B------:R-:W-:Y:S06]  /*2d270*/  BRA `(.L_x_868) ;  /* 0xffffff38003c7947 */ /* 0x000fec000383ffff */
.L_x_620:
[----:B------:R-:W-:Y:S01]  /*2d280*/  IMAD.MOV.U32 R13, RZ, RZ, R3 ;  /* 0x000000ffff0d7224 */ /* 0x000fe200078e0003 */
[----:B------:R-:W-:Y:S01]  /*2d290*/  MOV R12, RZ ;  /* 0x000000ff000c7202 */ /* 0x000fe20000000f00 */
[----:B------:R-:W-:Y:S02]  /*2d2a0*/  IMAD.MOV.U32 R11, RZ, RZ, 0x181f ;  /* 0x0000181fff0b7424 */ /* 0x000fe400078e00ff */
[----:B------:R-:W-:-:S07]  /*2d2b0*/  IMAD.MOV.U32 R15, RZ, RZ, -0x1 ;  /* 0xffffffffff0f7424 */ /* 0x000fce00078e00ff */
[----:B01----:R-:W-:Y:S05]  /*2d2c0*/  WARPSYNC.COLLECTIVE R15, `(.L_x_869) ;  /* 0x000000000f087348 */ /* 0x003fea0003c00000 */
[----:B------:R2:W3:Y:S02]  /*2d2d0*/  SHFL.IDX P6, R14, R13, R12, R11 ;  /* 0x0000000c0d0e7389 */ /* 0x0004e400000c000b */
[----:B0123--:R-:W-:Y:S01]  /*2d2e0*/  ENDCOLLECTIVE ;  /* 0x000000000000791b */ /* 0x00ffe20003800000 */
.L_x_869:
[----:B------:R-:W-:Y:S02]  /*2d2f0*/  IMAD.MOV.U32 R13, RZ, RZ, R2 ;  /* 0x000000ffff0d7224 */ /* 0x000fe400078e0002 */
[----:B------:R-:W-:-:S07]  /*2d300*/  IMAD.MOV.U32 R0, RZ, RZ, R14 ;  /* 0x000000ffff007224 */ /* 0x000fce00078e000e */
[----:B------:R-:W-:Y:S05]  /*2d310*/  WARPSYNC.COLLECTIVE R15, `(.L_x_870) ;  /* 0x000000000f087348 */ /* 0x000fea0003c00000 */
[----:B------:R0:W1:Y:S02]  /*2d320*/  SHFL.IDX P6, R14, R13, R12, R11 ;  /* 0x0000000c0d0e7389 */ /* 0x00006400000c000b */
[----:B01----:R-:W-:Y:S01]  /*2d330*/  ENDCOLLECTIVE ;  /* 0x000000000000791b */ /* 0x003fe20003800000 */
.L_x_870:
[----:B------:R-:W-:Y:S05]  /*2d340*/  BRA `(.L_x_871) ;  /* 0xffffff5400247947 */ /* 0x000fea000383ffff */
.L_x_623:
[----:B------:R-:W-:Y:S01]  /*2d350*/  BSSY B1, `(.L_x_872) ;  /* 0x0000008000017945 */ /* 0x000fe20003800000 */
[----:B---3--:R-:W-:Y:S01]  /*2d360*/  MOV R13, R3 ;  /* 0x00000003000d7202 */ /* 0x008fe20000000f00 */
[----:B------:R-:W-:Y:S02]  /*2d370*/  IMAD.MOV.U32 R12, RZ, RZ, 0x1 ;  /* 0x00000001ff0c7424 */ /* 0x000fe400078e00ff */
[----:B------:R-:W-:Y:S02]  /*2d380*/  IMAD.MOV.U32 R11, RZ, RZ, 0x181f ;  /* 0x0000181fff0b7424 */ /* 0x000fe400078e00ff */
[----:B------:R-:W-:-:S07]  /*2d390*/  IMAD.MOV.U32 R15, RZ, RZ, -0x1 ;  /* 0xffffffffff0f7424 */ /* 0x000fce00078e00ff */
[----:B012-4-:R-:W-:Y:S05]  /*2d3a0*/  WARPSYNC.COLLECTIVE R15, `(.L_x_873) ;  /* 0x000000000f087348 */ /* 0x017fea0003c00000 */
[----:B----4-:R3:W4:Y:S02]  /*2d3b0*/  SHFL.IDX P6, R14, R13, R12, R11 ;  /* 0x0000000c0d0e7389 */ /* 0x01072400000c000b */
[----:B01234-:R-:W-:Y:S01]  /*2d3c0*/  ENDCOLLECTIVE ;  /* 0x000000000000791b */ /* 0x01ffe20003800000 */
.L_x_873:
[----:B------:R-:W-:Y:S05]  /*2d3d0*/  BSYNC B1 ;  /* 0x0000000000017941 */ /* 0x000fea0003800000 */
.L_x_872:
[----:B------:R-:W-:Y:S01]  /*2d3e0*/  MOV R13, R2 ;  /* 0x00000002000d7202 */ /* 0x000fe20000000f00 */
[----:B------:R-:W-:Y:S02]  /*2d3f0*/  IMAD.MOV.U32 R12, RZ, RZ, 0x1 ;  /* 0x00000001ff0c7424 */ /* 0x000fe400078e00ff */
[----:B------:R-:W-:Y:S02]  /*2d400*/  IMAD.MOV.U32 R11, RZ, RZ, 0x181f ;  /* 0x0000181fff0b7424 */ /* 0x000fe400078e00ff */
[----:B------:R-:W-:Y:S02]  /*2d410*/  IMAD.MOV.U32 R15, RZ, RZ, -0x1 ;  /* 0xffffffffff0f7424 */ /* 0x000fe400078e00ff */
[----:B------:R-:W-:-:S07]  /*2d420*/  IMAD.MOV.U32 R0, RZ, RZ, R14 ;  /* 0x000000ffff007224 */ /* 0x000fce00078e000e */
[----:B------:R-:W-:Y:S05]  /*2d430*/  WARPSYNC.COLLECTIVE R15, `(.L_x_874) ;  /* 0x000000000f087348 */ /* 0x000fea0003c00000 */
[----:B------:R0:W1:Y:S02]  /*2d440*/  SHFL.IDX P6, R14, R13, R12, R11 ;  /* 0x0000000c0d0e7389 */ /* 0x00006400000c000b */
[----:B01----:R-:W-:Y:S01]  /*2d450*/  ENDCOLLECTIVE ;  /* 0x000000000000791b */ /* 0x003fe20003800000 */
.L_x_874:
[----:B------:R-:W-:Y:S05]  /*2d460*/  BRA `(.L_x_875) ;  /* 0xffffff5400387947 */ /* 0x000fea000383ffff */
.L_x_626:
[----:B------:R-:W-:Y:S01]  /*2d470*/  BSSY B1, `(.L_x_876) ;  /* 0x0000008000017945 */ /* 0x000fe20003800000 */
[----:B0-----:R-:W-:Y:S01]  /*2d480*/  IMAD.MOV.U32 R13, RZ, RZ, R3 ;  /* 0x000000ffff0d7224 */ /* 0x001fe200078e0003 */
[----:B------:R-:W-:Y:S01]  /*2d490*/  MOV R12, 0x2 ;  /* 0x00000002000c7802 */ /* 0x000fe20000000f00 */
[----:B------:R-:W-:Y:S02]  /*2d4a0*/  IMAD.MOV.U32 R11, RZ, RZ, 0x181f ;  /* 0x0000181fff0b7424 */ /* 0x000fe400078e00ff */
[----:B------:R-:W-:-:S07]  /*2d4b0*/  IMAD.MOV.U32 R15, RZ, RZ, -0x1 ;  /* 0xffffffffff0f7424 */ /* 0x000fce00078e00ff */
[----:B-1234-:R-:W-:Y:S05]  /*2d4c0*/  WARPSYNC.COLLECTIVE R15, `(.L_x_877) ;  /* 0x000000000f087348 */ /* 0x01efea0003c00000 */
[----:B----4-:R0:W4:Y:S02]  /*2d4d0*/  SHFL.IDX P6, R14, R13, R12, R11 ;  /* 0x0000000c0d0e7389 */ /* 0x01012400000c000b */
[----:B01234-:R-:W-:Y:S01]  /*2d4e0*/  ENDCOLLECTIVE ;  /* 0x000000000000791b */ /* 0x01ffe20003800000 */
.L_x_877:
[----:B------:R-:W-:Y:S05]  /*2d4f0*/  BSYNC B1 ;  /* 0x0000000000017941 */ /* 0x000fea0003800000 */
.L_x_876:
        /* <DEDUP_REMOVED lines=8> */
.L_x_878:
[----:B------:R-:W-:Y:S05]  /*2d580*/  BRA `(.L_x_879) ;  /* 0xffffff5400487947 */ /* 0x000fea000383ffff */
.L_x_629:
        /* <DEDUP_REMOVED lines=8> */
.L_x_881:
[----:B------:R-:W-:Y:S05]  /*2d610*/  BSYNC B1 ;  /* 0x0000000000017941 */ /* 0x000fea0003800000 */
.L_x_880:
        /* <DEDUP_REMOVED lines=8> */
.L_x_882:
[----:B------:R-:W-:Y:S05]  /*2d6a0*/  BRA `(.L_x_883) ;  /* 0xffffff5400587947 */ /* 0x000fea000383ffff */
.L_x_645:
[----:B0-----:R-:W0:Y:S01]  /*2d6b0*/  S2R R8, SR_TID.X ;  /* 0x0000000000087919 */ /* 0x001e220000002100 */
[----:B------:R-:W-:Y:S01]  /*2d6c0*/  BSSY B1, `(.L_x_884) ;  /* 0x000000a000017945 */ /* 0x000fe20003800000 */
[----:B------:R-:W-:Y:S01]  /*2d6d0*/  IMAD.MOV.U32 R12, RZ, RZ, RZ ;  /* 0x000000ffff0c7224 */ /* 0x000fe200078e00ff */
[----:B------:R-:W-:Y:S01]  /*2d6e0*/  MOV R15, 0xffffffff ;  /* 0xffffffff000f7802 */ /* 0x000fe20000000f00 */
[----:B------:R-:W-:Y:S01]  /*2d6f0*/  IMAD.MOV.U32 R11, RZ, RZ, 0x1f ;  /* 0x0000001fff0b7424 */ /* 0x000fe200078e00ff */
[----:B0-----:R-:W-:-:S04]  /*2d700*/  SHF.R.U32.HI R8, RZ, 0x5, R8 ;  /* 0x00000005ff087819 */ /* 0x001fc80000011608 */
[----:B------:R-:W-:-:S05]  /*2d710*/  LOP3.LUT R8, R8, 0x3, RZ, 0xc0, !PT ;  /* 0x0000000308087812 */ /* 0x000fca00078ec0ff */
[----:B------:R-:W-:-:S07]  /*2d720*/  IMAD.MOV.U32 R13, RZ, RZ, R8 ;  /* 0x000000ffff0d7224 */ /* 0x000fce00078e0008 */
[----:B------:R-:W-:Y:S05]  /*2d730*/  WARPSYNC.COLLECTIVE R15, `(.L_x_885) ;  /* 0x000000000f087348 */ /* 0x000fea0003c00000 */
[----:B------:R0:W1:Y:S02]  /*2d740*/  SHFL.IDX P6, R14, R13, R12, R11 ;  /* 0x0000000c0d0e7389 */ /* 0x00006400000c000b */
[----:B01----:R-:W-:Y:S01]  /*2d750*/  ENDCOLLECTIVE ;  /* 0x000000000000791b */ /* 0x003fe20003800000 */
.L_x_885:
[----:B------:R-:W-:Y:S05]  /*2d760*/  BSYNC B1 ;  /* 0x0000000000017941 */ /* 0x000fea0003800000 */
.L_x_884:
[----:B------:R-:W-:Y:S05]  /*2d770*/  BRA `(.L_x_886) ;  /* 0xffffff6800387947 */ /* 0x000fea000383ffff */
.L_x_647:
[----:B------:R-:W-:Y:S01]  /*2d780*/  BSSY B1, `(.L_x_887) ;  /* 0x0000006000017945 */ /* 0x000fe20003800000 */
[----:B------:R-:W-:-:S07]  /*2d790*/  IMAD.MOV.U32 R15, RZ, RZ, -0x1 ;  /* 0xffffffffff0f7424 */ /* 0x000fce00078e00ff */
[----:B01----:R-:W-:Y:S05]  /*2d7a0*/  WARPSYNC.COLLECTIVE R15, `(.L_x_888) ;  /* 0x000000000f0c7348 */ /* 0x003fea0003c00000 */
[----:B------:R-:W-:Y:S02]  /*2d7b0*/  ELECT P6, UR62, PT ;  /* 0x00000000003e782f */ /* 0x000fe400038c0000 */
[----:B------:R-:W-:Y:S01]  /*2d7c0*/  MOV R14, UR62 ;  /* 0x0000003e000e7c02 */ /* 0x000fe20008000f00 */
[----:B01----:R-:W-:Y:S10]  /*2d7d0*/  ENDCOLLECTIVE ;  /* 0x000000000000791b */ /* 0x003ff40003800000 */
.L_x_888:
[----:B------:R-:W-:Y:S05]  /*2d7e0*/  BSYNC B1 ;  /* 0x0000000000017941 */ /* 0x000fea0003800000 */
.L_x_887:
[----:B------:R-:W-:Y:S05]  /*2d7f0*/  BRA `(.L_x_646) ;  /* 0xffffff6800307947 */ /* 0x000fea000383ffff */
.L_x_649:
[----:B-1----:R1:W2:Y:S02]  /*2d800*/  SYNCS.PHASECHK.TRANS64.TRYWAIT P0, [R22+URZ+0x33420], R3 ;  /* 0x03342003160075a7 */ /* 0x0022a4000800017f */
[----:B--2---:R-:W-:Y:S05]  /*2d810*/  @!P0 NANOSLEEP.SYNCS 0x989680 ;  /* 0x009896800000895d */ /* 0x004fea0003900000 */
[----:B------:R-:W2:Y:S02]  /*2d820*/  @!P0 SYNCS.PHASECHK.TRANS64 P0, [R22+URZ+0x33420], R3 ;  /* 0x03342003160085a7 */ /* 0x000ea4000800007f */
[----:B--2---:R-:W-:Y:S05]  /*2d830*/  @!P0 BRA `(.L_x_649) ;  /* 0xfffffffc00f08947 */ /* 0x004fea000383ffff */
[----:B------:R-:W-:Y:S05]  /*2d840*/  BRA `(.L_x_889) ;  /* 0xffffff6800407947 */ /* 0x000fea000383ffff */
.L_x_653:
[----:B0-----:R0:W2:Y:S02]  /*2d850*/  SYNCS.PHASECHK.TRANS64.TRYWAIT P0, [R9+URZ+0x334a0], R8 ;  /* 0x0334a008090075a7 */ /* 0x0010a4000800017f */
[----:B--2---:R-:W-:Y:S05]  /*2d860*/  @!P0 NANOSLEEP.SYNCS 0x989680 ;  /* 0x009896800000895d */ /* 0x004fea0003900000 */
[----:B------:R-:W2:Y:S02]  /*2d870*/  @!P0 SYNCS.PHASECHK.TRANS64 P0, [R9+URZ+0x334a0], R8 ;  /* 0x0334a008090085a7 */ /* 0x000ea4000800007f */
[----:B--2---:R-:W-:Y:S05]  /*2d880*/  @!P0 BRA `(.L_x_653) ;  /* 0xfffffffc00f08947 */ /* 0x004fea000383ffff */
[----:B------:R-:W-:Y:S05]  /*2d890*/  BRA `(.L_x_890) ;  /* 0xffffff6800587947 */ /* 0x000fea000383ffff */
.L_x_660:
[----:B-1----:R1:W2:Y:S02]  /*2d8a0*/  SYNCS.PHASECHK.TRANS64.TRYWAIT P0, [R9+URZ+0x334c0], R8 ;  /* 0x0334c008090075a7 */ /* 0x0022a4000800017f */
[----:B--2---:R-:W-:Y:S05]  /*2d8b0*/  @!P0 NANOSLEEP.SYNCS 0x989680 ;  /* 0x009896800000895d */ /* 0x004fea0003900000 */
[----:B------:R-:W2:Y:S02]  /*2d8c0*/  @!P0 SYNCS.PHASECHK.TRANS64 P0, [R9+URZ+0x334c0], R8 ;  /* 0x0334c008090085a7 */ /* 0x000ea4000800007f */
[----:B--2---:R-:W-:Y:S05]  /*2d8d0*/  @!P0 BRA `(.L_x_660) ;  /* 0xfffffffc00f08947 */ /* 0x004fea000383ffff */
[----:B------:R-:W-:Y:S05]  /*2d8e0*/  BRA `(.L_x_891) ;  /* 0xffffff6c00547947 */ /* 0x000fea000383ffff */
.L_x_669:
[----:B-1----:R1:W2:Y:S02]  /*2d8f0*/  SYNCS.PHASECHK.TRANS64.TRYWAIT P1, [R6+URZ+0x334a0], R3 ;  /* 0x0334a003060075a7 */ /* 0x0022a4000802017f */
[----:B--2---:R-:W-:Y:S05]  /*2d900*/  @!P1 NANOSLEEP.SYNCS 0x989680 ;  /* 0x009896800000995d */ /* 0x004fea0003900000 */
[----:B------:R-:W2:Y:S02]  /*2d910*/  @!P1 SYNCS.PHASECHK.TRANS64 P1, [R6+URZ+0x334a0], R3 ;  /* 0x0334a003060095a7 */ /* 0x000ea4000802007f */
[----:B--2---:R-:W-:Y:S05]  /*2d920*/  @!P1 BRA `(.L_x_669) ;  /* 0xfffffffc00f09947 */ /* 0x004fea000383ffff */
[----:B------:R-:W-:Y:S05]  /*2d930*/  BRA `(.L_x_892) ;  /* 0xffffff7000887947 */ /* 0x000fea000383ffff */
.L_x_676:
[----:B0-----:R0:W2:Y:S02]  /*2d940*/  SYNCS.PHASECHK.TRANS64.TRYWAIT P1, [R6+URZ+0x334c0], R3 ;  /* 0x0334c003060075a7 */ /* 0x0010a4000802017f */
[----:B--2---:R-:W-:Y:S05]  /*2d950*/  @!P1 NANOSLEEP.SYNCS 0x989680 ;  /* 0x009896800000995d */ /* 0x004fea0003900000 */
[----:B------:R-:W2:Y:S02]  /*2d960*/  @!P1 SYNCS.PHASECHK.TRANS64 P1, [R6+URZ+0x334c0], R3 ;  /* 0x0334c003060095a7 */ /* 0x000ea4000802007f */
[----:B--2---:R-:W-:Y:S05]  /*2d970*/  @!P1 BRA `(.L_x_676) ;  /* 0xfffffffc00f09947 */ /* 0x004fea000383ffff */
[----:B------:R-:W-:Y:S05]  /*2d980*/  BRA `(.L_x_893) ;  /* 0xffffff7400807947 */ /* 0x000fea000383ffff */
.L_x_693:
[----:B------:R-:W0:Y:S01]  /*2d990*/  S2R R20, SR_TID.X ;  /* 0x0000000000147919 */ /* 0x000e220000002100 */
[----:B------:R-:W-:Y:S01]  /*2d9a0*/  BSSY B0, `(.L_x_894) ;  /* 0x000000a000007945 */ /* 0x000fe20003800000 */
[----:B------:R-:W-:Y:S01]  /*2d9b0*/  IMAD.MOV.U32 R12, RZ, RZ, RZ ;  /* 0x000000ffff0c7224 */ /* 0x000fe200078e00ff */
[----:B------:R-:W-:Y:S01]  /*2d9c0*/  MOV R15, 0xffffffff ;  /* 0xffffffff000f7802 */ /* 0x000fe20000000f00 */
[----:B------:R-:W-:Y:S01]  /*2d9d0*/  IMAD.MOV.U32 R11, RZ, RZ, 0x1f ;  /* 0x0000001fff0b7424 */ /* 0x000fe200078e00ff */
[----:B0-----:R-:W-:-:S04]  /*2d9e0*/  SHF.R.U32.HI R9, RZ, 0x5, R20 ;  /* 0x00000005ff097819 */ /* 0x001fc80000011614 */
[----:B------:R-:W-:-:S05]  /*2d9f0*/  LOP3.LUT R9, R9, 0x3, RZ, 0xc0, !PT ;  /* 0x0000000309097812 */ /* 0x000fca00078ec0ff */
[----:B------:R-:W-:-:S07]  /*2da00*/  IMAD.MOV.U32 R13, RZ, RZ, R9 ;  /* 0x000000ffff0d7224 */ /* 0x000fce00078e0009 */
[----:B-----5:R-:W-:Y:S05]  /*2da10*/  WARPSYNC.COLLECTIVE R15, `(.L_x_895) ;  /* 0x000000000f087348 */ /* 0x020fea0003c00000 */
[----:B------:R0:W1:Y:S02]  /*2da20*/  SHFL.IDX P6, R14, R13, R12, R11 ;  /* 0x0000000c0d0e7389 */ /* 0x00006400000c000b */
[----:B01---5:R-:W-:Y:S01]  /*2da30*/  ENDCOLLECTIVE ;  /* 0x000000000000791b */ /* 0x023fe20003800000 */
.L_x_895:
[----:B------:R-:W-:Y:S05]  /*2da40*/  BSYNC B0 ;  /* 0x0000000000007941 */ /* 0x000fea0003800000 */
.L_x_894:
[----:B------:R-:W-:Y:S05]  /*2da50*/  BRA `(.L_x_896) ;  /* 0xffffff8400787947 */ /* 0x000fea000383ffff */
.L_x_696:
[----:B0-----:R-:W2:Y:S02]  /*2da60*/  LDL R0, [R1+0x2c] ;  /* 0x00002c0001007983 */ /* 0x001ea40000100800 */
[----:B--2---:R0:W1:Y:S02]  /*2da70*/  SYNCS.PHASECHK.TRANS64.TRYWAIT P0, [R4+URZ+0x33480], R0 ;  /* 0x03348000040075a7 */ /* 0x004064000800017f */
[----:B-1----:R-:W-:Y:S05]  /*2da80*/  @!P0 NANOSLEEP.SYNCS 0x989680 ;  /* 0x009896800000895d */ /* 0x002fea0003900000 */
[----:B------:R-:W1:Y:S02]  /*2da90*/  @!P0 SYNCS.PHASECHK.TRANS64 P0, [R4+URZ+0x33480], R0 ;  /* 0x03348000040085a7 */ /* 0x000e64000800007f */
[----:B-1----:R-:W-:Y:S05]  /*2daa0*/  @!P0 BRA `(.L_x_696) ;  /* 0xfffffffc00ec8947 */ /* 0x002fea000383ffff */
[----:B------:R-:W-:Y:S05]  /*2dab0*/  BRA `(.L_x_897) ;  /* 0xffffff8400947947 */ /* 0x000fea000383ffff */
.L_x_697:
[----:B------:R-:W-:Y:S01]  /*2dac0*/  BSSY B0, `(.L_x_898) ;  /* 0x0000008000007945 */ /* 0x000fe20003800000 */
[----:B------:R-:W-:Y:S02]  /*2dad0*/  IMAD.MOV.U32 R13, RZ, RZ, R20 ;  /* 0x000000ffff0d7224 */ /* 0x000fe400078e0014 */
[----:B------:R-:W-:Y:S02]  /*2dae0*/  IMAD.MOV.U32 R12, RZ, RZ, RZ ;  /* 0x000000ffff0c7224 */ /* 0x000fe400078e00ff */
[----:B------:R-:W-:Y:S02]  /*2daf0*/  IMAD.MOV.U32 R11, RZ, RZ, 0x1c1f ;  /* 0x00001c1fff0b7424 */ /* 0x000fe400078e00ff */
[----:B------:R-:W-:-:S07]  /*2db00*/  IMAD.MOV.U32 R15, RZ, RZ, -0x1 ;  /* 0xffffffffff0f7424 */ /* 0x000fce00078e00ff */
[----:B------:R-:W-:Y:S05]  /*2db10*/  WARPSYNC.COLLECTIVE R15, `(.L_x_899) ;  /* 0x000000000f087348 */ /* 0x000fea0003c00000 */
[----:B------:R0:W1:Y:S02]  /*2db20*/  SHFL.IDX P6, R14, R13, R12, R11 ;  /* 0x0000000c0d0e7389 */ /* 0x00006400000c000b */
[----:B01----:R-:W-:Y:S01]  /*2db30*/  ENDCOLLECTIVE ;  /* 0x000000000000791b */ /* 0x003fe20003800000 */
.L_x_899:
[----:B------:R-:W-:Y:S05]  /*2db40*/  BSYNC B0 ;  /* 0x0000000000007941 */ /* 0x000fea0003800000 */
.L_x_898:
[----:B------:R-:W-:Y:S01]  /*2db50*/  IMAD.MOV.U32 R13, RZ, RZ, R10 ;  /* 0x000000ffff0d7224 */ /* 0x000fe200078e000a */
[----:B------:R-:W-:Y:S01]  /*2db60*/  MOV R0, R14 ;  /* 0x0000000e00007202 */ /* 0x000fe20000000f00 */
[----:B------:R-:W-:Y:S01]  /*2db70*/  IMAD.MOV.U32 R12, RZ, RZ, RZ ;  /* 0x000000ffff0c7224 */ /* 0x000fe200078e00ff */
[----:B------:R-:W-:Y:S01]  /*2db80*/  LOP3.LUT R36, R36, 0xffffffbf, RZ, 0xc0, !PT ;  /* 0xffffffbf24247812 */ /* 0x000fe200078ec0ff */
[----:B------:R-:W-:Y:S01]  /*2db90*/  IMAD.MOV.U32 R11, RZ, RZ, 0x1c1f ;  /* 0x00001c1fff0b7424 */ /* 0x000fe200078e00ff */
[C---:B------:R-:W-:Y:S01]  /*2dba0*/  ISETP.GE.AND P5, PT, R9.reuse, 0x21, PT ;  /* 0x000000210900780c */ /* 0x040fe20003fa6270 */
[----:B------:R-:W-:Y:S01]  /*2dbb0*/  IMAD.MOV.U32 R15, RZ, RZ, -0x1 ;  /* 0xffffffffff0f7424 */ /* 0x000fe200078e00ff */
[----:B------:R-:W-:-:S13]  /*2dbc0*/  ISETP.GE.AND P4, PT, R9, 0x41, PT ;  /* 0x000000410900780c */ /* 0x000fda0003f86270 */
[----:B------:R-:W-:Y:S05]  /*2dbd0*/  WARPSYNC.COLLECTIVE R15, `(.L_x_900) ;  /* 0x000000000f087348 */ /* 0x000fea0003c00000 */
[----:B------:R0:W1:Y:S02]  /*2dbe0*/  SHFL.IDX P6, R14, R13, R12, R11 ;  /* 0x0000000c0d0e7389 */ /* 0x00006400000c000b */
[----:B01----:R-:W-:Y:S01]  /*2dbf0*/  ENDCOLLECTIVE ;  /* 0x000000000000791b */ /* 0x003fe20003800000 */
.L_x_900:
[----:B------:R-:W0:Y:S01]  /*2dc00*/  LDC R11, c[0x0][0x2f4] ;  /* 0x0000bd00ff0b7b82 */ /* 0x000e220000000800 */
[C---:B------:R-:W-:Y:S01]  /*2dc10*/  LOP3.LUT R12, R37.reuse, 0x40, RZ, 0xfc, !PT ;  /* 0x00000040250c7812 */ /* 0x040fe200078efcff */
[----:B------:R-:W-:Y:S01]  /*2dc20*/  IMAD.MOV.U32 R13, RZ, RZ, R20 ;  /* 0x000000ffff0d7224 */ /* 0x000fe200078e0014 */
[----:B------:R-:W-:Y:S02]  /*2dc30*/  LOP3.LUT R15, R37, 0x80, RZ, 0xfc, !PT ;  /* 0x00000080250f7812 */ /* 0x000fe400078efcff */
[----:B------:R-:W-:-:S04]  /*2dc40*/  MOV R2, R14 ;  /* 0x0000000e00027202 */ /* 0x000fc80000000f00 */
        /* <DEDUP_REMOVED lines=13> */
[----:B------:R-:W-:Y:S01]  /*2dd20*/  IMAD.MOV.U32 R15, RZ, RZ, -0x1 ;  /* 0xffffffffff0f7424 */ /* 0x000fe200078e00ff */
[----:B------:R-:W-:Y:S01]  /*2dd30*/  MOV R11, 0x1c1f ;  /* 0x00001c1f000b7802 */ /* 0x000fe20000000f00 */
[----:B------:R0:W-:Y:S01]  /*2dd40*/  LDGSTS.E.BYPASS.LTC128B.128 [R0+0x11a00], desc[UR50][R2.64+0x40], !P1 ;  /* 0x11a0004002007fae */ /* 0x0001e2000c901d72 */
[----:B------:R-:W-:-:S13]  /*2dd50*/  ISETP.LT.OR P1, PT, R9, 0x1, P0 ;  /* 0x000000010900780c */ /* 0x000fda0000721670 */
[----:B0-----:R-:W-:Y:S05]  /*2dd60*/  WARPSYNC.COLLECTIVE R15, `(.L_x_901) ;  /* 0x000000000f087348 */ /* 0x001fea0003c00000 */
[----:B------:R1:W2:Y:S02]  /*2dd70*/  SHFL.IDX P6, R14, R13, R12, R11 ;  /* 0x0000000c0d0e7389 */ /* 0x0002a400000c000b */
[----:B012---:R-:W-:Y:S01]  /*2dd80*/  ENDCOLLECTIVE ;  /* 0x000000000000791b */ /* 0x007fe20003800000 */
.L_x_901:
        /* <DEDUP_REMOVED lines=9> */
.L_x_902:
[----:B------:R-:W-:Y:S02]  /*2de20*/  IMAD.MOV.U32 R13, RZ, RZ, R20 ;  /* 0x000000ffff0d7224 */ /* 0x000fe400078e0014 */
[----:B------:R-:W-:Y:S02]  /*2de30*/  IMAD.MOV.U32 R12, RZ, RZ, 0x2 ;  /* 0x00000002ff0c7424 */ /* 0x000fe400078e00ff */
[----:B------:R-:W-:-:S07]  /*2de40*/  IMAD.MOV.U32 R2, RZ, RZ, R14 ;  /* 0x000000ffff027224 */ /* 0x000fce00078e000e */
[----:B------:R-:W-:Y:S05]  /*2de50*/  WARPSYNC.COLLECTIVE R15, `(.L_x_903) ;  /* 0x000000000f087348 */ /* 0x000fea0003c00000 */
[----:B------:R0:W1:Y:S02]  /*2de60*/  SHFL.IDX P6, R14, R13, R12, R11 ;  /* 0x0000000c0d0e7389 */ /* 0x00006400000c000b */
[----:B01----:R-:W-:Y:S01]  /*2de70*/  ENDCOLLECTIVE ;  /* 0x000000000000791b */ /* 0x003fe20003800000 */
.L_x_903:
[----:B------:R-:W-:-:S04]  /*2de80*/  IADD3 R2, P1, R37, R2, RZ ;  /* 0x0000000225027210 */ /* 0x000fc80007f3e0ff */
[----:B------:R-:W-:Y:S02]  /*2de90*/  IADD3.X R3, RZ, R3, RZ, P1, !PT ;  /* 0x00000003ff037210 */ /* 0x000fe40000ffe4ff */
        /* <DEDUP_REMOVED lines=14> */
.L_x_904:
[----:B------:R-:W-:Y:S02]  /*2df80*/  IMAD.MOV.U32 R13, RZ, RZ, R20 ;  /* 0x000000ffff0d7224 */ /* 0x000fe400078e0014 */
[----:B------:R-:W-:Y:S01]  /*2df90*/  IMAD.MOV.U32 R12, RZ, RZ, 0x3 ;  /* 0x00000003ff0c7424 */ /* 0x000fe200078e00ff */
[----:B------:R-:W-:-:S07]  /*2dfa0*/  MOV R2, R14 ;  /* 0x0000000e00027202 */ /* 0x000fce0000000f00 */
[----:B------:R-:W-:Y:S05]  /*2dfb0*/  WARPSYNC.COLLECTIVE R15, `(.L_x_905) ;  /* 0x000000000f087348 */ /* 0x000fea0003c00000 */
[----:B------:R0:W1:Y:S02]  /*2dfc0*/  SHFL.IDX P6, R14, R13, R12, R11 ;  /* 0x0000000c0d0e7389 */ /* 0x00006400000c000b */
[----:B01----:R-:W-:Y:S01]  /*2dfd0*/  ENDCOLLECTIVE ;  /* 0x000000000000791b */ /* 0x003fe20003800000 */
.L_x_905:
[----:B------:R-:W-:-:S05]  /*2dfe0*/  IADD3 R2, P1, R37, R2, RZ ;  /* 0x0000000225027210 */ /* 0x000fca0007f3e0ff */
[----:B------:R-:W-:Y:S01]  /*2dff0*/  IMAD.X R3, RZ, RZ, R3, P1 ;  /* 0x000000ffff037224 */ /* 0x000fe200008e0603 */
[----:B------:R-:W-:Y:S02]  /*2e000*/  ISETP.LT.OR P1, PT, R9, 0x41, P3 ;  /* 0x000000410900780c */ /* 0x000fe40001f21670 */
[----:B------:R-:W-:-:S11]  /*2e010*/  MOV R13, R10 ;  /* 0x0000000a000d7202 */ /* 0x000fd60000000f00 */
        /* <DEDUP_REMOVED lines=9> */
.L_x_906:
        /* <DEDUP_REMOVED lines=12> */
.L_x_907:
        /* <DEDUP_REMOVED lines=11> */
[----:B------:R0:W-:Y:S01]  /*2e220*/  LDGSTS.E.BYPASS.LTC128B.128 [R0+0x15a00], desc[UR50][R2.64+0x80], !P1 ;  /* 0x15a0008002007fae */ /* 0x0001e2000c901d72 */
[----:B------:R-:W-:Y:S02]  /*2e230*/  ISETP.GE.AND P1, PT, R9, 0x61, PT ;  /* 0x000000610900780c */ /* 0x000fe40003f26270 */
[----:B0-----:R-:W-:-:S11]  /*2e240*/  MOV R3, R14 ;  /* 0x0000000e00037202 */ /* 0x001fd60000000f00 */
[----:B------:R-:W-:Y:S05]  /*2e250*/  WARPSYNC.COLLECTIVE R15, `(.L_x_908) ;  /* 0x000000000f087348 */ /* 0x000fea0003c00000 */
[----:B------:R0:W1:Y:S02]  /*2e260*/  SHFL.IDX P6, R14, R13, R12, R11 ;  /* 0x0000000c0d0e7389 */ /* 0x00006400000c000b */
[----:B01----:R-:W-:Y:S01]  /*2e270*/  ENDCOLLECTIVE ;  /* 0x000000000000791b */ /* 0x003fe20003800000 */
.L_x_908:
[----:B------:R-:W-:Y:S01]  /*2e280*/  ISETP.GE.AND P6, PT, R9, 0x81, PT ;  /* 0x000000810900780c */ /* 0x000fe20003fc6270 */
[----:B------:R-:W-:-:S12]  /*2e290*/  IMAD.MOV.U32 R2, RZ, RZ, R14 ;  /* 0x000000ffff027224 */ /* 0x000fd800078e000e */
[----:B------:R-:W-:Y:S01]  /*2e2a0*/  @P6 LOP3.LUT R36, R36, 0x40, RZ, 0xfc, !PT ;  /* 0x0000004024246812 */ /* 0x000fe200078efcff */
[----:B------:R-:W-:Y:S06]  /*2e2b0*/  BRA `(.L_x_909) ;  /* 0xffffff8400307947 */ /* 0x000fec000383ffff */
.L_x_702:
[----:B--2---:R-:W2:Y:S02]  /*2e2c0*/  LDL R2, [R1+0x2c] ;  /* 0x00002c0001027983 */ /* 0x004ea40000100800 */
[----:B--2---:R2:W3:Y:S02]  /*2e2d0*/  SYNCS.PHASECHK.TRANS64.TRYWAIT P0, [R4+URZ+0x33440], R2 ;  /* 0x03344002040075a7 */ /* 0x0044e4000800017f */
[----:B---3--:R-:W-:Y:S05]  /*2e2e0*/  @!P0 NANOSLEEP.SYNCS 0x989680 ;  /* 0x009896800000895d */ /* 0x008fea0003900000 */
[----:B------:R-:W3:Y:S02]  /*2e2f0*/  @!P0 SYNCS.PHASECHK.TRANS64 P0, [R4+URZ+0x33440], R2 ;  /* 0x03344002040085a7 */ /* 0x000ee4000800007f */
[----:B---3--:R-:W-:Y:S05]  /*2e300*/  @!P0 BRA `(.L_x_702) ;  /* 0xfffffffc00ec8947 */ /* 0x008fea000383ffff */
[----:B------:R-:W-:Y:S05]  /*2e310*/  BRA `(.L_x_910) ;  /* 0xffffff8400947947 */ /* 0x000fea000383ffff */
.L_x_703:
[----:B------:R-:W-:Y:S01]  /*2e320*/  BSSY B0, `(.L_x_911) ;  /* 0x0000008000007945 */ /* 0x000fe20003800000 */
[----:B------:R-:W-:Y:S01]  /*2e330*/  IMAD.MOV.U32 R13, RZ, RZ, R6 ;  /* 0x000000ffff0d7224 */ /* 0x000fe200078e0006 */
[----:B------:R-:W-:Y:S01]  /*2e340*/  MOV R11, 0x1c1f ;  /* 0x00001c1f000b7802 */ /* 0x000fe20000000f00 */
[----:B------:R-:W-:Y:S02]  /*2e350*/  IMAD.MOV.U32 R12, RZ, RZ, RZ ;  /* 0x000000ffff0c7224 */ /* 0x000fe400078e00ff */
[----:B------:R-:W-:-:S07]  /*2e360*/  IMAD.MOV.U32 R15, RZ, RZ, -0x1 ;  /* 0xffffffffff0f7424 */ /* 0x000fce00078e00ff */
[----:B01----:R-:W-:Y:S05]  /*2e370*/  WARPSYNC.COLLECTIVE R15, `(.L_x_912) ;  /* 0x000000000f087348 */ /* 0x003fea0003c00000 */
[----:B------:R2:W3:Y:S02]  /*2e380*/  SHFL.IDX P6, R14, R13, R12, R11 ;  /* 0x0000000c0d0e7389 */ /* 0x0004e400000c000b */
[----:B0123--:R-:W-:Y:S01]  /*2e390*/  ENDCOLLECTIVE ;  /* 0x000000000000791b */ /* 0x00ffe20003800000 */
.L_x_912:
[----:B------:R-:W-:Y:S05]  /*2e3a0*/  BSYNC B0 ;  /* 0x0000000000007941 */ /* 0x000fea0003800000 */
.L_x_911:
[----:B------:R-:W-:Y:S01]  /*2e3b0*/  IMAD.MOV.U32 R13, RZ, RZ, R5 ;  /* 0x000000ffff0d7224 */ /* 0x000fe200078e0005 */
[----:B------:R-:W-:Y:S01]  /*2e3c0*/  MOV R11, 0x1c1f ;  /* 0x00001c1f000b7802 */ /* 0x000fe20000000f00 */
[----:B------:R-:W-:Y:S01]  /*2e3d0*/  IMAD.MOV.U32 R12, RZ, RZ, RZ ;  /* 0x000000ffff0c7224 */ /* 0x000fe200078e00ff */
[----:B------:R-:W0:Y:S01]  /*2e3e0*/  LDC R20, c[0x0][0x2f4] ;  /* 0x0000bd00ff147b82 */ /* 0x000e220000000800 */
[----:B------:R-:W-:Y:S01]  /*2e3f0*/  IMAD.MOV.U32 R15, RZ, RZ, -0x1 ;  /* 0xffffffffff0f7424 */ /* 0x000fe200078e00ff */
[C---:B------:R-:W-:Y:S01]  /*2e400*/  LOP3.LUT R21, R37.reuse, 0x40, RZ, 0xfc, !PT ;  /* 0x0000004025157812 */ /* 0x040fe200078efcff */
[----:B------:R-:W-:Y:S01]  /*2e410*/  IMAD.MOV.U32 R2, RZ, RZ, R14 ;  /* 0x000000ffff027224 */ /* 0x000fe200078e000e */
[----:B------:R-:W-:-:S07]  /*2e420*/  LOP3.LUT R10, R37, 0x80, RZ, 0xfc, !PT ;  /* 0x00000080250a7812 */ /* 0x000fce00078efcff */
[----:B0-----:R-:W-:Y:S05]  /*2e430*/  WARPSYNC.COLLECTIVE R15, `(.L_x_913) ;  /* 0x000000000f087348 */ /* 0x001fea0003c00000 */
[----:B------:R1:W2:Y:S02]  /*2e440*/  SHFL.IDX P6, R14, R13, R12, R11 ;  /* 0x0000000c0d0e7389 */ /* 0x0002a400000c000b */
[----:B012---:R-:W-:Y:S01]  /*2e450*/  ENDCOLLECTIVE ;  /* 0x000000000000791b */ /* 0x007fe20003800000 */
.L_x_913:
[----:B------:R-:W-:Y:S01]  /*2e460*/  IMAD.MOV.U32 R13, RZ, RZ, R6 ;  /* 0x000000ffff0d7224 */ /* 0x000fe200078e0006 */
[----:B------:R-:W-:Y:S02]  /*2e470*/  MOV R12, 0x1 ;  /* 0x00000001000c7802 */ /* 0x000fe40000000f00 */
[-C--:B------:R-:W-:Y:S02]  /*2e480*/  ISETP.GE.AND P3, PT, R21, R20.reuse, PT ;  /* 0x000000141500720c */ /* 0x080fe40003f66270 */
[----:B------:R-:W-:Y:S02]  /*2e490*/  ISETP.GE.AND P2, PT, R10, R20, PT ;  /* 0x000000140a00720c */ /* 0x000fe40003f46270 */
[----:B------:R-:W-:Y:S01]  /*2e4a0*/  LOP3.LUT P6, RZ, R36, 0x20, RZ, 0xc0, !PT ;  /* 0x0000002024ff7812 */ /* 0x000fe200078cc0ff */
[----:B------:R-:W-:-:S12]  /*2e4b0*/  IMAD.MOV.U32 R3, RZ, RZ, R14 ;  /* 0x000000ffff037224 */ /* 0x000fd800078e000e */
[----:B------:R-:W-:-:S05]  /*2e4c0*/  @P6 IADD3 R3, P0, R37, R3, RZ ;  /* 0x0000000325036210 */ /* 0x000fca0007f1e0ff */
[----:B------:R-:W-:Y:S01]  /*2e4d0*/  @P6 IMAD.X R2, RZ, RZ, R2, P0 ;  /* 0x000000ffff026224 */ /* 0x000fe200000e0602 */
[----:B------:R-:W-:-:S04]  /*2e4e0*/  ISETP.GE.AND P0, PT, R37, R20, PT ;  /* 0x000000142500720c */ /* 0x000fc80003f06270 */
[----:B------:R-:W-:-:S04]  /*2e4f0*/  @P6 LOP3.LUT R3, R3, R2, RZ, 0x3c, !PT ;  /* 0x0000000203036212 */ /* 0x000fc800078e3cff */
[----:B------:R-:W-:-:S04]  /*2e500*/  @P6 LOP3.LUT R2, R3, R2, RZ, 0x3c, !PT ;  /* 0x0000000203026212 */ /* 0x000fc800078e3cff */
[----:B------:R-:W-:-:S05]  /*2e510*/  @P6 LOP3.LUT R3, R3, R2, RZ, 0x3c, !PT ;  /* 0x0000000203036212 */ /* 0x000fca00078e3cff */
        /* <DEDUP_REMOVED lines=9> */
.L_x_914:
[----:B------:R-:W-:Y:S02]  /*2e5b0*/  IMAD.MOV.U32 R13, RZ, RZ, R5 ;  /* 0x000000ffff0d7224 */ /* 0x000fe400078e0005 */
[----:B------:R-:W-:-:S07]  /*2e5c0*/  IMAD.MOV.U32 R2, RZ, RZ, R14 ;  /* 0x000000ffff027224 */ /* 0x000fce00078e000e */
[----:B------:R-:W-:Y:S05]  /*2e5d0*/  WARPSYNC.COLLECTIVE R15, `(.L_x_915) ;  /* 0x000000000f087348 */ /* 0x000fea0003c00000 */
[----:B------:R0:W1:Y:S02]  /*2e5e0*/  SHFL.IDX P6, R14, R13, R12, R11 ;  /* 0x0000000c0d0e7389 */ /* 0x00006400000c000b */
[----:B01----:R-:W-:Y:S01]  /*2e5f0*/  ENDCOLLECTIVE ;  /* 0x000000000000791b */ /* 0x003fe20003800000 */
.L_x_915:
[----:B------:R-:W-:Y:S01]  /*2e600*/  MOV R13, R6 ;  /* 0x00000006000d7202 */ /* 0x000fe20000000f00 */
[----:B------:R-:W-:Y:S02]  /*2e610*/  IMAD.MOV.U32 R12, RZ, RZ, 0x2 ;  /* 0x00000002ff0c7424 */ /* 0x000fe400078e00ff */
[----:B------:R-:W-:Y:S01]  /*2e620*/  IMAD.MOV.U32 R3, RZ, RZ, R14 ;  /* 0x000000ffff037224 */ /* 0x000fe200078e000e */
[----:B------:R-:W-:-:S04]  /*2e630*/  ISETP.GE.AND P6, PT, R37, R20, PT ;  /* 0x000000142500720c */ /* 0x000fc80003fc6270 */
[----:B------:R-:W-:-:S05]  /*2e640*/  @P5 IADD3 R3, P0, R37, R3, RZ ;  /* 0x0000000325035210 */ /* 0x000fca0007f1e0ff */
[----:B------:R-:W-:-:S05]  /*2e650*/  @P5 IMAD.X R2, RZ, RZ, R2, P0 ;  /* 0x000000ffff025224 */ /* 0x000fca00000e0602 */
[----:B------:R-:W-:-:S04]  /*2e660*/  @P5 LOP3.LUT R3, R3, R2, RZ, 0x3c, !PT ;  /* 0x0000000203035212 */ /* 0x000fc800078e3cff */
[----:B------:R-:W-:-:S04]  /*2e670*/  @P5 LOP3.LUT R2, R3, R2, RZ, 0x3c, !PT ;  /* 0x0000000203025212 */ /* 0x000fc800078e3cff */
[----:B------:R-:W-:-:S05]  /*2e680*/  @P5 LOP3.LUT R3, R3, R2, RZ, 0x3c, !PT ;  /* 0x0000000203035212 */ /* 0x000fca00078e3cff */
[----:B------:R-:W-:Y:S01]  /*2e690*/  @!PT LDS RZ, [RZ] ;  /* 0x00000000fffff984 */ /* 0x000fe20000000800 */
[----:B------:R-:W-:Y:S01]  /*2e6a0*/  @!PT LDS RZ, [RZ] ;  /* 0x00000000fffff984 */ /* 0x000fe20000000800 */
[----:B------:R-:W-:Y:S01]  /*2e6b0*/  @!PT LDS RZ, [RZ] ;  /* 0x00000000fffff984 */ /* 0x000fe20000000800 */
[----:B------:R0:W-:Y:S02]  /*2e6c0*/  @P5 LDGSTS.E.BYPASS.LTC128B.128 [R0+0x24a00], desc[UR50][R2.64], !P6 ;  /* 0x24a0000002005fae */ /* 0x0001e4000f101d72 */
[----:B0-----:R-:W-:Y:S05]  /*2e6d0*/  WARPSYNC.COLLECTIVE R15, `(.L_x_916) ;  /* 0x000000000f087348 */ /* 0x001fea0003c00000 */
[----:B------:R1:W2:Y:S02]  /*2e6e0*/  SHFL.IDX P6, R14, R13, R12, R11 ;  /* 0x0000000c0d0e7389 */ /* 0x0002a400000c000b */
[----:B012---:R-:W-:Y:S01]  /*2e6f0*/  ENDCOLLECTIVE ;  /* 0x000000000000791b */ /* 0x007fe20003800000 */
.L_x_916:
        /* <DEDUP_REMOVED lines=11> */
.L_x_917:
[----:B------:R-:W-:Y:S02]  /*2e7b0*/  IMAD.MOV.U32 R13, RZ, RZ, R6 ;  /* 0x000000ffff0d7224 */ /* 0x000fe400078e0006 */
[----:B------:R-:W-:Y:S02]  /*2e7c0*/  IMAD.MOV.U32 R12, RZ, RZ, 0x3 ;  /* 0x00000003ff0c7424 */ /* 0x000fe400078e00ff */
[----:B------:R-:W-:-:S07]  /*2e7d0*/  IMAD.MOV.U32 R3, RZ, RZ, R14 ;  /* 0x000000ffff037224 */ /* 0x000fce00078e000e */
[----:B------:R-:W-:Y:S05]  /*2e7e0*/  WARPSYNC.COLLECTIVE R15, `(.L_x_918) ;  /* 0x000000000f087348 */ /* 0x000fea0003c00000 */
[----:B------:R0:W1:Y:S02]  /*2e7f0*/  SHFL.IDX P6, R14, R13, R12, R11 ;  /* 0x0000000c0d0e7389 */ /* 0x00006400000c000b */
[----:B01----:R-:W-:Y:S01]  /*2e800*/  ENDCOLLECTIVE ;  /* 0x000000000000791b */ /* 0x003fe20003800000 */
.L_x_918:
[----:B------:R-:W-:-:S04]  /*2e810*/  @P4 IADD3 R3, P0, R37, R3, RZ ;  /* 0x0000000325034210 */ /* 0x000fc80007f1e0ff */
[----:B------:R-:W-:-:S04]  /*2e820*/  @P4 IADD3.X R2, RZ, R2, RZ, P0, !PT ;  /* 0x00000002ff024210 */ /* 0x000fc800007fe4ff */
[----:B------:R-:W-:Y:S01]  /*2e830*/  @P4 LOP3.LUT R3, R3, R2, RZ, 0x3c, !PT ;  /* 0x0000000203034212 */ /* 0x000fe200078e3cff */
[----:B------:R-:W-:-:S03]  /*2e840*/  IMAD.MOV.U32 R13, RZ, RZ, R5 ;  /* 0x000000ffff0d7224 */ /* 0x000fc600078e0005 */
[----:B------:R-:W-:-:S04]  /*2e850*/  @P4 LOP3.LUT R2, R3, R2, RZ, 0x3c, !PT ;  /* 0x0000000203024212 */ /* 0x000fc800078e3cff */
[----:B------:R-:W-:Y:S01]  /*2e860*/  @P4 LOP3.LUT R3, R3, R2, RZ, 0x3c, !PT ;  /* 0x0000000203034212 */ /* 0x000fe200078e3cff */
[----:B------:R-:W-:-:S04]  /*2e870*/  IMAD.MOV.U32 R6, RZ, RZ, R14 ;  /* 0x000000ffff067224 */ /* 0x000fc800078e000e */
[----:B------:R-:W-:Y:S01]  /*2e880*/  @!PT LDS RZ, [RZ] ;  /* 0x00000000fffff984 */ /* 0x000fe20000000800 */
[----:B------:R-:W-:Y:S01]  /*2e890*/  @!PT LDS RZ, [RZ] ;  /* 0x00000000fffff984 */ /* 0x000fe20000000800 */
[----:B------:R-:W-:Y:S01]  /*2e8a0*/  @!PT LDS RZ, [RZ] ;  /* 0x00000000fffff984 */ /* 0x000fe20000000800 */
[----:B------:R0:W-:Y:S03]  /*2e8b0*/  @P4 LDGSTS.E.BYPASS.LTC128B.128 [R0+0x25200], desc[UR50][R2.64], !P5 ;  /* 0x2520000002004fae */ /* 0x0001e6000e901d72 */
[----:B0-----:R-:W-:Y:S05]  /*2e8c0*/  WARPSYNC.COLLECTIVE R15, `(.L_x_919) ;  /* 0x000000000f087348 */ /* 0x001fea0003c00000 */
[----:B------:R1:W2:Y:S02]  /*2e8d0*/  SHFL.IDX P6, R14, R13, R12, R11 ;  /* 0x0000000c0d0e7389 */ /* 0x0002a400000c000b */
[----:B012---:R-:W-:Y:S01]  /*2e8e0*/  ENDCOLLECTIVE ;  /* 0x000000000000791b */ /* 0x007fe20003800000 */
.L_x_919:
[----:B------:R-:W-:Y:S01]  /*2e8f0*/  @!PT LDS RZ, [RZ] ;  /* 0x00000000fffff984 */ /* 0x000fe20000000800 */
[----:B------:R-:W-:Y:S01]  /*2e900*/  @!PT LDS RZ, [RZ] ;  /* 0x00000000fffff984 */ /* 0x000fe20000000800 */
[----:B------:R-:W-:Y:S01]  /*2e910*/  @!PT LDS RZ, [RZ] ;  /* 0x00000000fffff984 */ /* 0x000fe20000000800 */
[----:B------:R0:W-:Y:S04]  /*2e920*/  @P4 LDGSTS.E.BYPASS.LTC128B.128 [R0+0x27a00], desc[UR50][R2.64+0x40], !P3 ;  /* 0x27a0004002004fae */ /* 0x0001e8000d901d72 */
[----:B------:R0:W-:Y:S01]  /*2e930*/  @P4 LDGSTS.E.BYPASS.LTC128B.128 [R0+0x2a200], desc[UR50][R2.64+0x80], !P2 ;  /* 0x2a20008002004fae */ /* 0x0001e2000d101d72 */
[----:B------:R-:W-:Y:S02]  /*2e940*/  IMAD.MOV.U32 R13, RZ, RZ, R8 ;  /* 0x000000ffff0d7224 */ /* 0x000fe400078e0008 */
[----:B------:R-:W-:Y:S01]  /*2e950*/  IMAD.MOV.U32 R12, RZ, RZ, RZ ;  /* 0x000000ffff0c7224 */ /* 0x000fe200078e00ff */
[----:B------:R-:W-:-:S07]  /*2e960*/  MOV R5, R14 ;  /* 0x0000000e00057202 */ /* 0x000fce0000000f00 */
[----:B0-----:R-:W-:Y:S05]  /*2e970*/  WARPSYNC.COLLECTIVE R15, `(.L_x_920) ;  /* 0x000000000f087348 */ /* 0x001fea0003c00000 */
[----:B------:R1:W2:Y:S02]  /*2e980*/  SHFL.IDX P6, R14, R13, R12, R11 ;  /* 0x0000000c0d0e7389 */ /* 0x0002a400000c000b */
[----:B012---:R-:W-:Y:S01]  /*2e990*/  ENDCOLLECTIVE ;  /* 0x000000000000791b */ /* 0x007fe20003800000 */
.L_x_920:
[----:B------:R-:W-:-:S05]  /*2e9a0*/  @P1 IADD3 R2, P0, R37, R5, RZ ;  /* 0x0000000525021210 */ /* 0x000fca0007f1e0ff */
[----:B------:R-:W-:-:S05]  /*2e9b0*/  @P1 IMAD.X R3, RZ, RZ, R6, P0 ;  /* 0x000000ffff031224 */ /* 0x000fca00000e0606 */
[----:B------:R-:W-:Y:S01]  /*2e9c0*/  @!PT LDS RZ, [RZ] ;  /* 0x00000000fffff984 */ /* 0x000fe20000000800 */
[----:B------:R-:W-:Y:S01]  /*2e9d0*/  @!PT LDS RZ, [RZ] ;  /* 0x00000000fffff984 */ /* 0x000fe20000000800 */
[----:B------:R-:W-:Y:S01]  /*2e9e0*/  @!PT LDS RZ, [RZ] ;  /* 0x00000000fffff984 */ /* 0x000fe20000000800 */
[----:B------:R0:W-:Y:S01]  /*2e9f0*/  @P1 LDGSTS.E.BYPASS.LTC128B.128 [R0+0x25a00], desc[UR50][R2.64], !P5 ;  /* 0x25a0000002001fae */ /* 0x0001e2000e901d72 */
[----:B------:R-:W-:-:S03]  /*2ea00*/  MOV R13, R7 ;  /* 0x00000007000d7202 */ /* 0x000fc60000000f00 */
[----:B------:R0:W-:Y:S04]  /*2ea10*/  @P1 LDGSTS.E.BYPASS.LTC128B.128 [R0+0x28200], desc[UR50][R2.64+0x40], !P3 ;  /* 0x2820004002001fae */ /* 0x0001e8000d901d72 */
[----:B------:R0:W-:Y:S01]  /*2ea20*/  @P1 LDGSTS.E.BYPASS.LTC128B.128 [R0+0x2aa00], desc[UR50][R2.64+0x80], !P2 ;  /* 0x2aa0008002001fae */ /* 0x0001e2000d101d72 */
[----:B------:R-:W-:-:S07]  /*2ea30*/  IMAD.MOV.U32 R8, RZ, RZ, R14 ;  /* 0x000000ffff087224 */ /* 0x000fce00078e000e */
[----:B0-----:R-:W-:Y:S05]  /*2ea40*/  WARPSYNC.COLLECTIVE R15, `(.L_x_921) ;  /* 0x000000000f087348 */ /* 0x001fea0003c00000 */
[----:B------:R1:W2:Y:S02]  /*2ea50*/  SHFL.IDX P6, R14, R13, R12, R11 ;  /* 0x0000000c0d0e7389 */ /* 0x0002a400000c000b */
[----:B012---:R-:W-:Y:S01]  /*2ea60*/  ENDCOLLECTIVE ;  /* 0x000000000000791b */ /* 0x007fe20003800000 */
.L_x_921:
[----:B------:R-:W-:Y:S01]  /*2ea70*/  IMAD.MOV.U32 R2, RZ, RZ, R14 ;  /* 0x000000ffff027224 */ /* 0x000fe200078e000e */
[----:B------:R-:W-:Y:S06]  /*2ea80*/  BRA `(.L_x_922) ;  /* 0xffffff8400087947 */ /* 0x000fec000383ffff */
.L_x_710:
[----:B------:R-:W-:Y:S01]  /*2ea90*/  IMAD.MOV.U32 R13, RZ, RZ, R4 ;  /* 0x000000ffff0d7224 */ /* 0x000fe200078e0004 */
[----:B------:R-:W-:Y:S01]  /*2eaa0*/  MOV R15, 0xffffffff ;  /* 0xffffffff000f7802 */ /* 0x000fe20000000f00 */
[----:B------:R-:W-:Y:S02]  /*2eab0*/  IMAD.MOV.U32 R12, RZ, RZ, RZ ;  /* 0x000000ffff0c7224 */ /* 0x000fe400078e00ff */
[----:B------:R-:W-:Y:S02]  /*2eac0*/  IMAD.MOV.U32 R11, RZ, RZ, 0x1c1f ;  /* 0x00001c1fff0b7424 */ /* 0x000fe400078e00ff */
[----:B-----5:R-:W-:Y:S02]  /*2ead0*/  IMAD R5, R10, R7, RZ ;  /* 0x000000070a057224 */ /* 0x020fe400078e02ff */
[----:B------:R-:W-:-:S07]  /*2eae0*/  IMAD.IADD R17, R9, 0x1, R17 ;  /* 0x0000000109117824 */ /* 0x000fce00078e0211 */
[----:B------:R-:W-:Y:S05]  /*2eaf0*/  WARPSYNC.COLLECTIVE R15, `(.L_x_923) ;  /* 0x000000000f087348 */ /* 0x000fea0003c00000 */
[----:B------:R0:W1:Y:S02]  /*2eb00*/  SHFL.IDX P6, R14, R13, R12, R11 ;  /* 0x0000000c0d0e7389 */ /* 0x00006400000c000b */
[----:B01----:R-:W-:Y:S01]  /*2eb10*/  ENDCOLLECTIVE ;  /* 0x000000000000791b */ /* 0x003fe20003800000 */
.L_x_923:
[C---:B------:R-:W-:Y:S01]  /*2eb20*/  VIADD R6, R17.reuse, 0x20 ;  /* 0x0000002011067836 */ /* 0x040fe20000000000 */
[----:B------:R-:W-:Y:S01]  /*2eb30*/  ISETP.GE.AND P1, PT, R17, R5, PT ;  /* 0x000000051100720c */ /* 0x000fe20003f26270 */
[----:B------:R-:W-:Y:S02]  /*2eb40*/  IMAD.MOV.U32 R13, RZ, RZ, R0 ;  /* 0x000000ffff0d7224 */ /* 0x000fe400078e0000 */
[----:B------:R-:W-:-:S10]  /*2eb50*/  IMAD.MOV.U32 R2, RZ, RZ, R14 ;  /* 0x000000ffff027224 */ /* 0x000fd400078e000e */
[----:B------:R-:W-:Y:S05]  /*2eb60*/  WARPSYNC.COLLECTIVE R15, `(.L_x_924) ;  /* 0x000000000f087348 */ /* 0x000fea0003c00000 */
[----:B------:R0:W1:Y:S02]  /*2eb70*/  SHFL.IDX P6, R14, R13, R12, R11 ;  /* 0x0000000c0d0e7389 */ /* 0x00006400000c000b */
[----:B01----:R-:W-:Y:S01]  /*2eb80*/  ENDCOLLECTIVE ;  /* 0x000000000000791b */ /* 0x003fe20003800000 */
.L_x_924:
[----:B------:R-:W-:Y:S02]  /*2eb90*/  IMAD.MOV.U32 R13, RZ, RZ, R4 ;  /* 0x000000ffff0d7224 */ /* 0x000fe400078e0004 */
[----:B------:R-:W-:Y:S02]  /*2eba0*/  IMAD.MOV.U32 R12, RZ, RZ, 0x1 ;  /* 0x00000001ff0c7424 */ /* 0x000fe400078e00ff */
[----:B------:R-:W-:-:S07]  /*2ebb0*/  IMAD.MOV.U32 R3, RZ, RZ, R14 ;  /* 0x000000ffff037224 */ /* 0x000fce00078e000e */
[----:B------:R-:W-:Y:S05]  /*2ebc0*/  WARPSYNC.COLLECTIVE R15, `(.L_x_925) ;  /* 0x000000000f087348 */ /* 0x000fea0003c00000 */
[----:B------:R0:W1:Y:S02]  /*2ebd0*/  SHFL.IDX P6, R14, R13, R12, R11 ;  /* 0x0000000c0d0e7389 */ /* 0x00006400000c000b */
[----:B01----:R-:W-:Y:S01]  /*2ebe0*/  ENDCOLLECTIVE ;  /* 0x000000000000791b */ /* 0x003fe20003800000 */
.L_x_925:
[----:B------:R-:W-:-:S04]  /*2ebf0*/  @!P1 IADD3 R3, P4, R37, R3, RZ ;  /* 0x0000000325039210 */ /* 0x000fc80007f9e0ff */
[----:B------:R-:W-:-:S04]  /*2ec00*/  @!P1 IADD3.X R2, RZ, R2, RZ, P4, !PT ;  /* 0x00000002ff029210 */ /* 0x000fc800027fe4ff */
[----:B------:R-:W-:Y:S02]  /*2ec10*/  @!P1 LOP3.LUT R3, R3, R2, RZ, 0x3c, !PT ;  /* 0x0000000203039212 */ /* 0x000fe400078e3cff */
[----:B------:R-:W-:Y:S02]  /*2ec20*/  MOV R13, R0 ;  /* 0x00000000000d7202 */ /* 0x000fe40000000f00 */
[----:B------:R-:W-:-:S04]  /*2ec30*/  @!P1 LOP3.LUT R2, R3, R2, RZ, 0x3c, !PT ;  /* 0x0000000203029212 */ /* 0x000fc800078e3cff */
[----:B------:R-:W-:-:S05]  /*2ec40*/  @!P1 LOP3.LUT R3, R3, R2, RZ, 0x3c, !PT ;  /* 0x0000000203039212 */ /* 0x000fca00078e3cff */
[----:B------:R-:W-:Y:S01]  /*2ec50*/  @!PT LDS RZ, [RZ] ;  /* 0x00000000fffff984 */ /* 0x000fe20000000800 */
[----:B------:R-:W-:Y:S01]  /*2ec60*/  @!PT LDS RZ, [RZ] ;  /* 0x00000000fffff984 */ /* 0x000fe20000000800 */
[----:B------:R-:W-:Y:S01]  /*2ec70*/  @!PT LDS RZ, [RZ] ;  /* 0x00000000fffff984 */ /* 0x000fe20000000800 */
[----:B------:R-:W-:Y:S04]  /*2ec80*/  @!P1 LDGSTS.E.BYPASS.LTC128B.128 [R8+0x1e200], desc[UR50][R2.64], !P3 ;  /* 0x1e20000002089fae */ /* 0x000fe8000d901d72 */
[----:B------:R-:W-:Y:S04]  /*2ec90*/  @!P1 LDGSTS.E.BYPASS.LTC128B.128 [R8+0x20200], desc[UR50][R2.64+0x40], !P2 ;  /* 0x2020004002089fae */ /* 0x000fe8000d101d72 */
[----:B------:R0:W-:Y:S01]  /*2eca0*/  @!P1 LDGSTS.E.BYPASS.LTC128B.128 [R8+0x22200], desc[UR50][R2.64+0x80], !P0 ;  /* 0x2220008002089fae */ /* 0x0001e2000c101d72 */
[----:B------:R-:W-:Y:S01]  /*2ecb0*/  ISETP.GE.AND P1, PT, R6, R5, PT ;  /* 0x000000050600720c */ /* 0x000fe20003f26270 */
[----:B------:R-:W-:-:S02]  /*2ecc0*/  VIADD R6, R17, 0x40 ;  /* 0x0000004011067836 */ /* 0x000fc40000000000 */
[----:B0-----:R-:W-:-:S10]  /*2ecd0*/  IMAD.MOV.U32 R2, RZ, RZ, R14 ;  /* 0x000000ffff027224 */ /* 0x001fd400078e000e */
[----:B------:R-:W-:Y:S05]  /*2ece0*/  WARPSYNC.COLLECTIVE R15, `(.L_x_926) ;  /* 0x000000000f087348 */ /* 0x000fea0003c00000 */
[----:B------:R0:W1:Y:S02]  /*2ecf0*/  SHFL.IDX P6, R14, R13, R12, R11 ;  /* 0x0000000c0d0e7389 */ /* 0x00006400000c000b */
[----:B01----:R-:W-:Y:S01]  /*2ed00*/  ENDCOLLECTIVE ;  /* 0x000000000000791b */ /* 0x003fe20003800000 */
.L_x_926:
[----:B------:R-:W-:Y:S01]  /*2ed10*/  IMAD.MOV.U32 R13, RZ, RZ, R4 ;  /* 0x000000ffff0d7224 */ /* 0x000fe200078e0004 */
[----:B------:R-:W-:Y:S01]  /*2ed20*/  MOV R12, 0x2 ;  /* 0x00000002000c7802 */ /* 0x000fe20000000f00 */
[----:B------:R-:W-:-:S07]  /*2ed30*/  IMAD.MOV.U32 R3, RZ, RZ, R14 ;  /* 0x000000ffff037224 */ /* 0x000fce00078e000e */
[----:B------:R-:W-:Y:S05]  /*2ed40*/  WARPSYNC.COLLECTIVE R15, `(.L_x_927) ;  /* 0x000000000f087348 */ /* 0x000fea0003c00000 */
[----:B------:R0:W1:Y:S02]  /*2ed50*/  SHFL.IDX P6, R14, R13, R12, R11 ;  /* 0x0000000c0d0e7389 */ /* 0x00006400000c000b */
[----:B01----:R-:W-:Y:S01]  /*2ed60*/  ENDCOLLECTIVE ;  /* 0x000000000000791b */ /* 0x003fe20003800000 */
.L_x_927:
[----:B------:R-:W-:-:S05]  /*2ed70*/  @!P1 IADD3 R3, P4, R37, R3, RZ ;  /* 0x0000000325039210 */ /* 0x000fca0007f9e0ff */
[----:B------:R-:W-:-:S05]  /*2ed80*/  @!P1 IMAD.X R2, RZ, RZ, R2, P4 ;  /* 0x000000ffff029224 */ /* 0x000fca00020e0602 */
[----:B------:R-:W-:Y:S01]  /*2ed90*/  @!P1 LOP3.LUT R3, R3, R2, RZ, 0x3c, !PT ;  /* 0x0000000203039212 */ /* 0x000fe200078e3cff */
[----:B------:R-:W-:-:S03]  /*2eda0*/  IMAD.MOV.U32 R13, RZ, RZ, R0 ;  /* 0x000000ffff0d7224 */ /* 0x000fc600078e0000 */
        /* <DEDUP_REMOVED lines=9> */
[----:B0-----:R-:W-:-:S12]  /*2ee40*/  IMAD.MOV.U32 R2, RZ, RZ, R14 ;  /* 0x000000ffff027224 */ /* 0x001fd800078e000e */
[----:B------:R-:W-:Y:S05]  /*2ee50*/  WARPSYNC.COLLECTIVE R15, `(.L_x_928) ;  /* 0x000000000f087348 */ /* 0x000fea0003c00000 */
[----:B------:R0:W1:Y:S02]  /*2ee60*/  SHFL.IDX P6, R14, R13, R12, R11 ;  /* 0x0000000c0d0e7389 */ /* 0x00006400000c000b */
[----:B01----:R-:W-:Y:S01]  /*2ee70*/  ENDCOLLECTIVE ;  /* 0x000000000000791b */ /* 0x003fe20003800000 */
.L_x_928:
[----:B------:R-:W-:Y:S01]  /*2ee80*/  MOV R13, R4 ;  /* 0x00000004000d7202 */ /* 0x000fe20000000f00 */
[----:B------:R-:W-:Y:S02]  /*2ee90*/  IMAD.MOV.U32 R12, RZ, RZ, 0x3 ;  /* 0x00000003ff0c7424 */ /* 0x000fe400078e00ff */
[----:B------:R-:W-:-:S07]  /*2eea0*/  IMAD.MOV.U32 R3, RZ, RZ, R14 ;  /* 0x000000ffff037224 */ /* 0x000fce00078e000e */
[----:B------:R-:W-:Y:S05]  /*2eeb0*/  WARPSYNC.COLLECTIVE R15, `(.L_x_929) ;  /* 0x000000000f087348 */ /* 0x000fea0003c00000 */
[----:B------:R0:W1:Y:S02]  /*2eec0*/  SHFL.IDX P6, R14, R13, R12, R11 ;  /* 0x0000000c0d0e7389 */ /* 0x00006400000c000b */
[----:B01----:R-:W-:Y:S01]  /*2eed0*/  ENDCOLLECTIVE ;  /* 0x000000000000791b */ /* 0x003fe20003800000 */
.L_x_929:
[----:B------:R-:W-:-:S05]  /*2eee0*/  @!P1 IADD3 R3, P4, R37, R3, RZ ;  /* 0x0000000325039210 */ /* 0x000fca0007f9e0ff */
[----:B------:R-:W-:-:S05]  /*2eef0*/  @!P1 IMAD.X R2, RZ, RZ, R2, P4 ;  /* 0x000000ffff029224 */ /* 0x000fca00020e0602 */
[----:B------:R-:W-:Y:S01]  /*2ef00*/  @!P1 LOP3.LUT R3, R3, R2, RZ, 0x3c, !PT ;  /* 0x0000000203039212 */ /* 0x000fe200078e3cff */
[----:B------:R-:W-:-:S03]  /*2ef10*/  IMAD.MOV.U32 R13, RZ, RZ, R0 ;  /* 0x000000ffff0d7224 */ /* 0x000fc600078e0000 */
[----:B------:R-:W-:-:S04]  /*2ef20*/  @!P1 LOP3.LUT R2, R3, R2, RZ, 0x3c, !PT ;  /* 0x0000000203029212 */ /* 0x000fc800078e3cff */
[----:B------:R-:W-:Y:S01]  /*2ef30*/  @!P1 LOP3.LUT R3, R3, R2, RZ, 0x3c, !PT ;  /* 0x0000000203039212 */ /* 0x000fe200078e3cff */
[----:B------:R-:W-:-:S04]  /*2ef40*/  IMAD.MOV.U32 R4, RZ, RZ, R14 ;  /* 0x000000ffff047224 */ /* 0x000fc800078e000e */
[----:B------:R-:W-:Y:S01]  /*2ef50*/  @!PT LDS RZ, [RZ] ;  /* 0x00000000fffff984 */ /* 0x000fe20000000800 */
[----:B------:R-:W-:Y:S01]  /*2ef60*/  @!PT LDS RZ, [RZ] ;  /* 0x00000000fffff984 */ /* 0x000fe20000000800 */
[----:B------:R-:W-:Y:S01]  /*2ef70*/  @!PT LDS RZ, [RZ] ;  /* 0x00000000fffff984 */ /* 0x000fe20000000800 */
[----:B------:R0:W-:Y:S04]  /*2ef80*/  @!P1 LDGSTS.E.BYPASS.LTC128B.128 [R8+0x1f200], desc[UR50][R2.64], !P3 ;  /* 0x1f20000002089fae */ /* 0x0001e8000d901d72 */
[----:B------:R0:W-:Y:S04]  /*2ef90*/  @!P1 LDGSTS.E.BYPASS.LTC128B.128 [R8+0x21200], desc[UR50][R2.64+0x40], !P2 ;  /* 0x2120004002089fae */ /* 0x0001e8000d101d72 */
[----:B------:R0:W-:Y:S02]  /*2efa0*/  @!P1 LDGSTS.E.BYPASS.LTC128B.128 [R8+0x23200], desc[UR50][R2.64+0x80], !P0 ;  /* 0x2320008002089fae */ /* 0x0001e4000c101d72 */
[----:B0-----:R-:W-:Y:S05]  /*2efb0*/  WARPSYNC.COLLECTIVE R15, `(.L_x_930) ;  /* 0x000000000f087348 */ /* 0x001fea0003c00000 */
[----:B------:R1:W2:Y:S02]  /*2efc0*/  SHFL.IDX P6, R14, R13, R12, R11 ;  /* 0x0000000c0d0e7389 */ /* 0x0002a400000c000b */
[----:B012---:R-:W-:Y:S01]  /*2efd0*/  ENDCOLLECTIVE ;  /* 0x000000000000791b */ /* 0x007fe20003800000 */
.L_x_930:
[----:B------:R-:W-:Y:S05]  /*2efe0*/  BRA `(.L_x_931) ;  /* 0xffffff8800387947 */ /* 0x000fea000383ffff */
.L_x_715:
[----:B0-----:R0:W1:Y:S02]  /*2eff0*/  SYNCS.PHASECHK.TRANS64.TRYWAIT P0, [R22+URZ+0x33420], R3 ;  /* 0x03342003160075a7 */ /* 0x001064000800017f */
[----:B-1----:R-:W-:Y:S05]  /*2f000*/  @!P0 NANOSLEEP.SYNCS 0x989680 ;  /* 0x009896800000895d */ /* 0x002fea0003900000 */
[----:B------:R-:W1:Y:S02]  /*2f010*/  @!P0 SYNCS.PHASECHK.TRANS64 P0, [R22+URZ+0x33420], R3 ;  /* 0x03342003160085a7 */ /* 0x000e64000800007f */
[----:B-1----:R-:W-:Y:S05]  /*2f020*/  @!P0 BRA `(.L_x_715) ;  /* 0xfffffffc00f08947 */ /* 0x002fea000383ffff */
[----:B------:R-:W-:Y:S05]  /*2f030*/  BRA `(.L_x_932) ;  /* 0xffffff8800a87947 */ /* 0x000fea000383ffff */
.L_x_719:
[----:B0-----:R0:W1:Y:S02]  /*2f040*/  SYNCS.PHASECHK.TRANS64.TRYWAIT P0, [R4+URZ+0x33480], R28 ;  /* 0x0334801c040075a7 */ /* 0x001064000800017f */
[----:B-1----:R-:W-:Y:S05]  /*2f050*/  @!P0 NANOSLEEP.SYNCS 0x989680 ;  /* 0x009896800000895d */ /* 0x002fea0003900000 */
[----:B------:R-:W1:Y:S02]  /*2f060*/  @!P0 SYNCS.PHASECHK.TRANS64 P0, [R4+URZ+0x33480], R28 ;  /* 0x0334801c040085a7 */ /* 0x000e64000800007f */
[----:B-1----:R-:W-:Y:S05]  /*2f070*/  @!P0 BRA `(.L_x_719) ;  /* 0xfffffffc00f08947 */ /* 0x002fea000383ffff */
[----:B------:R-:W-:Y:S05]  /*2f080*/  BRA `(.L_x_933) ;  /* 0xffffff8c00c87947 */ /* 0x000fea000383ffff */
.L_x_720:
[----:B------:R-:W-:Y:S01]  /*2f090*/  BSSY B0, `(.L_x_934) ;  /* 0x0000008000007945 */ /* 0x000fe20003800000 */
[----:B------:R-:W-:Y:S01]  /*2f0a0*/  IMAD.MOV.U32 R13, RZ, RZ, R10 ;  /* 0x000000ffff0d7224 */ /* 0x000fe200078e000a */
[----:B------:R-:W-:Y:S01]  /*2f0b0*/  MOV R12, RZ ;  /* 0x000000ff000c7202 */ /* 0x000fe20000000f00 */
[----:B------:R-:W-:Y:S02]  /*2f0c0*/  IMAD.MOV.U32 R11, RZ, RZ, 0x1c1f ;  /* 0x00001c1fff0b7424 */ /* 0x000fe400078e00ff */
[----:B------:R-:W-:-:S07]  /*2f0d0*/  IMAD.MOV.U32 R15, RZ, RZ, -0x1 ;  /* 0xffffffffff0f7424 */ /* 0x000fce00078e00ff */
[----:B0-----:R-:W-:Y:S05]  /*2f0e0*/  WARPSYNC.COLLECTIVE R15, `(.L_x_935) ;  /* 0x000000000f087348 */ /* 0x001fea0003c00000 */
[----:B------:R1:W2:Y:S02]  /*2f0f0*/  SHFL.IDX P6, R14, R13, R12, R11 ;  /* 0x0000000c0d0e7389 */ /* 0x0002a400000c000b */
[----:B012---:R-:W-:Y:S01]  /*2f100*/  ENDCOLLECTIVE ;  /* 0x000000000000791b */ /* 0x007fe20003800000 */
.L_x_935:
[----:B------:R-:W-:Y:S05]  /*2f110*/  BSYNC B0 ;  /* 0x0000000000007941 */ /* 0x000fea0003800000 */
.L_x_934:
[----:B------:R-:W-:Y:S01]  /*2f120*/  IMAD.MOV.U32 R13, RZ, RZ, R9 ;  /* 0x000000ffff0d7224 */ /* 0x000fe200078e0009 */
[----:B------:R-:W-:Y:S01]  /*2f130*/  MOV R12, RZ ;  /* 0x000000ff000c7202 */ /* 0x000fe20000000f00 */
[----:B------:R-:W-:Y:S02]  /*2f140*/  IMAD.MOV.U32 R11, RZ, RZ, 0x1c1f ;  /* 0x00001c1fff0b7424 */ /* 0x000fe400078e00ff */
[----:B------:R-:W-:Y:S02]  /*2f150*/  IMAD.MOV.U32 R15, RZ, RZ, -0x1 ;  /* 0xffffffffff0f7424 */ /* 0x000fe400078e00ff */
[----:B------:R-:W-:-:S07]  /*2f160*/  IMAD.MOV.U32 R0, RZ, RZ, R14 ;  /* 0x000000ffff007224 */ /* 0x000fce00078e000e */
[----:B------:R-:W-:Y:S05]  /*2f170*/  WARPSYNC.COLLECTIVE R15, `(.L_x_936) ;  /* 0x000000000f087348 */ /* 0x000fea0003c00000 */
[----:B------:R0:W1:Y:S02]  /*2f180*/  SHFL.IDX P6, R14, R13, R12, R11 ;  /* 0x0000000c0d0e7389 */ /* 0x00006400000c000b */
[----:B01----:R-:W-:Y:S01]  /*2f190*/  ENDCOLLECTIVE ;  /* 0x000000000000791b */ /* 0x003fe20003800000 */
.L_x_936:
[----:B------:R-:W-:Y:S02]  /*2f1a0*/  IMAD.MOV.U32 R13, RZ, RZ, R10 ;  /* 0x000000ffff0d7224 */ /* 0x000fe400078e000a */
[----:B------:R-:W-:Y:S02]  /*2f1b0*/  IMAD.MOV.U32 R12, RZ, RZ, 0x1 ;  /* 0x00000001ff0c7424 */ /* 0x000fe400078e00ff */
[----:B------:R-:W-:-:S07]  /*2f1c0*/  IMAD.MOV.U32 R2, RZ, RZ, R14 ;  /* 0x000000ffff027224 */ /* 0x000fce00078e000e */
[----:B------:R-:W-:Y:S05]  /*2f1d0*/  WARPSYNC.COLLECTIVE R15, `(.L_x_937) ;  /* 0x000000000f087348 */ /* 0x000fea0003c00000 */
[----:B------:R0:W1:Y:S02]  /*2f1e0*/  SHFL.IDX P6, R14, R13, R12, R11 ;  /* 0x0000000c0d0e7389 */ /* 0x00006400000c000b */
[----:B01----:R-:W-:Y:S01]  /*2f1f0*/  ENDCOLLECTIVE ;  /* 0x000000000000791b */ /* 0x003fe20003800000 */
.L_x_937:
[----:B------:R-:W-:-:S05]  /*2f200*/  IADD3 R2, P0, R37, R2, RZ ;  /* 0x0000000225027210 */ /* 0x000fca0007f1e0ff */
[----:B------:R-:W-:Y:S01]  /*2f210*/  IMAD.X R3, RZ, RZ, R0, P0 ;  /* 0x000000ffff037224 */ /* 0x000fe200000e0600 */
[----:B------:R-:W-:Y:S01]  /*2f220*/  IADD3 R0, R22, R35, RZ ;  /* 0x0000002316007210 */ /* 0x000fe20007ffe0ff */
[----:B------:R-:W-:-:S04]  /*2f230*/  IMAD.MOV.U32 R13, RZ, RZ, R9 ;  /* 0x000000ffff0d7224 */ /* 0x000fc800078e0009 */
        /* <DEDUP_REMOVED lines=10> */
.L_x_938:
[----:B------:R-:W-:Y:S02]  /*2f2e0*/  IMAD.MOV.U32 R13, RZ, RZ, R10 ;  /* 0x000000ffff0d7224 */ /* 0x000fe400078e000a */
[----:B------:R-:W-:Y:S01]  /*2f2f0*/  IMAD.MOV.U32 R12, RZ, RZ, 0x2 ;  /* 0x00000002ff0c7424 */ /* 0x000fe200078e00ff */
[----:B------:R-:W-:-:S07]  /*2f300*/  MOV R2, R14 ;  /* 0x0000000e00027202 */ /* 0x000fce0000000f00 */
[----:B------:R-:W-:Y:S05]  /*2f310*/  WARPSYNC.COLLECTIVE R15, `(.L_x_939) ;  /* 0x000000000f087348 */ /* 0x000fea0003c00000 */
[----:B------:R0:W1:Y:S02]  /*2f320*/  SHFL.IDX P6, R14, R13, R12, R11 ;  /* 0x0000000c0d0e7389 */ /* 0x00006400000c000b */
[----:B01----:R-:W-:Y:S01]  /*2f330*/  ENDCOLLECTIVE ;  /* 0x000000000000791b */ /* 0x003fe20003800000 */
.L_x_939:
[----:B------:R-:W-:-:S05]  /*2f340*/  IADD3 R2, P0, R37, R2, RZ ;  /* 0x0000000225027210 */ /* 0x000fca0007f1e0ff */
[----:B------:R-:W-:-:S05]  /*2f350*/  IMAD.X R3, RZ, RZ, R3, P0 ;  /* 0x000000ffff037224 */ /* 0x000fca00000e0603 */
[----:B------:R-:W-:Y:S01]  /*2f360*/  @!PT LDS RZ, [RZ] ;  /* 0x00000000fffff984 */ /* 0x000fe20000000800 */
[----:B------:R-:W-:Y:S01]  /*2f370*/  @!PT LDS RZ, [RZ] ;  /* 0x00000000fffff984 */ /* 0x000fe20000000800 */
[----:B------:R-:W-:Y:S01]  /*2f380*/  @!PT LDS RZ, [RZ] ;  /* 0x00000000fffff984 */ /* 0x000fe20000000800 */
[----:B------:R0:W-:Y:S01]  /*2f390*/  LDGSTS.E.BYPASS.LTC128B.128 [R0+0xfa00], desc[UR50][R2.64], !P4 ;  /* 0x0fa0000002007fae */ /* 0x0001e2000e101d72 */
[----:B------:R-:W-:-:S03]  /*2f3a0*/  MOV R13, R9 ;  /* 0x00000009000d7202 */ /* 0x000fc60000000f00 */
[----:B------:R0:W-:Y:S04]  /*2f3b0*/  LDGSTS.E.BYPASS.LTC128B.128 [R0+0x12200], desc[UR50][R2.64+0x40], !P3 ;  /* 0x1220004002007fae */ /* 0x0001e8000d901d72 */
[----:B------:R0:W-:Y:S01]  /*2f3c0*/  LDGSTS.E.BYPASS.LTC128B.128 [R0+0x14a00], desc[UR50][R2.64+0x80], !P2 ;  /* 0x14a0008002007fae */ /* 0x0001e2000d101d72 */
[----:B------:R-:W-:-:S07]  /*2f3d0*/  IMAD.MOV.U32 R35, RZ, RZ, R14 ;  /* 0x000000ffff237224 */ /* 0x000fce00078e000e */
[----:B0-----:R-:W-:Y:S05]  /*2f3e0*/  WARPSYNC.COLLECTIVE R15, `(.L_x_940) ;  /* 0x000000000f087348 */ /* 0x001fea0003c00000 */
[----:B------:R1:W2:Y:S02]  /*2f3f0*/  SHFL.IDX P6, R14, R13, R12, R11 ;  /* 0x0000000c0d0e7389 */ /* 0x0002a400000c000b */
[----:B012---:R-:W-:Y:S01]  /*2f400*/  ENDCOLLECTIVE ;  /* 0x000000000000791b */ /* 0x007fe20003800000 */
.L_x_940:
[----:B------:R-:W-:Y:S02]  /*2f410*/  IMAD.MOV.U32 R13, RZ, RZ, R10 ;  /* 0x000000ffff0d7224 */ /* 0x000fe400078e000a */
[----:B------:R-:W-:Y:S02]  /*2f420*/  IMAD.MOV.U32 R12, RZ, RZ, 0x3 ;  /* 0x00000003ff0c7424 */ /* 0x000fe400078e00ff */
[----:B------:R-:W-:-:S07]  /*2f430*/  IMAD.MOV.U32 R2, RZ, RZ, R14 ;  /* 0x000000ffff027224 */ /* 0x000fce00078e000e */
[----:B------:R-:W-:Y:S05]  /*2f440*/  WARPSYNC.COLLECTIVE R15, `(.L_x_941) ;  /* 0x000000000f087348 */ /* 0x000fea0003c00000 */
[----:B------:R0:W1:Y:S02]  /*2f450*/  SHFL.IDX P6, R14, R13, R12, R11 ;  /* 0x0000000c0d0e7389 */ /* 0x00006400000c000b */
[----:B01----:R-:W-:Y:S01]  /*2f460*/  ENDCOLLECTIVE ;  /* 0x000000000000791b */ /* 0x003fe20003800000 */
.L_x_941:
        /* <DEDUP_REMOVED lines=9> */
[----:B------:R-:W-:-:S07]  /*2f500*/  MOV R35, R14 ;  /* 0x0000000e00237202 */ /* 0x000fce0000000f00 */
[----:B0-----:R-:W-:Y:S05]  /*2f510*/  WARPSYNC.COLLECTIVE R15, `(.L_x_942) ;  /* 0x000000000f087348 */ /* 0x001fea0003c00000 */
[----:B------:R1:W2:Y:S02]  /*2f520*/  SHFL.IDX P6, R14, R13, R12, R11 ;  /* 0x0000000c0d0e7389 */ /* 0x0002a400000c000b */
[----:B012---:R-:W-:Y:S01]  /*2f530*/  ENDCOLLECTIVE ;  /* 0x000000000000791b */ /* 0x007fe20003800000 */
.L_x_942:
[----:B------:R-:W-:Y:S01]  /*2f540*/  IMAD.MOV.U32 R13, RZ, RZ, R23 ;  /* 0x000000ffff0d7224 */ /* 0x000fe200078e0017 */
[----:B------:R-:W-:Y:S01]  /*2f550*/  MOV R12, RZ ;  /* 0x000000ff000c7202 */ /* 0x000fe20000000f00 */
[----:B------:R-:W-:-:S07]  /*2f560*/  IMAD.MOV.U32 R2, RZ, RZ, R14 ;  /* 0x000000ffff027224 */ /* 0x000fce00078e000e */
[----:B------:R-:W-:Y:S05]  /*2f570*/  WARPSYNC.COLLECTIVE R15, `(.L_x_943) ;  /* 0x000000000f087348 */ /* 0x000fea0003c00000 */
[----:B------:R0:W1:Y:S02]  /*2f580*/  SHFL.IDX P6, R14, R13, R12, R11 ;  /* 0x0000000c0d0e7389 */ /* 0x00006400000c000b */
[----:B01----:R-:W-:Y:S01]  /*2f590*/  ENDCOLLECTIVE ;  /* 0x000000000000791b */ /* 0x003fe20003800000 */
.L_x_943:
        /* <DEDUP_REMOVED lines=13> */
.L_x_944:
[----:B------:R-:W-:Y:S01]  /*2f670*/  IMAD.MOV.U32 R2, RZ, RZ, R14 ;  /* 0x000000ffff027224 */ /* 0x000fe200078e000e */
[----:B------:R-:W-:Y:S06]  /*2f680*/  BRA `(.L_x_945) ;  /* 0xffffff8c006c7947 */ /* 0x000fec000383ffff */
.L_x_725:
[----:B---3--:R3:W4:Y:S02]  /*2f690*/  SYNCS.PHASECHK.TRANS64.TRYWAIT P0, [R4+URZ+0x33440], R28 ;  /* 0x0334401c040075a7 */ /* 0x008724000800017f */
[----:B----4-:R-:W-:Y:S05]  /*2f6a0*/  @!P0 NANOSLEEP.SYNCS 0x989680 ;  /* 0x009896800000895d */ /* 0x010fea0003900000 */
[----:B------:R-:W4:Y:S02]  /*2f6b0*/  @!P0 SYNCS.PHASECHK.TRANS64 P0, [R4+URZ+0x33440], R28 ;  /* 0x0334401c040085a7 */ /* 0x000f24000800007f */
[----:B----4-:R-:W-:Y:S05]  /*2f6c0*/  @!P0 BRA `(.L_x_725) ;  /* 0xfffffffc00f08947 */ /* 0x010fea000383ffff */
[----:B------:R-:W-:Y:S05]  /*2f6d0*/  BRA `(.L_x_946) ;  /* 0xffffff8c00c47947 */ /* 0x000fea000383ffff */
.L_x_726:
[----:B------:R-:W-:Y:S01]  /*2f6e0*/  BSSY B0, `(.L_x_947) ;  /* 0x0000008000007945 */ /* 0x000fe20003800000 */
[----:B------:R-:W-:Y:S01]  /*2f6f0*/  IMAD.MOV.U32 R13, RZ, RZ, R8 ;  /* 0x000000ffff0d7224 */ /* 0x000fe200078e0008 */
[----:B------:R-:W-:Y:S01]  /*2f700*/  MOV R12, RZ ;  /* 0x000000ff000c7202 */ /* 0x000fe20000000f00 */
[----:B------:R-:W-:Y:S02]  /*2f710*/  IMAD.MOV.U32 R11, RZ, RZ, 0x1c1f ;  /* 0x00001c1fff0b7424 */ /* 0x000fe400078e00ff */
[----:B------:R-:W-:-:S07]  /*2f720*/  IMAD.MOV.U32 R15, RZ, RZ, -0x1 ;  /* 0xffffffffff0f7424 */ /* 0x000fce00078e00ff */
[----:B0123--:R-:W-:Y:S05]  /*2f730*/  WARPSYNC.COLLECTIVE R15, `(.L_x_948) ;  /* 0x000000000f087348 */ /* 0x00ffea0003c00000 */
[----:B------:R4:W0:Y:S02]  /*2f740*/  SHFL.IDX P6, R14, R13, R12, R11 ;  /* 0x0000000c0d0e7389 */ /* 0x00082400000c000b */
[----:B01234-:R-:W-:Y:S01]  /*2f750*/  ENDCOLLECTIVE ;  /* 0x000000000000791b */ /* 0x01ffe20003800000 */
.L_x_948:
[----:B------:R-:W-:Y:S05]  /*2f760*/  BSYNC B0 ;  /* 0x0000000000007941 */ /* 0x000fea0003800000 */
.L_x_947:
        /* <DEDUP_REMOVED lines=8> */
.L_x_949:
[----:B------:R-:W-:Y:S01]  /*2f7f0*/  MOV R13, R8 ;  /* 0x00000008000d7202 */ /* 0x000fe20000000f00 */
[----:B------:R-:W-:Y:S02]  /*2f800*/  IMAD.MOV.U32 R12, RZ, RZ, 0x1 ;  /* 0x00000001ff0c7424 */ /* 0x000fe400078e00ff */
[----:B------:R-:W-:-:S07]  /*2f810*/  IMAD.MOV.U32 R2, RZ, RZ, R14 ;  /* 0x000000ffff027224 */ /* 0x000fce00078e000e */
[----:B------:R-:W-:Y:S05]  /*2f820*/  WARPSYNC.COLLECTIVE R15, `(.L_x_950) ;  /* 0x000000000f087348 */ /* 0x000fea0003c00000 */
[----:B------:R0:W1:Y:S02]  /*2f830*/  SHFL.IDX P6, R14, R13, R12, R11 ;  /* 0x0000000c0d0e7389 */ /* 0x00006400000c000b */
[----:B01----:R-:W-:Y:S01]  /*2f840*/  ENDCOLLECTIVE ;  /* 0x000000000000791b */ /* 0x003fe20003800000 */
.L_x_950:
        /* <DEDUP_REMOVED lines=13> */
.L_x_951:
[----:B------:R-:W-:Y:S02]  /*2f920*/  IMAD.MOV.U32 R13, RZ, RZ, R8 ;  /* 0x000000ffff0d7224 */ /* 0x000fe400078e0008 */
[----:B------:R-:W-:Y:S02]  /*2f930*/  IMAD.MOV.U32 R12, RZ, RZ, 0x2 ;  /* 0x00000002ff0c7424 */ /* 0x000fe400078e00ff */
[----:B------:R-:W-:-:S07]  /*2f940*/  IMAD.MOV.U32 R2, RZ, RZ, R14 ;  /* 0x000000ffff027224 */ /* 0x000fce00078e000e */
[----:B------:R-:W-:Y:S05]  /*2f950*/  WARPSYNC.COLLECTIVE R15, `(.L_x_952) ;  /* 0x000000000f087348 */ /* 0x000fea0003c00000 */
[----:B------:R0:W1:Y:S02]  /*2f960*/  SHFL.IDX P6, R14, R13, R12, R11 ;  /* 0x0000000c0d0e7389 */ /* 0x00006400000c000b */
[----:B01----:R-:W-:Y:S01]  /*2f970*/  ENDCOLLECTIVE ;  /* 0x000000000000791b */ /* 0x003fe20003800000 */
.L_x_952:
[----:B------:R-:W-:-:S04]  /*2f980*/  IADD3 R2, P0, R37, R2, RZ ;  /* 0x0000000225027210 */ /* 0x000fc80007f1e0ff */
[----:B------:R-:W-:-:S05]  /*2f990*/  IADD3.X R3, RZ, R3, RZ, P0, !PT ;  /* 0x00000003ff037210 */ /* 0x000fca00007fe4ff */
        /* <DEDUP_REMOVED lines=11> */
.L_x_953:
[----:B------:R-:W-:Y:S02]  /*2fa50*/  IMAD.MOV.U32 R13, RZ, RZ, R8 ;  /* 0x000000ffff0d7224 */ /* 0x000fe400078e0008 */
[----:B------:R-:W-:Y:S01]  /*2fa60*/  IMAD.MOV.U32 R12, RZ, RZ, 0x3 ;  /* 0x00000003ff0c7424 */ /* 0x000fe200078e00ff */
[----:B------:R-:W-:-:S07]  /*2fa70*/  MOV R2, R14 ;  /* 0x0000000e00027202 */ /* 0x000fce0000000f00 */
[----:B------:R-:W-:Y:S05]  /*2fa80*/  WARPSYNC.COLLECTIVE R15, `(.L_x_954) ;  /* 0x000000000f087348 */ /* 0x000fea0003c00000 */
[----:B------:R0:W1:Y:S02]  /*2fa90*/  SHFL.IDX P6, R14, R13, R12, R11 ;  /* 0x0000000c0d0e7389 */ /* 0x00006400000c000b */
[----:B01----:R-:W-:Y:S01]  /*2faa0*/  ENDCOLLECTIVE ;  /* 0x000000000000791b */ /* 0x003fe20003800000 */
.L_x_954:
        /* <DEDUP_REMOVED lines=13> */
.L_x_955:
[----:B------:R-:W-:Y:S02]  /*2fb80*/  IMAD.MOV.U32 R13, RZ, RZ, R7 ;  /* 0x000000ffff0d7224 */ /* 0x000fe400078e0007 */
[----:B------:R-:W-:Y:S02]  /*2fb90*/  IMAD.MOV.U32 R12, RZ, RZ, RZ ;  /* 0x000000ffff0c7224 */ /* 0x000fe400078e00ff */
[----:B------:R-:W-:-:S07]  /*2fba0*/  IMAD.MOV.U32 R2, RZ, RZ, R14 ;  /* 0x000000ffff027224 */ /* 0x000fce00078e000e */
[----:B------:R-:W-:Y:S05]  /*2fbb0*/  WARPSYNC.COLLECTIVE R15, `(.L_x_956) ;  /* 0x000000000f087348 */ /* 0x000fea0003c00000 */
[----:B------:R0:W1:Y:S02]  /*2fbc0*/  SHFL.IDX P6, R14, R13, R12, R11 ;  /* 0x0000000c0d0e7389 */ /* 0x00006400000c000b */
[----:B01----:R-:W-:Y:S01]  /*2fbd0*/  ENDCOLLECTIVE ;  /* 0x000000000000791b */ /* 0x003fe20003800000 */
.L_x_956:
        /* <DEDUP_REMOVED lines=13> */
.L_x_957:
[----:B------:R-:W-:Y:S05]  /*2fcb0*/  BRA `(.L_x_958) ;  /* 0xffffff8c00607947 */ /* 0x000fea000383ffff */
.L_x_731:
[----:B----4-:R4:W0:Y:S02]  /*2fcc0*/  SYNCS.PHASECHK.TRANS64.TRYWAIT P2, [R0+URZ+0x33470], R3 ;  /* 0x03347003000075a7 */ /* 0x010824000804017f */
[----:B0-----:R-:W-:Y:S05]  /*2fcd0*/  @!P2 NANOSLEEP.SYNCS 0x989680 ;  /* 0x009896800000a95d */ /* 0x001fea0003900000 */
[----:B------:R-:W0:Y:S02]  /*2fce0*/  @!P2 SYNCS.PHASECHK.TRANS64 P2, [R0+URZ+0x33470], R3 ;  /* 0x033470030000a5a7 */ /* 0x000e24000804007f */
[----:B0-----:R-:W-:Y:S05]  /*2fcf0*/  @!P2 BRA `(.L_x_731) ;  /* 0xfffffffc00f0a947 */ /* 0x001fea000383ffff */
[----:B------:R-:W-:Y:S05]  /*2fd00*/  BRA `(.L_x_959) ;  /* 0xffffff8c00cc7947 */ /* 0x000fea000383ffff */
.L_x_733:
[----:B----4-:R4:W0:Y:S02]  /*2fd10*/  SYNCS.PHASECHK.TRANS64.TRYWAIT P2, [R0+URZ+0x33460], R3 ;  /* 0x03346003000075a7 */ /* 0x010824000804017f */
[----:B0-----:R-:W-:Y:S05]  /*2fd20*/  @!P2 NANOSLEEP.SYNCS 0x989680 ;  /* 0x009896800000a95d */ /* 0x001fea0003900000 */
[----:B------:R-:W0:Y:S02]  /*2fd30*/  @!P2 SYNCS.PHASECHK.TRANS64 P2, [R0+URZ+0x33460], R3 ;  /* 0x033460030000a5a7 */ /* 0x000e24000804007f */
[----:B0-----:R-:W-:Y:S05]  /*2fd40*/  @!P2 BRA `(.L_x_733) ;  /* 0xfffffffc00f0a947 */ /* 0x001fea000383ffff */
[----:B------:R-:W-:Y:S05]  /*2fd50*/  BRA `(.L_x_960) ;  /* 0xffffff8c00dc7947 */ /* 0x000fea000383ffff */
.L_x_741:
[----:B0-----:R0:W2:Y:S02]  /*2fd60*/  SYNCS.PHASECHK.TRANS64.TRYWAIT P1, [R3+URZ+0x33470], R0 ;  /* 0x03347000030075a7 */ /* 0x0010a4000802017f */
[----:B--2---:R-:W-:Y:S05]  /*2fd70*/  @!P1 NANOSLEEP.SYNCS 0x989680 ;  /* 0x009896800000995d */ /* 0x004fea0003900000 */
[----:B------:R-:W2:Y:S02]  /*2fd80*/  @!P1 SYNCS.PHASECHK.TRANS64 P1, [R3+URZ+0x33470], R0 ;  /* 0x03347000030095a7 */ /* 0x000ea4000802007f */
[----:B--2---:R-:W-:Y:S05]  /*2fd90*/  @!P1 BRA `(.L_x_741) ;  /* 0xfffffffc00f09947 */ /* 0x004fea000383ffff */
[----:B------:R-:W-:Y:S05]  /*2fda0*/  BRA `(.L_x_961) ;  /* 0xffffff9800107947 */ /* 0x000fea000383ffff */
.L_x_743:
[----:B0-----:R0:W2:Y:S02]  /*2fdb0*/  SYNCS.PHASECHK.TRANS64.TRYWAIT P1, [R3+URZ+0x33460], R0 ;  /* 0x03346000030075a7 */ /* 0x0010a4000802017f */
[----:B--2---:R-:W-:Y:S05]  /*2fdc0*/  @!P1 NANOSLEEP.SYNCS 0x989680 ;  /* 0x009896800000995d */ /* 0x004fea0003900000 */
[----:B------:R-:W2:Y:S02]  /*2fdd0*/  @!P1 SYNCS.PHASECHK.TRANS64 P1, [R3+URZ+0x33460], R0 ;  /* 0x03346000030095a7 */ /* 0x000ea4000802007f */
[----:B--2---:R-:W-:Y:S05]  /*2fde0*/  @!P1 BRA `(.L_x_743) ;  /* 0xfffffffc00f09947 */ /* 0x004fea000383ffff */
[----:B------:R-:W-:Y:S05]  /*2fdf0*/  BRA `(.L_x_962) ;  /* 0xffffff98001c7947 */ /* 0x000fea000383ffff */
.L_x_748:
[----:B------:R-:W-:Y:S01]  /*2fe00*/  BSSY B0, `(.L_x_963) ;  /* 0x0000008000007945 */ /* 0x000fe20003800000 */
[----:B------:R-:W-:Y:S01]  /*2fe10*/  IMAD.MOV.U32 R13, RZ, RZ, R16 ;  /* 0x000000ffff0d7224 */ /* 0x000fe200078e0010 */
[----:B------:R-:W-:Y:S01]  /*2fe20*/  MOV R15, 0xffffffff ;  /* 0xffffffff000f7802 */ /* 0x000fe20000000f00 */
[----:B------:R-:W-:Y:S02]  /*2fe30*/  IMAD.MOV.U32 R12, RZ, RZ, RZ ;  /* 0x000000ffff0c7224 */ /* 0x000fe400078e00ff */
[----:B------:R-:W-:-:S07]  /*2fe40*/  IMAD.MOV.U32 R11, RZ, RZ, 0x1f ;  /* 0x0000001fff0b7424 */ /* 0x000fce00078e00ff */
[----:B-12---:R-:W-:Y:S05]  /*2fe50*/  WARPSYNC.COLLECTIVE R15, `(.L_x_964) ;  /* 0x000000000f087348 */ /* 0x006fea0003c00000 */
[----:B------:R0:W3:Y:S02]  /*2fe60*/  SHFL.IDX P6, R14, R13, R12, R11 ;  /* 0x0000000c0d0e7389 */ /* 0x0000e400000c000b */
[----:B0123--:R-:W-:Y:S01]  /*2fe70*/  ENDCOLLECTIVE ;  /* 0x000000000000791b */ /* 0x00ffe20003800000 */
.L_x_964:
[----:B------:R-:W-:Y:S05]  /*2fe80*/  BSYNC B0 ;  /* 0x0000000000007941 */ /* 0x000fea0003800000 */
.L_x_963:
[----:B------:R-:W-:Y:S01]  /*2fe90*/  IMAD.MOV.U32 R13, RZ, RZ, R16 ;  /* 0x000000ffff0d7224 */ /* 0x000fe200078e0010 */
[----:B------:R-:W-:Y:S01]  /*2fea0*/  MOV R15, 0xffffffff ;  /* 0xffffffff000f7802 */ /* 0x000fe20000000f00 */
[----:B------:R-:W-:Y:S02]  /*2feb0*/  IMAD.MOV.U32 R12, RZ, RZ, 0x1 ;  /* 0x00000001ff0c7424 */ /* 0x000fe400078e00ff */
[----:B------:R-:W-:Y:S02]  /*2fec0*/  IMAD.MOV.U32 R11, RZ, RZ, 0x1f ;  /* 0x0000001fff0b7424 */ /* 0x000fe400078e00ff */
[----:B------:R-:W-:Y:S02]  /*2fed0*/  IMAD.IADD R5, R19, 0x1, R8 ;  /* 0x0000000113057824 */ /* 0x000fe400078e0208 */
[----:B------:R-:W-:-:S07]  /*2fee0*/  IMAD.MOV.U32 R0, RZ, RZ, R14 ;  /* 0x000000ffff007224 */ /* 0x000fce00078e000e */
[----:B------:R-:W-:Y:S05]  /*2fef0*/  WARPSYNC.COLLECTIVE R15, `(.L_x_965) ;  /* 0x000000000f087348 */ /* 0x000fea0003c00000 */
[----:B------:R0:W1:Y:S02]  /*2ff00*/  SHFL.IDX P6, R14, R13, R12, R11 ;  /* 0x0000000c0d0e7389 */ /* 0x00006400000c000b */
[----:B01----:R-:W-:Y:S01]  /*2ff10*/  ENDCOLLECTIVE ;  /* 0x000000000000791b */ /* 0x003fe20003800000 */
.L_x_965:
[----:B------:R-:W-:Y:S02]  /*2ff20*/  ULDC UR4, c[0x0][0xc3c] ;  /* 0x00030f0000047ab9 */ /* 0x000fe40000000800 */
[----:B------:R-:W-:-:S13]  /*2ff30*/  ISETP.GE.OR P1, PT, R5, UR4, !P0 ;  /* 0x0000000405007c0c */ /* 0x000fda000c726670 */
[----:B------:R-:W0:Y:S01]  /*2ff40*/  @!P1 LDC.64 R2, c[0x0][0xc80] ;  /* 0x00032000ff029b82 */ /* 0x000e220000000a00 */
[----:B------:R-:W-:Y:S02]  /*2ff50*/  IMAD.MOV.U32 R11, RZ, RZ, RZ ;  /* 0x000000ffff0b7224 */ /* 0x000fe400078e00ff */
[----:B------:R-:W-:Y:S02]  /*2ff60*/  IMAD.MOV.U32 R4, RZ, RZ, R14 ;  /* 0x000000ffff047224 */ /* 0x000fe400078e000e */
[----:B0-----:R-:W-:-:S06]  /*2ff70*/  @!P1 IMAD.WIDE R2, R5, 0x4, R2 ;  /* 0x0000000405029825 */ /* 0x001fcc00078e0202 */
[----:B------:R-:W2:Y:S01]  /*2ff80*/  @!P1 LDG.E R2, desc[UR50][R2.64] ;  /* 0x0000003202029981 */ /* 0x000ea2000c1e1900 */
[----:B------:R-:W-:Y:S01]  /*2ff90*/  IMAD.MOV.U32 R5, RZ, RZ, RZ ;  /* 0x000000ffff057224 */ /* 0x000fe200078e00ff */
[C---:B------:R-:W-:Y:S02]  /*2ffa0*/  ISETP.GE.U32.AND P2, PT, R8.reuse, 0x2, PT ;  /* 0x000000020800780c */ /* 0x040fe40003f46070 */
[C---:B------:R-:W-:Y:S02]  /*2ffb0*/  ISETP.GE.U32.AND P3, PT, R8.reuse, 0x4, PT ;  /* 0x000000040800780c */ /* 0x040fe40003f66070 */
[C---:B------:R-:W-:Y:S02]  /*2ffc0*/  ISETP.GE.U32.AND P4, PT, R8.reuse, 0x8, PT ;  /* 0x000000080800780c */ /* 0x040fe40003f86070 */
[C---:B------:R-:W-:Y:S01]  /*2ffd0*/  ISETP.GE.U32.AND P5, PT, R8.reuse, 0x10, PT ;  /* 0x000000100800780c */ /* 0x040fe20003fa6070 */
[----:B--2---:R-:W-:Y:S01]  /*2ffe0*/  @!P1 IMAD.MOV.U32 R5, RZ, RZ, R2 ;  /* 0x000000ffff059224 */ /* 0x004fe200078e0002 */
[----:B------:R-:W-:-:S04]  /*2fff0*/  ISETP.NE.AND P1, PT, R8, RZ, PT ;  /* 0x000000ff0800720c */ /* 0x000fc80003f25270 */
[----:B------:R-:W-:-:S09]  /*30000*/  MOV R13, R5 ;  /* 0x00000005000d7202 */ /* 0x000fd20000000f00 */
[----:B------:R-:W-:Y:S05]  /*30010*/  WARPSYNC.COLLECTIVE R15, `(.L_x_966) ;  /* 0x000000000f087348 */ /* 0x000fea0003c00000 */
[----:B------:R0:W1:Y:S02]  /*30020*/  SHFL.UP P6, R14, R13, R12, R11 ;  /* 0x0400000c0d0e7389 */ /* 0x00006400000c000b */
[----:B01----:R-:W-:Y:S01]  /*30030*/  ENDCOLLECTIVE ;  /* 0x000000000000791b */ /* 0x003fe20003800000 */
.L_x_966:
[----:B------:R-:W-:Y:S01]  /*30040*/  IMAD.MOV.U32 R12, RZ, RZ, 0x2 ;  /* 0x00000002ff0c7424 */ /* 0x000fe200078e00ff */
[----:B------:R-:W-:-:S05]  /*30050*/  SEL R6, R14, RZ, P1 ;  /* 0x000000ff0e067207 */ /* 0x000fca0000800000 */
[----:B------:R-:W-:-:S04]  /*30060*/  IMAD.IADD R6, R5, 0x1, R6 ;  /* 0x0000000105067824 */ /* 0x000fc800078e0206 */
[----:B------:R-:W-:-:S07]  /*30070*/  IMAD.MOV.U32 R13, RZ, RZ, R6 ;  /* 0x000000ffff0d7224 */ /* 0x000fce00078e0006 */
[----:B------:R-:W-:Y:S05]  /*30080*/  WARPSYNC.COLLECTIVE R15, `(.L_x_967) ;  /* 0x000000000f087348 */ /* 0x000fea0003c00000 */
[----:B------:R0:W1:Y:S02]  /*30090*/  SHFL.UP P6, R14, R13, R12, R11 ;  /* 0x0400000c0d0e7389 */ /* 0x00006400000c000b */
[----:B01----:R-:W-:Y:S01]  /*300a0*/  ENDCOLLECTIVE ;  /* 0x000000000000791b */ /* 0x003fe20003800000 */
.L_x_967:
[----:B------:R-:W-:Y:S01]  /*300b0*/  IMAD.MOV.U32 R12, RZ, RZ, 0x4 ;  /* 0x00000004ff0c7424 */ /* 0x000fe200078e00ff */
[----:B------:R-:W-:-:S04]  /*300c0*/  SEL R7, R14, RZ, P2 ;  /* 0x000000ff0e077207 */ /* 0x000fc80001000000 */
[----:B------:R-:W-:-:S05]  /*300d0*/  IADD3 R7, R6, R7, RZ ;  /* 0x0000000706077210 */ /* 0x000fca0007ffe0ff */
[----:B------:R-:W-:-:S07]  /*300e0*/  IMAD.MOV.U32 R13, RZ, RZ, R7 ;  /* 0x000000ffff0d7224 */ /* 0x000fce00078e0007 */
[----:B------:R-:W-:Y:S05]  /*300f0*/  WARPSYNC.COLLECTIVE R15, `(.L_x_968) ;  /* 0x000000000f087348 */ /* 0x000fea0003c00000 */
[----:B------:R0:W1:Y:S02]  /*30100*/  SHFL.UP P6, R14, R13, R12, R11 ;  /* 0x0400000c0d0e7389 */ /* 0x00006400000c000b */
[----:B01----:R-:W-:Y:S01]  /*30110*/  ENDCOLLECTIVE ;  /* 0x000000000000791b */ /* 0x003fe20003800000 */
.L_x_968:
[----:B------:R-:W-:Y:S02]  /*30120*/  MOV R12, 0x8 ;  /* 0x00000008000c7802 */ /* 0x000fe40000000f00 */
[----:B------:R-:W-:-:S05]  /*30130*/  SEL R2, R14, RZ, P3 ;  /* 0x000000ff0e027207 */ /* 0x000fca0001800000 */
[----:B------:R-:W-:-:S04]  /*30140*/  IMAD.IADD R2, R7, 0x1, R2 ;  /* 0x0000000107027824 */ /* 0x000fc800078e0202 */
[----:B------:R-:W-:-:S07]  /*30150*/  IMAD.MOV.U32 R13, RZ, RZ, R2 ;  /* 0x000000ffff0d7224 */ /* 0x000fce00078e0002 */
[----:B------:R-:W-:Y:S05]  /*30160*/  WARPSYNC.COLLECTIVE R15, `(.L_x_969) ;  /* 0x000000000f087348 */ /* 0x000fea0003c00000 */
[----:B------:R0:W1:Y:S02]  /*30170*/  SHFL.UP P6, R14, R13, R12, R11 ;  /* 0x0400000c0d0e7389 */ /* 0x00006400000c000b */
[----:B01----:R-:W-:Y:S01]  /*30180*/  ENDCOLLECTIVE ;  /* 0x000000000000791b */ /* 0x003fe20003800000 */
.L_x_969:
[----:B------:R-:W-:Y:S01]  /*30190*/  IMAD.MOV.U32 R12, RZ, RZ, 0x10 ;  /* 0x00000010ff0c7424 */ /* 0x000fe200078e00ff */
[----:B------:R-:W-:-:S05]  /*301a0*/  SEL R3, R14, RZ, P4 ;  /* 0x000000ff0e037207 */ /* 0x000fca0002000000 */
[----:B------:R-:W-:-:S04]  /*301b0*/  IMAD.IADD R3, R2, 0x1, R3 ;  /* 0x0000000102037824 */ /* 0x000fc800078e0203 */
[----:B------:R-:W-:-:S07]  /*301c0*/  IMAD.MOV.U32 R13, RZ, RZ, R3 ;  /* 0x000000ffff0d7224 */ /* 0x000fce00078e0003 */
[----:B------:R-:W-:Y:S05]  /*301d0*/  WARPSYNC.COLLECTIVE R15, `(.L_x_970) ;  /* 0x000000000f087348 */ /* 0x000fea0003c00000 */
[----:B------:R0:W1:Y:S02]  /*301e0*/  SHFL.UP P6, R14, R13, R12, R11 ;  /* 0x0400000c0d0e7389 */ /* 0x00006400000c000b */
[----:B01----:R-:W-:Y:S01]  /*301f0*/  ENDCOLLECTIVE ;  /* 0x000000000000791b */ /* 0x003fe20003800000 */
.L_x_970:
[----:B------:R-:W-:Y:S02]  /*30200*/  IMAD.MOV.U32 R12, RZ, RZ, 0x1f ;  /* 0x0000001fff0c7424 */ /* 0x000fe400078e00ff */
[----:B------:R-:W-:Y:S01]  /*30210*/  IMAD.MOV.U32 R11, RZ, RZ, 0x1f ;  /* 0x0000001fff0b7424 */ /* 0x000fe200078e00ff */
[----:B------:R-:W-:-:S05]  /*30220*/  SEL R2, R14, RZ, P5 ;  /* 0x000000ff0e027207 */ /* 0x000fca0002800000 */
[----:B------:R-:W-:-:S05]  /*30230*/  IMAD.IADD R2, R3, 0x1, R2 ;  /* 0x0000000103027824 */ /* 0x000fca00078e0202 */
[----:B------:R-:W-:-:S07]  /*30240*/  MOV R13, R2 ;  /* 0x00000002000d7202 */ /* 0x000fce0000000f00 */
[----:B------:R-:W-:Y:S05]  /*30250*/  WARPSYNC.COLLECTIVE R15, `(.L_x_971) ;  /* 0x000000000f087348 */ /* 0x000fea0003c00000 */
[----:B------:R0:W1:Y:S02]  /*30260*/  SHFL.IDX P6, R14, R13, R12, R11 ;  /* 0x0000000c0d0e7389 */ /* 0x00006400000c000b */
[----:B01----:R-:W-:Y:S01]  /*30270*/  ENDCOLLECTIVE ;  /* 0x000000000000791b */ /* 0x003fe20003800000 */
.L_x_971:
[----:B------:R-:W-:Y:S05]  /*30280*/  BRA `(.L_x_972) ;  /* 0xffffff9c009c7947 */ /* 0x000fea000383ffff */
.L_x_753:
[----:B------:R-:W-:Y:S01]  /*30290*/  BSSY B0, `(.L_x_973) ;  /* 0x0000008000007945 */ /* 0x000fe20003800000 */
[----:B-----5:R-:W-:Y:S01]  /*302a0*/  IMAD.MOV.U32 R13, RZ, RZ, R5 ;  /* 0x000000ffff0d7224 */ /* 0x020fe200078e0005 */
[----:B------:R-:W-:Y:S01]  /*302b0*/  MOV R11, RZ ;  /* 0x000000ff000b7202 */ /* 0x000fe20000000f00 */
[----:B------:R-:W-:Y:S02]  /*302c0*/  IMAD.MOV.U32 R12, RZ, RZ, 0x1 ;  /* 0x00000001ff0c7424 */ /* 0x000fe400078e00ff */
[----:B------:R-:W-:-:S07]  /*302d0*/  IMAD.MOV.U32 R15, RZ, RZ, -0x1 ;  /* 0xffffffffff0f7424 */ /* 0x000fce00078e00ff */
[----:B0-----:R-:W-:Y:S05]  /*302e0*/  WARPSYNC.COLLECTIVE R15, `(.L_x_974) ;  /* 0x000000000f087348 */ /* 0x001fea0003c00000 */
[----:B------:R1:W2:Y:S02]  /*302f0*/  SHFL.UP P6, R14, R13, R12, R11 ;  /* 0x0400000c0d0e7389 */ /* 0x0002a400000c000b */
[----:B012---:R-:W-:Y:S01]  /*30300*/  ENDCOLLECTIVE ;  /* 0x000000000000791b */ /* 0x007fe20003800000 */
.L_x_974:
[----:B------:R-:W-:Y:S05]  /*30310*/  BSYNC B0 ;  /* 0x0000000000007941 */ /* 0x000fea0003800000 */
.L_x_973:
[----:B------:R-:W-:Y:S01]  /*30320*/  SEL R14, R14, RZ, P1 ;  /* 0x000000ff0e0e7207 */ /* 0x000fe20000800000 */
[----:B------:R-:W-:Y:S01]  /*30330*/  IMAD.MOV.U32 R12, RZ, RZ, 0x2 ;  /* 0x00000002ff0c7424 */ /* 0x000fe200078e00ff */
[----:B------:R-:W-:Y:S01]  /*30340*/  MOV R15, 0xffffffff ;  /* 0xffffffff000f7802 */ /* 0x000fe20000000f00 */
[----:B------:R-:W-:Y:S02]  /*30350*/  IMAD.MOV.U32 R11, RZ, RZ, RZ ;  /* 0x000000ffff0b7224 */ /* 0x000fe400078e00ff */
[----:B------:R-:W-:-:S07]  /*30360*/  IMAD.IADD R13, R5, 0x1, R14 ;  /* 0x00000001050d7824 */ /* 0x000fce00078e020e */
[----:B------:R-:W-:Y:S05]  /*30370*/  WARPSYNC.COLLECTIVE R15, `(.L_x_975) ;  /* 0x000000000f087348 */ /* 0x000fea0003c00000 */
[----:B------:R0:W1:Y:S02]  /*30380*/  SHFL.UP P6, R14, R13, R12, R11 ;  /* 0x0400000c0d0e7389 */ /* 0x00006400000c000b */
[----:B01----:R-:W-:Y:S01]  /*30390*/  ENDCOLLECTIVE ;  /* 0x000000000000791b */ /* 0x003fe20003800000 */
.L_x_975:
[----:B------:R-:W-:Y:S01]  /*303a0*/  IMAD.MOV.U32 R12, RZ, RZ, 0x4 ;  /* 0x00000004ff0c7424 */ /* 0x000fe200078e00ff */
[----:B------:R-:W-:-:S05]  /*303b0*/  SEL R2, R14, RZ, P2 ;  /* 0x000000ff0e027207 */ /* 0x000fca0001000000 */
[----:B------:R-:W-:-:S04]  /*303c0*/  IMAD.IADD R2, R13, 0x1, R2 ;  /* 0x000000010d027824 */ /* 0x000fc800078e0202 */
[----:B------:R-:W-:-:S07]  /*303d0*/  IMAD.MOV.U32 R13, RZ, RZ, R2 ;  /* 0x000000ffff0d7224 */ /* 0x000fce00078e0002 */
[----:B------:R-:W-:Y:S05]  /*303e0*/  WARPSYNC.COLLECTIVE R15, `(.L_x_976) ;  /* 0x000000000f087348 */ /* 0x000fea0003c00000 */
[----:B------:R0:W1:Y:S02]  /*303f0*/  SHFL.UP P6, R14, R13, R12, R11 ;  /* 0x0400000c0d0e7389 */ /* 0x00006400000c000b */
[----:B01----:R-:W-:Y:S01]  /*30400*/  ENDCOLLECTIVE ;  /* 0x000000000000791b */ /* 0x003fe20003800000 */
.L_x_976:
[----:B------:R-:W-:Y:S01]  /*30410*/  IMAD.MOV.U32 R12, RZ, RZ, 0x8 ;  /* 0x00000008ff0c7424 */ /* 0x000fe200078e00ff */
[----:B------:R-:W-:-:S05]  /*30420*/  SEL R3, R14, RZ, P3 ;  /* 0x000000ff0e037207 */ /* 0x000fca0001800000 */
[----:B------:R-:W-:-:S05]  /*30430*/  IMAD.IADD R3, R2, 0x1, R3 ;  /* 0x0000000102037824 */ /* 0x000fca00078e0203 */
[----:B------:R-:W-:-:S07]  /*30440*/  MOV R13, R3 ;  /* 0x00000003000d7202 */ /* 0x000fce0000000f00 */
[----:B------:R-:W-:Y:S05]  /*30450*/  WARPSYNC.COLLECTIVE R15, `(.L_x_977) ;  /* 0x000000000f087348 */ /* 0x000fea0003c00000 */
[----:B------:R0:W1:Y:S02]  /*30460*/  SHFL.UP P6, R14, R13, R12, R11 ;  /* 0x0400000c0d0e7389 */ /* 0x00006400000c000b */
[----:B01----:R-:W-:Y:S01]  /*30470*/  ENDCOLLECTIVE ;  /* 0x000000000000791b */ /* 0x003fe20003800000 */
.L_x_977:
[----:B------:R-:W-:Y:S01]  /*30480*/  IMAD.MOV.U32 R12, RZ, RZ, 0x10 ;  /* 0x00000010ff0c7424 */ /* 0x000fe200078e00ff */
[----:B------:R-:W-:-:S05]  /*30490*/  SEL R4, R14, RZ, P4 ;  /* 0x000000ff0e047207 */ /* 0x000fca0002000000 */
[----:B------:R-:W-:-:S04]  /*304a0*/  IMAD.IADD R4, R3, 0x1, R4 ;  /* 0x0000000103047824 */ /* 0x000fc800078e0204 */
[----:B------:R-:W-:-:S07]  /*304b0*/  IMAD.MOV.U32 R13, RZ, RZ, R4 ;  /* 0x000000ffff0d7224 */ /* 0x000fce00078e0004 */
[----:B------:R-:W-:Y:S05]  /*304c0*/  WARPSYNC.COLLECTIVE R15, `(.L_x_978) ;  /* 0x000000000f087348 */ /* 0x000fea0003c00000 */
[----:B------:R0:W1:Y:S02]  /*304d0*/  SHFL.UP P6, R14, R13, R12, R11 ;  /* 0x0400000c0d0e7389 */ /* 0x00006400000c000b */
[----:B01----:R-:W-:Y:S01]  /*304e0*/  ENDCOLLECTIVE ;  /* 0x000000000000791b */ /* 0x003fe20003800000 */
.L_x_978:
[----:B------:R-:W-:Y:S02]  /*304f0*/  IMAD.MOV.U32 R12, RZ, RZ, 0x1f ;  /* 0x0000001fff0c7424 */ /* 0x000fe400078e00ff */
[----:B------:R-:W-:Y:S01]  /*30500*/  IMAD.MOV.U32 R11, RZ, RZ, 0x1f ;  /* 0x0000001fff0b7424 */ /* 0x000fe200078e00ff */
[----:B------:R-:W-:-:S04]  /*30510*/  SEL R3, R14, RZ, P5 ;  /* 0x000000ff0e037207 */ /* 0x000fc80002800000 */
[----:B------:R-:W-:-:S05]  /*30520*/  IADD3 R2, R4, R3, RZ ;  /* 0x0000000304027210 */ /* 0x000fca0007ffe0ff */
[----:B------:R-:W-:-:S07]  /*30530*/  IMAD.MOV.U32 R13, RZ, RZ, R2 ;  /* 0x000000ffff0d7224 */ /* 0x000fce00078e0002 */
[----:B------:R-:W-:Y:S05]  /*30540*/  WARPSYNC.COLLECTIVE R15, `(.L_x_979) ;  /* 0x000000000f087348 */ /* 0x000fea0003c00000 */
[----:B------:R0:W1:Y:S02]  /*30550*/  SHFL.IDX P6, R14, R13, R12, R11 ;  /* 0x0000000c0d0e7389 */ /* 0x00006400000c000b */
[----:B01----:R-:W-:Y:S01]  /*30560*/  ENDCOLLECTIVE ;  /* 0x000000000000791b */ /* 0x003fe20003800000 */
.L_x_979:
[----:B------:R-:W-:Y:S05]  /*30570*/  BRA `(.L_x_980) ;  /* 0xffffff9c007c7947 */ /* 0x000fea000383ffff */
.L_x_755:
[----:B------:R-:W-:Y:S01]  /*30580*/  BSSY B0, `(.L_x_981) ;  /* 0x0000006000007945 */ /* 0x000fe20003800000 */
[----:B------:R-:W-:Y:S01]  /*30590*/  PLOP3.LUT P6, PT, P6, PT, PT, 0x8, 0x0 ;  /* 0x000000000000781c */ /* 0x000fe200037ce170 */
[----:B------:R-:W-:-:S12]  /*305a0*/  IMAD.MOV.U32 R15, RZ, RZ, -0x1 ;  /* 0xffffffffff0f7424 */ /* 0x000fd800078e00ff */
[----:B0-----:R-:W-:Y:S05]  /*305b0*/  WARPSYNC.COLLECTIVE R15, `(.L_x_982) ;  /* 0x000000000f087348 */ /* 0x001fea0003c00000 */
[----:B------:R-:W-:Y:S01]  /*305c0*/  VOTE.ANY R14, PT, P6 ;  /* 0x00000000000e7806 */ /* 0x000fe200030e0100 */
[----:B0-----:R-:W-:Y:S06]  /*305d0*/  ENDCOLLECTIVE ;  /* 0x000000000000791b */ /* 0x001fec0003800000 */
.L_x_982:
[----:B------:R-:W-:Y:S05]  /*305e0*/  BSYNC B0 ;  /* 0x0000000000007941 */ /* 0x000fea0003800000 */
.L_x_981:
[----:B------:R-:W-:Y:S01]  /*305f0*/  MOV R3, R14 ;  /* 0x0000000e00037202 */ /* 0x000fe20000000f00 */
[----:B------:R-:W-:Y:S02]  /*30600*/  IMAD.MOV.U32 R13, RZ, RZ, R5 ;  /* 0x000000ffff0d7224 */ /* 0x000fe400078e0005 */
[----:B------:R-:W-:Y:S01]  /*30610*/  IMAD.MOV.U32 R11, RZ, RZ, 0x1f ;  /* 0x0000001fff0b7424 */ /* 0x000fe200078e00ff */
[----:B------:R-:W0:Y:S01]  /*30620*/  POPC R4, R3 ;  /* 0x0000000300047309 */ /* 0x000e220000000000 */
[----:B------:R-:W-:Y:S02]  /*30630*/  IMAD.MOV.U32 R15, RZ, RZ, -0x1 ;  /* 0xffffffffff0f7424 */ /* 0x000fe400078e00ff */
[----:B0-----:R-:W-:-:S07]  /*30640*/  IMAD.MOV.U32 R12, RZ, RZ, R4 ;  /* 0x000000ffff0c7224 */ /* 0x001fce00078e0004 */
[----:B------:R-:W-:Y:S05]  /*30650*/  WARPSYNC.COLLECTIVE R15, `(.L_x_983) ;  /* 0x000000000f087348 */ /* 0x000fea0003c00000 */
[----:B------:R0:W1:Y:S02]  /*30660*/  SHFL.IDX P6, R14, R13, R12, R11 ;  /* 0x0000000c0d0e7389 */ /* 0x00006400000c000b */
[----:B01----:R-:W-:Y:S01]  /*30670*/  ENDCOLLECTIVE ;  /* 0x000000000000791b */ /* 0x003fe20003800000 */
.L_x_983:
[----:B------:R-:W-:Y:S01]  /*30680*/  MOV R5, R14 ;  /* 0x0000000e00057202 */ /* 0x000fe20000000f00 */
[----:B------:R-:W-:Y:S06]  /*30690*/  BRA `(.L_x_984) ;  /* 0xffffff9c006c7947 */ /* 0x000fec000383ffff */
.L_x_757:
[----:B------:R-:W-:Y:S01]  /*306a0*/  BSSY B0, `(.L_x_985) ;  /* 0x0000007000007945 */ /* 0x000fe20003800000 */
[----:B------:R-:W-:Y:S02]  /*306b0*/  IMAD.MOV.U32 R13, RZ, RZ, R2 ;  /* 0x000000ffff0d7224 */ /* 0x000fe400078e0002 */
[----:B------:R-:W-:Y:S02]  /*306c0*/  IMAD.MOV.U32 R11, RZ, RZ, 0x1f ;  /* 0x0000001fff0b7424 */ /* 0x000fe400078e00ff */
[----:B------:R-:W-:-:S07]  /*306d0*/  IMAD.MOV.U32 R15, RZ, RZ, -0x1 ;  /* 0xffffffffff0f7424 */ /* 0x000fce00078e00ff */
[----:B012---:R-:W-:Y:S05]  /*306e0*/  WARPSYNC.COLLECTIVE R15, `(.L_x_986) ;  /* 0x000000000f087348 */ /* 0x007fea0003c00000 */
[----:B------:R3:W4:Y:S02]  /*306f0*/  SHFL.IDX P6, R14, R13, R12, R11 ;  /* 0x0000000c0d0e7389 */ /* 0x00072400000c000b */
[----:B01234-:R-:W-:Y:S01]  /*30700*/  ENDCOLLECTIVE ;  /* 0x000000000000791b */ /* 0x01ffe20003800000 */
.L_x_986:
[----:B------:R-:W-:Y:S05]  /*30710*/  BSYNC B0 ;  /* 0x0000000000007941 */ /* 0x000fea0003800000 */
.L_x_985:
[----:B------:R-:W-:Y:S05]  /*30720*/  BRA `(.L_x_756) ;  /* 0xffffff9c00647947 */ /* 0x000fea000383ffff */
.L_x_761:
[----:B0-----:R0:W1:Y:S02]  /*30730*/  SYNCS.PHASECHK.TRANS64.TRYWAIT P0, [R5+URZ+0x33420], R0 ;  /* 0x03342000050075a7 */ /* 0x001064000800017f */
[----:B-1----:R-:W-:Y:S05]  /*30740*/  @!P0 NANOSLEEP.SYNCS 0x989680 ;  /* 0x009896800000895d */ /* 0x002fea0003900000 */
[----:B------:R-:W1:Y:S02]  /*30750*/  @!P0 SYNCS.PHASECHK.TRANS64 P0, [R5+URZ+0x33420], R0 ;  /* 0x03342000050085a7 */ /* 0x000e64000800007f */
[----:B-1----:R-:W-:Y:S05]  /*30760*/  @!P0 BRA `(.L_x_761) ;  /* 0xfffffffc00f08947 */ /* 0x002fea000383ffff */
[----:B------:R-:W-:Y:S05]  /*30770*/  BRA `(.L_x_987) ;  /* 0xffffffa000587947 */ /* 0x000fea000383ffff */
.L_x_762:
[----:B------:R-:W1:Y:S01]  /*30780*/  S2R R2, SR_TID.X ;  /* 0x0000000000027919 */ /* 0x000e620000002100 */
[----:B------:R-:W-:Y:S01]  /*30790*/  BSSY B0, `(.L_x_988) ;  /* 0x000000a000007945 */ /* 0x000fe20003800000 */
[----:B------:R-:W-:Y:S01]  /*307a0*/  MOV R12, RZ ;  /* 0x000000ff000c7202 */ /* 0x000fe20000000f00 */
[----:B------:R-:W-:Y:S02]  /*307b0*/  IMAD.MOV.U32 R11, RZ, RZ, 0x1f ;  /* 0x0000001fff0b7424 */ /* 0x000fe400078e00ff */
[----:B------:R-:W-:Y:S01]  /*307c0*/  IMAD.MOV.U32 R15, RZ, RZ, -0x1 ;  /* 0xffffffffff0f7424 */ /* 0x000fe200078e00ff */
[----:B-1----:R-:W-:-:S04]  /*307d0*/  SHF.R.U32.HI R2, RZ, 0x5, R2 ;  /* 0x00000005ff027819 */ /* 0x002fc80000011602 */
[----:B------:R-:W-:-:S05]  /*307e0*/  LOP3.LUT R2, R2, 0x3, RZ, 0xc0, !PT ;  /* 0x0000000302027812 */ /* 0x000fca00078ec0ff */
[----:B------:R-:W-:-:S07]  /*307f0*/  IMAD.MOV.U32 R13, RZ, RZ, R2 ;  /* 0x000000ffff0d7224 */ /* 0x000fce00078e0002 */
[----:B0-----:R-:W-:Y:S05]  /*30800*/  WARPSYNC.COLLECTIVE R15, `(.L_x_989) ;  /* 0x000000000f087348 */ /* 0x001fea0003c00000 */
[----:B------:R1:W2:Y:S02]  /*30810*/  SHFL.IDX P6, R14, R13, R12, R11 ;  /* 0x0000000c0d0e7389 */ /* 0x0002a400000c000b */
[----:B012---:R-:W-:Y:S01]  /*30820*/  ENDCOLLECTIVE ;  /* 0x000000000000791b */ /* 0x007fe20003800000 */
.L_x_989:
[----:B------:R-:W-:Y:S05]  /*30830*/  BSYNC B0 ;  /* 0x0000000000007941 */ /* 0x000fea0003800000 */
.L_x_988:
[----:B------:R-:W-:Y:S05]  /*30840*/  BRA `(.L_x_990) ;  /* 0xffffffa000407947 */ /* 0x000fea000383ffff */
.L_x_763:
[----:B------:R-:W-:Y:S01]  /*30850*/  BSSY B0, `(.L_x_991) ;  /* 0x0000006000007945 */ /* 0x000fe20003800000 */
[----:B------:R-:W-:-:S07]  /*30860*/  IMAD.MOV.U32 R15, RZ, RZ, -0x1 ;  /* 0xffffffffff0f7424 */ /* 0x000fce00078e00ff */
[----:B0-----:R-:W-:Y:S05]  /*30870*/  WARPSYNC.COLLECTIVE R15, `(.L_x_992) ;  /* 0x000000000f0c7348 */ /* 0x001fea0003c00000 */
[----:B------:R-:W-:Y:S02]  /*30880*/  ELECT P6, UR62, PT ;  /* 0x00000000003e782f */ /* 0x000fe400038c0000 */
[----:B------:R-:W-:Y:S01]  /*30890*/  MOV R14, UR62 ;  /* 0x0000003e000e7c02 */ /* 0x000fe20008000f00 */
[----:B0-----:R-:W-:Y:S10]  /*308a0*/  ENDCOLLECTIVE ;  /* 0x000000000000791b */ /* 0x001ff40003800000 */
.L_x_992:
[----:B------:R-:W-:Y:S05]  /*308b0*/  BSYNC B0 ;  /* 0x0000000000007941 */ /* 0x000fea0003800000 */
.L_x_991:
[----:B------:R-:W-:Y:S05]  /*308c0*/  BRA `(.L_x_993) ;  /* 0xffffffa000347947 */ /* 0x000fea000383ffff */
.L_x_765:
[----:B0-----:R0:W1:Y:S02]  /*308d0*/  SYNCS.PHASECHK.TRANS64.TRYWAIT P1, [R3+URZ+0x33440], R2 ;  /* 0x03344002030075a7 */ /* 0x001064000802017f */
[----:B-1----:R-:W-:Y:S05]  /*308e0*/  @!P1 NANOSLEEP.SYNCS 0x989680 ;  /* 0x009896800000995d */ /* 0x002fea0003900000 */
[----:B------:R-:W1:Y:S02]  /*308f0*/  @!P1 SYNCS.PHASECHK.TRANS64 P1, [R3+URZ+0x33440], R2 ;  /* 0x03344002030095a7 */ /* 0x000e64000802007f */
[----:B-1----:R-:W-:Y:S05]  /*30900*/  @!P1 BRA `(.L_x_765) ;  /* 0xfffffffc00f09947 */ /* 0x002fea000383ffff */
[----:B------:R-:W-:Y:S05]  /*30910*/  BRA `(.L_x_994) ;  /* 0xffffffa000547947 */ /* 0x000fea000383ffff */
.L_x_767:
[----:B-1----:R1:W2:Y:S02]  /*30920*/  SYNCS.PHASECHK.TRANS64.TRYWAIT P1, [R29+URZ+0x33440], R0 ;  /* 0x033440001d0075a7 */ /* 0x0022a4000802017f */
[----:B--2---:R-:W-:Y:S05]  /*30930*/  @!P1 NANOSLEEP.SYNCS 0x989680 ;  /* 0x009896800000995d */ /* 0x004fea0003900000 */
[----:B------:R-:W2:Y:S02]  /*30940*/  @!P1 SYNCS.PHASECHK.TRANS64 P1, [R29+URZ+0x33440], R0 ;  /* 0x033440001d0095a7 */ /* 0x000ea4000802007f */
[----:B--2---:R-:W-:Y:S05]  /*30950*/  @!P1 BRA `(.L_x_767) ;  /* 0xfffffffc00f09947 */ /* 0x004fea000383ffff */
[----:B------:R-:W-:Y:S05]  /*30960*/  BRA `(.L_x_995) ;  /* 0xffffffa000607947 */ /* 0x000fea000383ffff */
.L_x_769:
[----:B--2---:R2:W3:Y:S02]  /*30970*/  SYNCS.PHASECHK.TRANS64.TRYWAIT P1, [R3+URZ+0x33460], R2 ;  /* 0x03346002030075a7 */ /* 0x0044e4000802017f */
[----:B---3--:R-:W-:Y:S05]  /*30980*/  @!P1 NANOSLEEP.SYNCS 0x989680 ;  /* 0x009896800000995d */ /* 0x008fea0003900000 */
[----:B------:R-:W3:Y:S02]  /*30990*/  @!P1 SYNCS.PHASECHK.TRANS64 P1, [R3+URZ+0x33460], R2 ;  /* 0x03346002030095a7 */ /* 0x000ee4000802007f */
[----:B---3--:R-:W-:Y:S05]  /*309a0*/  @!P1 BRA `(.L_x_769) ;  /* 0xfffffffc00f09947 */ /* 0x008fea000383ffff */
[----:B------:R-:W-:Y:S05]  /*309b0*/  BRA `(.L_x_996) ;  /* 0xffffffa0005c7947 */ /* 0x000fea000383ffff */
.L_x_771:
[----:B---3--:R3:W4:Y:S02]  /*309c0*/  SYNCS.PHASECHK.TRANS64.TRYWAIT P1, [R29+URZ+0x33460], R0 ;  /* 0x033460001d0075a7 */ /* 0x008724000802017f */
[----:B----4-:R-:W-:Y:S05]  /*309d0*/  @!P1 NANOSLEEP.SYNCS 0x989680 ;  /* 0x009896800000995d */ /* 0x010fea0003900000 */
[----:B------:R-:W4:Y:S02]  /*309e0*/  @!P1 SYNCS.PHASECHK.TRANS64 P1, [R29+URZ+0x33460], R0 ;  /* 0x033460001d0095a7 */ /* 0x000f24000802007f */
[----:B----4-:R-:W-:Y:S05]  /*309f0*/  @!P1 BRA `(.L_x_771) ;  /* 0xfffffffc00f09947 */ /* 0x010fea000383ffff */
[----:B------:R-:W-:Y:S05]  /*30a00*/  BRA `(.L_x_997) ;  /* 0xffffffa000587947 */ /* 0x000fea000383ffff */
.L_x_773:
[----:B----4-:R4:W0:Y:S02]  /*30a10*/  SYNCS.PHASECHK.TRANS64.TRYWAIT P1, [R3+URZ+0x33480], R2 ;  /* 0x03348002030075a7 */ /* 0x010824000802017f */
[----:B0-----:R-:W-:Y:S05]  /*30a20*/  @!P1 NANOSLEEP.SYNCS 0x989680 ;  /* 0x009896800000995d */ /* 0x001fea0003900000 */
[----:B------:R-:W0:Y:S02]  /*30a30*/  @!P1 SYNCS.PHASECHK.TRANS64 P1, [R3+URZ+0x33480], R2 ;  /* 0x03348002030095a7 */ /* 0x000e24000802007f */
[----:B0-----:R-:W-:Y:S05]  /*30a40*/  @!P1 BRA `(.L_x_773) ;  /* 0xfffffffc00f09947 */ /* 0x001fea000383ffff */
[----:B------:R-:W-:Y:S05]  /*30a50*/  BRA `(.L_x_998) ;  /* 0xffffffa000547947 */ /* 0x000fea000383ffff */
.L_x_999:
        /* <DEDUP_REMOVED lines=10> */
.L_x_3248:


//--------------------- .text._ZN7cutlass13device_kernelIN5flash11enable_sm90INS1_16FlashAttnFwdSm90INS1_25CollectiveMainloopFwdSm90ILi2EN4cute5tupleIJNS5_1CILi1EEES8_S8_EEENS6_IJNS7_ILi128EEESA_NS7_ILi192EEEEEELi192ENS_12float_e4m3_tEfNS_4arch4Sm90ELb0ELb1ELb0ELb0ELb1ELb0ELb0ELb1ELb1ELb1ELb0ELb0EEENS1_21CollectiveEpilogueFwdINS6_IJSA_SB_SA_EEES9_NS_10bfloat16_tESF_Li256ELb0ELb1ELb0ELb1EEENS1_30DynamicPersistentTileSchedulerILi256ELi128ELb0ELb1ELb1EEEEEEEEEvNT_6ParamsE --------------------------
	.section	.text._ZN7cutlass13device_kernelIN5flash11enable_sm90INS1_16FlashAttnFwdSm90INS1_25CollectiveMainloopFwdSm90ILi2EN4cute5tupleIJNS5_1CILi1EEES8_S8_EEENS6_IJNS7_ILi128EEESA_NS7_ILi192EEEEEELi192ENS_12float_e4m3_tEfNS_4arch4Sm90ELb0ELb1ELb0ELb0ELb1ELb0ELb0ELb1ELb1ELb1ELb0ELb0EEENS1_21CollectiveEpilogueFwdINS6_IJSA_SB_SA_EEES9_NS_10bfloat16_tESF_Li256ELb0ELb1ELb0ELb1EEENS1_30DynamicPersistentTileSchedulerILi256ELi128ELb0ELb1ELb1EEEEEEEEEvNT_6ParamsE,"ax",@progbits
	.align	128
.text._ZN7cutlass13device_kernelIN5flash11enable_sm90INS1_16FlashAttnFwdSm90INS1_25CollectiveMainloopFwdSm90ILi2EN4cute5tupleIJNS5_1CILi1EEES8_S8_EEENS6_IJNS7_ILi128EEESA_NS7_ILi192EEEEEELi192ENS_12float_e4m3_tEfNS_4arch4Sm90ELb0ELb1ELb0ELb0ELb1ELb0ELb0ELb1ELb1ELb1ELb0ELb0EEENS1_21CollectiveEpilogueFwdINS6_IJSA_SB_SA_EEES9_NS_10bfloat16_tESF_Li256ELb0ELb1ELb0ELb1EEENS1_30DynamicPersistentTileSchedulerILi256ELi128ELb0ELb1ELb1EEEEEEEEEvNT_6ParamsE:
        .type           _ZN7cutlass13device_kernelIN5flash11enable_sm90INS1_16FlashAttnFwdSm90INS1_25CollectiveMainloopFwdSm90ILi2EN4cute5tupleIJNS5_1CILi1EEES8_S8_EEENS6_IJNS7_ILi128EEESA_NS7_ILi192EEEEEELi192ENS_12float_e4m3_tEfNS_4arch4Sm90ELb0ELb1ELb0ELb0ELb1ELb0ELb0ELb1ELb1ELb1ELb0ELb0EEENS1_21CollectiveEpilogueFwdINS6_IJSA_SB_SA_EEES9_NS_10bfloat16_tESF_Li256ELb0ELb1ELb0ELb1EEENS1_30DynamicPersistentTileSchedulerILi256ELi128ELb0ELb1ELb1EEEEEEEEEvNT_6ParamsE,@function
        .size           _ZN7cutlass13device_kernelIN5flash11enable_sm90INS1_16FlashAttnFwdSm90INS1_25CollectiveMainloopFwdSm90ILi2EN4cute5tupleIJNS5_1CILi1EEES8_S8_EEENS6_IJNS7_ILi128EEESA_NS7_ILi192EEEEEELi192ENS_12float_e4m3_tEfNS_4arch4Sm90ELb0ELb1ELb0ELb0ELb1ELb0ELb0ELb1ELb1ELb1ELb0ELb0EEENS1_21CollectiveEpilogueFwdINS6_IJSA_SB_SA_EEES9_NS_10bfloat16_tESF_Li256ELb0ELb1ELb0ELb1EEENS1_30DynamicPersistentTileSchedulerILi256ELi128ELb0ELb1ELb1EEEEEEEEEvNT_6ParamsE,(.L_x_3249 - _ZN7cutlass13device_kernelIN5flash11enable_sm90INS1_16FlashAttnFwdSm90INS1_25CollectiveMainloopFwdSm90ILi2EN4cute5tupleIJNS5_1CILi1EEES8_S8_EEENS6_IJNS7_ILi128EEESA_NS7_ILi192EEEEEELi192ENS_12float_e4m3_tEfNS_4arch4Sm90ELb0ELb1ELb0ELb0ELb1ELb0ELb0ELb1ELb1ELb1ELb0ELb0EEENS1_21CollectiveEpilogueFwdINS6_IJSA_SB_SA_EEES9_NS_10bfloat16_tESF_Li256ELb0ELb1ELb0ELb1EEENS1_30DynamicPersistentTileSchedulerILi256ELi128ELb0ELb1ELb1EEEEEEEEEvNT_6ParamsE)
        .other          _ZN7cutlass13device_kernelIN5flash11enable_sm90INS1_16FlashAttnFwdSm90INS1_25CollectiveMainloopFwdSm90ILi2EN4cute5tupleIJNS5_1CILi1EEES8_S8_EEENS6_IJNS7_ILi128EEESA_NS7_ILi192EEEEEELi192ENS_12float_e4m3_tEfNS_4arch4Sm90ELb0ELb1ELb0ELb0ELb1ELb0ELb0ELb1ELb1ELb1ELb0ELb0EEENS1_21CollectiveEpilogueFwdINS6_IJSA_SB_SA_EEES9_NS_10bfloat16_tESF_Li256ELb0ELb1ELb0ELb1EEENS1_30DynamicPersistentTileSchedulerILi256ELi128ELb0ELb1ELb1EEEEEEEEEvNT_6ParamsE,@"STO_CUDA_ENTRY STV_DEFAULT"
_ZN7cutlass13device_kernelIN5flash11enable_sm90INS1_16FlashAttnFwdSm90INS1_25CollectiveMainloopFwdSm90ILi2EN4cute5tupleIJNS5_1CILi1EEES8_S8_EEENS6_IJNS7_ILi128EEESA_NS7_ILi192EEEEEELi192ENS_12float_e4m3_tEfNS_4arch4Sm90ELb0ELb1ELb0ELb0ELb1ELb0ELb0ELb1ELb1ELb1ELb0ELb0EEENS1_21CollectiveEpilogueFwdINS6_IJSA_SB_SA_EEES9_NS_10bfloat16_tESF_Li256ELb0ELb1ELb0ELb1EEENS1_30DynamicPersistentTileSchedulerILi256ELi128ELb0ELb1ELb1EEEEEEEEEvNT_6ParamsE:
        /* <DEDUP_REMOVED lines=9> */
[----:B------:R-:W1:Y:S01]  /*0090*/  SHFL.IDX PT, R3, R3, RZ, 0x1f ;  /* 0x00001fff03037589 */ /* 0x000e6200000e0000 */
        /* <DEDUP_REMOVED lines=14> */
[----:B------:R0:W2:Y:S06]  /*0180*/  @!UP0 SYNCS.EXCH.64 URZ, [UR8+0x2a800], UR4 ;  /* 0x02a80004083f85b2 */ /* 0x0000ac0008000100 */
[----:B------:R0:W3:Y:S02]  /*0190*/  @!UP1 SYNCS.EXCH.64 URZ, [UR8+0x2a820], UR6 ;  /* 0x02a82006083f95b2 */ /* 0x0000e40008000100 */
[----:B01----:R-:W-:Y:S05]  /*01a0*/  @P1 BRA `(.L_x_1000) ;  /* 0x0000000000481947 */ /* 0x003fea0003800000 */
        /* <DEDUP_REMOVED lines=14> */
[----:B------:R0:W4:Y:S01]  /*0290*/  SYNCS.EXCH.64 URZ, [UR8+0x2a840], UR6 ;  /* 0x02a84006083f75b2 */ /* 0x0001220008000100 */
[----:B------:R0:W0:Y:S01]  /*02a0*/  SYNCS.EXCH.64 URZ, [UR8+0x2a838], UR4 ;  /* 0x02a83804083f75b2 */ /* 0x0000220008000100 */
[----:B------:R0:W0:Y:S01]  /*02b0*/  SYNCS.EXCH.64 URZ, [UR8+0x2a848], UR6 ;  /* 0x02a84806083f75b2 */ /* 0x0000220008000100 */
[----:B------:R-:W-:Y:S01]  /*02c0*/  NOP ;  /* 0x0000000000007918 */ /* 0x000fe20000000000 */
.L_x_1000:
[----:B------:R-:W5:Y:S01]  /*02d0*/  SHFL.IDX PT, R2, R0, RZ, 0x1f ;  /* 0x00001fff00027589 */ /* 0x000f6200000e0000 */
[----:B------:R-:W-:Y:S01]  /*02e0*/  NOP ;  /* 0x0000000000007918 */ /* 0x000fe20000000000 */
[----:B-----5:R-:W-:-:S13]  /*02f0*/  ISETP.NE.AND P0, PT, R2, RZ, PT ;  /* 0x000000ff0200720c */ /* 0x020fda0003f05270 */
        /* <DEDUP_REMOVED lines=17> */
[----:B------:R0:W0:Y:S01]  /*0410*/  SYNCS.EXCH.64 URZ, [UR8+0x2a868], UR6 ;  /* 0x02a86806083f75b2 */ /* 0x0000220008000100 */
[----:B------:R-:W-:Y:S01]  /*0420*/  NOP ;  /* 0x0000000000007918 */ /* 0x000fe20000000000 */
.L_x_1001:
[----:B------:R-:W5:Y:S01]  /*0430*/  SHFL.IDX PT, R2, R0, RZ, 0x1f ;  /* 0x00001fff00027589 */ /* 0x000f6200000e0000 */
[----:B------:R-:W-:Y:S01]  /*0440*/  NOP ;  /* 0x0000000000007918 */ /* 0x000fe20000000000 */
[----:B-----5:R-:W-:-:S13]  /*0450*/  ISETP.NE.AND P0, PT, R2, RZ, PT ;  /* 0x000000ff0200720c */ /* 0x020fda0003f05270 */
        /* <DEDUP_REMOVED lines=13> */
[----:B------:R0:W0:Y:S01]  /*0530*/  SYNCS.EXCH.64 URZ, [UR6+0x2a888], UR4 ;  /* 0x02a88804063f75b2 */ /* 0x0000220008000100 */
[----:B------:R-:W-:Y:S01]  /*0540*/  NOP ;  /* 0x0000000000007918 */ /* 0x000fe20000000000 */
.L_x_1002:
        /* <DEDUP_REMOVED lines=22> */
.L_x_1003:
[----:B------:R-:W5:Y:S01]  /*06b0*/  SHFL.IDX PT, R2, R0, RZ, 0x1f ;  /* 0x00001fff00027589 */ /* 0x000f6200000e0000 */
[----:B------:R-:W0:Y:S01]  /*06c0*/  S2UR UR10, SR_CgaCtaId ;  /* 0x00000000000a79c3 */ /* 0x000e220000008800 */
[----:B------:R-:W-:Y:S01]  /*06d0*/  R2UR UR9, R3 ;  /* 0x00000000030972ca */ /* 0x000fe200000e0000 */
[----:B------:R-:W-:Y:S01]  /*06e0*/  NOP ;  /* 0x0000000000007918 */ /* 0x000fe20000000000 */
[----:B-----5:R-:W-:-:S13]  /*06f0*/  ISETP.NE.AND P0, PT, R2, RZ, PT ;  /* 0x000000ff0200720c */ /* 0x020fda0003f05270 */
        /* <DEDUP_REMOVED lines=19> */
.L_x_1004:
[----:B------:R-:W-:Y:S01]  /*0830*/  UISETP.NE.AND UP0, UPT, UR9, URZ, UPT ;  /* 0x0000003f0900728c */ /* 0x000fe2000bf05270 */
[----:B------:R-:W-:Y:S01]  /*0840*/  NOP ;  /* 0x0000000000007918 */ /* 0x000fe20000000000 */
[----:B------:R-:W-:Y:S01]  /*0850*/  UMOV UR43, 0x1 ;  /* 0x00000001002b7882 */ /* 0x000fe20000000000 */
[----:B------:R-:W-:Y:S01]  /*0860*/  IMAD.U32 R31, RZ, RZ, UR10 ;  /* 0x0000000aff1f7e24 */ /* 0x000fe2000f8e00ff */
[----:B------:R-:W-:Y:S01]  /*0870*/  USEL UR43, UR43, 0x2, !UP0 ;  /* 0x000000022b2b7887 */ /* 0x000fe2000c000000 */
[----:B01234-:R-:W-:Y:S01]  /*0880*/  BAR.SYNC.DEFER_BLOCKING 0x0 ;  /* 0x0000000000007b1d */ /* 0x01ffe20000010000 */
[----:B------:R-:W-:-:S05]  /*0890*/  PLOP3.LUT P0, PT, PT, PT, UP0, 0x80, 0x0 ;  /* 0x000000000000781c */ /* 0x000fca0003f0f008 */
[----:B------:R-:W-:-:S08]  /*08a0*/  ULDC.64 UR52, c[0x0][0x208] ;  /* 0x0000820000347ab9 */ /* 0x000fd00000000a00 */
[----:B------:R-:W-:Y:S05]  /*08b0*/  @!P0 BRA `(.L_x_1005) ;  /* 0x0000010800188947 */ /* 0x000fea0003800000 */
.L_x_1006:
[----:B------:R-:W-:-:S08]  /*08c0*/  NOP ;  /* 0x0000000000007918 */ /* 0x000fd00000000000 */
[----:B------:R-:W0:Y:S02]  /*08d0*/  USETMAXREG.TRY_ALLOC.CTAPOOL UP0, 0xe8 ;  /* 0x000000e8000079c8 */ /* 0x000e240008000600 */
[----:B0-----:R-:W-:-:S13]  /*08e0*/  PLOP3.LUT P0, PT, PT, PT, UP0, 0x80, 0x0 ;  /* 0x000000000000781c */ /* 0x001fda0003f0f008 */
[----:B------:R-:W-:Y:S05]  /*08f0*/  @!P0 BRA `(.L_x_1006) ;  /* 0xfffffffc00f08947 */ /* 0x000fea000383ffff */
[----:B------:R-:W0:Y:S01]  /*0900*/  S2R R2, SR_TID.X ;  /* 0x0000000000027919 */ /* 0x000e220000002100 */
[----:B------:R-:W1:Y:S08]  /*0910*/  S2UR UR4, SR_CTAID.X ;  /* 0x00000000000479c3 */ /* 0x000e700000002500 */
[----:B------:R-:W-:Y:S08]  /*0920*/  BAR.ARV 0x4, 0x180 ;  /* 0x0106000000007b1d */ /* 0x000ff00000002000 */
        /* <DEDUP_REMOVED lines=9> */
[----:B------:R-:W-:Y:S01]  /*09c0*/  UMOV UR48, URZ ;  /* 0x0000003f00307c82 */ /* 0x000fe20008000000 */
[----:B------:R-:W-:Y:S02]  /*09d0*/  UMOV UR47, URZ ;  /* 0x0000003f002f7c82 */ /* 0x000fe40008000000 */
[----:B------:R-:W-:Y:S01]  /*09e0*/  SHF.R.S32.HI R3, RZ, 0x1f, R208 ;  /* 0x0000001fff037819 */ /* 0x000fe200000114d0 */
[----:B------:R-:W-:-:S03]  /*09f0*/  UMOV UR46, URZ ;  /* 0x0000003f002e7c82 */ /* 0x000fc60008000000 */
[CC--:B------:R-:W-:Y:S02]  /*0a00*/  LEA.HI R5, R3.reuse, R208.reuse, RZ, 0x7 ;  /* 0x000000d003057211 */ /* 0x0c0fe400078f38ff */
[----:B------:R-:W-:Y:S02]  /*0a10*/  LEA.HI R0, R3, R208, RZ, 0x4 ;  /* 0x000000d003007211 */ /* 0x000fe400078f20ff */
[----:B------:R-:W-:Y:S02]  /*0a20*/  LOP3.LUT R201, R5, 0xffffff80, RZ, 0xc0, !PT ;  /* 0xffffff8005c97812 */ /* 0x000fe400078ec0ff */
[----:B------:R-:W-:Y:S02]  /*0a30*/  SHF.R.S32.HI R9, RZ, 0x4, R0 ;  /* 0x00000004ff097819 */ /* 0x000fe40000011400 */
[----:B------:R-:W-:Y:S01]  /*0a40*/  LOP3.LUT R7, R0, 0x3fffff0, RZ, 0xc0, !PT ;  /* 0x03fffff000077812 */ /* 0x000fe200078ec0ff */
[----:B------:R-:W-:Y:S01]  /*0a50*/  IMAD.IADD R201, R208, 0x1, -R201 ;  /* 0x00000001d0c97824 */ /* 0x000fe200078e0ac9 */
[----:B------:R-:W-:-:S02]  /*0a60*/  LEA.HI R0, R0, R9, RZ, 0x1 ;  /* 0x0000000900007211 */ /* 0x000fc400078f08ff */
[CC--:B------:R-:W-:Y:S01]  /*0a70*/  LEA.HI R2, R3.reuse, R208.reuse, RZ, 0x5 ;  /* 0x000000d003027211 */ /* 0x0c0fe200078f28ff */
[----:B------:R-:W-:Y:S01]  /*0a80*/  IMAD.IADD R7, R208, 0x1, -R7 ;  /* 0x00000001d0077824 */ /* 0x000fe200078e0a07 */
[----:B------:R-:W-:Y:S02]  /*0a90*/  SHF.R.S32.HI R4, RZ, 0x1f, R201 ;  /* 0x0000001fff047819 */ /* 0x000fe400000114c9 */
[----:B------:R-:W-:Y:S01]  /*0aa0*/  LOP3.LUT R0, R0, 0x1ffffffe, RZ, 0xc0, !PT ;  /* 0x1ffffffe00007812 */ /* 0x000fe200078ec0ff */
[----:B------:R-:W-:Y:S01]  /*0ab0*/  IMAD.SHL.U32 R2, R2, 0x20, RZ ;  /* 0x0000002002027824 */ /* 0x000fe200078e00ff */
[----:B------:R-:W-:Y:S02]  /*0ac0*/  LEA.HI R6, R4, R201, RZ, 0x2 ;  /* 0x000000c904067211 */ /* 0x000fe400078f10ff */
[----:B------:R-:W-:Y:S01]  /*0ad0*/  LEA.HI R10, R3, R208, RZ, 0x2 ;  /* 0x000000d0030a7211 */ /* 0x000fe200078f10ff */
[----:B------:R-:W-:Y:S01]  /*0ae0*/  IMAD.IADD R0, R9, 0x1, -R0 ;  /* 0x0000000109007824 */ /* 0x000fe200078e0a00 */
[----:B------:R-:W-:-:S02]  /*0af0*/  SHF.R.S32.HI R8, RZ, 0x2, R6 ;  /* 0x00000002ff087819 */ /* 0x000fc40000011406 */
[----:B------:R-:W-:Y:S02]  /*0b00*/  SHF.R.S32.HI R11, RZ, 0x1f, R6 ;  /* 0x0000001fff0b7819 */ /* 0x000fe40000011406 */
[----:B------:R-:W-:Y:S02]  /*0b10*/  LOP3.LUT R9, R10, 0xfffffffc, RZ, 0xc0, !PT ;  /* 0xfffffffc0a097812 */ /* 0x000fe400078ec0ff */
[----:B------:R-:W-:Y:S02]  /*0b20*/  LEA.HI R3, R3, R208, RZ, 0x3 ;  /* 0x000000d003037211 */ /* 0x000fe400078f18ff */
[----:B------:R-:W-:Y:S01]  /*0b30*/  LEA.HI R11, R11, R8, RZ, 0x3 ;  /* 0x000000080b0b7211 */ /* 0x000fe200078f18ff */
[----:B------:R-:W-:Y:S01]  /*0b40*/  IMAD.IADD R9, R208, 0x1, -R9 ;  /* 0x00000001d0097824 */ /* 0x000fe200078e0a09 */
[----:B------:R-:W-:Y:S02]  /*0b50*/  SHF.R.S32.HI R202, RZ, 0x7, R5 ;  /* 0x00000007ffca7819 */ /* 0x000fe40000011405 */
[----:B------:R-:W-:-:S02]  /*0b60*/  LOP3.LUT R2, R2, 0xfffffc00, RZ, 0xc0, !PT ;  /* 0xfffffc0002027812 */ /* 0x000fc400078ec0ff */
[----:B------:R-:W-:Y:S02]  /*0b70*/  LOP3.LUT R23, R3, 0xfffffff8, RZ, 0xc0, !PT ;  /* 0xfffffff803177812 */ /* 0x000fe400078ec0ff */
[----:B------:R-:W-:Y:S01]  /*0b80*/  LOP3.LUT R11, R11, 0xfffffff8, RZ, 0xc0, !PT ;  /* 0xfffffff80b0b7812 */ /* 0x000fe200078ec0ff */
[----:B------:R-:W-:Y:S01]  /*0b90*/  IMAD R7, R7, 0x40, R2 ;  /* 0x0000004007077824 */ /* 0x000fe200078e0202 */
[----:B------:R-:W-:Y:S01]  /*0ba0*/  LEA.HI R4, R4, R201, RZ, 0x5 ;  /* 0x000000c904047211 */ /* 0x000fe200078f28ff */
[----:B------:R-:W-:Y:S01]  /*0bb0*/  IMAD.IADD R23, R208, 0x1, -R23 ;  /* 0x00000001d0177824 */ /* 0x000fe200078e0a17 */
[----:B------:R-:W-:Y:S01]  /*0bc0*/  LEA.HI R5, R5, R202, RZ, 0x1 ;  /* 0x000000ca05057211 */ /* 0x000fe200078f08ff */
[----:B------:R-:W-:Y:S01]  /*0bd0*/  IMAD.IADD R11, R8, 0x1, -R11 ;  /* 0x00000001080b7824 */ /* 0x000fe200078e0a0b */
[----:B------:R-:W-:Y:S01]  /*0be0*/  SHF.R.S32.HI R4, RZ, 0x5, R4 ;  /* 0x00000005ff047819 */ /* 0x000fe20000011404 */
[----:B------:R-:W-:Y:S01]  /*0bf0*/  IMAD.SHL.U32 R18, R23, 0x8, RZ ;  /* 0x0000000817127824 */ /* 0x000fe200078e00ff */
[----:B------:R-:W-:Y:S01]  /*0c00*/  LEA.HI R2, R9, R9, RZ, 0x1 ;  /* 0x0000000909027211 */ /* 0x000fe200078f08ff */
[----:B------:R-:W-:Y:S01]  /*0c10*/  IMAD R204, R0, 0x8, R7 ;  /* 0x0000000800cc7824 */ /* 0x000fe200078e0207 */
[----:B------:R-:W-:Y:S01]  /*0c20*/  LOP3.LUT R5, R5, 0x3fffffe, RZ, 0xc0, !PT ;  /* 0x03fffffe05057812 */ /* 0x000fe200078ec0ff */
[----:B------:R-:W-:Y:S01]  /*0c30*/  IMAD R4, R4, 0x10, R11 ;  /* 0x0000001004047824 */ /* 0x000fe200078e020b */
[----:B------:R-:W-:Y:S01]  /*0c40*/  LOP3.LUT R2, R2, 0x1ffffffe, RZ, 0xc0, !PT ;  /* 0x1ffffffe02027812 */ /* 0x000fe200078ec0ff */
[----:B------:R-:W-:Y:S01]  /*0c50*/  VIADD R19, R18, 0x40 ;  /* 0x0000004012137836 */ /* 0x000fe20000000000 */
[----:B------:R-:W-:Y:S01]  /*0c60*/  LOP3.LUT R16, R6, 0x7ffffffc, RZ, 0xc0, !PT ;  /* 0x7ffffffc06107812 */ /* 0x000fe200078ec0ff */
[----:B------:R-:W-:Y:S01]  /*0c70*/  IMAD.IADD R5, R202, 0x1, -R5 ;  /* 0x00000001ca057824 */ /* 0x000fe200078e0a05 */
[----:B------:R-:W-:Y:S01]  /*0c80*/  SHF.R.S32.HI R200, RZ, 0x3, R3 ;  /* 0x00000003ffc87819 */ /* 0x000fe20000011403 */
[----:B------:R-:W-:Y:S01]  /*0c90*/  VIADD R22, R18, 0x80 ;  /* 0x0000008012167836 */ /* 0x000fe20000000000 */
[----:B------:R-:W-:Y:S01]  /*0ca0*/  SHF.R.S32.HI R207, RZ, 0x1f, R18 ;  /* 0x0000001fffcf7819 */ /* 0x000fe20000011412 */
[----:B------:R-:W-:Y:S01]  /*0cb0*/  IMAD.IADD R2, R9, 0x1, -R2 ;  /* 0x0000000109027824 */ /* 0x000fe200078e0a02 */
[----:B------:R-:W-:Y:S01]  /*0cc0*/  SHF.R.S32.HI R206, RZ, 0x1f, R19 ;  /* 0x0000001fffce7819 */ /* 0x000fe20000011413 */
[----:B------:R-:W-:Y:S01]  /*0cd0*/  IMAD R203, R5, 0x40, R4 ;  /* 0x0000004005cb7824 */ /* 0x000fe200078e0204 */
[----:B------:R-:W-:Y:S01]  /*0ce0*/  SHF.R.S32.HI R205, RZ, 0x1f, R22 ;  /* 0x0000001fffcd7819 */ /* 0x000fe20000011416 */
[----:B------:R-:W-:-:S02]  /*0cf0*/  IMAD.IADD R16, R201, 0x1, -R16 ;  /* 0x00000001c9107824 */ /* 0x000fc400078e0a10 */
[----:B------:R-:W-:-:S07]  /*0d00*/  IMAD R17, R2, 0x8, R203 ;  /* 0x0000000802117824 */ /* 0x000fce00078e02cb */
.L_x_1111:
[----:B------:R-:W-:Y:S01]  /*0d10*/  ULDC UR5, c[0x0][0xc60] ;  /* 0x0003180000057ab9 */ /* 0x000fe20000000800 */
[----:B------:R-:W-:Y:S01]  /*0d20*/  UMOV UR9, UR4 ;  /* 0x0000000400097c82 */ /* 0x000fe20008000000 */
[----:B------:R-:W-:-:S11]  /*0d30*/  UISETP.NE.AND UP0, UPT, UR5, 0x1, UPT ;  /* 0x000000010500788c */ /* 0x000fd6000bf05270 */
[----:B------:R-:W-:Y:S01]  /*0d40*/  @UP0 ULDC UR6, c[0x0][0xc64] ;  /* 0x0003190000060ab9 */ /* 0x000fe20000000800 */
[----:B------:R-:W-:Y:S01]  /*0d50*/  @UP0 ULDC UR8, c[0x0][0xc68] ;  /* 0x00031a0000080ab9 */ /* 0x000fe20000000800 */
[----:B------:R-:W-:-:S04]  /*0d60*/  UIMAD.WIDE.U32 UR6, UR4, UR6, URZ ;  /* 0x00000006040672a5 */ /* 0x000fc8000f8e003f */
[----:B------:R-:W-:-:S03]  /*0d70*/  @UP0 USHF.R.U32.HI UR9, URZ, UR8, UR7 ;  /* 0x000000083f090299 */ /* 0x000fc60008011607 */
[----:B------:R-:W-:Y:S02]  /*0d80*/  ULDC UR6, c[0x0][0xc78] ;  /* 0x00031e0000067ab9 */ /* 0x000fe40000000800 */
[----:B------:R-:W-:Y:S02]  /*0d90*/  UISETP.GE.AND UP0, UPT, UR9, UR6, UPT ;  /* 0x000000060900728c */ /* 0x000fe4000bf06270 */
[----:B------:R-:W-:-:S04]  /*0da0*/  UIADD3 UR6, -UR9, URZ, URZ ;  /* 0x0000003f09067290 */ /* 0x000fc8000fffe13f */
[----:B------:R-:W-:Y:S01]  /*0db0*/  PLOP3.LUT P0, PT, PT, PT, UP0, 0x80, 0x0 ;  /* 0x000000000000781c */ /* 0x000fe20003f0f008 */
[----:B------:R-:W-:-:S12]  /*0dc0*/  UIMAD UR7, UR5, UR6, UR4 ;  /* 0x00000006050772a4 */ /* 0x000fd8000f8e0204 */
[----:B012345:R-:W-:Y:S05]  /*0dd0*/  @!P0 BRA `(.L_x_1007) ;  /* 0x0000000000208947 */ /* 0x03ffea0003800000 */
[----:B------:R-:W-:Y:S01]  /*0de0*/  ULDC UR6, c[0x0][0xc6c] ;  /* 0x00031b0000067ab9 */ /* 0x000fe20000000800 */
[----:B------:R-:W-:Y:S01]  /*0df0*/  UMOV UR8, UR7 ;  /* 0x0000000700087c82 */ /* 0x000fe20008000000 */
[----:B------:R-:W-:-:S11]  /*0e00*/  UISETP.NE.AND UP0, UPT, UR6, 0x1, UPT ;  /* 0x000000010600788c */ /* 0x000fd6000bf05270 */
[----:B------:R-:W-:Y:S02]  /*0e10*/  @UP0 ULDC.64 UR10, c[0x0][0xc70] ;  /* 0x00031c00000a0ab9 */ /* 0x000fe40000000a00 */
[----:B------:R-:W-:-:S04]  /*0e20*/  UIMAD.WIDE.U32 UR4, UR7, UR10, URZ ;  /* 0x0000000a070472a5 */ /* 0x000fc8000f8e003f */
[----:B------:R-:W-:-:S04]  /*0e30*/  @UP0 USHF.R.U32.HI UR8, URZ, UR11, UR5 ;  /* 0x0000000b3f080299 */ /* 0x000fc80008011605 */
[----:B------:R-:W-:Y:S01]  /*0e40*/  UIMAD UR4, UR8, UR6, URZ ;  /* 0x00000006080472a4 */ /* 0x000fe2000f8e023f */
[----:B------:R-:W-:Y:S11]  /*0e50*/  BRA `(.L_x_1008) ;  /* 0x00000000001c7947 */ /* 0x000ff60003800000 */
.L_x_1007:
[----:B------:R-:W-:Y:S01]  /*0e60*/  ULDC UR6, c[0x0][0xc54] ;  /* 0x0003150000067ab9 */ /* 0x000fe20000000800 */
[----:B------:R-:W-:Y:S01]  /*0e70*/  UMOV UR8, UR7 ;  /* 0x0000000700087c82 */ /* 0x000fe20008000000 */
[----:B------:R-:W-:-:S11]  /*0e80*/  UISETP.NE.AND UP0, UPT, UR6, 0x1, UPT ;  /* 0x000000010600788c */ /* 0x000fd6000bf05270 */
[----:B------:R-:W-:Y:S02]  /*0e90*/  @UP0 ULDC.64 UR10, c[0x0][0xc58] ;  /* 0x00031600000a0ab9 */ /* 0x000fe40000000a00 */
[----:B------:R-:W-:-:S04]  /*0ea0*/  UIMAD.WIDE.U32 UR4, UR7, UR10, URZ ;  /* 0x0000000a070472a5 */ /* 0x000fc8000f8e003f */
[----:B------:R-:W-:-:S04]  /*0eb0*/  @UP0 USHF.R.U32.HI UR8, URZ, UR11, UR5 ;  /* 0x0000000b3f080299 */ /* 0x000fc80008011605 */
[----:B------:R-:W-:-:S12]  /*0ec0*/  UIMAD UR4, UR8, UR6, URZ ;  /* 0x00000006080472a4 */ /* 0x000fd8000f8e023f */
.L_x_1008:
[----:B------:R-:W-:Y:S01]  /*0ed0*/  ULDC UR42, c[0x0][0xc48] ;  /* 0x00031200002a7ab9 */ /* 0x000fe20000000800 */
[----:B------:R-:W-:Y:S01]  /*0ee0*/  UIADD3 UR6, UR7, -UR4, URZ ;  /* 0x8000000407067290 */ /* 0x000fe2000fffe03f */
[----:B------:R-:W-:Y:S01]  /*0ef0*/  IMAD.MOV.U32 R5, RZ, RZ, 0x3f800000 ;  /* 0x3f800000ff057424 */ /* 0x000fe200078e00ff */
[----:B------:R-:W-:Y:S01]  /*0f00*/  UISETP.NE.AND UP2, UPT, UR42, 0x1, UPT ;  /* 0x000000012a00788c */ /* 0x000fe2000bf45270 */
[----:B------:R-:W-:Y:S01]  /*0f10*/  IMAD.MOV.U32 R0, RZ, RZ, 0x3f800000 ;  /* 0x3f800000ff007424 */ /* 0x000fe200078e00ff */
[----:B------:R-:W-:Y:S01]  /*0f20*/  ULDC.64 UR4, c[0x0][0x990] ;  /* 0x0002640000047ab9 */ /* 0x000fe20000000a00 */
[----:B------:R-:W-:Y:S01]  /*0f30*/  ULDC UR18, c[0x0][0xc54] ;  /* 0x0003150000127ab9 */ /* 0x000fe20000000800 */
[----:B------:R-:W-:Y:S02]  /*0f40*/  UISETP.NE.U32.AND UP0, UPT, UR4, URZ, UPT ;  /* 0x0000003f0400728c */ /* 0x000fe4000bf05070 */
[----:B------:R-:W-:Y:S02]  /*0f50*/  UIMAD UR18, UR9, UR18, UR6 ;  /* 0x00000012091272a4 */ /* 0x000fe4000f8e0206 */
[----:B------:R-:W-:Y:S01]  /*0f60*/  UISETP.NE.AND.EX UP0, UPT, UR5, URZ, UPT, UP0 ;  /* 0x0000003f0500728c */ /* 0x000fe2000bf05300 */
[----:B------:R-:W-:-:S02]  /*0f70*/  ULDC.64 UR6, c[0x0][0x998] ;  /* 0x0002660000067ab9 */ /* 0x000fc40000000a00 */
[----:B------:R-:W-:Y:S01]  /*0f80*/  @UP2 ULDC UR10, c[0x0][0xc4c] ;  /* 0x00031300000a2ab9 */ /* 0x000fe20000000800 */
[----:B------:R-:W-:Y:S02]  /*0f90*/  UISETP.NE.U32.AND UP1, UPT, UR6, URZ, UPT ;  /* 0x0000003f0600728c */ /* 0x000fe4000bf25070 */
[----:B------:R-:W-:Y:S01]  /*0fa0*/  UIMAD.WIDE.U32 UR10, UR18, UR10, URZ ;  /* 0x0000000a120a72a5 */ /* 0x000fe2000f8e003f */
[----:B------:R-:W-:Y:S01]  /*0fb0*/  PLOP3.LUT P0, PT, PT, PT, UP0, 0x80, 0x0 ;  /* 0x000000000000781c */ /* 0x000fe20003f0f008 */
[----:B------:R-:W-:Y:S01]  /*0fc0*/  @UP2 ULDC UR9, c[0x0][0xc50] ;  /* 0x0003140000092ab9 */ /* 0x000fe20000000800 */
[----:B------:R-:W-:Y:S01]  /*0fd0*/  UISETP.NE.AND.EX UP1, UPT, UR7, URZ, UPT, UP1 ;  /* 0x0000003f0700728c */ /* 0x000fe2000bf25310 */
[----:B------:R-:W-:Y:S01]  /*0fe0*/  UMOV UR45, UR18 ;  /* 0x00000012002d7c82 */ /* 0x000fe20008000000 */
[----:B------:R-:W-:Y:S02]  /*0ff0*/  @UP2 USHF.R.U32.HI UR45, URZ, UR9, UR11 ;  /* 0x000000093f2d2299 */ /* 0x000fe4000801160b */
[----:B------:R-:W-:-:S02]  /*1000*/  ULOP3.LUT UR8, UR8, 0x1ffffff, URZ, 0x3c, !UPT ;  /* 0x01ffffff08087892 */ /* 0x000fc4000f8e3c3f */
[----:B------:R-:W-:Y:S01]  /*1010*/  PLOP3.LUT P1, PT, PT, PT, UP1, 0x80, 0x0 ;  /* 0x000000000000781c */ /* 0x000fe20003f2f018 */
[----:B------:R-:W-:Y:S01]  /*1020*/  @UP0 USHF.R.S32.HI UR9, URZ, 0x1f, UR45 ;  /* 0x0000001f3f090899 */ /* 0x000fe2000801142d */
[----:B------:R-:W-:Y:S01]  /*1030*/  @UP0 ULDC.64 UR10, c[0x0][0x9a8] ;  /* 0x00026a00000a0ab9 */ /* 0x000fe20000000a00 */
[----:B------:R-:W-:Y:S02]  /*1040*/  UIADD3 UR15, -UR45, URZ, URZ ;  /* 0x0000003f2d0f7290 */ /* 0x000fe4000fffe13f */
[----:B------:R-:W-:Y:S02]  /*1050*/  @UP0 UIMAD UR9, UR9, UR10, URZ ;  /* 0x0000000a090902a4 */ /* 0x000fe4000f8e023f */
[----:B------:R-:W-:Y:S02]  /*1060*/  @UP0 UIMAD.WIDE.U32 UR12, UR45, UR10, URZ ;  /* 0x0000000a2d0c02a5 */ /* 0x000fe4000f8e003f */
[----:B------:R-:W-:Y:S01]  /*1070*/  @UP1 USHF.R.S32.HI UR10, URZ, 0x1f, UR45 ;  /* 0x0000001f3f0a1899 */ /* 0x000fe2000801142d */
[----:B------:R-:W-:Y:S01]  /*1080*/  @UP1 ULDC.64 UR16, c[0x0][0x9b8] ;  /* 0x00026e0000101ab9 */ /* 0x000fe20000000a00 */
[----:B------:R-:W-:-:S02]  /*1090*/  @UP0 UIMAD UR14, UR45, UR11, UR9 ;  /* 0x0000000b2d0e02a4 */ /* 0x000fc4000f8e0209 */
[----:B------:R-:W-:Y:S02]  /*10a0*/  @UP1 UIMAD UR9, UR10, UR16, URZ ;  /* 0x000000100a0912a4 */ /* 0x000fe4000f8e023f */
[----:B------:R-:W-:Y:S02]  /*10b0*/  UIMAD UR42, UR42, UR15, UR18 ;  /* 0x0000000f2a2a72a4 */ /* 0x000fe4000f8e0212 */
[----:B------:R-:W-:Y:S02]  /*10c0*/  @UP1 UIMAD UR15, UR45, UR17, UR9 ;  /* 0x000000112d0f12a4 */ /* 0x000fe4000f8e0209 */
[----:B------:R-:W-:Y:S02]  /*10d0*/  @UP0 USHF.R.S32.HI UR9, URZ, 0x1f, UR42 ;  /* 0x0000001f3f090899 */ /* 0x000fe4000801142a */
[----:B------:R-:W-:Y:S02]  /*10e0*/  @UP1 UIMAD.WIDE.U32 UR10, UR45, UR16, URZ ;  /* 0x000000102d0a12a5 */ /* 0x000fe4000f8e003f */
[----:B------:R-:W-:Y:S01]  /*10f0*/  @UP1 USHF.R.S32.HI UR20, URZ, 0x1f, UR42 ;  /* 0x0000001f3f141899 */ /* 0x000fe2000801142a */
[----:B------:R-:W-:Y:S01]  /*1100*/  @UP0 ULDC.64 UR16, c[0x0][0x9b0] ;  /* 0x00026c0000100ab9 */ /* 0x000fe20000000a00 */
[----:B------:R-:W-:Y:S01]  /*1110*/  @UP1 ULDC.64 UR18, c[0x0][0x9c0] ;  /* 0x0002700000121ab9 */ /* 0x000fe20000000a00 */
[----:B------:R-:W-:-:S02]  /*1120*/  @UP0 UIADD3 UR13, UR13, UR14, URZ ;  /* 0x0000000e0d0d0290 */ /* 0x000fc4000fffe03f */
[----:B------:R-:W-:Y:S02]  /*1130*/  @UP0 UIMAD UR9, UR9, UR16, URZ ;  /* 0x00000010090902a4 */ /* 0x000fe4000f8e023f */
[----:B------:R-:W-:Y:S02]  /*1140*/  @UP1 UIADD3 UR11, UR11, UR15, URZ ;  /* 0x0000000f0b0b1290 */ /* 0x000fe4000fffe03f */
[----:B------:R-:W-:Y:S02]  /*1150*/  @UP1 UIMAD UR14, UR20, UR18, URZ ;  /* 0x00000012140e12a4 */ /* 0x000fe4000f8e023f */
[----:B------:R-:W-:Y:S02]  /*1160*/  @UP0 UIMAD UR9, UR42, UR17, UR9 ;  /* 0x000000112a0902a4 */ /* 0x000fe4000f8e0209 */
[----:B------:R-:W-:Y:S02]  /*1170*/  @UP0 UIMAD.WIDE.U32 UR12, UR42, UR16, UR12 ;  /* 0x000000102a0c02a5 */ /* 0x000fe4000f8e000c */
[----:B------:R-:W-:-:S02]  /*1180*/  @UP1 UIMAD UR14, UR42, UR19, UR14 ;  /* 0x000000132a0e12a4 */ /* 0x000fc4000f8e020e */
[----:B------:R-:W-:Y:S02]  /*1190*/  @UP1 UIMAD.WIDE.U32 UR10, UR42, UR18, UR10 ;  /* 0x000000122a0a12a5 */ /* 0x000fe4000f8e000a */
        /* <DEDUP_REMOVED lines=8> */
[----:B------:R-:W-:Y:S01]  /*1220*/  ULDC UR44, c[0x0][0x424] ;  /* 0x00010900002c7ab9 */ /* 0x000fe20000000800 */
[----:B------:R-:W-:Y:S01]  /*1230*/  IMAD.U32 R3, RZ, RZ, UR5 ;  /* 0x00000005ff037e24 */ /* 0x000fe2000f8e00ff */
[----:B------:R-:W-:Y:S01]  /*1240*/  ULDC.64 UR4, c[0x0][0x418] ;  /* 0x0001060000047ab9 */ /* 0x000fe20000000a00 */
[----:B------:R-:W-:Y:S01]  /*1250*/  IMAD.U32 R7, RZ, RZ, UR7 ;  /* 0x00000007ff077e24 */ /* 0x000fe2000f8e00ff */
[----:B------:R-:W-:Y:S01]  /*1260*/  ULDC UR54, c[0x0][0x288] ;  /* 0x0000a20000367ab9 */ /* 0x000fe20000000800 */
[----:B------:R-:W-:Y:S01]  /*1270*/  ULDC UR10, c[0x0][0x2f0] ;  /* 0x0000bc00000a7ab9 */ /* 0x000fe20000000800 */
[----:B------:R-:W2:Y:S01]  /*1280*/  @P0 LDG.E R5, desc[UR52][R2.64] ;  /* 0x0000003402050981 */ /* 0x000ea2000c1e1900 */
[----:B------:R-:W-:-:S03]  /*1290*/  ULDC UR11, c[0x0][0x988] ;  /* 0x00026200000b7ab9 */ /* 0x000fc60000000800 */
[----:B------:R-:W2:Y:S01]  /*12a0*/  @P1 LDG.E R0, desc[UR52][R6.64] ;  /* 0x0000003406001981 */ /* 0x000ea2000c1e1900 */
[----:B------:R-:W-:Y:S02]  /*12b0*/  UISETP.NE.U32.AND UP0, UPT, UR4, URZ, UPT ;  /* 0x0000003f0400728c */ /* 0x000fe4000bf05070 */
[----:B------:R-:W-:Y:S02]  /*12c0*/  UIADD3 UR9, -UR54, 0x1, URZ ;  /* 0x0000000136097890 */ /* 0x000fe4000fffe13f */
[----:B------:R-:W-:Y:S01]  /*12d0*/  UISETP.NE.AND.EX UP0, UPT, UR5, URZ, UPT, UP0 ;  /* 0x0000003f0500728c */ /* 0x000fe2000bf05300 */
[----:B------:R-:W-:Y:S02]  /*12e0*/  ULDC UR4, c[0x0][0xc3c] ;  /* 0x00030f0000047ab9 */ /* 0x000fe40000000800 */
[----:B------:R-:W-:Y:S01]  /*12f0*/  ULDC UR5, c[0x0][0x448] ;  /* 0x0001120000057ab9 */ /* 0x000fe20000000800 */
[----:B------:R-:W-:Y:S02]  /*1300*/  UIADD3 UR4, UR8, UR4, URZ ;  /* 0x0000000408047290 */ /* 0x000fe4000fffe03f */
[----:B------:R-:W-:-:S02]  /*1310*/  UISETP.NE.AND UP5, UPT, UR5, 0x1, UPT ;  /* 0x000000010500788c */ /* 0x000fc4000bfa5270 */
[----:B------:R-:W-:Y:S02]  /*1320*/  USHF.L.U32 UR41, UR4, 0x7, URZ ;  /* 0x0000000704297899 */ /* 0x000fe4000800063f */
[----:B------:R-:W-:Y:S02]  /*1330*/  USEL UR44, UR44, 0x1, UP0 ;  /* 0x000000012c2c7887 */ /* 0x000fe40008000000 */
[----:B------:R-:W-:Y:S01]  /*1340*/  UIADD3 UR8, UR41, 0x7f, URZ ;  /* 0x0000007f29087890 */ /* 0x000fe2000fffe03f */
[----:B------:R-:W-:Y:S01]  /*1350*/  ULDC.64 UR4, c[0x0][0x9e0] ;  /* 0x0002780000047ab9 */ /* 0x000fe20000000a00 */
[----:B------:R-:W-:-:S03]  /*1360*/  UIMAD UR9, UR44, UR10, UR9 ;  /* 0x0000000a2c0972a4 */ /* 0x000fc6000f8e0209 */
[----:B------:R-:W-:Y:S01]  /*1370*/  @UP5 ULDC UR6, c[0x0][0x44c] ;  /* 0x0001130000065ab9 */ /* 0x000fe20000000800 */
[----:B------:R-:W-:Y:S02]  /*1380*/  UISETP.GE.AND UP4, UPT, UR5, 0x1, UPT ;  /* 0x000000010500788c */ /* 0x000fe4000bf86270 */
[----:B------:R-:W-:Y:S01]  /*1390*/  UIMAD.WIDE.U32 UR6, UR8, UR6, URZ ;  /* 0x00000006080672a5 */ /* 0x000fe2000f8e003f */
[----:B------:R-:W-:Y:S01]  /*13a0*/  @UP5 ULDC UR12, c[0x0][0x450] ;  /* 0x00011400000c5ab9 */ /* 0x000fe20000000800 */
[----:B------:R-:W-:Y:S02]  /*13b0*/  UP2UR UR51, UPR, URZ, 0x20 ;  /* 0x000000203f337883 */ /* 0x000fe40008000000 */
[----:B------:R-:W-:Y:S01]  /*13c0*/  PLOP3.LUT P0, PT, PT, PT, UP4, 0x40, 0x0 ;  /* 0x000000000000781c */ /* 0x000fe20003f0e848 */
[----:B------:R-:W-:Y:S02]  /*13d0*/  @UP5 USHF.R.U32.HI UR8, URZ, UR12, UR7 ;  /* 0x0000000c3f085299 */ /* 0x000fe40008011607 */
[----:B------:R-:W-:-:S02]  /*13e0*/  UP2UR UR50, UPR, URZ, 0x10 ;  /* 0x000000103f327883 */ /* 0x000fc40008000000 */
[----:B------:R-:W-:-:S04]  /*13f0*/  UIADD3 UR8, UR9, UR8, URZ ;  /* 0x0000000809087290 */ /* 0x000fc8000fffe03f */
[----:B------:R-:W-:Y:S01]  /*1400*/  UIADD3 UR4, UR8, UR4, URZ ;  /* 0x0000000408047290 */ /* 0x000fe2000fffe03f */
[----:B--2---:R-:W-:-:S04]  /*1410*/  FMUL.FTZ R0, R5, R0 ;  /* 0x0000000005007220 */ /* 0x004fc80000410000 */
[----:B------:R-:W-:-:S05]  /*1420*/  FMUL.FTZ R0, R0, UR11 ;  /* 0x0000000b00007c20 */ /* 0x000fca0008410000 */
[----:B------:R-:W-:Y:S01]  /*1430*/  R2UR UR40, R0 ;  /* 0x00000000002872ca */ /* 0x000fe200000e0000 */
[----:B------:R-:W-:Y:S01]  /*1440*/  IMAD.U32 R0, RZ, RZ, UR4 ;  /* 0x00000004ff007e24 */ /* 0x000fe2000f8e00ff */
[----:B------:R-:W-:-:S13]  /*1450*/  @P0 BRA `(.L_x_1009) ;  /* 0x0000000000400947 */ /* 0x000fda0003800000 */
[----:B------:R-:W-:Y:S01]  /*1460*/  ISETP.LT.AND P0, PT, RZ, UR8, PT ;  /* 0x00000008ff007c0c */ /* 0x000fe2000bf01270 */
[----:B------:R-:W-:-:S12]  /*1470*/  UIADD3 UR4, UR8, -0x1, URZ ;  /* 0xffffffff08047890 */ /* 0x000fd8000fffe03f */
[----:B------:R-:W-:Y:S05]  /*1480*/  @P0 BRA `(.L_x_1010) ;  /* 0x00000000001c0947 */ /* 0x000fea0003800000 */
[----:B------:R-:W-:Y:S02]  /*1490*/  UISETP.NE.AND UP0, UPT, UR5, 0x1, UPT ;  /* 0x000000010500788c */ /* 0x000fe4000bf05270 */
[----:B------:R-:W-:-:S09]  /*14a0*/  UIADD3 UR4, -UR8, URZ, URZ ;  /* 0x0000003f08047290 */ /* 0x000fd2000fffe13f */
[----:B------:R-:W-:Y:S02]  /*14b0*/  @UP0 ULDC.64 UR8, c[0x0][0x9e8] ;  /* 0x00027a0000080ab9 */ /* 0x000fe40000000a00 */
[----:B------:R-:W-:-:S04]  /*14c0*/  UIMAD.WIDE.U32 UR6, UR4, UR8, URZ ;  /* 0x00000008040672a5 */ /* 0x000fc8000f8e003f */
[----:B------:R-:W-:-:S04]  /*14d0*/  @UP0 USHF.R.U32.HI UR4, URZ, UR9, UR7 ;  /* 0x000000093f040299 */ /* 0x000fc80008011607 */
[----:B------:R-:W-:Y:S01]  /*14e0*/  ULOP3.LUT UR4, URZ, UR4, URZ, 0x33, !UPT ;  /* 0x000000043f047292 */ /* 0x000fe2000f8e333f */
[----:B------:R-:W-:Y:S11]  /*14f0*/  BRA `(.L_x_1011) ;  /* 0x0000000000107947 */ /* 0x000ff60003800000 */
.L_x_1010:
[----:B------:R-:W-:-:S11]  /*1500*/  UISETP.NE.AND UP0, UPT, UR5, 0x1, UPT ;  /* 0x000000010500788c */ /* 0x000fd6000bf05270 */
[----:B------:R-:W-:Y:S02]  /*1510*/  @UP0 ULDC.64 UR8, c[0x0][0x9e8] ;  /* 0x00027a0000080ab9 */ /* 0x000fe40000000a00 */
[----:B------:R-:W-:-:S04]  /*1520*/  UIMAD.WIDE.U32 UR6, UR4, UR8, URZ ;  /* 0x00000008040672a5 */ /* 0x000fc8000f8e003f */
[----:B------:R-:W-:-:S12]  /*1530*/  @UP0 USHF.R.U32.HI UR4, URZ, UR9, UR7 ;  /* 0x000000093f040299 */ /* 0x000fd80008011607 */
.L_x_1011:
[----:B------:R-:W-:-:S06]  /*1540*/  UIMAD UR4, UR4, UR5, UR5 ;  /* 0x00000005040472a4 */ /* 0x000fcc000f8e0205 */
[----:B------:R-:W-:-:S07]  /*1550*/  VIMNMX R0, R0, UR4, PT ;  /* 0x0000000400007c48 */ /* 0x000fce000bfe0100 */
.L_x_1009:
[----:B------:R-:W-:Y:S01]  /*1560*/  UISETP.NE.AND UP0, UPT, UR51, URZ, UPT ;  /* 0x0000003f3300728c */ /* 0x000fe2000bf05270 */
[----:B------:R-:W-:Y:S01]  /*1570*/  VIADD R0, R0, 0x7f ;  /* 0x0000007f00007836 */ /* 0x000fe20000000000 */
[----:B------:R-:W-:Y:S01]  /*1580*/  UMOV UR9, UR41 ;  /* 0x0000002900097c82 */ /* 0x000fe20008000000 */
[----:B------:R-:W-:Y:S02]  /*1590*/  UIMAD UR4, UR44, UR10, 0x7f ;  /* 0x0000007f2c0474a4 */ /* 0x000fe4000f8e020a */
[----:B------:R-:W-:Y:S01]  /*15a0*/  UIMAD UR54, UR44, UR10, -UR54 ;  /* 0x0000000a2c3672a4 */ /* 0x000fe2000f8e0a36 */
[----:B------:R-:W-:Y:S01]  /*15b0*/  SHF.R.S32.HI R3, RZ, 0x1f, R0 ;  /* 0x0000001fff037819 */ /* 0x000fe20000011400 */
[----:B------:R-:W-:Y:S01]  /*15c0*/  USHF.R.S32.HI UR8, URZ, 0x1f, UR4 ;  /* 0x0000001f3f087899 */ /* 0x000fe20008011404 */
[----:B------:R-:W-:Y:S02]  /*15d0*/  ULDC UR10, c[0x0][0x9dc] ;  /* 0x00027700000a7ab9 */ /* 0x000fe40000000800 */
[----:B------:R-:W-:Y:S01]  /*15e0*/  LEA.HI R3, R3, R0, RZ, 0x7 ;  /* 0x0000000003037211 */ /* 0x000fe200078f38ff */
[----:B------:R-:W-:Y:S01]  /*15f0*/  @UP0 ULDC UR6, c[0x0][0x44c] ;  /* 0x0001130000060ab9 */ /* 0x000fe20000000800 */
[----:B------:R-:W-:Y:S01]  /*1600*/  @UP0 ULDC UR11, c[0x0][0x450] ;  /* 0x00011400000b0ab9 */ /* 0x000fe20000000800 */
[----:B------:R-:W-:Y:S01]  /*1610*/  UIMAD.WIDE.U32 UR6, UR41, UR6, URZ ;  /* 0x00000006290672a5 */ /* 0x000fe2000f8e003f */
[----:B------:R-:W-:Y:S01]  /*1620*/  SHF.R.S32.HI R3, RZ, 0x7, R3 ;  /* 0x00000007ff037819 */ /* 0x000fe20000011403 */
[----:B------:R-:W-:-:S02]  /*1630*/  ULEA.HI UR8, UR8, UR4, URZ, 0x7 ;  /* 0x0000000408087291 */ /* 0x000fc4000f8f383f */
[----:B------:R-:W-:Y:S02]  /*1640*/  @UP0 USHF.R.U32.HI UR9, URZ, UR11, UR7 ;  /* 0x0000000b3f090299 */ /* 0x000fe40008011607 */
[----:B------:R-:W-:Y:S02]  /*1650*/  UISETP.GE.AND UP0, UPT, UR5, 0x1, UPT ;  /* 0x000000010500788c */ /* 0x000fe4000bf06270 */
[----:B------:R-:W-:Y:S02]  /*1660*/  USHF.R.S32.HI UR8, URZ, 0x7, UR8 ;  /* 0x000000073f087899 */ /* 0x000fe40008011408 */
[----:B------:R-:W-:Y:S02]  /*1670*/  UIADD3 UR4, UR54, UR9, URZ ;  /* 0x0000000936047290 */ /* 0x000fe4000fffe03f */
[----:B------:R-:W-:Y:S02]  /*1680*/  PLOP3.LUT P0, PT, PT, PT, UP0, 0x40, 0x0 ;  /* 0x000000000000781c */ /* 0x000fe40003f0e808 */
[----:B------:R-:W-:Y:S01]  /*1690*/  UIADD3 UR9, UR4, -UR10, URZ ;  /* 0x8000000a04097290 */ /* 0x000fe2000fffe03f */
[----:B------:R-:W-:-:S10]  /*16a0*/  VIMNMX R88, R3, UR8, PT ;  /* 0x0000000803587c48 */ /* 0x000fd4000bfe0100 */
[----:B------:R-:W-:Y:S05]  /*16b0*/  @P0 BRA `(.L_x_1012) ;  /* 0x0000000000440947 */ /* 0x000fea0003800000 */
[----:B------:R-:W-:-:S06]  /*16c0*/  UISETP.GT.AND UP0, UPT, UR4, -0x1, UPT ;  /* 0xffffffff0400788c */ /* 0x000fcc000bf04270 */
[----:B------:R-:W-:-:S13]  /*16d0*/  PLOP3.LUT P0, PT, PT, PT, UP0, 0x80, 0x0 ;  /* 0x000000000000781c */ /* 0x000fda0003f0f008 */
[----:B------:R-:W-:Y:S05]  /*16e0*/  @P0 BRA `(.L_x_1013) ;  /* 0x00000000001c0947 */ /* 0x000fea0003800000 */
[----:B------:R-:W-:Y:S02]  /*16f0*/  UISETP.NE.AND UP0, UPT, UR5, 0x1, UPT ;  /* 0x000000010500788c */ /* 0x000fe4000bf05270 */
[----:B------:R-:W-:-:S09]  /*1700*/  ULOP3.LUT UR4, URZ, UR4, URZ, 0x33, !UPT ;  /* 0x000000043f047292 */ /* 0x000fd2000f8e333f */
[----:B------:R-:W-:Y:S02]  /*1710*/  @UP0 ULDC.64 UR10, c[0x0][0x9e8] ;  /* 0x00027a00000a0ab9 */ /* 0x000fe40000000a00 */
[----:B------:R-:W-:-:S04]  /*1720*/  UIMAD.WIDE.U32 UR6, UR4, UR10, URZ ;  /* 0x0000000a040672a5 */ /* 0x000fc8000f8e003f */
[----:B------:R-:W-:-:S04]  /*1730*/  @UP0 USHF.R.U32.HI UR4, URZ, UR11, UR7 ;  /* 0x0000000b3f040299 */ /* 0x000fc80008011607 */
[----:B------:R-:W-:Y:S01]  /*1740*/  ULOP3.LUT UR4, URZ, UR4, URZ, 0x33, !UPT ;  /* 0x000000043f047292 */ /* 0x000fe2000f8e333f */
[----:B------:R-:W-:Y:S11]  /*1750*/  BRA `(.L_x_1014) ;  /* 0x0000000000107947 */ /* 0x000ff60003800000 */
.L_x_1013:
[----:B------:R-:W-:-:S11]  /*1760*/  UISETP.NE.AND UP0, UPT, UR5, 0x1, UPT ;  /* 0x000000010500788c */ /* 0x000fd6000bf05270 */
[----:B------:R-:W-:Y:S02]  /*1770*/  @UP0 ULDC.64 UR10, c[0x0][0x9e8] ;  /* 0x00027a00000a0ab9 */ /* 0x000fe40000000a00 */
[----:B------:R-:W-:-:S04]  /*1780*/  UIMAD.WIDE.U32 UR6, UR4, UR10, URZ ;  /* 0x0000000a040672a5 */ /* 0x000fc8000f8e003f */
[----:B------:R-:W-:-:S12]  /*1790*/  @UP0 USHF.R.U32.HI UR4, URZ, UR11, UR7 ;  /* 0x0000000b3f040299 */ /* 0x000fd80008011607 */
.L_x_1014:
[----:B------:R-:W-:-:S04]  /*17a0*/  UIMAD UR4, UR4, UR5, URZ ;  /* 0x00000005040472a4 */ /* 0x000fc8000f8e023f */
[----:B------:R-:W-:-:S04]  /*17b0*/  UISETP.LT.AND UP0, UPT, UR9, UR4, UPT ;  /* 0x000000040900728c */ /* 0x000fc8000bf01270 */
[----:B------:R-:W-:-:S12]  /*17c0*/  USEL UR9, UR9, UR4, !UP0 ;  /* 0x0000000409097287 */ /* 0x000fd8000c000000 */
.L_x_1012:
[----:B------:R-:W-:Y:S01]  /*17d0*/  USHF.R.S32.HI UR4, URZ, 0x1f, UR9 ;  /* 0x0000001f3f047899 */ /* 0x000fe20008011409 */
[----:B------:R-:W-:Y:S02]  /*17e0*/  PLOP3.LUT P0, PT, PT, PT, PT, 0x80, 0x0 ;  /* 0x000000000000781c */ /* 0x000fe40003f0f070 */
[----:B------:R-:W-:Y:S02]  /*17f0*/  CS2R R2, SRZ ;  /* 0x0000000000027805 */ /* 0x000fe4000001ff00 */
[----:B------:R-:W-:Y:S01]  /*1800*/  CS2R R118, SRZ ;  /* 0x0000000000767805 */ /* 0x000fe2000001ff00 */
[----:B------:R-:W-:Y:S01]  /*1810*/  ULEA.HI UR4, UR4, UR9, URZ, 0x7 ;  /* 0x0000000904047291 */ /* 0x000fe2000f8f383f */
[----:B------:R-:W-:Y:S02]  /*1820*/  CS2R R6, SRZ ;  /* 0x0000000000067805 */ /* 0x000fe4000001ff00 */
[----:B------:R-:W-:Y:S02]  /*1830*/  CS2R R116, SRZ ;  /* 0x0000000000747805 */ /* 0x000fe4000001ff00 */
[----:B------:R-:W-:Y:S01]  /*1840*/  CS2R R8, SRZ ;  /* 0x0000000000087805 */ /* 0x000fe2000001ff00 */
[----:B------:R-:W-:Y:S01]  /*1850*/  USHF.R.S32.HI UR4, URZ, 0x7, UR4 ;  /* 0x000000073f047899 */ /* 0x000fe20008011404 */
[----:B------:R-:W-:-:S02]  /*1860*/  CS2R R110, SRZ ;  /* 0x00000000006e7805 */ /* 0x000fc4000001ff00 */
[----:B------:R-:W-:Y:S02]  /*1870*/  CS2R R10, SRZ ;  /* 0x00000000000a7805 */ /* 0x000fe4000001ff00 */
[----:B------:R-:W-:Y:S01]  /*1880*/  CS2R R108, SRZ ;  /* 0x00000000006c7805 */ /* 0x000fe2000001ff00 */
[----:B------:R-:W-:Y:S01]  /*1890*/  UISETP.LT.AND UP0, UPT, URZ, UR4, UPT ;  /* 0x000000043f00728c */ /* 0x000fe2000bf01270 */
[----:B------:R-:W-:Y:S02]  /*18a0*/  CS2R R12, SRZ ;  /* 0x00000000000c7805 */ /* 0x000fe4000001ff00 */
[----:B------:R-:W-:Y:S02]  /*18b0*/  CS2R R102, SRZ ;  /* 0x0000000000667805 */ /* 0x000fe4000001ff00 */
[----:B------:R-:W-:Y:S01]  /*18c0*/  CS2R R14, SRZ ;  /* 0x00000000000e7805 */ /* 0x000fe2000001ff00 */
[----:B------:R-:W-:Y:S01]  /*18d0*/  USEL UR39, URZ, UR4, !UP0 ;  /* 0x000000043f277287 */ /* 0x000fe2000c000000 */
[----:B------:R-:W-:-:S02]  /*18e0*/  CS2R R100, SRZ ;  /* 0x0000000000647805 */ /* 0x000fc4000001ff00 */
[----:B------:R-:W-:Y:S02]  /*18f0*/  CS2R R20, SRZ ;  /* 0x0000000000147805 */ /* 0x000fe4000001ff00 */
[----:B------:R-:W-:Y:S02]  /*1900*/  CS2R R94, SRZ ;  /* 0x00000000005e7805 */ /* 0x000fe4000001ff00 */
[----:B------:R-:W-:Y:S02]  /*1910*/  CS2R R24, SRZ ;  /* 0x0000000000187805 */ /* 0x000fe4000001ff00 */
[----:B------:R-:W-:Y:S02]  /*1920*/  CS2R R92, SRZ ;  /* 0x00000000005c7805 */ /* 0x000fe4000001ff00 */
[----:B------:R-:W-:Y:S02]  /*1930*/  ISETP.GT.AND P1, PT, R88, UR39, PT ;  /* 0x0000002758007c0c */ /* 0x000fe4000bf24270 */
        /* <DEDUP_REMOVED lines=13> */
[----:B------:R-:W-:Y:S01]  /*1a10*/  IMAD.MOV.U32 R35, RZ, RZ, RZ ;  /* 0x000000ffff237224 */ /* 0x000fe200078e00ff */
        /* <DEDUP_REMOVED lines=16> */
[----:B------:R-:W-:Y:S01]  /*1b20*/  CS2R R128, SRZ ;  /* 0x0000000000807805 */ /* 0x000fe2000001ff00 */
[----:B------:R-:W-:Y:S01]  /*1b30*/  IMAD.MOV.U32 R96, RZ, RZ, RZ ;  /* 0x000000ffff607224 */ /* 0x000fe200078e00ff */
[----:B------:R-:W-:Y:S01]  /*1b40*/  CS2R R130, SRZ ;  /* 0x0000000000827805 */ /* 0x000fe2000001ff00 */
[----:B------:R-:W-:Y:S02]  /*1b50*/  IMAD.MOV.U32 R104, RZ, RZ, RZ ;  /* 0x000000ffff687224 */ /* 0x000fe400078e00ff */
[----:B------:R-:W-:Y:S01]  /*1b60*/  IMAD.MOV.U32 R133, RZ, RZ, RZ ;  /* 0x000000ffff857224 */ /* 0x000fe200078e00ff */
[----:B------:R-:W-:Y:S06]  /*1b70*/  @!P1 BRA `(.L_x_1015) ;  /* 0x000000c8003c9947 */ /* 0x000fec0003800000 */
        /* <DEDUP_REMOVED lines=31> */
.L_x_1016:
        /* <DEDUP_REMOVED lines=9> */
.L_x_1201:
[----:B------:R-:W-:Y:S05]  /*1e00*/  @!P0 BRA `(.L_x_1018) ;  /* 0x0000000000048947 */ /* 0x000fea0003800000 */
[----:B------:R-:W-:Y:S01]  /*1e10*/  BPT.TRAP 0x1 ;  /* 0x000000040000795c */ /* 0x000fe20000300000 */
.L_x_1018:
[----:B0-----:R-:W-:Y:S02]  /*1e20*/  IMAD.U32 R3, RZ, RZ, UR46 ;  /* 0x0000002eff037e24 */ /* 0x001fe4000f8e00ff */
[----:B------:R-:W-:-:S03]  /*1e30*/  IMAD.U32 R0, RZ, RZ, UR47 ;  /* 0x0000002fff007e24 */ /* 0x000fc6000f8e00ff */
[----:B------:R-:W-:Y:S02]  /*1e40*/  LEA R3, R3, UR36, 0x3 ;  /* 0x0000002403037c11 */ /* 0x000fe4000f8e18ff */
[----:B------:R-:W-:-:S04]  /*1e50*/  SHF.L.U32 R0, R0, 0x1f, RZ ;  /* 0x0000001f00007819 */ /* 0x000fc800000006ff */
[----:B------:R0:W1:Y:S01]  /*1e60*/  SYNCS.PHASECHK.TRANS64.TRYWAIT P1, [R3+URZ+0x2a830], R0 ;  /* 0x02a83000030075a7 */ /* 0x000062000802017f */
[----:B------:R-:W-:Y:S05]  /*1e70*/  @!P0 BRA `(.L_x_1019) ;  /* 0x0000000000048947 */ /* 0x000fea0003800000 */
[----:B------:R-:W-:Y:S01]  /*1e80*/  BPT.TRAP 0x1 ;  /* 0x000000040000795c */ /* 0x000fe20000300000 */
.L_x_1019:
[----:B-1----:R-:W-:Y:S05]  /*1e90*/  @P1 BRA `(.L_x_1020) ;  /* 0x0000000000081947 */ /* 0x002fea0003800000 */
[----:B------:R-:W1:Y:S02]  /*1ea0*/  SYNCS.PHASECHK.TRANS64.TRYWAIT P1, [R3+URZ+0x2a830], R0 ;  /* 0x02a83000030075a7 */ /* 0x000e64000802017f */
[----:B-1----:R-:W-:Y:S05]  /*1eb0*/  @!P1 BRA `(.L_x_1021) ;  /* 0x00000140006c9947 */ /* 0x002fea0003800000 */
.L_x_1020:
        /* <DEDUP_REMOVED lines=8> */
[----:B------:R-:W-:Y:S01]  /*1f40*/  UMOV UR5, 0x80000020 ;  /* 0x8000002000057882 */ /* 0x000fe20000000000 */
[----:B------:R-:W-:Y:S02]  /*1f50*/  UMOV UR7, 0x80000020 ;  /* 0x8000002000077882 */ /* 0x000fe40000000000 */
[----:B------:R-:W-:Y:S02]  /*1f60*/  ULOP3.LUT UR28, UR4, 0x10000, URZ, 0xfc, !UPT ;  /* 0x00010000041c7892 */ /* 0x000fe4000f8efc3f */
[----:B------:R-:W-:Y:S02]  /*1f70*/  UIADD3 UR4, UR24, 0x2, URZ ;  /* 0x0000000218047890 */ /* 0x000fe4000fffe03f */
[----:B------:R-:W-:Y:S02]  /*1f80*/  UIMAD UR26, UR46, 0x600, UR28 ;  /* 0x000006002e1a78a4 */ /* 0x000fe4000f8e021c */
[----:B------:R-:W-:-:S02]  /*1f90*/  UIADD3 UR8, UR24, 0x200, URZ ;  /* 0x0000020018087890 */ /* 0x000fc4000fffe03f */
[----:B------:R-:W-:Y:S02]  /*1fa0*/  UIADD3 UR6, UR26, 0x2, URZ ;  /* 0x000000021a067890 */ /* 0x000fe4000fffe03f */
[----:B------:R-:W-:Y:S01]  /*1fb0*/  UIADD3 UR10, UR26, 0x200, URZ ;  /* 0x000002001a0a7890 */ /* 0x000fe2000fffe03f */
[----:B------:R-:W-:Y:S02]  /*1fc0*/  UMOV UR9, 0x80000020 ;  /* 0x8000002000097882 */ /* 0x000fe40000000000 */
[----:B------:R-:W-:Y:S01]  /*1fd0*/  QGMMA.64x128x32.F32.E4M3.E4M3 R24, gdesc[UR24], RZ, !UPT, gsb0 ;  /* 0x01e00000181879f3 */ /* 0x000fe2000c0008ff */
[----:B------:R-:W-:Y:S01]  /*1fe0*/  UMOV UR11, 0x80000020 ;  /* 0x80000020000b7882 */ /* 0x000fe20000000000 */
[----:B------:R-:W-:Y:S02]  /*1ff0*/  UIADD3 UR12, UR24, 0x202, URZ ;  /* 0x00000202180c7890 */ /* 0x000fe4000fffe03f */
[----:B------:R-:W-:Y:S01]  /*2000*/  UIADD3 UR14, UR26, 0x202, URZ ;  /* 0x000002021a0e7890 */ /* 0x000fe2000fffe03f */
[----:B------:R-:W-:Y:S01]  /*2010*/  UMOV UR13, 0x80000020 ;  /* 0x80000020000d7882 */ /* 0x000fe20000000000 */
[----:B------:R-:W-:Y:S01]  /*2020*/  UMOV UR15, 0x80000020 ;  /* 0x80000020000f7882 */ /* 0x000fe20000000000 */
[----:B------:R-:W-:-:S02]  /*2030*/  UIADD3 UR16, UR24, 0x400, URZ ;  /* 0x0000040018107890 */ /* 0x000fc4000fffe03f */
[----:B------:R-:W-:Y:S01]  /*2040*/  UIADD3 UR18, UR26, 0x400, URZ ;  /* 0x000004001a127890 */ /* 0x000fe2000fffe03f */
[----:B------:R-:W-:Y:S01]  /*2050*/  UMOV UR17, 0x80000020 ;  /* 0x8000002000117882 */ /* 0x000fe20000000000 */
[----:B------:R-:W-:Y:S01]  /*2060*/  UMOV UR19, 0x80000020 ;  /* 0x8000002000137882 */ /* 0x000fe20000000000 */
[----:B------:R-:W-:Y:S02]  /*2070*/  UIADD3 UR20, UR24, 0x402, URZ ;  /* 0x0000040218147890 */ /* 0x000fe4000fffe03f */
[----:B------:R-:W-:Y:S01]  /*2080*/  UIADD3 UR22, UR26, 0x402, URZ ;  /* 0x000004021a167890 */ /* 0x000fe2000fffe03f */
[----:B------:R-:W-:Y:S01]  /*2090*/  UMOV UR21, 0x80000020 ;  /* 0x8000002000157882 */ /* 0x000fe20000000000 */
[----:B------:R-:W-:Y:S01]  /*20a0*/  UMOV UR23, 0x80000020 ;  /* 0x8000002000177882 */ /* 0x000fe20000000000 */
[----:B------:R-:W-:Y:S02]  /*20b0*/  WARPGROUP.DEPBAR.LE gsb0, 0x0 ;  /* 0x00008000000079c5 */ /* 0x000fe40000010000 */
[----:B------:R-:W-:-:S06]  /*20c0*/  WARPGROUP.ARRIVE ;  /* 0x00000000000079c5 */ /* 0x000fcc0000000000 */
[----:B------:R-:W-:Y:S03]  /*20d0*/  QGMMA.64x128x32.F32.E4M3.E4M3 R24, gdesc[UR4], R24, gsb0 ;  /* 0x01e00000041879f3 */ /* 0x000fe60008000818 */
[----:B------:R-:W-:Y:S02]  /*20e0*/  WARPGROUP.DEPBAR.LE gsb0, 0x0 ;  /* 0x00008000000079c5 */ /* 0x000fe40000010000 */
[----:B------:R-:W-:-:S07]  /*20f0*/  WARPGROUP.ARRIVE ;  /* 0x00000000000079c5 */ /* 0x000fce0000000000 */
        /* <DEDUP_REMOVED lines=11> */
[----:B------:R-:W-:Y:S05]  /*21b0*/  @!P0 BRA `(.L_x_1022) ;  /* 0x0000000000048947 */ /* 0x000fea0003800000 */
[----:B------:R-:W-:Y:S01]  /*21c0*/  BPT.TRAP 0x1 ;  /* 0x000000040000795c */ /* 0x000fe20000300000 */
.L_x_1022:
[----:B------:R-:W-:Y:S01]  /*21d0*/  UISETP.NE.AND UP1, UPT, UR51, URZ, UPT ;  /* 0x0000003f3300728c */ /* 0x000fe2000bf25270 */
[----:B01----:R-:W-:Y:S01]  /*21e0*/  VIADD R0, R17, UR41 ;  /* 0x0000002911007c36 */ /* 0x003fe20008000000 */
[----:B------:R-:W-:Y:S01]  /*21f0*/  R2UR UR6, R3 ;  /* 0x00000000030672ca */ /* 0x000fe200000e0000 */
[----:B------:R-:W0:Y:S01]  /*2200*/  LDC R4, c[0x0][0x2f0] ;  /* 0x0000bc00ff047b82 */ /* 0x000e220000000800 */
[----:B------:R-:W-:Y:S01]  /*2210*/  IMAD.MOV.U32 R3, RZ, RZ, -0x80 ;  /* 0xffffff80ff037424 */ /* 0x000fe200078e00ff */
[----:B------:R-:W-:Y:S01]  /*2220*/  UISETP.NE.AND UP0, UPT, UR50, URZ, UPT ;  /* 0x0000003f3200728c */ /* 0x000fe2000bf05270 */
[----:B------:R-:W-:Y:S01]  /*2230*/  PLOP3.LUT P1, PT, PT, PT, UP1, 0x80, 0x0 ;  /* 0x000000000000781c */ /* 0x000fe20003f2f018 */
[----:B------:R-:W-:Y:S01]  /*2240*/  ULDC UR30, c[0x0][0x9dc] ;  /* 0x00027700001e7ab9 */ /* 0x000fe20000000800 */
[----:B------:R-:W-:Y:S01]  /*2250*/  PLOP3.LUT P2, PT, PT, PT, UP1, 0x80, 0x0 ;  /* 0x000000000000781c */ /* 0x000fe20003f4f018 */
[C---:B------:R-:W-:Y:S01]  /*2260*/  IMAD R9, R88.reuse, R3, 0x80 ;  /* 0x0000008058097424 */ /* 0x040fe200078e0203 */
[----:B------:R-:W-:Y:S01]  /*2270*/  ULDC UR14, c[0x0][0x9e0] ;  /* 0x00027800000e7ab9 */ /* 0x000fe20000000800 */
[----:B------:R-:W-:Y:S01]  /*2280*/  @UP1 ULDC UR7, c[0x0][0x44c] ;  /* 0x0001130000071ab9 */ /* 0x000fe20000000800 */
[----:B------:R-:W1:Y:S01]  /*2290*/  LDC R5, c[0x0][0x288] ;  /* 0x0000a200ff057b82 */ /* 0x000e620000000800 */
[----:B------:R-:W-:Y:S01]  /*22a0*/  VIADD R3, R9, 0x1 ;  /* 0x0000000109037836 */ /* 0x000fe20000000000 */
[----:B------:R-:W-:Y:S01]  /*22b0*/  LEA R8, R88, 0xffffff80, 0x7 ;  /* 0xffffff8058087811 */ /* 0x000fe200078e38ff */
[----:B------:R-:W-:-:S02]  /*22c0*/  UIADD3 UR6, UR6, 0x2a840, URZ ;  /* 0x0002a84006067890 */ /* 0x000fc4000fffe03f */
[----:B------:R-:W-:Y:S02]  /*22d0*/  IMAD R3, R16, -0x2, R3 ;  /* 0xfffffffe10037824 */ /* 0x000fe400078e0203 */
[----:B------:R-:W-:Y:S01]  /*22e0*/  @P1 IMAD.HI.U32 R2, R0, UR7, RZ ;  /* 0x0000000700021c27 */ /* 0x000fe2000f8e00ff */
[----:B------:R-:W-:Y:S01]  /*22f0*/  @UP1 ULDC UR7, c[0x0][0x450] ;  /* 0x0001140000071ab9 */ /* 0x000fe20000000800 */
[----:B------:R-:W-:Y:S01]  /*2300*/  UPRMT UR6, UR38, 0x654, UR6 ;  /* 0x0000065426067896 */ /* 0x000fe20008000006 */
[----:B------:R-:W-:Y:S02]  /*2310*/  PLOP3.LUT P1, PT, PT, PT, UP0, 0x40, 0x0 ;  /* 0x000000000000781c */ /* 0x000fe40003f2e808 */
[----:B------:R-:W-:Y:S01]  /*2320*/  @P2 SHF.R.U32.HI R0, RZ, UR7, R2 ;  /* 0x00000007ff002c19 */ /* 0x000fe20008011602 */
[----:B0-----:R-:W-:-:S04]  /*2330*/  IMAD R2, R4, UR44, R3 ;  /* 0x0000002c04027c24 */ /* 0x001fc8000f8e0203 */
[----:B------:R-:W0:Y:S01]  /*2340*/  SHFL.IDX PT, R6, R0, RZ, 0x1c1f ;  /* 0x001c1fff00067589 */ /* 0x000e2200000e0000 */
[----:B------:R-:W-:Y:S01]  /*2350*/  SYNCS.ARRIVE.TRANS64.RED.A1T0 RZ, [UR6], RZ ;  /* 0x000000ffffff79a7 */ /* 0x000fe20008100406 */
[----:B------:R-:W-:Y:S01]  /*2360*/  ULOP3.LUT UR6, URZ, UR30, URZ, 0x33, !UPT ;  /* 0x0000001e3f067292 */ /* 0x000fe2000f8e333f */
[----:B------:R-:W-:Y:S02]  /*2370*/  IMAD R3, R4, UR44, R9 ;  /* 0x0000002c04037c24 */ /* 0x000fe4000f8e0209 */
[----:B-1----:R-:W-:Y:S02]  /*2380*/  IMAD.IADD R2, R2, 0x1, -R5 ;  /* 0x0000000102027824 */ /* 0x002fe400078e0a05 */
[----:B------:R-:W-:Y:S02]  /*2390*/  IMAD R10, R16, -0x2, R3 ;  /* 0xfffffffe100a7824 */ /* 0x000fe400078e0203 */
[C---:B------:R-:W-:Y:S02]  /*23a0*/  VIADD R11, R2.reuse, UR14 ;  /* 0x0000000e020b7c36 */ /* 0x040fe40008000000 */
[----:B------:R-:W-:-:S03]  /*23b0*/  VIADD R15, R2, UR6 ;  /* 0x00000006020f7c36 */ /* 0x000fc60008000000 */
[----:B0-----:R-:W-:Y:S01]  /*23c0*/  VIADDMNMX R2, R6, R11, R10, PT ;  /* 0x0000000b06027246 */ /* 0x001fe2000380010a */
[----:B------:R-:W-:Y:S01]  /*23d0*/  IMAD.IADD R3, R15, 0x1, R6 ;  /* 0x000000010f037824 */ /* 0x000fe200078e0206 */
[----:B------:R-:W-:Y:S06]  /*23e0*/  @P1 BRA `(.L_x_1023) ;  /* 0x0000000000641947 */ /* 0x000fec0003800000 */
[----:B------:R-:W-:Y:S01]  /*23f0*/  IMAD R6, R4, UR44, R6 ;  /* 0x0000002c04067c24 */ /* 0x000fe2000f8e0206 */
[----:B------:R-:W-:Y:S03]  /*2400*/  BSSY B0, `(.L_x_1024) ;  /* 0x0000013000007945 */ /* 0x000fe60003800000 */
[----:B------:R-:W-:-:S05]  /*2410*/  IMAD.IADD R7, R6, 0x1, -R5 ;  /* 0x0000000106077824 */ /* 0x000fca00078e0a05 */
[----:B------:R-:W-:-:S13]  /*2420*/  ISETP.GT.AND P1, PT, R7, -0x1, PT ;  /* 0xffffffff0700780c */ /* 0x000fda0003f24270 */
[----:B------:R-:W-:Y:S05]  /*2430*/  @P1 BRA `(.L_x_1025) ;  /* 0x0000000000241947 */ /* 0x000fea0003800000 */
[----:B------:R-:W-:Y:S01]  /*2440*/  ULDC UR6, c[0x0][0x9e4] ;  /* 0x0002790000067ab9 */ /* 0x000fe20000000800 */
[----:B------:R-:W-:Y:S01]  /*2450*/  LOP3.LUT R7, RZ, R7, RZ, 0x33, !PT ;  /* 0x00000007ff077212 */ /* 0x000fe200078e33ff */
[----:B------:R-:W-:-:S05]  /*2460*/  IMAD.U32 R12, RZ, RZ, UR6 ;  /* 0x00000006ff0c7e24 */ /* 0x000fca000f8e00ff */
[----:B------:R-:W-:-:S13]  /*2470*/  ISETP.NE.AND P1, PT, R12, 0x1, PT ;  /* 0x000000010c00780c */ /* 0x000fda0003f25270 */
[----:B------:R-:W0:Y:S02]  /*2480*/  @P1 LDC.64 R20, c[0x0][0x9e8] ;  /* 0x00027a00ff141b82 */ /* 0x000e240000000a00 */
[----:B0-----:R-:W-:-:S05]  /*2490*/  @P1 IMAD.HI.U32 R6, R7, R20, RZ ;  /* 0x0000001407061227 */ /* 0x001fca00078e00ff */
[----:B------:R-:W-:-:S04]  /*24a0*/  @P1 SHF.R.U32.HI R7, RZ, R21, R6 ;  /* 0x00000015ff071219 */ /* 0x000fc80000011606 */
[----:B------:R-:W-:Y:S01]  /*24b0*/  LOP3.LUT R7, RZ, R7, RZ, 0x33, !PT ;  /* 0x00000007ff077212 */ /* 0x000fe200078e33ff */
[----:B------:R-:W-:Y:S06]  /*24c0*/  BRA `(.L_x_1026) ;  /* 0x0000000000187947 */ /* 0x000fec0003800000 */
.L_x_1025:
[----:B------:R-:W-:Y:S02]  /*24d0*/  ULDC UR6, c[0x0][0x9e4] ;  /* 0x0002790000067ab9 */ /* 0x000fe40000000800 */
[----:B------:R-:W-:-:S05]  /*24e0*/  IMAD.U32 R12, RZ, RZ, UR6 ;  /* 0x00000006ff0c7e24 */ /* 0x000fca000f8e00ff */
[----:B------:R-:W-:-:S13]  /*24f0*/  ISETP.NE.AND P1, PT, R12, 0x1, PT ;  /* 0x000000010c00780c */ /* 0x000fda0003f25270 */
[----:B------:R-:W0:Y:S02]  /*2500*/  @P1 LDC.64 R20, c[0x0][0x9e8] ;  /* 0x00027a00ff141b82 */ /* 0x000e240000000a00 */
[----:B0-----:R-:W-:-:S05]  /*2510*/  @P1 IMAD.HI.U32 R6, R7, R20, RZ ;  /* 0x0000001407061227 */ /* 0x001fca00078e00ff */
[----:B------:R-:W-:-:S07]  /*2520*/  @P1 SHF.R.U32.HI R7, RZ, R21, R6 ;  /* 0x00000015ff071219 */ /* 0x000fce0000011606 */
.L_x_1026:
[----:B------:R-:W-:Y:S05]  /*2530*/  BSYNC B0 ;  /* 0x0000000000007941 */ /* 0x000fea0003800000 */
.L_x_1024:
[----:B------:R-:W-:-:S04]  /*2540*/  IMAD R7, R7, R12, -R8 ;  /* 0x0000000c07077224 */ /* 0x000fc800078e0a08 */
[----:B------:R-:W-:-:S05]  /*2550*/  IMAD R7, R16, -0x2, R7 ;  /* 0xfffffffe10077824 */ /* 0x000fca00078e0207 */
[----:B------:R-:W-:Y:S02]  /*2560*/  VIADDMNMX R2, R7, R12, R2, PT ;  /* 0x0000000c07027246 */ /* 0x000fe40003800102 */
[----:B------:R-:W-:-:S07]  /*2570*/  VIMNMX R3, R3, R7, !PT ;  /* 0x0000000703037248 */ /* 0x000fce0007fe0100 */
.L_x_1023:
[C---:B------:R-:W-:Y:S01]  /*2580*/  ISETP.GE.AND P2, PT, R9.reuse, 0x9, PT ;  /* 0x000000090900780c */ /* 0x040fe20003f46270 */
[----:B------:R-:W0:Y:S01]  /*2590*/  SHFL.IDX PT, R0, R0, 0x1, 0x1c1f ;  /* 0x003c1f0000007f89 */ /* 0x000e2200000e0000 */
[----:B------:R-:W-:Y:S01]  /*25a0*/  ISETP.GE.AND P1, PT, R9, 0x2, PT ;  /* 0x000000020900780c */ /* 0x000fe20003f26270 */
[----:B------:R-:W-:Y:S01]  /*25b0*/  UISETP.NE.AND UP0, UPT, UR50, URZ, UPT ;  /* 0x0000003f3200728c */ /* 0x000fe2000bf05270 */
[C---:B------:R-:W-:Y:S02]  /*25c0*/  ISETP.GT.AND P3, PT, R3.reuse, 0x8, !P2 ;  /* 0x000000080300780c */ /* 0x040fe40005764270 */
[----:B------:R-:W-:Y:S02]  /*25d0*/  ISETP.GT.AND P4, PT, R3, 0x1, !P1 ;  /* 0x000000010300780c */ /* 0x000fe40004f84270 */
[----:B------:R-:W-:Y:S02]  /*25e0*/  ISETP.LT.OR P3, PT, R2, 0x9, P3 ;  /* 0x000000090200780c */ /* 0x000fe40001f61670 */
[----:B------:R-:W-:-:S02]  /*25f0*/  ISETP.GE.AND P5, PT, R9, 0x11, PT ;  /* 0x000000110900780c */ /* 0x000fc40003fa6270 */
[----:B------:R-:W-:Y:S02]  /*2600*/  FSEL R28, R28, -INF , !P3 ;  /* 0xff8000001c1c7808 */ /* 0x000fe40005800000 */
[----:B------:R-:W-:Y:S02]  /*2610*/  ISETP.LT.OR P4, PT, R2, 0x2, P4 ;  /* 0x000000020200780c */ /* 0x000fe40002781670 */
[----:B------:R-:W-:Y:S02]  /*2620*/  ISETP.GT.AND P3, PT, R3, 0x10, !P5 ;  /* 0x000000100300780c */ /* 0x000fe40006f64270 */
[----:B------:R-:W-:Y:S02]  /*2630*/  ISETP.GE.AND P6, PT, R9, 0xa, PT ;  /* 0x0000000a0900780c */ /* 0x000fe40003fc6270 */
[----:B------:R-:W-:Y:S02]  /*2640*/  FSEL R25, R25, -INF , !P4 ;  /* 0xff80000019197808 */ /* 0x000fe40006000000 */
[----:B------:R-:W-:-:S02]  /*2650*/  P2R R13, PR, RZ, 0x20 ;  /* 0x00000020ff0d7803 */ /* 0x000fc40000000000 */
[----:B------:R-:W-:Y:S01]  /*2660*/  ISETP.LT.OR P3, PT, R2, 0x11, P3 ;  /* 0x000000110200780c */ /* 0x000fe20001f61670 */
[----:B0-----:R-:W-:Y:S01]  /*2670*/  IMAD.IADD R15, R15, 0x1, R0 ;  /* 0x000000010f0f7824 */ /* 0x001fe200078e0200 */
[----:B------:R-:W-:Y:S02]  /*2680*/  ISETP.GT.AND P4, PT, R3, 0x9, !P6 ;  /* 0x000000090300780c */ /* 0x000fe40007784270 */
[----:B------:R-:W-:Y:S02]  /*2690*/  ISETP.GE.AND P5, PT, R9, 0x12, PT ;  /* 0x000000120900780c */ /* 0x000fe40003fa6270 */
[----:B------:R-:W-:Y:S02]  /*26a0*/  FSEL R32, R32, -INF , !P3 ;  /* 0xff80000020207808 */ /* 0x000fe40005800000 */
[----:B------:R-:W-:Y:S02]  /*26b0*/  ISETP.LT.OR P4, PT, R2, 0xa, P4 ;  /* 0x0000000a0200780c */ /* 0x000fe40002781670 */
[----:B------:R-:W-:-:S02]  /*26c0*/  ISETP.GT.AND P3, PT, R3, 0x11, !P5 ;  /* 0x000000110300780c */ /* 0x000fc40006f64270 */
[----:B------:R-:W-:Y:S02]  /*26d0*/  FSEL R29, R29, -INF , !P4 ;  /* 0xff8000001d1d7808 */ /* 0x000fe40006000000 */
[----:B------:R-:W-:Y:S02]  /*26e0*/  ISETP.LT.OR P3, PT, R2, 0x12, P3 ;  /* 0x000000120200780c */ /* 0x000fe40001f61670 */
[----:B------:R-:W-:Y:S02]  /*26f0*/  ISETP.GE.AND P4, PT, R9, 0x19, PT ;  /* 0x000000190900780c */ /* 0x000fe40003f86270 */
[----:B------:R-:W-:Y:S02]  /*2700*/  FSEL R33, R33, -INF , !P3 ;  /* 0xff80000021217808 */ /* 0x000fe40005800000 */
[----:B------:R-:W-:Y:S02]  /*2710*/  ISETP.GT.AND P3, PT, R3, 0x18, !P4 ;  /* 0x000000180300780c */ /* 0x000fe40006764270 */
[----:B------:R-:W-:-:S02]  /*2720*/  P2R R20, PR, RZ, 0x10 ;  /* 0x00000010ff147803 */ /* 0x000fc40000000000 */
[----:B------:R-:W-:Y:S02]  /*2730*/  ISETP.LT.OR P3, PT, R2, 0x19, P3 ;  /* 0x000000190200780c */ /* 0x000fe40001f61670 */
[----:B------:R-:W-:Y:S02]  /*2740*/  ISETP.GE.AND P4, PT, R9, 0x1a, PT ;  /* 0x0000001a0900780c */ /* 0x000fe40003f86270 */
[----:B------:R-:W-:Y:S02]  /*2750*/  FSEL R36, R36, -INF , !P3 ;  /* 0xff80000024247808 */ /* 0x000fe40005800000 */
[----:B------:R-:W-:Y:S02]  /*2760*/  ISETP.GT.AND P3, PT, R3, 0x19, !P4 ;  /* 0x000000190300780c */ /* 0x000fe40006764270 */
[----:B------:R-:W-:Y:S02]  /*2770*/  P2R R21, PR, RZ, 0x10 ;  /* 0x00000010ff157803 */ /* 0x000fe40000000000 */
[----:B------:R-:W-:-:S02]  /*2780*/  ISETP.LT.OR P3, PT, R2, 0x1a, P3 ;  /* 0x0000001a0200780c */ /* 0x000fc40001f61670 */
[----:B------:R-:W-:Y:S02]  /*2790*/  ISETP.GE.AND P4, PT, R9, 0x21, PT ;  /* 0x000000210900780c */ /* 0x000fe40003f86270 */
[----:B------:R-:W-:Y:S02]  /*27a0*/  FSEL R37, R37, -INF , !P3 ;  /* 0xff80000025257808 */ /* 0x000fe40005800000 */
[----:B------:R-:W-:Y:S02]  /*27b0*/  ISETP.GT.AND P3, PT, R3, 0x20, !P4 ;  /* 0x000000200300780c */ /* 0x000fe40006764270 */
[----:B------:R-:W-:Y:S02]  /*27c0*/  P2R R89, PR, RZ, 0x10 ;  /* 0x00000010ff597803 */ /* 0x000fe40000000000 */
[----:B------:R-:W-:Y:S02]  /*27d0*/  ISETP.LT.OR P3, PT, R2, 0x21, P3 ;  /* 0x000000210200780c */ /* 0x000fe40001f61670 */
[----:B------:R-:W-:-:S02]  /*27e0*/  ISETP.GE.AND P4, PT, R9, 0x22, PT ;  /* 0x000000220900780c */ /* 0x000fc40003f86270 */
[----:B------:R-:W-:Y:S02]  /*27f0*/  FSEL R40, R40, -INF , !P3 ;  /* 0xff80000028287808 */ /* 0x000fe40005800000 */
[----:B------:R-:W-:Y:S02]  /*2800*/  ISETP.GT.AND P3, PT, R3, 0x21, !P4 ;  /* 0x000000210300780c */ /* 0x000fe40006764270 */
[----:B------:R-:W-:Y:S02]  /*2810*/  P2R R90, PR, RZ, 0x10 ;  /* 0x00000010ff5a7803 */ /* 0x000fe40000000000 */
[----:B------:R-:W-:Y:S02]  /*2820*/  ISETP.LT.OR P3, PT, R2, 0x22, P3 ;  /* 0x000000220200780c */ /* 0x000fe40001f61670 */
[----:B------:R-:W-:Y:S02]  /*2830*/  ISETP.GE.AND P4, PT, R9, 0x29, PT ;  /* 0x000000290900780c */ /* 0x000fe40003f86270 */
[----:B------:R-:W-:-:S02]  /*2840*/  FSEL R41, R41, -INF , !P3 ;  /* 0xff80000029297808 */ /* 0x000fc40005800000 */
[----:B------:R-:W-:Y:S02]  /*2850*/  ISETP.GT.AND P3, PT, R3, 0x28, !P4 ;  /* 0x000000280300780c */ /* 0x000fe40006764270 */
[----:B------:R-:W-:Y:S02]  /*2860*/  P2R R91, PR, RZ, 0x10 ;  /* 0x00000010ff5b7803 */ /* 0x000fe40000000000 */
[----:B------:R-:W-:Y:S02]  /*2870*/  ISETP.LT.OR P3, PT, R2, 0x29, P3 ;  /* 0x000000290200780c */ /* 0x000fe40001f61670 */
[----:B------:R-:W-:Y:S02]  /*2880*/  ISETP.GE.AND P4, PT, R9, 0x2a, PT ;  /* 0x0000002a0900780c */ /* 0x000fe40003f86270 */
[----:B------:R-:W-:Y:S02]  /*2890*/  FSEL R44, R44, -INF , !P3 ;  /* 0xff8000002c2c7808 */ /* 0x000fe40005800000 */
[----:B------:R-:W-:-:S02]  /*28a0*/  ISETP.GT.AND P3, PT, R3, 0x29, !P4 ;  /* 0x000000290300780c */ /* 0x000fc40006764270 */
[----:B------:R-:W-:Y:S02]  /*28b0*/  P2R R92, PR, RZ, 0x10 ;  /* 0x00000010ff5c7803 */ /* 0x000fe40000000000 */
        /* <DEDUP_REMOVED lines=81> */
[----:B------:R-:W-:Y:S02]  /*2dd0*/  P2R R14, PR, RZ, 0x20 ;  /* 0x00000020ff0e7803 */ /* 0x000fe40000000000 */
[----:B------:R-:W-:-:S02]  /*2de0*/  FSEL R77, R77, -INF , !P3 ;  /* 0xff8000004d4d7808 */ /* 0x000fc40005800000 */
[----:B------:R-:W-:Y:S02]  /*2df0*/  ISETP.GE.AND P3, PT, R9, 0x71, PT ;  /* 0x000000710900780c */ /* 0x000fe40003f66270 */
[----:B------:R-:W-:Y:S02]  /*2e00*/  P2R R12, PR, RZ, 0x40 ;  /* 0x00000040ff0c7803 */ /* 0x000fe40000000000 */
[----:B------:R-:W-:-:S04]  /*2e10*/  ISETP.GT.AND P4, PT, R3, 0x70, !P3 ;  /* 0x000000700300780c */ /* 0x000fc80005f84270 */
[----:B------:R-:W-:-:S04]  /*2e20*/  ISETP.LT.OR P4, PT, R2, 0x71, P4 ;  /* 0x000000710200780c */ /* 0x000fc80002781670 */
[----:B------:R-:W-:Y:S02]  /*2e30*/  FSEL R80, R80, -INF , !P4 ;  /* 0xff80000050507808 */ /* 0x000fe40006000000 */
[----:B------:R-:W-:-:S04]  /*2e40*/  ISETP.GE.AND P4, PT, R9, 0x72, PT ;  /* 0x000000720900780c */ /* 0x000fc80003f86270 */
        /* <DEDUP_REMOVED lines=8> */
[----:B------:R-:W-:Y:S02]  /*2ed0*/  P2R R6, PR, RZ, 0x40 ;  /* 0x00000040ff067803 */ /* 0x000fe40000000000 */
[----:B------:R-:W-:-:S04]  /*2ee0*/  ISETP.GT.AND P6, PT, R3, RZ, !P6 ;  /* 0x000000ff0300720c */ /* 0x000fc800077c4270 */
[----:B------:R-:W-:-:S04]  /*2ef0*/  ISETP.LT.OR P6, PT, R2, 0x1, P6 ;  /* 0x000000010200780c */ /* 0x000fc800037c1670 */
[----:B------:R-:W-:Y:S02]  /*2f00*/  FSEL R7, R24, -INF , !P6 ;  /* 0xff80000018077808 */ /* 0x000fe40007000000 */
[----:B------:R-:W-:Y:S02]  /*2f10*/  ISETP.GE.AND P6, PT, R9, 0x7a, PT ;  /* 0x0000007a0900780c */ /* 0x000fe40003fc6270 */
[----:B------:R-:W-:Y:S02]  /*2f20*/  VIADDMNMX R9, R0, R11, R10, PT ;  /* 0x0000000b00097246 */ /* 0x000fe4000380010a */
[----:B------:R-:W-:Y:S02]  /*2f30*/  P2R R24, PR, RZ, 0x40 ;  /* 0x00000040ff187803 */ /* 0x000fe40000000000 */
[----:B------:R-:W-:-:S04]  /*2f40*/  ISETP.GT.AND P6, PT, R3, 0x79, !P6 ;  /* 0x000000790300780c */ /* 0x000fc800077c4270 */
[----:B------:R-:W-:-:S04]  /*2f50*/  ISETP.LT.OR P6, PT, R2, 0x7a, P6 ;  /* 0x0000007a0200780c */ /* 0x000fc800037c1670 */
[----:B------:R-:W-:Y:S02]  /*2f60*/  FSEL R85, R85, -INF , !P6 ;  /* 0xff80000055557808 */ /* 0x000fe40007000000 */
[----:B------:R-:W-:-:S13]  /*2f70*/  PLOP3.LUT P6, PT, PT, PT, UP0, 0x40, 0x0 ;  /* 0x000000000000781c */ /* 0x000fda0003fce808 */
[----:B------:R-:W-:Y:S05]  /*2f80*/  @P6 BRA `(.L_x_1027) ;  /* 0x0000000000646947 */ /* 0x000fea0003800000 */
        /* <DEDUP_REMOVED lines=14> */
.L_x_1029:
[----:B------:R-:W-:Y:S02]  /*3070*/  ULDC UR6, c[0x0][0x9e4] ;  /* 0x0002790000067ab9 */ /* 0x000fe40000000800 */
[----:B------:R-:W-:-:S05]  /*3080*/  IMAD.U32 R2, RZ, RZ, UR6 ;  /* 0x00000006ff027e24 */ /* 0x000fca000f8e00ff */
[----:B------:R-:W-:-:S13]  /*3090*/  ISETP.NE.AND P6, PT, R2, 0x1, PT ;  /* 0x000000010200780c */ /* 0x000fda0003fc5270 */
[----:B------:R-:W0:Y:S02]  /*30a0*/  @P6 LDC.64 R10, c[0x0][0x9e8] ;  /* 0x00027a00ff0a6b82 */ /* 0x000e240000000a00 */
[----:B0-----:R-:W-:-:S05]  /*30b0*/  @P6 IMAD.HI.U32 R0, R3, R10, RZ ;  /* 0x0000000a03006227 */ /* 0x001fca00078e00ff */
[----:B------:R-:W-:-:S07]  /*30c0*/  @P6 SHF.R.U32.HI R3, RZ, R11, R0 ;  /* 0x0000000bff036219 */ /* 0x000fce0000011600 */
.L_x_1030:
[----:B------:R-:W-:Y:S05]  /*30d0*/  BSYNC B0 ;  /* 0x0000000000007941 */ /* 0x000fea0003800000 */
.L_x_1028:
[----:B------:R-:W-:-:S04]  /*30e0*/  IMAD R3, R3, R2, -R8 ;  /* 0x0000000203037224 */ /* 0x000fc800078e0a08 */
[----:B------:R-:W-:-:S05]  /*30f0*/  IMAD R0, R16, -0x2, R3 ;  /* 0xfffffffe10007824 */ /* 0x000fca00078e0203 */
[----:B------:R-:W-:Y:S02]  /*3100*/  VIADDMNMX R9, R0, R2, R9, PT ;  /* 0x0000000200097246 */ /* 0x000fe40003800109 */
[----:B------:R-:W-:-:S07]  /*3110*/  VIMNMX R15, R15, R0, !PT ;  /* 0x000000000f0f7248 */ /* 0x000fce0007fe0100 */
.L_x_1027:
[----:B------:R-:W-:Y:S01]  /*3120*/  ISETP.GT.AND P1, PT, R15, 0x1, !P1 ;  /* 0x000000010f00780c */ /* 0x000fe20004f24270 */
[----:B------:R-:W-:Y:S01]  /*3130*/  IMAD.U32 R11, RZ, RZ, UR40 ;  /* 0x00000028ff0b7e24 */ /* 0x000fe2000f8e00ff */
[----:B------:R-:W-:Y:S01]  /*3140*/  ISETP.NE.AND P6, PT, R12, RZ, PT ;  /* 0x000000ff0c00720c */ /* 0x000fe20003fc5270 */
[----:B------:R-:W-:Y:S01]  /*3150*/  UISETP.NE.AND UP1, UPT, UR51, URZ, UPT ;  /* 0x0000003f3300728c */ /* 0x000fe2000bf25270 */
[----:B------:R-:W-:Y:S01]  /*3160*/  ISETP.LT.OR P1, PT, R9, 0x2, P1 ;  /* 0x000000020900780c */ /* 0x000fe20000f21670 */
[----:B------:R-:W-:Y:S01]  /*3170*/  UISETP.NE.AND UP0, UPT, UR50, URZ, UPT ;  /* 0x0000003f3200728c */ /* 0x000fe2000bf05270 */
[----:B------:R-:W-:Y:S01]  /*3180*/  FMNMX.FTZ R3, R7, R25, !PT ;  /* 0x0000001907037209 */ /* 0x000fe20007810000 */
[----:B------:R-:W-:Y:S01]  /*3190*/  UMOV UR10, UR41 ;  /* 0x00000029000a7c82 */ /* 0x000fe20008000000 */
[----:B------:R-:W-:Y:S02]  /*31a0*/  FSEL R27, R27, -INF , !P1 ;  /* 0xff8000001b1b7808 */ /* 0x000fe40004800000 */
[----:B------:R-:W-:-:S02]  /*31b0*/  ISETP.GT.AND P1, PT, R15, 0x9, !P6 ;  /* 0x000000090f00780c */ /* 0x000fc40007724270 */
[----:B------:R-:W-:Y:S02]  /*31c0*/  FMNMX.FTZ R0, R28, R3, !PT ;  /* 0x000000031c007209 */ /* 0x000fe40007810000 */
[----:B------:R-:W-:Y:S01]  /*31d0*/  ISETP.LT.OR P1, PT, R9, 0xa, P1 ;  /* 0x0000000a0900780c */ /* 0x000fe20000f21670 */
[----:B------:R-:W-:Y:S01]  /*31e0*/  @UP1 ULDC UR6, c[0x0][0x44c] ;  /* 0x0001130000061ab9 */ /* 0x000fe20000000800 */
[----:B------:R-:W-:Y:S01]  /*31f0*/  FMNMX.FTZ R3, R29, R0, !PT ;  /* 0x000000001d037209 */ /* 0x000fe20007810000 */
[----:B------:R-:W-:Y:S01]  /*3200*/  UIMAD.WIDE.U32 UR6, UR41, UR6, URZ ;  /* 0x00000006290672a5 */ /* 0x000fe2000f8e003f */
[----:B------:R-:W-:Y:S01]  /*3210*/  FSEL R31, R31, -INF , !P1 ;  /* 0xff8000001f1f7808 */ /* 0x000fe20004800000 */
[----:B------:R-:W-:Y:S01]  /*3220*/  @UP1 ULDC UR11, c[0x0][0x450] ;  /* 0x00011400000b1ab9 */ /* 0x000fe20000000800 */
[----:B------:R-:W-:Y:S01]  /*3230*/  ISETP.NE.AND P1, PT, R13, RZ, PT ;  /* 0x000000ff0d00720c */ /* 0x000fe20003f25270 */
[----:B------:R-:W-:Y:S01]  /*3240*/  @UP1 USHF.R.U32.HI UR10, URZ, UR11, UR7 ;  /* 0x0000000b3f0a1299 */ /* 0x000fe20008011607 */
[----:B------:R-:W-:-:S02]  /*3250*/  FMNMX.FTZ R0, R32, R3, !PT ;  /* 0x0000000320007209 */ /* 0x000fc40007810000 */
[----:B------:R-:W-:Y:S01]  /*3260*/  ISETP.GT.AND P1, PT, R15, 0x10, !P1 ;  /* 0x000000100f00780c */ /* 0x000fe20004f24270 */
[----:B------:R-:W-:Y:S01]  /*3270*/  UIADD3 UR54, UR54, UR10, URZ ;  /* 0x0000000a36367290 */ /* 0x000fe2000fffe03f */
[----:B------:R-:W-:Y:S02]  /*3280*/  FMNMX.FTZ R3, R33, R0, !PT ;  /* 0x0000000021037209 */ /* 0x000fe40007810000 */
[----:B------:R-:W-:Y:S01]  /*3290*/  ISETP.LT.OR P1, PT, R9, 0x11, P1 ;  /* 0x000000110900780c */ /* 0x000fe20000f21670 */
[----:B------:R-:W-:Y:S01]  /*32a0*/  UIADD3 UR14, UR54, UR14, URZ ;  /* 0x0000000e360e7290 */ /* 0x000fe2000fffe03f */
[----:B------:R-:W-:Y:S02]  /*32b0*/  ISETP.GT.AND P2, PT, R15, 0x8, !P2 ;  /* 0x000000080f00780c */ /* 0x000fe40005744270 */
[----:B------:R-:W-:Y:S02]  /*32c0*/  FSEL R34, R34, -INF , !P1 ;  /* 0xff80000022227808 */ /* 0x000fe40004800000 */
[----:B------:R-:W-:-:S02]  /*32d0*/  ISETP.NE.AND P1, PT, R14, RZ, PT ;  /* 0x000000ff0e00720c */ /* 0x000fc40003f25270 */
[----:B------:R-:W-:Y:S02]  /*32e0*/  FMNMX.FTZ R0, R36, R3, !PT ;  /* 0x0000000324007209 */ /* 0x000fe40007810000 */
[----:B------:R-:W-:Y:S02]  /*32f0*/  ISETP.GT.AND P1, PT, R15, 0x11, !P1 ;  /* 0x000000110f00780c */ /* 0x000fe40004f24270 */
[C---:B------:R-:W-:Y:S02]  /*3300*/  ISETP.LT.OR P2, PT, R9.reuse, 0x9, P2 ;  /* 0x000000090900780c */ /* 0x040fe40001741670 */
[----:B------:R-:W-:Y:S02]  /*3310*/  ISETP.LT.OR P1, PT, R9, 0x12, P1 ;  /* 0x000000120900780c */ /* 0x000fe40000f21670 */
[----:B------:R-:W-:Y:S02]  /*3320*/  FMNMX.FTZ R3, R37, R0, !PT ;  /* 0x0000000025037209 */ /* 0x000fe40007810000 */
[----:B------:R-:W-:-:S02]  /*3330*/  FSEL R35, R35, -INF , !P1 ;  /* 0xff80000023237808 */ /* 0x000fc40004800000 */
[----:B------:R-:W-:Y:S02]  /*3340*/  ISETP.NE.AND P1, PT, R20, RZ, PT ;  /* 0x000000ff1400720c */ /* 0x000fe40003f25270 */
[----:B------:R-:W-:Y:S02]  /*3350*/  FSEL R30, R30, -INF , !P2 ;  /* 0xff8000001e1e7808 */ /* 0x000fe40005000000 */
[----:B------:R-:W-:Y:S02]  /*3360*/  ISETP.GT.AND P1, PT, R15, 0x18, !P1 ;  /* 0x000000180f00780c */ /* 0x000fe40004f24270 */
[----:B------:R-:W-:Y:S02]  /*3370*/  ISETP.NE.AND P2, PT, R94, RZ, PT ;  /* 0x000000ff5e00720c */ /* 0x000fe40003f45270 */
[----:B------:R-:W-:Y:S02]  /*3380*/  ISETP.LT.OR P1, PT, R9, 0x19, P1 ;  /* 0x000000190900780c */ /* 0x000fe40000f21670 */
[----:B------:R-:W-:-:S02]  /*3390*/  FMNMX.FTZ R0, R40, R3, !PT ;  /* 0x0000000328007209 */ /* 0x000fc40007810000 */
[----:B------:R-:W-:Y:S02]  /*33a0*/  FSEL R38, R38, -INF , !P1 ;  /* 0xff80000026267808 */ /* 0x000fe40004800000 */
[----:B------:R-:W-:Y:S02]  /*33b0*/  ISETP.NE.AND P1, PT, R21, RZ, PT ;  /* 0x000000ff1500720c */ /* 0x000fe40003f25270 */
[----:B------:R-:W-:Y:S02]  /*33c0*/  FMNMX.FTZ R3, R41, R0, !PT ;  /* 0x0000000029037209 */ /* 0x000fe40007810000 */
[----:B------:R-:W-:Y:S02]  /*33d0*/  ISETP.GT.AND P1, PT, R15, 0x19, !P1 ;  /* 0x000000190f00780c */ /* 0x000fe40004f24270 */
[----:B------:R-:W-:Y:S02]  /*33e0*/  ISETP.NE.AND P6, PT, R95, RZ, PT ;  /* 0x000000ff5f00720c */ /* 0x000fe40003fc5270 */
[----:B------:R-:W-:-:S02]  /*33f0*/  ISETP.LT.OR P1, PT, R9, 0x1a, P1 ;  /* 0x0000001a0900780c */ /* 0x000fc40000f21670 */
[----:B------:R-:W-:Y:S02]  /*3400*/  FMNMX.FTZ R0, R44, R3, !PT ;  /* 0x000000032c007209 */ /* 0x000fe40007810000 */
[----:B------:R-:W-:Y:S02]  /*3410*/  FSEL R39, R39, -INF , !P1 ;  /* 0xff80000027277808 */ /* 0x000fe40004800000 */
[----:B------:R-:W-:Y:S02]  /*3420*/  ISETP.NE.AND P1, PT, R89, RZ, PT ;  /* 0x000000ff5900720c */ /* 0x000fe40003f25270 */
[----:B------:R-:W-:Y:S02]  /*3430*/  FMNMX.FTZ R3, R45, R0, !PT ;  /* 0x000000002d037209 */ /* 0x000fe40007810000 */
[----:B------:R-:W-:Y:S02]  /*3440*/  ISETP.GT.AND P1, PT, R15, 0x20, !P1 ;  /* 0x000000200f00780c */ /* 0x000fe40004f24270 */
[----:B------:R-:W-:-:S02]  /*3450*/  FMNMX.FTZ R0, R48, R3, !PT ;  /* 0x0000000330007209 */ /* 0x000fc40007810000 */
[----:B------:R-:W-:Y:S02]  /*3460*/  ISETP.LT.OR P1, PT, R9, 0x21, P1 ;  /* 0x000000210900780c */ /* 0x000fe40000f21670 */
[----:B------:R-:W-:Y:S02]  /*3470*/  FMNMX.FTZ R3, R49, R0, !PT ;  /* 0x0000000031037209 */ /* 0x000fe40007810000 */
[----:B------:R-:W-:Y:S02]  /*3480*/  FSEL R42, R42, -INF , !P1 ;  /* 0xff8000002a2a7808 */ /* 0x000fe40004800000 */
[----:B------:R-:W-:Y:S02]  /*3490*/  ISETP.NE.AND P1, PT, R90, RZ, PT ;  /* 0x000000ff5a00720c */ /* 0x000fe40003f25270 */
[----:B------:R-:W-:Y:S02]  /*34a0*/  FMNMX.FTZ R0, R52, R3, !PT ;  /* 0x0000000334007209 */ /* 0x000fe40007810000 */
[----:B------:R-:W-:-:S02]  /*34b0*/  ISETP.GT.AND P1, PT, R15, 0x21, !P1 ;  /* 0x000000210f00780c */ /* 0x000fc40004f24270 */
[----:B------:R-:W-:Y:S02]  /*34c0*/  FMNMX.FTZ R3, R53, R0, !PT ;  /* 0x0000000035037209 */ /* 0x000fe40007810000 */
[----:B------:R-:W-:Y:S02]  /*34d0*/  ISETP.LT.OR P1, PT, R9, 0x22, P1 ;  /* 0x000000220900780c */ /* 0x000fe40000f21670 */
[----:B------:R-:W-:Y:S02]  /*34e0*/  FMNMX.FTZ R0, R56, R3, !PT ;  /* 0x0000000338007209 */ /* 0x000fe40007810000 */
[----:B------:R-:W-:Y:S02]  /*34f0*/  FSEL R43, R43, -INF , !P1 ;  /* 0xff8000002b2b7808 */ /* 0x000fe40004800000 */
[----:B------:R-:W-:Y:S02]  /*3500*/  ISETP.NE.AND P1, PT, R91, RZ, PT ;  /* 0x000000ff5b00720c */ /* 0x000fe40003f25270 */
[----:B------:R-:W-:-:S02]  /*3510*/  FMNMX.FTZ R3, R57, R0, !PT ;  /* 0x0000000039037209 */ /* 0x000fc40007810000 */
[----:B------:R-:W-:Y:S02]  /*3520*/  ISETP.GT.AND P1, PT, R15, 0x28, !P1 ;  /* 0x000000280f00780c */ /* 0x000fe40004f24270 */
[----:B------:R-:W-:Y:S02]  /*3530*/  FMNMX.FTZ R0, R60, R3, !PT ;  /* 0x000000033c007209 */ /* 0x000fe40007810000 */
[----:B------:R-:W-:Y:S02]  /*3540*/  ISETP.LT.OR P1, PT, R9, 0x29, P1 ;  /* 0x000000290900780c */ /* 0x000fe40000f21670 */
[----:B------:R-:W-:Y:S02]  /*3550*/  FMNMX.FTZ R3, R61, R0, !PT ;  /* 0x000000003d037209 */ /* 0x000fe40007810000 */
[----:B------:R-:W-:Y:S02]  /*3560*/  FSEL R46, R46, -INF , !P1 ;  /* 0xff8000002e2e7808 */ /* 0x000fe40004800000 */
[----:B------:R-:W-:-:S02]  /*3570*/  ISETP.NE.AND P1, PT, R92, RZ, PT ;  /* 0x000000ff5c00720c */ /* 0x000fc40003f25270 */
[----:B------:R-:W-:Y:S02]  /*3580*/  FMNMX.FTZ R0, R64, R3, !PT ;  /* 0x0000000340007209 */ /* 0x000fe40007810000 */
[----:B------:R-:W-:Y:S02]  /*3590*/  ISETP.GT.AND P1, PT, R15, 0x29, !P1 ;  /* 0x000000290f00780c */ /* 0x000fe40004f24270 */
[----:B------:R-:W-:Y:S02]  /*35a0*/  FMNMX.FTZ R3, R65, R0, !PT ;  /* 0x0000000041037209 */ /* 0x000fe40007810000 */
[----:B------:R-:W-:Y:S02]  /*35b0*/  ISETP.LT.OR P1, PT, R9, 0x2a, P1 ;  /* 0x0000002a0900780c */ /* 0x000fe40000f21670 */
[----:B------:R-:W-:Y:S02]  /*35c0*/  FMNMX.FTZ R0, R68, R3, !PT ;  /* 0x0000000344007209 */ /* 0x000fe40007810000 */
[----:B------:R-:W-:-:S02]  /*35d0*/  FSEL R47, R47, -INF , !P1 ;  /* 0xff8000002f2f7808 */ /* 0x000fc40004800000 */
[----:B------:R-:W-:Y:S02]  /*35e0*/  ISETP.NE.AND P1, PT, R93, RZ, PT ;  /* 0x000000ff5d00720c */ /* 0x000fe40003f25270 */
[----:B------:R-:W-:Y:S02]  /*35f0*/  FMNMX.FTZ R3, R69, R0, !PT ;  /* 0x0000000045037209 */ /* 0x000fe40007810000 */
[----:B------:R-:W-:Y:S02]  /*3600*/  ISETP.GT.AND P1, PT, R15, 0x30, !P1 ;  /* 0x000000300f00780c */ /* 0x000fe40004f24270 */
[----:B------:R-:W-:Y:S02]  /*3610*/  FMNMX.FTZ R0, R72, R3, !PT ;  /* 0x0000000348007209 */ /* 0x000fe40007810000 */
[----:B------:R-:W-:Y:S02]  /*3620*/  ISETP.LT.OR P1, PT, R9, 0x31, P1 ;  /* 0x000000310900780c */ /* 0x000fe40000f21670 */
[----:B------:R-:W-:-:S02]  /*3630*/  FMNMX.FTZ R3, R73, R0, !PT ;  /* 0x0000000049037209 */ /* 0x000fc40007810000 */
[----:B------:R-:W-:Y:S02]  /*3640*/  FSEL R50, R50, -INF , !P1 ;  /* 0xff80000032327808 */ /* 0x000fe40004800000 */
[----:B------:R-:W-:Y:S02]  /*3650*/  ISETP.GT.AND P1, PT, R15, 0x31, !P2 ;  /* 0x000000310f00780c */ /* 0x000fe40005724270 */
[----:B------:R-:W-:Y:S02]  /*3660*/  FMNMX.FTZ R0, R76, R3, !PT ;  /* 0x000000034c007209 */ /* 0x000fe40007810000 */
[----:B------:R-:W-:Y:S02]  /*3670*/  ISETP.LT.OR P1, PT, R9, 0x32, P1 ;  /* 0x000000320900780c */ /* 0x000fe40000f21670 */
[----:B------:R-:W-:Y:S02]  /*3680*/  FMNMX.FTZ R3, R77, R0, !PT ;  /* 0x000000004d037209 */ /* 0x000fe40007810000 */
[----:B------:R-:W-:-:S02]  /*3690*/  FSEL R51, R51, -INF , !P1 ;  /* 0xff80000033337808 */ /* 0x000fc40004800000 */
        /* <DEDUP_REMOVED lines=10> */
[----:B------:R-:W-:Y:S01]  /*3740*/  ISETP.NE.AND P2, PT, R105, RZ, PT ;  /* 0x000000ff6900720c */ /* 0x000fe20003f45270 */
[----:B------:R-:W0:Y:S01]  /*3750*/  SHFL.BFLY PT, R3, R2, 0x2, 0x1f ;  /* 0x0c401f0002037f89 */ /* 0x000e2200000e0000 */
[----:B------:R-:W-:-:S02]  /*3760*/  FSEL R55, R55, -INF , !P1 ;  /* 0xff80000037377808 */ /* 0x000fc40004800000 */
[----:B------:R-:W-:Y:S02]  /*3770*/  ISETP.NE.AND P1, PT, R97, RZ, PT ;  /* 0x000000ff6100720c */ /* 0x000fe40003f25270 */
[----:B------:R-:W-:Y:S02]  /*3780*/  ISETP.NE.AND P6, PT, R106, RZ, PT ;  /* 0x000000ff6a00720c */ /* 0x000fe40003fc5270 */
[C---:B------:R-:W-:Y:S02]  /*3790*/  ISETP.GT.AND P1, PT, R15.reuse, 0x40, !P1 ;  /* 0x000000400f00780c */ /* 0x040fe40004f24270 */
[----:B------:R-:W-:Y:S02]  /*37a0*/  ISETP.GT.AND P3, PT, R15, 0x70, !P3 ;  /* 0x000000700f00780c */ /* 0x000fe40005f64270 */
[----:B------:R-:W-:Y:S02]  /*37b0*/  ISETP.LT.OR P1, PT, R9, 0x41, P1 ;  /* 0x000000410900780c */ /* 0x000fe40000f21670 */
[----:B------:R-:W-:-:S02]  /*37c0*/  ISETP.GT.AND P4, PT, R15, 0x71, !P4 ;  /* 0x000000710f00780c */ /* 0x000fc40006784270 */
[----:B------:R-:W-:Y:S02]  /*37d0*/  FSEL R58, R58, -INF , !P1 ;  /* 0xff8000003a3a7808 */ /* 0x000fe40004800000 */
[----:B------:R-:W-:Y:S02]  /*37e0*/  ISETP.NE.AND P1, PT, R98, RZ, PT ;  /* 0x000000ff6200720c */ /* 0x000fe40003f25270 */
[C---:B------:R-:W-:Y:S02]  /*37f0*/  ISETP.GT.AND P5, PT, R15.reuse, 0x78, !P5 ;  /* 0x000000780f00780c */ /* 0x040fe40006fa4270 */
[----:B------:R-:W-:Y:S02]  /*3800*/  ISETP.GT.AND P1, PT, R15, 0x41, !P1 ;  /* 0x000000410f00780c */ /* 0x000fe40004f24270 */
[C---:B------:R-:W-:Y:S02]  /*3810*/  ISETP.LT.OR P3, PT, R9.reuse, 0x71, P3 ;  /* 0x000000710900780c */ /* 0x040fe40001f61670 */
[----:B------:R-:W-:-:S02]  /*3820*/  ISETP.LT.OR P1, PT, R9, 0x42, P1 ;  /* 0x000000420900780c */ /* 0x000fc40000f21670 */
[----:B0-----:R-:W-:Y:S02]  /*3830*/  FMNMX.FTZ R3, R2, R3, !PT ;  /* 0x0000000302037209 */ /* 0x001fe40007810000 */
[----:B------:R-:W-:Y:S02]  /*3840*/  FSEL R59, R59, -INF , !P1 ;  /* 0xff8000003b3b7808 */ /* 0x000fe40004800000 */
[----:B------:R-:W-:Y:S01]  /*3850*/  ISETP.NE.AND P1, PT, R99, RZ, PT ;  /* 0x000000ff6300720c */ /* 0x000fe20003f25270 */
[----:B------:R-:W0:Y:S01]  /*3860*/  SHFL.BFLY PT, R0, R3, 0x1, 0x1f ;  /* 0x0c201f0003007f89 */ /* 0x000e2200000e0000 */
[----:B------:R-:W-:Y:S02]  /*3870*/  ISETP.LT.OR P4, PT, R9, 0x72, P4 ;  /* 0x000000720900780c */ /* 0x000fe40002781670 */
[----:B------:R-:W-:Y:S02]  /*3880*/  ISETP.GT.AND P1, PT, R15, 0x48, !P1 ;  /* 0x000000480f00780c */ /* 0x000fe40004f24270 */
[----:B------:R-:W-:-:S02]  /*3890*/  FSEL R82, R82, -INF , !P3 ;  /* 0xff80000052527808 */ /* 0x000fc40005800000 */
[C---:B------:R-:W-:Y:S02]  /*38a0*/  ISETP.LT.OR P1, PT, R9.reuse, 0x49, P1 ;  /* 0x000000490900780c */ /* 0x040fe40000f21670 */
[----:B------:R-:W-:Y:S02]  /*38b0*/  ISETP.LT.OR P5, PT, R9, 0x79, P5 ;  /* 0x000000790900780c */ /* 0x000fe40002fa1670 */
[----:B------:R-:W-:Y:S02]  /*38c0*/  FSEL R62, R62, -INF , !P1 ;  /* 0xff8000003e3e7808 */ /* 0x000fe40004800000 */
[----:B------:R-:W-:Y:S02]  /*38d0*/  ISETP.NE.AND P1, PT, R100, RZ, PT ;  /* 0x000000ff6400720c */ /* 0x000fe40003f25270 */
[----:B------:R-:W-:Y:S02]  /*38e0*/  FSEL R83, R83, -INF , !P4 ;  /* 0xff80000053537808 */ /* 0x000fe40006000000 */
[----:B------:R-:W-:-:S02]  /*38f0*/  ISETP.GT.AND P1, PT, R15, 0x49, !P1 ;  /* 0x000000490f00780c */ /* 0x000fc40004f24270 */
[----:B------:R-:W-:Y:S02]  /*3900*/  FSEL R86, R86, -INF , !P5 ;  /* 0xff80000056567808 */ /* 0x000fe40006800000 */
[----:B------:R-:W-:Y:S02]  /*3910*/  ISETP.LT.OR P1, PT, R9, 0x4a, P1 ;  /* 0x0000004a0900780c */ /* 0x000fe40000f21670 */
[----:B0-----:R-:W-:Y:S02]  /*3920*/  FMNMX.FTZ R0, R3, R0, !PT ;  /* 0x0000000003007209 */ /* 0x001fe40007810000 */
[----:B------:R-:W-:Y:S02]  /*3930*/  FSEL R63, R63, -INF , !P1 ;  /* 0xff8000003f3f7808 */ /* 0x000fe40004800000 */
[----:B------:R-:W-:-:S04]  /*3940*/  ISETP.NE.AND P1, PT, R101, RZ, PT ;  /* 0x000000ff6500720c */ /* 0x000fc80003f25270 */
[----:B------:R-:W-:-:S04]  /*3950*/  ISETP.GT.AND P1, PT, R15, 0x50, !P1 ;  /* 0x000000500f00780c */ /* 0x000fc80004f24270 */
[----:B------:R-:W-:-:S04]  /*3960*/  ISETP.LT.OR P1, PT, R9, 0x51, P1 ;  /* 0x000000510900780c */ /* 0x000fc80000f21670 */
        /* <DEDUP_REMOVED lines=13> */
[----:B------:R-:W-:Y:S02]  /*3a40*/  ISETP.GT.AND P1, PT, R15, 0x60, !P2 ;  /* 0x000000600f00780c */ /* 0x000fe40005724270 */
[----:B------:R-:W-:Y:S02]  /*3a50*/  ISETP.NE.AND P2, PT, R108, RZ, PT ;  /* 0x000000ff6c00720c */ /* 0x000fe40003f45270 */
[----:B------:R-:W-:Y:S02]  /*3a60*/  ISETP.LT.OR P1, PT, R9, 0x61, P1 ;  /* 0x000000610900780c */ /* 0x000fe40000f21670 */
[----:B------:R-:W-:Y:S02]  /*3a70*/  ISETP.GT.AND P2, PT, R15, 0x69, !P2 ;  /* 0x000000690f00780c */ /* 0x000fe40005744270 */
[----:B------:R-:W-:-:S02]  /*3a80*/  FSEL R74, R74, -INF , !P1 ;  /* 0xff8000004a4a7808 */ /* 0x000fc40004800000 */
[----:B------:R-:W-:Y:S02]  /*3a90*/  ISETP.GT.AND P1, PT, R15, 0x61, !P6 ;  /* 0x000000610f00780c */ /* 0x000fe40007724270 */
[----:B------:R-:W-:Y:S01]  /*3aa0*/  ISETP.NE.AND P6, PT, R6, RZ, PT ;  /* 0x000000ff0600720c */ /* 0x000fe20003fc5270 */
[----:B------:R-:W-:-:S01]  /*3ab0*/  FFMA.FTZ R6, R0, R11, -8 ;  /* 0xc100000000067423 */ /* 0x000fc2000001000b */
[C---:B------:R-:W-:Y:S02]  /*3ac0*/  ISETP.LT.OR P1, PT, R9.reuse, 0x62, P1 ;  /* 0x000000620900780c */ /* 0x040fe40000f21670 */
[----:B------:R-:W-:Y:S02]  /*3ad0*/  ISETP.LT.OR P2, PT, R9, 0x6a, P2 ;  /* 0x0000006a0900780c */ /* 0x000fe40001741670 */
[----:B------:R-:W-:Y:S02]  /*3ae0*/  FSEL R75, R75, -INF , !P1 ;  /* 0xff8000004b4b7808 */ /* 0x000fe40004800000 */
[----:B------:R-:W-:-:S02]  /*3af0*/  FSETP.NEU.FTZ.AND P1, PT, R0, -INF , PT ;  /* 0xff8000000000780b */ /* 0x000fc40003f3d000 */
[----:B------:R-:W-:Y:S02]  /*3b00*/  FSEL R79, R79, -INF , !P2 ;  /* 0xff8000004f4f7808 */ /* 0x000fe40005000000 */
[----:B------:R-:W-:Y:S02]  /*3b10*/  FSEL R92, R6, RZ, P1 ;  /* 0x000000ff065c7208 */ /* 0x000fe40000800000 */
[----:B------:R-:W-:Y:S02]  /*3b20*/  ISETP.GT.AND P1, PT, R15, RZ, !P6 ;  /* 0x000000ff0f00720c */ /* 0x000fe40007724270 */
[----:B------:R-:W-:Y:S01]  /*3b30*/  ISETP.NE.AND P6, PT, R24, RZ, PT ;  /* 0x000000ff1800720c */ /* 0x000fe20003fc5270 */
[--C-:B------:R-:W-:Y:S01]  /*3b40*/  FFMA.FTZ R2, R7, UR40, -R92.reuse ;  /* 0x0000002807027c23 */ /* 0x100fe2000801085c */
[----:B------:R-:W-:Y:S01]  /*3b50*/  ISETP.LT.OR P1, PT, R9, 0x1, P1 ;  /* 0x000000010900780c */ /* 0x000fe20000f21670 */
[--C-:B------:R-:W-:Y:S01]  /*3b60*/  FFMA.FTZ R32, R32, UR40, -R92.reuse ;  /* 0x0000002820207c23 */ /* 0x100fe2000801085c */
[----:B------:R-:W-:Y:S01]  /*3b70*/  ISETP.GT.AND P6, PT, R15, 0x79, !P6 ;  /* 0x000000790f00780c */ /* 0x000fe200077c4270 */
[--C-:B------:R-:W-:Y:S01]  /*3b80*/  FFMA.FTZ R3, R25, UR40, -R92.reuse ;  /* 0x0000002819037c23 */ /* 0x100fe2000801085c */
[----:B------:R-:W-:Y:S01]  /*3b90*/  FSEL R90, R26, -INF , !P1 ;  /* 0xff8000001a5a7808 */ /* 0x000fe20004800000 */
[--C-:B------:R-:W-:Y:S01]  /*3ba0*/  FFMA.FTZ R6, R28, UR40, -R92.reuse ;  /* 0x000000281c067c23 */ /* 0x100fe2000801085c */
[----:B------:R-:W-:Y:S01]  /*3bb0*/  ISETP.NE.AND P1, PT, R107, RZ, PT ;  /* 0x000000ff6b00720c */ /* 0x000fe20003f25270 */
[----:B------:R-:W-:Y:S01]  /*3bc0*/  MUFU.EX2 R2, R2 ;  /* 0x0000000200027308 */ /* 0x000fe20000000800 */
[----:B------:R-:W-:Y:S01]  /*3bd0*/  FMNMX.FTZ R7, R90, R27, !PT ;  /* 0x0000001b5a077209 */ /* 0x000fe20007810000 */
[--C-:B------:R-:W-:Y:S01]  /*3be0*/  FFMA.FTZ R11, R29, UR40, -R92.reuse ;  /* 0x000000281d0b7c23 */ /* 0x100fe2000801085c */
[----:B------:R-:W-:Y:S01]  /*3bf0*/  ISETP.GT.AND P1, PT, R15, 0x68, !P1 ;  /* 0x000000680f00780c */ /* 0x000fe20004f24270 */
[--C-:B------:R-:W-:Y:S01]  /*3c00*/  FFMA.FTZ R41, R41, UR40, -R92.reuse ;  /* 0x0000002829297c23 */ /* 0x100fe2000801085c */
[----:B------:R-:W-:Y:S01]  /*3c10*/  FMNMX.FTZ R8, R30, R7, !PT ;  /* 0x000000071e087209 */ /* 0x000fe20007810000 */
[--C-:B------:R-:W-:Y:S01]  /*3c20*/  FFMA.FTZ R37, R37, UR40, -R92.reuse ;  /* 0x0000002825257c23 */ /* 0x100fe2000801085c */
[----:B------:R-:W-:Y:S01]  /*3c30*/  ISETP.LT.OR P1, PT, R9, 0x69, P1 ;  /* 0x000000690900780c */ /* 0x000fe20000f21670 */
[----:B------:R0:W-:Y:S01]  /*3c40*/  MUFU.EX2 R7, R32 ;  /* 0x0000002000077308 */ /* 0x0001e20000000800 */
[----:B------:R-:W-:Y:S01]  /*3c50*/  FMNMX.FTZ R13, R31, R8, !PT ;  /* 0x000000081f0d7209 */ /* 0x000fe20007810000 */
[--C-:B------:R-:W-:Y:S01]  /*3c60*/  FFMA.FTZ R8, R33, UR40, -R92.reuse ;  /* 0x0000002821087c23 */ /* 0x100fe2000801085c */
[----:B------:R-:W-:Y:S01]  /*3c70*/  FSEL R78, R78, -INF , !P1 ;  /* 0xff8000004e4e7808 */ /* 0x000fe20004800000 */
[--C-:B------:R-:W-:Y:S01]  /*3c80*/  FFMA.FTZ R29, R69, UR40, -R92.reuse ;  /* 0x00000028451d7c23 */ /* 0x100fe2000801085c */
[----:B------:R-:W-:Y:S01]  /*3c90*/  FMNMX.FTZ R10, R34, R13, !PT ;  /* 0x0000000d220a7209 */ /* 0x000fe20007810000 */
[--C-:B------:R-:W-:Y:S01]  /*3ca0*/  FFMA.FTZ R44, R44, UR40, -R92.reuse ;  /* 0x000000282c2c7c23 */ /* 0x100fe2000801085c */
[----:B------:R-:W-:Y:S01]  /*3cb0*/  ISETP.LT.OR P6, PT, R9, 0x7a, P6 ;  /* 0x0000007a0900780c */ /* 0x000fe200037c1670 */
[----:B------:R-:W1:Y:S01]  /*3cc0*/  MUFU.EX2 R3, R3 ;  /* 0x0000000300037308 */ /* 0x000e620000000800 */
[----:B------:R-:W-:Y:S01]  /*3cd0*/  FMNMX.FTZ R13, R35, R10, !PT ;  /* 0x0000000a230d7209 */ /* 0x000fe20007810000 */
[----:B0-----:R-:W-:Y:S01]  /*3ce0*/  IMAD.U32 R32, RZ, RZ, UR40 ;  /* 0x00000028ff207e24 */ /* 0x001fe2000f8e00ff */
[----:B------:R-:W-:Y:S01]  /*3cf0*/  FSEL R87, R87, -INF , !P6 ;  /* 0xff80000057577808 */ /* 0x000fe20007000000 */
[--C-:B------:R-:W-:Y:S01]  /*3d00*/  FFMA.FTZ R10, R36, UR40, -R92.reuse ;  /* 0x00000028240a7c23 */ /* 0x100fe2000801085c */
[----:B------:R-:W-:Y:S01]  /*3d10*/  FMNMX.FTZ R12, R38, R13, !PT ;  /* 0x0000000d260c7209 */ /* 0x000fe20007810000 */
[--C-:B------:R-:W-:Y:S01]  /*3d20*/  FFMA.FTZ R45, R45, UR40, -R92.reuse ;  /* 0x000000282d2d7c23 */ /* 0x100fe2000801085c */
[----:B------:R-:W-:-:S01]  /*3d30*/  FFMA.FTZ R49, R49, UR40, -R92 ;  /* 0x0000002831317c23 */ /* 0x000fc2000801085c */
[----:B------:R-:W0:Y:S01]  /*3d40*/  MUFU.EX2 R6, R6 ;  /* 0x0000000600067308 */ /* 0x000e220000000800 */
[----:B------:R-:W-:Y:S01]  /*3d50*/  FMNMX.FTZ R13, R39, R12, !PT ;  /* 0x0000000c270d7209 */ /* 0x000fe20007810000 */
[--C-:B------:R-:W-:Y:S01]  /*3d60*/  FFMA.FTZ R52, R52, UR40, -R92.reuse ;  /* 0x0000002834347c23 */ /* 0x100fe2000801085c */
[----:B------:R-:W-:-:S01]  /*3d70*/  FFMA.FTZ R53, R53, UR40, -R92 ;  /* 0x0000002835357c23 */ /* 0x000fc2000801085c */
[--C-:B------:R-:W-:Y:S01]  /*3d80*/  FFMA.FTZ R60, R60, UR40, -R92.reuse ;  /* 0x000000283c3c7c23 */ /* 0x100fe2000801085c */
[----:B------:R-:W-:Y:S01]  /*3d90*/  FMNMX.FTZ R12, R42, R13, !PT ;  /* 0x0000000d2a0c7209 */ /* 0x000fe20007810000 */
[--C-:B------:R-:W-:Y:S01]  /*3da0*/  FFMA.FTZ R61, R61, UR40, -R92.reuse ;  /* 0x000000283d3d7c23 */ /* 0x100fe2000801085c */
[----:B------:R-:W-:-:S01]  /*3db0*/  FFMA.FTZ R56, R56, UR40, -R92 ;  /* 0x0000002838387c23 */ /* 0x000fc2000801085c */
[----:B------:R-:W2:Y:S01]  /*3dc0*/  MUFU.EX2 R11, R11 ;  /* 0x0000000b000b7308 */ /* 0x000ea20000000800 */
[----:B------:R-:W-:Y:S01]  /*3dd0*/  FMNMX.FTZ R13, R43, R12, !PT ;  /* 0x0000000c2b0d7209 */ /* 0x000fe20007810000 */
[--C-:B------:R-:W-:Y:S01]  /*3de0*/  FFMA.FTZ R12, R40, UR40, -R92.reuse ;  /* 0x00000028280c7c23 */ /* 0x100fe2000801085c */
[----:B------:R-:W-:-:S01]  /*3df0*/  FFMA.FTZ R57, R57, UR40, -R92 ;  /* 0x0000002839397c23 */ /* 0x000fc2000801085c */
[--C-:B------:R-:W-:Y:S01]  /*3e00*/  FFMA.FTZ R68, R68, UR40, -R92.reuse ;  /* 0x0000002844447c23 */ /* 0x100fe2000801085c */
[----:B------:R-:W-:Y:S01]  /*3e10*/  FMNMX.FTZ R14, R46, R13, !PT ;  /* 0x0000000d2e0e7209 */ /* 0x000fe20007810000 */
[--C-:B------:R-:W-:Y:S01]  /*3e20*/  FFMA.FTZ R64, R64, UR40, -R92.reuse ;  /* 0x0000002840407c23 */ /* 0x100fe2000801085c */
[----:B------:R-:W-:-:S01]  /*3e30*/  FFMA.FTZ R65, R65, UR40, -R92 ;  /* 0x0000002841417c23 */ /* 0x000fc2000801085c */
[----:B------:R-:W3:Y:S01]  /*3e40*/  MUFU.EX2 R8, R8 ;  /* 0x0000000800087308 */ /* 0x000ee20000000800 */
[----:B------:R-:W-:Y:S01]  /*3e50*/  FMNMX.FTZ R13, R47, R14, !PT ;  /* 0x0000000e2f0d7209 */ /* 0x000fe20007810000 */
[--C-:B------:R-:W-:Y:S01]  /*3e60*/  FFMA.FTZ R25, R76, UR40, -R92.reuse ;  /* 0x000000284c197c23 */ /* 0x100fe2000801085c */
[----:B------:R-:W-:-:S01]  /*3e70*/  FFMA.FTZ R24, R77, UR40, -R92 ;  /* 0x000000284d187c23 */ /* 0x000fc2000801085c */
[--C-:B------:R-:W-:Y:S01]  /*3e80*/  FFMA.FTZ R33, R72, UR40, -R92.reuse ;  /* 0x0000002848217c23 */ /* 0x100fe2000801085c */
[----:B------:R-:W-:Y:S01]  /*3e90*/  FMNMX.FTZ R14, R50, R13, !PT ;  /* 0x0000000d320e7209 */ /* 0x000fe20007810000 */
[----:B------:R-:W-:-:S02]  /*3ea0*/  FFMA.FTZ R28, R73, UR40, -R92 ;  /* 0x00000028491c7c23 */ /* 0x000fc4000801085c */
[----:B------:R1:W-:Y:S01]  /*3eb0*/  MUFU.EX2 R13, R41 ;  /* 0x00000029000d7308 */ /* 0x0003e20000000800 */
[----:B------:R-:W-:-:S04]  /*3ec0*/  FMNMX.FTZ R21, R51, R14, !PT ;  /* 0x0000000e33157209 */ /* 0x000fc80007810000 */
[----:B------:R-:W-:-:S03]  /*3ed0*/  FMNMX.FTZ R14, R54, R21, !PT ;  /* 0x00000015360e7209 */ /* 0x000fc60007810000 */
[----:B------:R-:W4:Y:S01]  /*3ee0*/  MUFU.EX2 R10, R10 ;  /* 0x0000000a000a7308 */ /* 0x000f220000000800 */
[----:B------:R-:W-:Y:S01]  /*3ef0*/  FMNMX.FTZ R21, R55, R14, !PT ;  /* 0x0000000e37157209 */ /* 0x000fe20007810000 */
[----:B-1----:R-:W-:-:S03]  /*3f00*/  FADD.FTZ R41, R2, R3 ;  /* 0x0000000302297221 */ /* 0x002fc60000010000 */
[----:B------:R-:W-:Y:S01]  /*3f10*/  FMNMX.FTZ R14, R58, R21, !PT ;  /* 0x000000153a0e7209 */ /* 0x000fe20007810000 */
[----:B0-----:R-:W-:-:S02]  /*3f20*/  FADD.FTZ R36, R6, R41 ;  /* 0x0000002906247221 */ /* 0x001fc40000010000 */
[----:B------:R-:W0:Y:S01]  /*3f30*/  MUFU.EX2 R37, R37 ;  /* 0x0000002500257308 */ /* 0x000e220000000800 */
[----:B------:R-:W-:Y:S01]  /*3f40*/  FMNMX.FTZ R21, R59, R14, !PT ;  /* 0x0000000e3b157209 */ /* 0x000fe20007810000 */
[----:B--2---:R-:W-:Y:S01]  /*3f50*/  FADD.FTZ R36, R11, R36 ;  /* 0x000000240b247221 */ /* 0x004fe20000010000 */
[----:B------:R-:W-:-:S02]  /*3f60*/  FFMA.FTZ R14, R48, UR40, -R92 ;  /* 0x00000028300e7c23 */ /* 0x000fc4000801085c */
[----:B------:R-:W-:Y:S01]  /*3f70*/  FMNMX.FTZ R20, R62, R21, !PT ;  /* 0x000000153e147209 */ /* 0x000fe20007810000 */
[----:B------:R-:W-:-:S02]  /*3f80*/  FADD.FTZ R41, R7, R36 ;  /* 0x0000002407297221 */ /* 0x000fc40000010000 */
[----:B------:R-:W-:Y:S01]  /*3f90*/  MUFU.EX2 R12, R12 ;  /* 0x0000000c000c7308 */ /* 0x000fe20000000800 */
[----:B------:R-:W-:Y:S01]  /*3fa0*/  FMNMX.FTZ R21, R63, R20, !PT ;  /* 0x000000143f157209 */ /* 0x000fe20007810000 */
[----:B---3--:R-:W-:-:S03]  /*3fb0*/  FADD.FTZ R69, R8, R41 ;  /* 0x0000002908457221 */ /* 0x008fc60000010000 */
[----:B------:R-:W-:Y:S01]  /*3fc0*/  FMNMX.FTZ R20, R66, R21, !PT ;  /* 0x0000001542147209 */ /* 0x000fe20007810000 */
[----:B----4-:R-:W-:-:S02]  /*3fd0*/  FADD.FTZ R40, R10, R69 ;  /* 0x000000450a287221 */ /* 0x010fc40000010000 */
[----:B------:R-:W-:Y:S01]  /*3fe0*/  MUFU.EX2 R44, R44 ;  /* 0x0000002c002c7308 */ /* 0x000fe20000000800 */
[----:B------:R-:W-:Y:S02]  /*3ff0*/  FMNMX.FTZ R21, R67, R20, !PT ;  /* 0x0000001443157209 */ /* 0x000fe40007810000 */
[----:B0-----:R-:W-:Y:S02]  /*4000*/  F2FP.SATFINITE.E4M3.F32.PACK_AB_MERGE_C R10, R37, R10, RZ ;  /* 0x0000000a250a723e */ /* 0x001fe400048070ff */
[----:B------:R-:W-:Y:S02]  /*4010*/  FMNMX.FTZ R20, R70, R21, !PT ;  /* 0x0000001546147209 */ /* 0x000fe40007810000 */
[----:B------:R-:W-:Y:S01]  /*4020*/  F2FP.SATFINITE.E4M3.F32.PACK_AB_MERGE_C R198, R8, R7, R10 ;  /* 0x0000000708c6723e */ /* 0x000fe2000480700a */
[----:B------:R-:W-:Y:S01]  /*4030*/  MUFU.EX2 R45, R45 ;  /* 0x0000002d002d7308 */ /* 0x000fe20000000800 */
[----:B------:R-:W-:Y:S01]  /*4040*/  FMNMX.FTZ R21, R71, R20, !PT ;  /* 0x0000001447157209 */ /* 0x000fe20007810000 */
[----:B------:R-:W-:-:S03]  /*4050*/  VIADD R8, R88, 0xfffffffe ;  /* 0xfffffffe58087836 */ /* 0x000fc60000000000 */
[----:B------:R-:W-:-:S03]  /*4060*/  FMNMX.FTZ R20, R74, R21, !PT ;  /* 0x000000154a147209 */ /* 0x000fc60007810000 */
[----:B------:R-:W-:Y:S01]  /*4070*/  MUFU.EX2 R14, R14 ;  /* 0x0000000e000e7308 */ /* 0x000fe20000000800 */
[----:B------:R-:W-:-:S04]  /*4080*/  FMNMX.FTZ R15, R75, R20, !PT ;  /* 0x000000144b0f7209 */ /* 0x000fc80007810000 */
[----:B------:R-:W-:-:S03]  /*4090*/  FMNMX.FTZ R20, R78, R15, !PT ;  /* 0x0000000f4e147209 */ /* 0x000fc60007810000 */
[----:B------:R-:W-:Y:S01]  /*40a0*/  MUFU.EX2 R49, R49 ;  /* 0x0000003100317308 */ /* 0x000fe20000000800 */
[----:B------:R-:W-:-:S04]  /*40b0*/  FMNMX.FTZ R15, R79, R20, !PT ;  /* 0x000000144f0f7209 */ /* 0x000fc80007810000 */
[----:B------:R-:W-:Y:S01]  /*40c0*/  FMNMX.FTZ R20, R82, R15, !PT ;  /* 0x0000000f52147209 */ /* 0x000fe20007810000 */
[----:B------:R-:W-:-:S02]  /*40d0*/  FFMA.FTZ R15, R81, UR40, -R92 ;  /* 0x00000028510f7c23 */ /* 0x000fc4000801085c */
[----:B------:R-:W-:Y:S01]  /*40e0*/  MUFU.EX2 R52, R52 ;  /* 0x0000003400347308 */ /* 0x000fe20000000800 */
[----:B------:R-:W-:-:S04]  /*40f0*/  FMNMX.FTZ R9, R83, R20, !PT ;  /* 0x0000001453097209 */ /* 0x000fc80007810000 */
[----:B------:R-:W-:-:S03]  /*4100*/  FMNMX.FTZ R20, R86, R9, !PT ;  /* 0x0000000956147209 */ /* 0x000fc60007810000 */
[----:B------:R-:W-:Y:S01]  /*4110*/  MUFU.EX2 R53, R53 ;  /* 0x0000003500357308 */ /* 0x000fe20000000800 */
[----:B------:R-:W-:-:S05]  /*4120*/  FMNMX.FTZ R20, R87, R20, !PT ;  /* 0x0000001457147209 */ /* 0x000fca0007810000 */
[----:B------:R-:W0:Y:S02]  /*4130*/  SHFL.BFLY PT, R9, R20, 0x2, 0x1f ;  /* 0x0c401f0014097f89 */ /* 0x000e2400000e0000 */
[----:B------:R-:W-:Y:S08]  /*4140*/  MUFU.EX2 R60, R60 ;  /* 0x0000003c003c7308 */ /* 0x000ff00000000800 */
[----:B------:R-:W-:Y:S08]  /*4150*/  MUFU.EX2 R61, R61 ;  /* 0x0000003d003d7308 */ /* 0x000ff00000000800 */
[----:B------:R-:W-:Y:S01]  /*4160*/  MUFU.EX2 R56, R56 ;  /* 0x0000003800387308 */ /* 0x000fe20000000800 */
[----:B0-----:R-:W-:Y:S01]  /*4170*/  FMNMX.FTZ R21, R20, R9, !PT ;  /* 0x0000000914157209 */ /* 0x001fe20007810000 */
[----:B------:R-:W-:-:S06]  /*4180*/  FFMA.FTZ R20, R80, UR40, -R92 ;  /* 0x0000002850147c23 */ /* 0x000fcc000801085c */
[----:B------:R-:W-:Y:S01]  /*4190*/  MUFU.EX2 R57, R57 ;  /* 0x0000003900397308 */ /* 0x000fe20000000800 */
[----:B------:R-:W0:Y:S07]  /*41a0*/  SHFL.BFLY PT, R26, R21, 0x1, 0x1f ;  /* 0x0c201f00151a7f89 */ /* 0x000e2e00000e0000 */
[----:B------:R-:W-:Y:S08]  /*41b0*/  MUFU.EX2 R68, R68 ;  /* 0x0000004400447308 */ /* 0x000ff00000000800 */
[----:B------:R-:W-:Y:S08]  /*41c0*/  MUFU.EX2 R29, R29 ;  /* 0x0000001d001d7308 */ /* 0x000ff00000000800 */
[----:B------:R-:W-:Y:S01]  /*41d0*/  MUFU.EX2 R64, R64 ;  /* 0x0000004000407308 */ /* 0x000fe20000000800 */
[----:B0-----:R-:W-:Y:S01]  /*41e0*/  FMNMX.FTZ R9, R21, R26, !PT ;  /* 0x0000001a15097209 */ /* 0x001fe20007810000 */
[--C-:B------:R-:W-:Y:S01]  /*41f0*/  FFMA.FTZ R21, R84, UR40, -R92.reuse ;  /* 0x0000002854157c23 */ /* 0x100fe2000801085c */
[----:B------:R-:W-:-:S02]  /*4200*/  FFMA.FTZ R26, R85, UR40, -R92 ;  /* 0x00000028551a7c23 */ /* 0x000fc4000801085c */
        /* <DEDUP_REMOVED lines=39> */
[--C-:B------:R-:W-:Y:S01]  /*4480*/  FFMA.FTZ R82, R82, UR40, -R32.reuse ;  /* 0x0000002852527c23 */ /* 0x100fe20008010820 */
[----:B------:R-:W-:-:S01]  /*4490*/  FFMA.FTZ R83, R83, UR40, -R32 ;  /* 0x0000002853537c23 */ /* 0x000fc20008010820 */
[--C-:B------:R-:W-:Y:S01]  /*44a0*/  FFMA.FTZ R86, R86, UR40, -R32.reuse ;  /* 0x0000002856567c23 */ /* 0x100fe20008010820 */
[----:B------:R-:W-:-:S03]  /*44b0*/  FFMA.FTZ R32, R87, UR40, -R32 ;  /* 0x0000002857207c23 */ /* 0x000fc60008010820 */
[----:B------:R-:W0:Y:S01]  /*44c0*/  MUFU.EX2 R34, R34 ;  /* 0x0000002200227308 */ /* 0x000e220000000800 */
[----:B-1----:R-:W-:-:S01]  /*44d0*/  FADD.FTZ R36, R30, R41 ;  /* 0x000000291e247221 */ /* 0x002fc20000010000 */
[----:B------:R-:W-:Y:S01]  /*44e0*/  FADD.FTZ R41, R37, R40 ;  /* 0x0000002825297221 */ /* 0x000fe20000010000 */
[----:B------:R-:W-:-:S04]  /*44f0*/  F2FP.SATFINITE.E4M3.F32.PACK_AB_MERGE_C R40, R11, R6, RZ ;  /* 0x000000060b28723e */ /* 0x000fc800048070ff */
[----:B------:R-:W-:Y:S01]  /*4500*/  F2FP.SATFINITE.E4M3.F32.PACK_AB_MERGE_C R196, R3, R2, R40 ;  /* 0x0000000203c4723e */ /* 0x000fe20004807028 */
[----:B------:R-:W1:Y:S01]  /*4510*/  MUFU.EX2 R35, R35 ;  /* 0x0000002300237308 */ /* 0x000e620000000800 */
[----:B--2---:R-:W-:-:S01]  /*4520*/  FADD.FTZ R11, R31, R36 ;  /* 0x000000241f0b7221 */ /* 0x004fc20000010000 */
[----:B------:R-:W-:Y:S01]  /*4530*/  FADD.FTZ R36, R12, R41 ;  /* 0x000000290c247221 */ /* 0x000fe20000010000 */
[----:B------:R-:W-:-:S04]  /*4540*/  F2FP.SATFINITE.E4M3.F32.PACK_AB_MERGE_C R30, R31, R30, RZ ;  /* 0x0000001e1f1e723e */ /* 0x000fc800048070ff */
[----:B------:R-:W-:Y:S01]  /*4550*/  F2FP.SATFINITE.E4M3.F32.PACK_AB_MERGE_C R197, R27, R90, R30 ;  /* 0x0000005a1bc5723e */ /* 0x000fe2000480701e */
[----:B------:R-:W2:Y:S01]  /*4560*/  MUFU.EX2 R38, R38 ;  /* 0x0000002600267308 */ /* 0x000ea20000000800 */
[----:B0-----:R-:W-:-:S01]  /*4570*/  FADD.FTZ R6, R34, R11 ;  /* 0x0000000b22067221 */ /* 0x001fc20000010000 */
[----:B------:R-:W-:-:S06]  /*4580*/  FADD.FTZ R11, R13, R36 ;  /* 0x000000240d0b7221 */ /* 0x000fcc0000010000 */
[----:B------:R-:W0:Y:S01]  /*4590*/  MUFU.EX2 R39, R39 ;  /* 0x0000002700277308 */ /* 0x000e220000000800 */
[----:B-1----:R-:W-:-:S01]  /*45a0*/  FADD.FTZ R3, R35, R6 ;  /* 0x0000000623037221 */ /* 0x002fc20000010000 */
[----:B------:R-:W-:Y:S01]  /*45b0*/  FADD.FTZ R6, R44, R11 ;  /* 0x0000000b2c067221 */ /* 0x000fe20000010000 */
[----:B------:R-:W-:-:S03]  /*45c0*/  F2FP.SATFINITE.E4M3.F32.PACK_AB_MERGE_C R44, R45, R44, RZ ;  /* 0x0000002c2d2c723e */ /* 0x000fc600048070ff */
[----:B------:R-:W-:Y:S01]  /*45d0*/  FADD.FTZ R45, R45, R6 ;  /* 0x000000062d2d7221 */ /* 0x000fe20000010000 */
[----:B------:R-:W-:Y:S01]  /*45e0*/  F2FP.SATFINITE.E4M3.F32.PACK_AB_MERGE_C R192, R13, R12, R44 ;  /* 0x0000000c0dc0723e */ /* 0x000fe2000480702c */
[----:B------:R-:W1:Y:S01]  /*45f0*/  MUFU.EX2 R42, R42 ;  /* 0x0000002a002a7308 */ /* 0x000e620000000800 */
[----:B--2---:R-:W-:-:S01]  /*4600*/  FADD.FTZ R2, R38, R3 ;  /* 0x0000000326027221 */ /* 0x004fc20000010000 */
[----:B------:R-:W-:-:S04]  /*4610*/  FADD.FTZ R6, R14, R45 ;  /* 0x0000002d0e067221 */ /* 0x000fc80000010000 */
[----:B------:R-:W-:Y:S01]  /*4620*/  FADD.FTZ R7, R49, R6 ;  /* 0x0000000631077221 */ /* 0x000fe20000010000 */
[----:B------:R-:W-:Y:S01]  /*4630*/  F2FP.SATFINITE.E4M3.F32.PACK_AB_MERGE_C R6, R53, R52, RZ ;  /* 0x000000343506723e */ /* 0x000fe200048070ff */
[----:B------:R-:W2:Y:S01]  /*4640*/  MUFU.EX2 R43, R43 ;  /* 0x0000002b002b7308 */ /* 0x000ea20000000800 */
[----:B0-----:R-:W-:-:S01]  /*4650*/  FADD.FTZ R3, R39, R2 ;  /* 0x0000000227037221 */ /* 0x001fc20000010000 */
[----:B------:R-:W-:Y:S01]  /*4660*/  FADD.FTZ R52, R52, R7 ;  /* 0x0000000734347221 */ /* 0x000fe20000010000 */
[----:B------:R-:W-:Y:S02]  /*4670*/  F2FP.SATFINITE.E4M3.F32.PACK_AB_MERGE_C R194, R49, R14, R6 ;  /* 0x0000000e31c2723e */ /* 0x000fe40004807006 */
[----:B------:R-:W-:Y:S01]  /*4680*/  F2FP.SATFINITE.E4M3.F32.PACK_AB_MERGE_C R7, R61, R60, RZ ;  /* 0x0000003c3d07723e */ /* 0x000fe200048070ff */
[----:B------:R-:W-:-:S01]  /*4690*/  FADD.FTZ R53, R53, R52 ;  /* 0x0000003435357221 */ /* 0x000fc20000010000 */
[----:B------:R-:W-:Y:S01]  /*46a0*/  F2FP.SATFINITE.E4M3.F32.PACK_AB_MERGE_C R38, R39, R38, RZ ;  /* 0x000000262726723e */ /* 0x000fe200048070ff */
[----:B------:R-:W0:Y:S01]  /*46b0*/  MUFU.EX2 R46, R46 ;  /* 0x0000002e002e7308 */ /* 0x000e220000000800 */
[----:B-1----:R-:W-:-:S01]  /*46c0*/  FADD.FTZ R2, R42, R3 ;  /* 0x000000032a027221 */ /* 0x002fc20000010000 */
[----:B------:R-:W-:Y:S01]  /*46d0*/  FADD.FTZ R6, R56, R53 ;  /* 0x0000003538067221 */ /* 0x000fe20000010000 */
[----:B------:R-:W-:-:S02]  /*46e0*/  F2FP.SATFINITE.E4M3.F32.PACK_AB_MERGE_C R188, R57, R56, R7 ;  /* 0x0000003839bc723e */ /* 0x000fc40004807007 */
[----:B------:R-:W-:Y:S01]  /*46f0*/  F2FP.SATFINITE.E4M3.F32.PACK_AB_MERGE_C R199, R35, R34, R38 ;  /* 0x0000002223c7723e */ /* 0x000fe20004807026 */
[----:B------:R-:W-:-:S01]  /*4700*/  FADD.FTZ R57, R57, R6 ;  /* 0x0000000639397221 */ /* 0x000fc20000010000 */
[----:B------:R-:W-:Y:S01]  /*4710*/  F2FP.SATFINITE.E4M3.F32.PACK_AB_MERGE_C R6, R29, R68, RZ ;  /* 0x000000441d06723e */ /* 0x000fe200048070ff */
[----:B------:R-:W1:Y:S01]  /*4720*/  MUFU.EX2 R47, R47 ;  /* 0x0000002f002f7308 */ /* 0x000e620000000800 */
[----:B--2---:R-:W-:-:S01]  /*4730*/  FADD.FTZ R3, R43, R2 ;  /* 0x000000022b037221 */ /* 0x004fc20000010000 */
[----:B------:R-:W-:Y:S01]  /*4740*/  FADD.FTZ R60, R60, R57 ;  /* 0x000000393c3c7221 */ /* 0x000fe20000010000 */
[----:B------:R-:W-:-:S03]  /*4750*/  F2FP.SATFINITE.E4M3.F32.PACK_AB_MERGE_C R190, R65, R64, R6 ;  /* 0x0000004041be723e */ /* 0x000fc60004807006 */
[----:B------:R-:W-:Y:S02]  /*4760*/  FADD.FTZ R61, R61, R60 ;  /* 0x0000003c3d3d7221 */ /* 0x000fe40000010000 */
[----:B------:R-:W2:Y:S01]  /*4770*/  MUFU.EX2 R50, R50 ;  /* 0x0000003200327308 */ /* 0x000ea20000000800 */
[----:B0-----:R-:W-:-:S01]  /*4780*/  FADD.FTZ R2, R46, R3 ;  /* 0x000000032e027221 */ /* 0x001fc20000010000 */
[----:B------:R-:W-:-:S04]  /*4790*/  FADD.FTZ R64, R64, R61 ;  /* 0x0000003d40407221 */ /* 0x000fc80000010000 */
[----:B------:R-:W-:Y:S02]  /*47a0*/  FADD.FTZ R65, R65, R64 ;  /* 0x0000004041417221 */ /* 0x000fe40000010000 */
[----:B------:R-:W0:Y:S01]  /*47b0*/  MUFU.EX2 R51, R51 ;  /* 0x0000003300337308 */ /* 0x000e220000000800 */
[----:B-1----:R-:W-:-:S01]  /*47c0*/  FADD.FTZ R3, R47, R2 ;  /* 0x000000022f037221 */ /* 0x002fc20000010000 */
[----:B------:R-:W-:Y:S01]  /*47d0*/  FADD.FTZ R68, R68, R65 ;  /* 0x0000004144447221 */ /* 0x000fe20000010000 */
[----:B------:R-:W-:-:S03]  /*47e0*/  F2FP.SATFINITE.E4M3.F32.PACK_AB_MERGE_C R46, R47, R46, RZ ;  /* 0x0000002e2f2e723e */ /* 0x000fc600048070ff */
[----:B------:R-:W-:Y:S01]  /*47f0*/  FADD.FTZ R68, R29, R68 ;  /* 0x000000441d447221 */ /* 0x000fe20000010000 */
[----:B------:R-:W-:Y:S01]  /*4800*/  F2FP.SATFINITE.E4M3.F32.PACK_AB_MERGE_C R193, R43, R42, R46 ;  /* 0x0000002a2bc1723e */ /* 0x000fe2000480702e */
[----:B------:R-:W1:Y:S01]  /*4810*/  MUFU.EX2 R54, R54 ;  /* 0x0000003600367308 */ /* 0x000e620000000800 */
[----:B--2---:R-:W-:-:S07]  /*4820*/  FADD.FTZ R2, R50, R3 ;  /* 0x0000000332027221 */ /* 0x004fce0000010000 */
[----:B------:R-:W2:Y:S01]  /*4830*/  MUFU.EX2 R55, R55 ;  /* 0x0000003700377308 */ /* 0x000ea20000000800 */
[----:B0-----:R-:W-:-:S07]  /*4840*/  FADD.FTZ R3, R51, R2 ;  /* 0x0000000233037221 */ /* 0x001fce0000010000 */
[----:B------:R-:W0:Y:S01]  /*4850*/  MUFU.EX2 R58, R58 ;  /* 0x0000003a003a7308 */ /* 0x000e220000000800 */
[----:B-1----:R-:W-:-:S07]  /*4860*/  FADD.FTZ R2, R54, R3 ;  /* 0x0000000336027221 */ /* 0x002fce0000010000 */
[----:B------:R-:W1:Y:S01]  /*4870*/  MUFU.EX2 R59, R59 ;  /* 0x0000003b003b7308 */ /* 0x000e620000000800 */
[----:B--2---:R-:W-:-:S01]  /*4880*/  FADD.FTZ R3, R55, R2 ;  /* 0x0000000237037221 */ /* 0x004fc20000010000 */
[----:B------:R-:W-:-:S04]  /*4890*/  F2FP.SATFINITE.E4M3.F32.PACK_AB_MERGE_C R54, R55, R54, RZ ;  /* 0x000000363736723e */ /* 0x000fc800048070ff */
[----:B------:R-:W-:Y:S02]  /*48a0*/  F2FP.SATFINITE.E4M3.F32.PACK_AB_MERGE_C R195, R51, R50, R54 ;  /* 0x0000003233c3723e */ /* 0x000fe40004807036 */
        /* <DEDUP_REMOVED lines=8> */
[----:B------:R-:W-:-:S04]  /*4930*/  F2FP.SATFINITE.E4M3.F32.PACK_AB_MERGE_C R62, R63, R62, RZ ;  /* 0x0000003e3f3e723e */ /* 0x000fc800048070ff */
[----:B------:R-:W-:Y:S02]  /*4940*/  F2FP.SATFINITE.E4M3.F32.PACK_AB_MERGE_C R189, R59, R58, R62 ;  /* 0x0000003a3bbd723e */ /* 0x000fe4000480703e */
[----:B------:R-:W0:Y:S01]  /*4950*/  MUFU.EX2 R70, R70 ;  /* 0x0000004600467308 */ /* 0x000e220000000800 */
[----:B-1----:R-:W-:-:S07]  /*4960*/  FADD.FTZ R2, R66, R3 ;  /* 0x0000000342027221 */ /* 0x002fce0000010000 */
[----:B------:R-:W1:Y:S01]  /*4970*/  MUFU.EX2 R24, R24 ;  /* 0x0000001800187308 */ /* 0x000e620000000800 */
[----:B--2---:R-:W-:-:S07]  /*4980*/  FADD.FTZ R3, R67, R2 ;  /* 0x0000000243037221 */ /* 0x004fce0000010000 */
[----:B------:R-:W2:Y:S01]  /*4990*/  MUFU.EX2 R71, R71 ;  /* 0x0000004700477308 */ /* 0x000ea20000000800 */
[----:B0-----:R-:W-:-:S07]  /*49a0*/  FADD.FTZ R2, R70, R3 ;  /* 0x0000000346027221 */ /* 0x001fce0000010000 */
[----:B------:R-:W-:Y:S01]  /*49b0*/  MUFU.EX2 R33, R33 ;  /* 0x0000002100217308 */ /* 0x000fe20000000800 */
[----:B-1----:R-:W-:-:S07]  /*49c0*/  F2FP.SATFINITE.E4M3.F32.PACK_AB_MERGE_C R6, R24, R25, RZ ;  /* 0x000000191806723e */ /* 0x002fce00048070ff */
[----:B------:R-:W0:Y:S01]  /*49d0*/  MUFU.EX2 R28, R28 ;  /* 0x0000001c001c7308 */ /* 0x000e220000000800 */
[C---:B--2---:R-:W-:Y:S01]  /*49e0*/  F2FP.SATFINITE.E4M3.F32.PACK_AB_MERGE_C R70, R71.reuse, R70, RZ ;  /* 0x000000464746723e */ /* 0x044fe200048070ff */
[----:B------:R-:W-:-:S03]  /*49f0*/  FADD.FTZ R71, R71, R2 ;  /* 0x0000000247477221 */ /* 0x000fc60000010000 */
[----:B------:R-:W-:-:S03]  /*4a00*/  F2FP.SATFINITE.E4M3.F32.PACK_AB_MERGE_C R191, R67, R66, R70 ;  /* 0x0000004243bf723e */ /* 0x000fc60004807046 */
[----:B------:R-:W1:Y:S08]  /*4a10*/  MUFU.EX2 R74, R74 ;  /* 0x0000004a004a7308 */ /* 0x000e700000000800 */
[----:B------:R-:W2:Y:S01]  /*4a20*/  MUFU.EX2 R75, R75 ;  /* 0x0000004b004b7308 */ /* 0x000ea20000000800 */
[----:B0-----:R-:W-:Y:S01]  /*4a30*/  F2FP.SATFINITE.E4M3.F32.PACK_AB_MERGE_C R184, R28, R33, R6 ;  /* 0x000000211cb8723e */ /* 0x001fe20004807006 */
[----:B------:R-:W-:-:S04]  /*4a40*/  FADD.FTZ R33, R33, R68 ;  /* 0x0000004421217221 */ /* 0x000fc80000010000 */
[----:B------:R-:W-:Y:S02]  /*4a50*/  FADD.FTZ R28, R28, R33 ;  /* 0x000000211c1c7221 */ /* 0x000fe40000010000 */
[----:B------:R-:W0:Y:S01]  /*4a60*/  MUFU.EX2 R78, R78 ;  /* 0x0000004e004e7308 */ /* 0x000e220000000800 */
[----:B-1----:R-:W-:-:S01]  /*4a70*/  FADD.FTZ R2, R74, R71 ;  /* 0x000000474a027221 */ /* 0x002fc20000010000 */
[----:B------:R-:W-:-:S04]  /*4a80*/  FADD.FTZ R25, R25, R28 ;  /* 0x0000001c19197221 */ /* 0x000fc80000010000 */
[----:B------:R-:W-:Y:S02]  /*4a90*/  FADD.FTZ R25, R24, R25 ;  /* 0x0000001918197221 */ /* 0x000fe40000010000 */
[----:B------:R-:W-:Y:S01]  /*4aa0*/  MUFU.EX2 R21, R21 ;  /* 0x0000001500157308 */ /* 0x000fe20000000800 */
[----:B--2---:R-:W-:-:S07]  /*4ab0*/  FADD.FTZ R3, R75, R2 ;  /* 0x000000024b037221 */ /* 0x004fce0000010000 */
[----:B------:R-:W1:Y:S01]  /*4ac0*/  MUFU.EX2 R26, R26 ;  /* 0x0000001a001a7308 */ /* 0x000e620000000800 */
[----:B0-----:R-:W-:-:S07]  /*4ad0*/  FADD.FTZ R2, R78, R3 ;  /* 0x000000034e027221 */ /* 0x001fce0000010000 */
[----:B------:R-:W0:Y:S08]  /*4ae0*/  MUFU.EX2 R79, R79 ;  /* 0x0000004f004f7308 */ /* 0x000e300000000800 */
[----:B------:R-:W-:Y:S01]  /*4af0*/  MUFU.EX2 R20, R20 ;  /* 0x0000001400147308 */ /* 0x000fe20000000800 */
[----:B-1----:R-:W-:-:S07]  /*4b00*/  F2FP.SATFINITE.E4M3.F32.PACK_AB_MERGE_C R6, R26, R21, RZ ;  /* 0x000000151a06723e */ /* 0x002fce00048070ff */
[----:B------:R-:W1:Y:S01]  /*4b10*/  MUFU.EX2 R15, R15 ;  /* 0x0000000f000f7308 */ /* 0x000e620000000800 */
[C---:B0-----:R-:W-:Y:S01]  /*4b20*/  F2FP.SATFINITE.E4M3.F32.PACK_AB_MERGE_C R78, R79.reuse, R78, RZ ;  /* 0x0000004e4f4e723e */ /* 0x041fe200048070ff */
[----:B------:R-:W-:-:S03]  /*4b30*/  FADD.FTZ R79, R79, R2 ;  /* 0x000000024f4f7221 */ /* 0x000fc60000010000 */
[----:B------:R-:W-:-:S03]  /*4b40*/  F2FP.SATFINITE.E4M3.F32.PACK_AB_MERGE_C R185, R75, R74, R78 ;  /* 0x0000004a4bb9723e */ /* 0x000fc6000480704e */
[----:B------:R-:W0:Y:S08]  /*4b50*/  MUFU.EX2 R82, R82 ;  /* 0x0000005200527308 */ /* 0x000e300000000800 */
[----:B------:R-:W2:Y:S01]  /*4b60*/  MUFU.EX2 R83, R83 ;  /* 0x0000005300537308 */ /* 0x000ea20000000800 */
[----:B-1----:R-:W-:Y:S01]  /*4b70*/  F2FP.SATFINITE.E4M3.F32.PACK_AB_MERGE_C R186, R15, R20, R6 ;  /* 0x000000140fba723e */ /* 0x002fe20004807006 */
[----:B------:R-:W-:-:S04]  /*4b80*/  FADD.FTZ R20, R20, R25 ;  /* 0x0000001914147221 */ /* 0x000fc80000010000 */
[----:B------:R-:W-:Y:S02]  /*4b90*/  FADD.FTZ R20, R15, R20 ;  /* 0x000000140f147221 */ /* 0x000fe40000010000 */
[----:B------:R-:W1:Y:S01]  /*4ba0*/  MUFU.EX2 R86, R86 ;  /* 0x0000005600567308 */ /* 0x000e620000000800 */
[----:B0-----:R-:W-:-:S01]  /*4bb0*/  FADD.FTZ R2, R82, R79 ;  /* 0x0000004f52027221 */ /* 0x001fc20000010000 */
[----:B------:R-:W-:-:S06]  /*4bc0*/  FADD.FTZ R21, R21, R20 ;  /* 0x0000001415157221 */ /* 0x000fcc0000010000 */
[----:B------:R-:W0:Y:S01]  /*4bd0*/  MUFU.EX2 R7, R32 ;  /* 0x0000002000077308 */ /* 0x000e220000000800 */
[----:B--2---:R-:W-:-:S04]  /*4be0*/  FADD.FTZ R3, R83, R2 ;  /* 0x0000000253037221 */ /* 0x004fc80000010000 */
[----:B-1----:R-:W-:Y:S01]  /*4bf0*/  FADD.FTZ R2, R86, R3 ;  /* 0x0000000356027221 */ /* 0x002fe20000010000 */
[----:B------:R-:W-:-:S01]  /*4c00*/  FADD.FTZ R3, R26, R21 ;  /* 0x000000151a037221 */ /* 0x000fc20000010000 */
[C---:B0-----:R-:W-:Y:S02]  /*4c10*/  F2FP.SATFINITE.E4M3.F32.PACK_AB_MERGE_C R6, R7.reuse, R86, RZ ;  /* 0x000000560706723e */ /* 0x041fe400048070ff */
[----:B------:R-:W-:-:S02]  /*4c20*/  FADD.FTZ R2, R7, R2 ;  /* 0x0000000207027221 */ /* 0x000fc40000010000 */
[----:B------:R-:W-:Y:S01]  /*4c30*/  F2FP.SATFINITE.E4M3.F32.PACK_AB_MERGE_C R187, R83, R82, R6 ;  /* 0x0000005253bb723e */ /* 0x000fe20004807006 */
[----:B------:R-:W-:Y:S06]  /*4c40*/  @P1 BRA `(.L_x_1031) ;  /* 0x00000000004c1947 */ /* 0x000fec0003800000 */
[----:B------:R-:W-:Y:S01]  /*4c50*/  ISETP.LT.AND P1, PT, RZ, UR54, PT ;  /* 0x00000036ff007c0c */ /* 0x000fe2000bf21270 */
[----:B------:R-:W-:-:S12]  /*4c60*/  UIADD3 UR15, UR54, -0x1, URZ ;  /* 0xffffffff360f7890 */ /* 0x000fd8000fffe03f */
[----:B------:R-:W-:Y:S05]  /*4c70*/  @P1 BRA `(.L_x_1032) ;  /* 0x0000000000201947 */ /* 0x000fea0003800000 */
[----:B------:R-:W-:Y:S01]  /*4c80*/  ULDC UR18, c[0x0][0x9e4] ;  /* 0x0002790000127ab9 */ /* 0x000fe20000000800 */
[----:B------:R-:W-:Y:S02]  /*4c90*/  UIADD3 UR15, -UR54, URZ, URZ ;  /* 0x0000003f360f7290 */ /* 0x000fe4000fffe13f */
[----:B------:R-:W-:-:S11]  /*4ca0*/  UISETP.NE.AND UP0, UPT, UR18, 0x1, UPT ;  /* 0x000000011200788c */ /* 0x000fd6000bf05270 */
[----:B------:R-:W-:Y:S02]  /*4cb0*/  @UP0 ULDC.64 UR6, c[0x0][0x9e8] ;  /* 0x00027a0000060ab9 */ /* 0x000fe40000000a00 */
[----:B------:R-:W-:-:S04]  /*4cc0*/  UIMAD.WIDE.U32 UR10, UR15, UR6, URZ ;  /* 0x000000060f0a72a5 */ /* 0x000fc8000f8e003f */
[----:B------:R-:W-:-:S04]  /*4cd0*/  @UP0 USHF.R.U32.HI UR15, URZ, UR7, UR11 ;  /* 0x000000073f0f0299 */ /* 0x000fc8000801160b */
[----:B------:R-:W-:Y:S01]  /*4ce0*/  ULOP3.LUT UR15, URZ, UR15, URZ, 0x33, !UPT ;  /* 0x0000000f3f0f7292 */ /* 0x000fe2000f8e333f */
[----:B------:R-:W-:Y:S11]  /*4cf0*/  BRA `(.L_x_1033) ;  /* 0x0000000000147947 */ /* 0x000ff60003800000 */
.L_x_1032:
[----:B------:R-:W-:Y:S02]  /*4d00*/  ULDC UR18, c[0x0][0x9e4] ;  /* 0x0002790000127ab9 */ /* 0x000fe40000000800 */
[----:B------:R-:W-:-:S11]  /*4d10*/  UISETP.NE.AND UP0, UPT, UR18, 0x1, UPT ;  /* 0x000000011200788c */ /* 0x000fd6000bf05270 */
[----:B------:R-:W-:Y:S02]  /*4d20*/  @UP0 ULDC.64 UR6, c[0x0][0x9e8] ;  /* 0x00027a0000060ab9 */ /* 0x000fe40000000a00 */
[----:B------:R-:W-:-:S04]  /*4d30*/  UIMAD.WIDE.U32 UR10, UR15, UR6, URZ ;  /* 0x000000060f0a72a5 */ /* 0x000fc8000f8e003f */
[----:B------:R-:W-:-:S12]  /*4d40*/  @UP0 USHF.R.U32.HI UR15, URZ, UR7, UR11 ;  /* 0x000000073f0f0299 */ /* 0x000fd8000801160b */
.L_x_1033:
[----:B------:R-:W-:-:S04]  /*4d50*/  UIMAD UR15, UR15, UR18, UR18 ;  /* 0x000000120f0f72a4 */ /* 0x000fc8000f8e0212 */
[----:B------:R-:W-:-:S04]  /*4d60*/  UISETP.LT.AND UP0, UPT, UR14, UR15, UPT ;  /* 0x0000000f0e00728c */ /* 0x000fc8000bf01270 */
[----:B------:R-:W-:-:S12]  /*4d70*/  USEL UR14, UR14, UR15, UP0 ;  /* 0x0000000f0e0e7287 */ /* 0x000fd80008000000 */
.L_x_1031:
[----:B------:R-:W-:Y:S01]  /*4d80*/  USHF.R.S32.HI UR6, URZ, 0x1f, UR14 ;  /* 0x0000001f3f067899 */ /* 0x000fe2000801140e */
[----:B------:R-:W-:Y:S02]  /*4d90*/  CS2R R118, SRZ ;  /* 0x0000000000767805 */ /* 0x000fe4000001ff00 */
        /* <DEDUP_REMOVED lines=10> */
[----:B------:R-:W-:Y:S01]  /*4e40*/  UISETP.LT.AND UP0, UPT, UR39, UR6, UPT ;  /* 0x000000062700728c */ /* 0x000fe2000bf01270 */
[----:B------:R-:W-:Y:S02]  /*4e50*/  CS2R R100, SRZ ;  /* 0x0000000000647805 */ /* 0x000fe4000001ff00 */
[----:B------:R-:W-:Y:S02]  /*4e60*/  CS2R R98, SRZ ;  /* 0x0000000000627805 */ /* 0x000fe4000001ff00 */
[----:B------:R-:W-:Y:S01]  /*4e70*/  CS2R R96, SRZ ;  /* 0x0000000000607805 */ /* 0x000fe2000001ff00 */
[----:B------:R-:W-:Y:S01]  /*4e80*/  USEL UR32, UR39, UR6, !UP0 ;  /* 0x0000000627207287 */ /* 0x000fe2000c000000 */
[----:B------:R-:W-:-:S02]  /*4e90*/  CS2R R94, SRZ ;  /* 0x00000000005e7805 */ /* 0x000fc4000001ff00 */
[----:B------:R-:W-:Y:S02]  /*4ea0*/  CS2R R92, SRZ ;  /* 0x00000000005c7805 */ /* 0x000fe4000001ff00 */
[----:B------:R-:W-:Y:S02]  /*4eb0*/  CS2R R90, SRZ ;  /* 0x00000000005a7805 */ /* 0x000fe4000001ff00 */
[----:B------:R-:W-:Y:S02]  /*4ec0*/  CS2R R88, SRZ ;  /* 0x0000000000587805 */ /* 0x000fe4000001ff00 */
[----:B------:R-:W-:Y:S02]  /*4ed0*/  CS2R R86, SRZ ;  /* 0x0000000000567805 */ /* 0x000fe4000001ff00 */
[----:B------:R-:W-:Y:S02]  /*4ee0*/  ISETP.GE.AND P1, PT, R8, UR32, PT ;  /* 0x0000002008007c0c */ /* 0x000fe4000bf26270 */
        /* <DEDUP_REMOVED lines=31> */
[----:B------:R-:W-:Y:S06]  /*50e0*/  @!P1 BRA `(.L_x_1034) ;  /* 0x0000003000849947 */ /* 0x000fec0003800000 */
[----:B------:R-:W-:Y:S01]  /*50f0*/  IMAD.MOV.U32 R7, RZ, RZ, R9 ;  /* 0x000000ffff077224 */ /* 0x000fe200078e0009 */
[----:B------:R-:W-:Y:S01]  /*5100*/  UMOV UR34, UR47 ;  /* 0x0000002f00227c82 */ /* 0x000fe20008000000 */
[----:B------:R-:W-:Y:S01]  /*5110*/  IMAD.MOV.U32 R6, RZ, RZ, R0 ;  /* 0x000000ffff067224 */ /* 0x000fe200078e0000 */
[----:B------:R-:W-:Y:S01]  /*5120*/  UMOV UR33, UR46 ;  /* 0x0000002e00217c82 */ /* 0x000fe20008000000 */
[----:B------:R-:W-:Y:S01]  /*5130*/  IMAD.MOV.U32 R119, RZ, RZ, RZ ;  /* 0x000000ffff777224 */ /* 0x000fe200078e00ff */
[----:B------:R-:W-:Y:S01]  /*5140*/  ULDC UR29, c[0x0][0x9e4] ;  /* 0x00027900001d7ab9 */ /* 0x000fe20000000800 */
[----:B------:R-:W-:Y:S01]  /*5150*/  ULDC UR30, c[0x0][0x9dc] ;  /* 0x00027700001e7ab9 */ /* 0x000fe20000000800 */
[----:B------:R-:W-:-:S05]  /*5160*/  ULDC UR31, c[0x0][0x9e0] ;  /* 0x00027800001f7ab9 */ /* 0x000fca0000000800 */
.L_x_1053:
[----:B------:R-:W-:Y:S01]  /*5170*/  ISETP.NE.AND P2, PT, RZ, UR37, PT ;  /* 0x00000025ff007c0c */ /* 0x000fe2000bf45270 */
[----:B------:R-:W-:-:S04]  /*5180*/  UISETP.NE.AND UP0, UPT, UR33, 0x1, UPT ;  /* 0x000000012100788c */ /* 0x000fc8000bf05270 */
[----:B------:R-:W-:-:S04]  /*5190*/  USEL UR47, URZ, 0x1, UP0 ;  /* 0x000000013f2f7887 */ /* 0x000fc80008000000 */
[----:B------:R-:W-:-:S04]  /*51a0*/  ULOP3.LUT UR47, UR34, UR47, URZ, 0x3c, !UPT ;  /* 0x0000002f222f7292 */ /* 0x000fc8000f8e3c3f */
[----:B------:R-:W-:Y:S08]  /*51b0*/  @P2 BRA `(.L_x_1035) ;  /* 0x0000000000382947 */ /* 0x000ff00003800000 */
[----:B------:R-:W-:Y:S05]  /*51c0*/  @!P0 BRA `(.L_x_1036) ;  /* 0x0000000000048947 */ /* 0x000fea0003800000 */
[----:B------:R-:W-:Y:S01]  /*51d0*/  BPT.TRAP 0x1 ;  /* 0x000000040000795c */ /* 0x000fe20000300000 */
.L_x_1036:
        /* <DEDUP_REMOVED lines=9> */
.L_x_1037:
[----:B-1----:R-:W-:Y:S05]  /*5270*/  @P1 BRA `(.L_x_1035) ;  /* 0x0000000000081947 */ /* 0x002fea0003800000 */
[----:B------:R-:W1:Y:S02]  /*5280*/  SYNCS.PHASECHK.TRANS64.TRYWAIT P1, [UR6+0x2a830], R0 ;  /* 0x02a83000ff0075a7 */ /* 0x000e640008020146 */
[----:B-1----:R-:W-:Y:S05]  /*5290*/  @!P1 BRA `(.L_x_1038) ;  /* 0x0000010c00889947 */ /* 0x002fea0003800000 */
.L_x_1035:
[----:B------:R-:W2:Y:S01]  /*52a0*/  S2R R4, SR_TID.X ;  /* 0x0000000000047919 */ /* 0x000ea20000002100 */
[----:B------:R-:W-:Y:S01]  /*52b0*/  UIADD3 UR46, UR33, 0x1, URZ ;  /* 0x00000001212e7890 */ /* 0x000fe2000fffe03f */
[----:B------:R-:W-:Y:S01]  /*52c0*/  UMOV UR27, 0x80000020 ;  /* 0x80000020001b7882 */ /* 0x000fe20000000000 */
[----:B------:R-:W-:Y:S02]  /*52d0*/  UMOV UR7, 0x80000020 ;  /* 0x8000002000077882 */ /* 0x000fe40000000000 */
[----:B------:R-:W-:Y:S01]  /*52e0*/  UISETP.NE.AND UP0, UPT, UR46, 0x2, UPT ;  /* 0x000000022e00788c */ /* 0x000fe2000bf05270 */
[----:B------:R-:W-:Y:S01]  /*52f0*/  UMOV UR11, 0x80000020 ;  /* 0x80000020000b7882 */ /* 0x000fe20000000000 */
[----:B------:R-:W-:Y:S02]  /*5300*/  UMOV UR15, 0x80000020 ;  /* 0x80000020000f7882 */ /* 0x000fe40000000000 */
[----:B------:R-:W-:Y:S01]  /*5310*/  USEL UR46, UR46, URZ, UP0 ;  /* 0x0000003f2e2e7287 */ /* 0x000fe20008000000 */
[----:B------:R-:W-:Y:S01]  /*5320*/  UMOV UR19, 0x80000020 ;  /* 0x8000002000137882 */ /* 0x000fe20000000000 */
[----:B------:R-:W-:-:S02]  /*5330*/  UMOV UR23, 0x80000020 ;  /* 0x8000002000177882 */ /* 0x000fc40000000000 */
[----:B------:R-:W-:-:S04]  /*5340*/  UIMAD UR26, UR46, 0x600, UR28 ;  /* 0x000006002e1a78a4 */ /* 0x000fc8000f8e021c */
[----:B------:R-:W-:Y:S02]  /*5350*/  UIADD3 UR6, UR26, 0x2, URZ ;  /* 0x000000021a067890 */ /* 0x000fe4000fffe03f */
[----:B------:R-:W-:Y:S02]  /*5360*/  UIADD3 UR10, UR26, 0x200, URZ ;  /* 0x000002001a0a7890 */ /* 0x000fe4000fffe03f */
[----:B------:R-:W-:Y:S02]  /*5370*/  UIADD3 UR14, UR26, 0x202, URZ ;  /* 0x000002021a0e7890 */ /* 0x000fe4000fffe03f */
[----:B------:R-:W-:Y:S02]  /*5380*/  UIADD3 UR18, UR26, 0x400, URZ ;  /* 0x000004001a127890 */ /* 0x000fe4000fffe03f */
[----:B------:R-:W-:Y:S01]  /*5390*/  UIADD3 UR22, UR26, 0x402, URZ ;  /* 0x000004021a167890 */ /* 0x000fe2000fffe03f */
[----:B--2---:R-:W-:-:S05]  /*53a0*/  SHF.R.U32.HI R4, RZ, 0x7, R4 ;  /* 0x00000007ff047819 */ /* 0x004fca0000011604 */
[----:B01----:R-:W-:-:S05]  /*53b0*/  VIADD R0, R4, 0x8 ;  /* 0x0000000804007836 */ /* 0x003fca0000000000 */
[----:B------:R0:W-:Y:S06]  /*53c0*/  BAR.SYNC.DEFER_BLOCKING R0, 0x100 ;  /* 0x000400000000751d */ /* 0x0001ec0000010000 */
[----:B------:R-:W-:-:S06]  /*53d0*/  WARPGROUP.ARRIVE ;  /* 0x00000000000079c5 */ /* 0x000fcc0000000000 */
[----:B------:R-:W-:Y:S03]  /*53e0*/  QGMMA.64x128x32.F32.E4M3.E4M3 R120, gdesc[UR24], RZ, !UPT, gsb0 ;  /* 0x01e00000187879f3 */ /* 0x000fe6000c0008ff */
        /* <DEDUP_REMOVED lines=16> */
[----:B0-----:R-:W-:Y:S05]  /*54f0*/  @P2 BRA `(.L_x_1039) ;  /* 0x00000000002c2947 */ /* 0x001fea0003800000 */
[----:B------:R-:W-:Y:S05]  /*5500*/  @!P0 BRA `(.L_x_1040) ;  /* 0x0000000000048947 */ /* 0x000fea0003800000 */
[----:B------:R-:W-:Y:S01]  /*5510*/  BPT.TRAP 0x1 ;  /* 0x000000040000795c */ /* 0x000fe20000300000 */
.L_x_1040:
[----:B------:R-:W-:Y:S01]  /*5520*/  ULEA UR6, UR33, UR36, 0x3 ;  /* 0x0000002421067291 */ /* 0x000fe2000f8e183f */
[----:B------:R-:W-:-:S05]  /*5530*/  IMAD.U32 R0, RZ, RZ, UR34 ;  /* 0x00000022ff007e24 */ /* 0x000fca000f8e00ff */
[----:B------:R-:W-:-:S04]  /*5540*/  SHF.L.U32 R0, R0, 0x1f, RZ ;  /* 0x0000001f00007819 */ /* 0x000fc800000006ff */
[----:B------:R0:W1:Y:S01]  /*5550*/  SYNCS.PHASECHK.TRANS64.TRYWAIT P1, [UR6+0x2a850], R0 ;  /* 0x02a85000ff0075a7 */ /* 0x0000620008020146 */
[----:B------:R-:W-:Y:S05]  /*5560*/  @!P0 BRA `(.L_x_1041) ;  /* 0x0000000000048947 */ /* 0x000fea0003800000 */
[----:B------:R-:W-:Y:S01]  /*5570*/  BPT.TRAP 0x1 ;  /* 0x000000040000795c */ /* 0x000fe20000300000 */
.L_x_1041:
[----:B-1----:R-:W-:Y:S05]  /*5580*/  @P1 BRA `(.L_x_1039) ;  /* 0x0000000000081947 */ /* 0x002fea0003800000 */
[----:B------:R-:W1:Y:S02]  /*5590*/  SYNCS.PHASECHK.TRANS64.TRYWAIT P1, [UR6+0x2a850], R0 ;  /* 0x02a85000ff0075a7 */ /* 0x000e640008020146 */
[----:B-1----:R-:W-:Y:S05]  /*55a0*/  @!P1 BRA `(.L_x_1042) ;  /* 0x0000010800dc9947 */ /* 0x002fea0003800000 */
.L_x_1039:
[----:B------:R-:W-:Y:S01]  /*55b0*/  UIADD3 UR6, UR36, 0x400, URZ ;  /* 0x0000040024067890 */ /* 0x000fe2000fffe03f */
[----:B------:R-:W-:Y:S01]  /*55c0*/  WARPGROUP.ARRIVE ;  /* 0x00000000000079c5 */ /* 0x000fe20000000000 */
[----:B------:R-:W-:-:S05]  /*55d0*/  UMOV UR7, 0x40000040 ;  /* 0x4000004000077882 */ /* 0x000fca0000000000 */
[----:B------:R-:W2:Y:S01]  /*55e0*/  S2R R4, SR_TID.X ;  /* 0x0000000000047919 */ /* 0x000ea20000002100 */
        /* <DEDUP_REMOVED lines=8> */
[----:B--2---:R-:W-:-:S04]  /*5670*/  SHF.R.U32.HI R4, RZ, 0x7, R4 ;  /* 0x00000007ff047819 */ /* 0x004fc80000011604 */
[----:B01----:R-:W-:Y:S01]  /*5680*/  IADD3 R0, -R4, 0xb, RZ ;  /* 0x0000000b04007810 */ /* 0x003fe20007ffe1ff */
[----:B------:R-:W-:Y:S02]  /*5690*/  WARPGROUP.DEPBAR.LE gsb0, 0x0 ;  /* 0x00008000000079c5 */ /* 0x000fe40000010000 */
[----:B------:R-:W-:-:S10]  /*56a0*/  WARPGROUP.ARRIVE ;  /* 0x00000000000079c5 */ /* 0x000fd40000000000 */
        /* <DEDUP_REMOVED lines=15> */
.L_x_1043:
[----:B------:R-:W-:Y:S01]  /*57a0*/  UISETP.NE.AND UP1, UPT, UR51, URZ, UPT ;  /* 0x0000003f3300728c */ /* 0x000fe2000bf25270 */
[----:B------:R-:W-:Y:S01]  /*57b0*/  VIADD R13, R17, UR41 ;  /* 0x00000029110d7c36 */ /* 0x000fe20008000000 */
[----:B------:R-:W1:Y:S01]  /*57c0*/  LDC R4, c[0x0][0x2f0] ;  /* 0x0000bc00ff047b82 */ /* 0x000e620000000800 */
[----:B------:R-:W-:Y:S02]  /*57d0*/  ULEA UR6, UR46, UR36, 0x3 ;  /* 0x000000242e067291 */ /* 0x000fe4000f8e183f */
[----:B------:R-:W-:Y:S01]  /*57e0*/  UISETP.NE.AND UP0, UPT, UR50, URZ, UPT ;  /* 0x0000003f3200728c */ /* 0x000fe2000bf05270 */
[----:B------:R-:W-:Y:S01]  /*57f0*/  PLOP3.LUT P1, PT, PT, PT, UP1, 0x80, 0x0 ;  /* 0x000000000000781c */ /* 0x000fe20003f2f018 */
[----:B------:R-:W-:Y:S01]  /*5800*/  UIADD3 UR6, UR6, 0x2a840, URZ ;  /* 0x0002a84006067890 */ /* 0x000fe2000fffe03f */
[----:B------:R-:W-:Y:S02]  /*5810*/  PLOP3.LUT P2, PT, PT, PT, UP1, 0x80, 0x0 ;  /* 0x000000000000781c */ /* 0x000fe40003f4f018 */
[----:B------:R-:W2:Y:S01]  /*5820*/  LDC R5, c[0x0][0x288] ;  /* 0x0000a200ff057b82 */ /* 0x000ea20000000800 */
[----:B------:R-:W-:Y:S01]  /*5830*/  @UP1 ULDC UR7, c[0x0][0x44c] ;  /* 0x0001130000071ab9 */ /* 0x000fe20000000800 */
[----:B------:R-:W-:-:S07]  /*5840*/  UPRMT UR6, UR38, 0x654, UR6 ;  /* 0x0000065426067896 */ /* 0x000fce0008000006 */
[----:B0-----:R-:W-:Y:S01]  /*5850*/  @P1 IMAD.HI.U32 R0, R13, UR7, RZ ;  /* 0x000000070d001c27 */ /* 0x001fe2000f8e00ff */
[----:B------:R-:W-:Y:S01]  /*5860*/  @UP1 ULDC UR7, c[0x0][0x450] ;  /* 0x0001140000071ab9 */ /* 0x000fe20000000800 */
[----:B------:R-:W-:Y:S01]  /*5870*/  PLOP3.LUT P1, PT, PT, PT, UP0, 0x40, 0x0 ;  /* 0x000000000000781c */ /* 0x000fe20003f2e808 */
[----:B------:R-:W-:Y:S01]  /*5880*/  SYNCS.ARRIVE.TRANS64.RED.A1T0 RZ, [UR6], RZ ;  /* 0x000000ffffff79a7 */ /* 0x000fe20008100406 */
[----:B------:R-:W-:Y:S01]  /*5890*/  ULOP3.LUT UR6, URZ, UR30, URZ, 0x33, !UPT ;  /* 0x0000001e3f067292 */ /* 0x000fe2000f8e333f */
[----:B------:R-:W-:Y:S01]  /*58a0*/  @P2 SHF.R.U32.HI R13, RZ, UR7, R0 ;  /* 0x00000007ff0d2c19 */ /* 0x000fe20008011600 */
[----:B------:R-:W-:-:S04]  /*58b0*/  IMAD.SHL.U32 R0, R8, 0x80, RZ ;  /* 0x0000008008007824 */ /* 0x000fc800078e00ff */
[----:B------:R-:W0:Y:S01]  /*58c0*/  SHFL.IDX PT, R11, R13, RZ, 0x1c1f ;  /* 0x001c1fff0d0b7589 */ /* 0x000e2200000e0000 */
[----:B------:R-:W-:-:S05]  /*58d0*/  IADD3 R9, -R0, 0x1, RZ ;  /* 0x0000000100097810 */ /* 0x000fca0007ffe1ff */
[----:B------:R-:W-:-:S04]  /*58e0*/  IMAD R9, R16, -0x2, R9 ;  /* 0xfffffffe10097824 */ /* 0x000fc800078e0209 */
[----:B-1----:R-:W-:-:S04]  /*58f0*/  IMAD R10, R4, UR44, R9 ;  /* 0x0000002c040a7c24 */ /* 0x002fc8000f8e0209 */
[----:B--2---:R-:W-:-:S04]  /*5900*/  IMAD.IADD R10, R10, 0x1, -R5 ;  /* 0x000000010a0a7824 */ /* 0x004fc800078e0a05 */
[C---:B------:R-:W-:Y:S02]  /*5910*/  VIADD R12, R10.reuse, UR31 ;  /* 0x0000001f0a0c7c36 */ /* 0x040fe40008000000 */
[----:B------:R-:W-:Y:S02]  /*5920*/  VIADD R9, R10, UR6 ;  /* 0x000000060a097c36 */ /* 0x000fe40008000000 */
[--C-:B0-----:R-:W-:Y:S02]  /*5930*/  IMAD.IADD R14, R12, 0x1, R11.reuse ;  /* 0x000000010c0e7824 */ /* 0x101fe400078e020b */
[----:B------:R-:W-:Y:S01]  /*5940*/  IMAD.IADD R20, R9, 0x1, R11 ;  /* 0x0000000109147824 */ /* 0x000fe200078e020b */
[----:B------:R-:W-:Y:S06]  /*5950*/  @P1 BRA `(.L_x_1044) ;  /* 0x00000000005c1947 */ /* 0x000fec0003800000 */
[----:B------:R-:W-:Y:S01]  /*5960*/  IMAD R10, R4, UR44, R11 ;  /* 0x0000002c040a7c24 */ /* 0x000fe2000f8e020b */
[----:B------:R-:W-:Y:S03]  /*5970*/  BSSY B0, `(.L_x_1045) ;  /* 0x0000011000007945 */ /* 0x000fe60003800000 */
[----:B------:R-:W-:-:S05]  /*5980*/  IMAD.IADD R15, R10, 0x1, -R5 ;  /* 0x000000010a0f7824 */ /* 0x000fca00078e0a05 */
[----:B------:R-:W-:-:S13]  /*5990*/  ISETP.GT.AND P1, PT, R15, -0x1, PT ;  /* 0xffffffff0f00780c */ /* 0x000fda0003f24270 */
[----:B------:R-:W-:Y:S05]  /*59a0*/  @P1 BRA `(.L_x_1046) ;  /* 0x0000000000201947 */ /* 0x000fea0003800000 */
[----:B------:R-:W-:Y:S01]  /*59b0*/  IMAD.U32 R21, RZ, RZ, UR29 ;  /* 0x0000001dff157e24 */ /* 0x000fe2000f8e00ff */
[----:B------:R-:W-:-:S04]  /*59c0*/  LOP3.LUT R15, RZ, R15, RZ, 0x33, !PT ;  /* 0x0000000fff0f7212 */ /* 0x000fc800078e33ff */
[----:B------:R-:W-:-:S13]  /*59d0*/  ISETP.NE.AND P1, PT, R21, 0x1, PT ;  /* 0x000000011500780c */ /* 0x000fda0003f25270 */
[----:B------:R-:W0:Y:S02]  /*59e0*/  @P1 LDC.64 R10, c[0x0][0x9e8] ;  /* 0x00027a00ff0a1b82 */ /* 0x000e240000000a00 */
[----:B0-----:R-:W-:-:S05]  /*59f0*/  @P1 IMAD.HI.U32 R10, R15, R10, RZ ;  /* 0x0000000a0f0a1227 */ /* 0x001fca00078e00ff */
[----:B------:R-:W-:-:S04]  /*5a00*/  @P1 SHF.R.U32.HI R15, RZ, R11, R10 ;  /* 0x0000000bff0f1219 */ /* 0x000fc8000001160a */
[----:B------:R-:W-:Y:S01]  /*5a10*/  LOP3.LUT R15, RZ, R15, RZ, 0x33, !PT ;  /* 0x0000000fff0f7212 */ /* 0x000fe200078e33ff */
[----:B------:R-:W-:Y:S06]  /*5a20*/  BRA `(.L_x_1047) ;  /* 0x0000000000147947 */ /* 0x000fec0003800000 */
.L_x_1046:
[----:B------:R-:W-:-:S05]  /*5a30*/  IMAD.U32 R21, RZ, RZ, UR29 ;  /* 0x0000001dff157e24 */ /* 0x000fca000f8e00ff */
[----:B------:R-:W-:-:S13]  /*5a40*/  ISETP.NE.AND P1, PT, R21, 0x1, PT ;  /* 0x000000011500780c */ /* 0x000fda0003f25270 */
[----:B------:R-:W0:Y:S02]  /*5a50*/  @P1 LDC.64 R10, c[0x0][0x9e8] ;  /* 0x00027a00ff0a1b82 */ /* 0x000e240000000a00 */
[----:B0-----:R-:W-:-:S05]  /*5a60*/  @P1 IMAD.HI.U32 R10, R15, R10, RZ ;  /* 0x0000000a0f0a1227 */ /* 0x001fca00078e00ff */
[----:B------:R-:W-:-:S07]  /*5a70*/  @P1 SHF.R.U32.HI R15, RZ, R11, R10 ;  /* 0x0000000bff0f1219 */ /* 0x000fce000001160a */
.L_x_1047:
[----:B------:R-:W-:Y:S05]  /*5a80*/  BSYNC B0 ;  /* 0x0000000000007941 */ /* 0x000fea0003800000 */
.L_x_1045:
[----:B------:R-:W-:-:S04]  /*5a90*/  IMAD R15, R15, R21, -R0 ;  /* 0x000000150f0f7224 */ /* 0x000fc800078e0a00 */
[----:B------:R-:W-:-:S05]  /*5aa0*/  IMAD R15, R16, -0x2, R15 ;  /* 0xfffffffe100f7824 */ /* 0x000fca00078e020f */
[----:B------:R-:W-:Y:S02]  /*5ab0*/  VIADDMNMX R14, R15, R21, R14, PT ;  /* 0x000000150f0e7246 */ /* 0x000fe4000380010e */
[----:B------:R-:W-:-:S07]  /*5ac0*/  VIMNMX R20, R20, R15, !PT ;  /* 0x0000000f14147248 */ /* 0x000fce0007fe0100 */
.L_x_1044:
[----:B------:R-:W-:Y:S01]  /*5ad0*/  ISETP.GT.AND P1, PT, R8, -0x1, PT ;  /* 0xffffffff0800780c */ /* 0x000fe20003f24270 */
[----:B------:R0:W1:Y:S01]  /*5ae0*/  SHFL.IDX PT, R11, R13, 0x1, 0x1c1f ;  /* 0x003c1f000d0b7f89 */ /* 0x00006200000e0000 */
[----:B------:R-:W-:Y:S02]  /*5af0*/  UISETP.NE.AND UP0, UPT, UR50, URZ, UPT ;  /* 0x0000003f3200728c */ /* 0x000fe4000bf05270 */
[C---:B------:R-:W-:Y:S02]  /*5b00*/  ISETP.GT.AND P3, PT, R20.reuse, 0x8, P1 ;  /* 0x000000081400780c */ /* 0x040fe40000f64270 */
[----:B------:R-:W-:Y:S02]  /*5b10*/  ISETP.GT.AND P6, PT, R20, RZ, P1 ;  /* 0x000000ff1400720c */ /* 0x000fe40000fc4270 */
[----:B------:R-:W-:Y:S02]  /*5b20*/  ISETP.LT.OR P3, PT, R14, 0x9, P3 ;  /* 0x000000090e00780c */ /* 0x000fe40001f61670 */
[----:B------:R-:W-:-:S02]  /*5b30*/  ISETP.GT.AND P2, PT, R20, 0x1, P1 ;  /* 0x000000011400780c */ /* 0x000fc40000f44270 */
[----:B0-----:R-:W-:Y:S02]  /*5b40*/  FSEL R13, R124, -INF , !P3 ;  /* 0xff8000007c0d7808 */ /* 0x001fe40005800000 */
[----:B------:R-:W-:Y:S02]  /*5b50*/  ISETP.GT.AND P3, PT, R20, 0x19, P1 ;  /* 0x000000191400780c */ /* 0x000fe40000f64270 */
[C---:B------:R-:W-:Y:S02]  /*5b60*/  ISETP.LT.OR P6, PT, R14.reuse, 0x1, P6 ;  /* 0x000000010e00780c */ /* 0x040fe400037c1670 */
[C---:B------:R-:W-:Y:S02]  /*5b70*/  ISETP.LT.OR P2, PT, R14.reuse, 0x2, P2 ;  /* 0x000000020e00780c */ /* 0x040fe40001741670 */
[----:B------:R-:W-:Y:S02]  /*5b80*/  ISETP.LT.OR P3, PT, R14, 0x1a, P3 ;  /* 0x0000001a0e00780c */ /* 0x000fe40001f61670 */
[----:B------:R-:W-:-:S02]  /*5b90*/  FSEL R15, R120, -INF , !P6 ;  /* 0xff800000780f7808 */ /* 0x000fc40007000000 */
[----:B------:R-:W-:Y:S01]  /*5ba0*/  FSEL R121, R121, -INF , !P2 ;  /* 0xff80000079797808 */ /* 0x000fe20005000000 */
[--C-:B-1----:R-:W-:Y:S01]  /*5bb0*/  IMAD.IADD R12, R12, 0x1, R11.reuse ;  /* 0x000000010c0c7824 */ /* 0x102fe200078e020b */
[C---:B------:R-:W-:Y:S01]  /*5bc0*/  ISETP.GT.AND P5, PT, R20.reuse, 0x9, P1 ;  /* 0x000000091400780c */ /* 0x040fe20000fa4270 */
[----:B------:R-:W-:Y:S01]  /*5bd0*/  IMAD.IADD R9, R9, 0x1, R11 ;  /* 0x0000000109097824 */ /* 0x000fe200078e020b */
[C---:B------:R-:W-:Y:S02]  /*5be0*/  ISETP.GT.AND P4, PT, R20.reuse, 0x10, P1 ;  /* 0x000000101400780c */ /* 0x040fe40000f84270 */
[C---:B------:R-:W-:Y:S02]  /*5bf0*/  ISETP.GT.AND P6, PT, R20.reuse, 0x11, P1 ;  /* 0x000000111400780c */ /* 0x040fe40000fc4270 */
[----:B------:R-:W-:Y:S02]  /*5c00*/  ISETP.GT.AND P2, PT, R20, 0x18, P1 ;  /* 0x000000181400780c */ /* 0x000fe40000f44270 */
[----:B------:R-:W-:-:S02]  /*5c10*/  FSEL R133, R133, -INF , !P3 ;  /* 0xff80000085857808 */ /* 0x000fc40005800000 */
[----:B------:R-:W-:Y:S02]  /*5c20*/  ISETP.GT.AND P3, PT, R20, 0x30, P1 ;  /* 0x000000301400780c */ /* 0x000fe40000f64270 */
[C---:B------:R-:W-:Y:S02]  /*5c30*/  ISETP.LT.OR P5, PT, R14.reuse, 0xa, P5 ;  /* 0x0000000a0e00780c */ /* 0x040fe40002fa1670 */
[C---:B------:R-:W-:Y:S02]  /*5c40*/  ISETP.LT.OR P4, PT, R14.reuse, 0x11, P4 ;  /* 0x000000110e00780c */ /* 0x040fe40002781670 */
[C---:B------:R-:W-:Y:S02]  /*5c50*/  ISETP.LT.OR P6, PT, R14.reuse, 0x12, P6 ;  /* 0x000000120e00780c */ /* 0x040fe400037c1670 */
[C---:B------:R-:W-:Y:S02]  /*5c60*/  ISETP.LT.OR P2, PT, R14.reuse, 0x19, P2 ;  /* 0x000000190e00780c */ /* 0x040fe40001741670 */
[----:B------:R-:W-:-:S02]  /*5c70*/  ISETP.LT.OR P3, PT, R14, 0x31, P3 ;  /* 0x000000310e00780c */ /* 0x000fc40001f61670 */
[----:B------:R-:W-:Y:S02]  /*5c80*/  FSEL R125, R125, -INF , !P5 ;  /* 0xff8000007d7d7808 */ /* 0x000fe40006800000 */
[----:B------:R-:W-:Y:S02]  /*5c90*/  FSEL R128, R128, -INF , !P4 ;  /* 0xff80000080807808 */ /* 0x000fe40006000000 */
[----:B------:R-:W-:Y:S02]  /*5ca0*/  FSEL R129, R129, -INF , !P6 ;  /* 0xff80000081817808 */ /* 0x000fe40007000000 */
[----:B------:R-:W-:Y:S02]  /*5cb0*/  FSEL R132, R132, -INF , !P2 ;  /* 0xff80000084847808 */ /* 0x000fe40005000000 */
[C---:B------:R-:W-:Y:S02]  /*5cc0*/  ISETP.GT.AND P5, PT, R20.reuse, 0x20, P1 ;  /* 0x000000201400780c */ /* 0x040fe40000fa4270 */
[----:B------:R-:W-:-:S02]  /*5cd0*/  ISETP.GT.AND P4, PT, R20, 0x21, P1 ;  /* 0x000000211400780c */ /* 0x000fc40000f84270 */
[C---:B------:R-:W-:Y:S02]  /*5ce0*/  ISETP.GT.AND P6, PT, R20.reuse, 0x28, P1 ;  /* 0x000000281400780c */ /* 0x040fe40000fc4270 */
[----:B------:R-:W-:Y:S02]  /*5cf0*/  ISETP.GT.AND P2, PT, R20, 0x29, P1 ;  /* 0x000000291400780c */ /* 0x000fe40000f44270 */
[----:B------:R-:W-:Y:S02]  /*5d00*/  FSEL R144, R144, -INF , !P3 ;  /* 0xff80000090907808 */ /* 0x000fe40005800000 */
[----:B------:R-:W-:Y:S02]  /*5d10*/  ISETP.GT.AND P3, PT, R20, 0x41, P1 ;  /* 0x000000411400780c */ /* 0x000fe40000f64270 */
[C---:B------:R-:W-:Y:S02]  /*5d20*/  ISETP.LT.OR P5, PT, R14.reuse, 0x21, P5 ;  /* 0x000000210e00780c */ /* 0x040fe40002fa1670 */
[----:B------:R-:W-:-:S02]  /*5d30*/  ISETP.LT.OR P4, PT, R14, 0x22, P4 ;  /* 0x000000220e00780c */ /* 0x000fc40002781670 */
[C---:B------:R-:W-:Y:S02]  /*5d40*/  ISETP.LT.OR P6, PT, R14.reuse, 0x29, P6 ;  /* 0x000000290e00780c */ /* 0x040fe400037c1670 */
[C---:B------:R-:W-:Y:S02]  /*5d50*/  ISETP.LT.OR P2, PT, R14.reuse, 0x2a, P2 ;  /* 0x0000002a0e00780c */ /* 0x040fe40001741670 */
[----:B------:R-:W-:Y:S02]  /*5d60*/  ISETP.LT.OR P3, PT, R14, 0x42, P3 ;  /* 0x000000420e00780c */ /* 0x000fe40001f61670 */
[----:B------:R-:W-:Y:S02]  /*5d70*/  FSEL R136, R136, -INF , !P5 ;  /* 0xff80000088887808 */ /* 0x000fe40006800000 */
[----:B------:R-:W-:Y:S02]  /*5d80*/  FSEL R137, R137, -INF , !P4 ;  /* 0xff80000089897808 */ /* 0x000fe40006000000 */
[----:B------:R-:W-:-:S02]  /*5d90*/  FSEL R140, R140, -INF , !P6 ;  /* 0xff8000008c8c7808 */ /* 0x000fc40007000000 */
[----:B------:R-:W-:Y:S02]  /*5da0*/  FSEL R141, R141, -INF , !P2 ;  /* 0xff8000008d8d7808 */ /* 0x000fe40005000000 */
[C---:B------:R-:W-:Y:S02]  /*5db0*/  ISETP.GT.AND P5, PT, R20.reuse, 0x31, P1 ;  /* 0x000000311400780c */ /* 0x040fe40000fa4270 */
        /* <DEDUP_REMOVED lines=34> */
[----:B------:R-:W-:Y:S02]  /*5fe0*/  PLOP3.LUT P3, PT, PT, PT, UP0, 0x40, 0x0 ;  /* 0x000000000000781c */ /* 0x000fe40003f6e808 */
[C---:B------:R-:W-:Y:S02]  /*5ff0*/  ISETP.LT.OR P5, PT, R14.reuse, 0x5a, P5 ;  /* 0x0000005a0e00780c */ /* 0x040fe40002fa1670 */
[C---:B------:R-:W-:Y:S02]  /*6000*/  ISETP.LT.OR P4, PT, R14.reuse, 0x61, P4 ;  /* 0x000000610e00780c */ /* 0x040fe40002781670 */
[C---:B------:R-:W-:Y:S02]  /*6010*/  ISETP.LT.OR P6, PT, R14.reuse, 0x62, P6 ;  /* 0x000000620e00780c */ /* 0x040fe400037c1670 */
[----:B------:R-:W-:Y:S02]  /*6020*/  ISETP.LT.OR P2, PT, R14, 0x69, P2 ;  /* 0x000000690e00780c */ /* 0x000fe40001741670 */
[----:B------:R-:W-:-:S02]  /*6030*/  FSEL R165, R165, -INF , !P5 ;  /* 0xff800000a5a57808 */ /* 0x000fc40006800000 */
[----:B------:R-:W-:Y:S02]  /*6040*/  FSEL R168, R168, -INF , !P4 ;  /* 0xff800000a8a87808 */ /* 0x000fe40006000000 */
[----:B------:R-:W-:Y:S02]  /*6050*/  FSEL R169, R169, -INF , !P6 ;  /* 0xff800000a9a97808 */ /* 0x000fe40007000000 */
[----:B------:R-:W-:Y:S02]  /*6060*/  FSEL R172, R172, -INF , !P2 ;  /* 0xff800000acac7808 */ /* 0x000fe40005000000 */
[C---:B------:R-:W-:Y:S02]  /*6070*/  ISETP.GT.AND P5, PT, R20.reuse, 0x70, P1 ;  /* 0x000000701400780c */ /* 0x040fe40000fa4270 */
[C---:B------:R-:W-:Y:S02]  /*6080*/  ISETP.GT.AND P4, PT, R20.reuse, 0x71, P1 ;  /* 0x000000711400780c */ /* 0x040fe40000f84270 */
[----:B------:R-:W-:-:S02]  /*6090*/  ISETP.GT.AND P6, PT, R20, 0x78, P1 ;  /* 0x000000781400780c */ /* 0x000fc40000fc4270 */
[----:B------:R-:W-:Y:S02]  /*60a0*/  ISETP.GT.AND P2, PT, R20, 0x79, P1 ;  /* 0x000000791400780c */ /* 0x000fe40000f44270 */
[C---:B------:R-:W-:Y:S02]  /*60b0*/  ISETP.LT.OR P5, PT, R14.reuse, 0x71, P5 ;  /* 0x000000710e00780c */ /* 0x040fe40002fa1670 */
[C---:B------:R-:W-:Y:S02]  /*60c0*/  ISETP.LT.OR P4, PT, R14.reuse, 0x72, P4 ;  /* 0x000000720e00780c */ /* 0x040fe40002781670 */
[C---:B------:R-:W-:Y:S02]  /*60d0*/  ISETP.LT.OR P6, PT, R14.reuse, 0x79, P6 ;  /* 0x000000790e00780c */ /* 0x040fe400037c1670 */
[----:B------:R-:W-:Y:S02]  /*60e0*/  ISETP.LT.OR P2, PT, R14, 0x7a, P2 ;  /* 0x0000007a0e00780c */ /* 0x000fe40001741670 */
[----:B------:R-:W-:-:S02]  /*60f0*/  FSEL R176, R176, -INF , !P5 ;  /* 0xff800000b0b07808 */ /* 0x000fc40006800000 */
[----:B------:R-:W-:Y:S02]  /*6100*/  FSEL R177, R177, -INF , !P4 ;  /* 0xff800000b1b17808 */ /* 0x000fe40006000000 */
[----:B------:R-:W-:Y:S02]  /*6110*/  FSEL R180, R180, -INF , !P6 ;  /* 0xff800000b4b47808 */ /* 0x000fe40007000000 */
[----:B------:R-:W-:Y:S01]  /*6120*/  FSEL R181, R181, -INF , !P2 ;  /* 0xff800000b5b57808 */ /* 0x000fe20005000000 */
        /* <DEDUP_REMOVED lines=14> */
.L_x_1050:
[----:B------:R-:W-:-:S05]  /*6210*/  IMAD.U32 R14, RZ, RZ, UR29 ;  /* 0x0000001dff0e7e24 */ /* 0x000fca000f8e00ff */
[----:B------:R-:W-:-:S13]  /*6220*/  ISETP.NE.AND P2, PT, R14, 0x1, PT ;  /* 0x000000010e00780c */ /* 0x000fda0003f45270 */
[----:B------:R-:W0:Y:S02]  /*6230*/  @P2 LDC.64 R10, c[0x0][0x9e8] ;  /* 0x00027a00ff0a2b82 */ /* 0x000e240000000a00 */
[----:B0-----:R-:W-:-:S05]  /*6240*/  @P2 IMAD.HI.U32 R10, R21, R10, RZ ;  /* 0x0000000a150a2227 */ /* 0x001fca00078e00ff */
[----:B------:R-:W-:-:S07]  /*6250*/  @P2 SHF.R.U32.HI R21, RZ, R11, R10 ;  /* 0x0000000bff152219 */ /* 0x000fce000001160a */
.L_x_1051:
[----:B------:R-:W-:Y:S05]  /*6260*/  BSYNC B0 ;  /* 0x0000000000007941 */ /* 0x000fea0003800000 */
.L_x_1049:
[----:B------:R-:W-:-:S04]  /*6270*/  IMAD R21, R21, R14, -R0 ;  /* 0x0000000e15157224 */ /* 0x000fc800078e0a00 */
[----:B------:R-:W-:-:S05]  /*6280*/  IMAD R21, R16, -0x2, R21 ;  /* 0xfffffffe10157824 */ /* 0x000fca00078e0215 */
[----:B------:R-:W-:Y:S02]  /*6290*/  VIADDMNMX R12, R21, R14, R12, PT ;  /* 0x0000000e150c7246 */ /* 0x000fe4000380010c */
[----:B------:R-:W-:-:S07]  /*62a0*/  VIMNMX R9, R9, R21, !PT ;  /* 0x0000001509097248 */ /* 0x000fce0007fe0100 */
.L_x_1048:
[----:B------:R-:W-:Y:S01]  /*62b0*/  FMNMX.FTZ R0, R15, R6, !PT ;  /* 0x000000060f007209 */ /* 0x000fe20007810000 */
[----:B------:R-:W-:Y:S01]  /*62c0*/  IMAD.U32 R21, RZ, RZ, UR40 ;  /* 0x00000028ff157e24 */ /* 0x000fe2000f8e00ff */
[----:B------:R-:W-:Y:S02]  /*62d0*/  ISETP.GT.AND P5, PT, R9, 0x10, P1 ;  /* 0x000000100900780c */ /* 0x000fe40000fa4270 */
[----:B------:R-:W-:Y:S02]  /*62e0*/  FMNMX.FTZ R0, R121, R0, !PT ;  /* 0x0000000079007209 */ /* 0x000fe40007810000 */
[----:B------:R-:W-:Y:S02]  /*62f0*/  ISETP.LT.OR P5, PT, R12, 0x11, P5 ;  /* 0x000000110c00780c */ /* 0x000fe40002fa1670 */
[----:B------:R-:W-:Y:S02]  /*6300*/  FMNMX.FTZ R0, R13, R0, !PT ;  /* 0x000000000d007209 */ /* 0x000fe40007810000 */
[----:B------:R-:W-:-:S02]  /*6310*/  FSEL R130, R130, -INF , !P5 ;  /* 0xff80000082827808 */ /* 0x000fc40006800000 */
[----:B------:R-:W-:Y:S02]  /*6320*/  FMNMX.FTZ R11, R125, R0, !PT ;  /* 0x000000007d0b7209 */ /* 0x000fe40007810000 */
[----:B------:R-:W-:Y:S02]  /*6330*/  ISETP.GT.AND P5, PT, R9, 0x20, P1 ;  /* 0x000000200900780c */ /* 0x000fe40000fa4270 */
[----:B------:R-:W-:Y:S02]  /*6340*/  FMNMX.FTZ R0, R128, R11, !PT ;  /* 0x0000000b80007209 */ /* 0x000fe40007810000 */
[----:B------:R-:W-:Y:S02]  /*6350*/  ISETP.LT.OR P5, PT, R12, 0x21, P5 ;  /* 0x000000210c00780c */ /* 0x000fe40002fa1670 */
[----:B------:R-:W-:Y:S02]  /*6360*/  FMNMX.FTZ R11, R129, R0, !PT ;  /* 0x00000000810b7209 */ /* 0x000fe40007810000 */
[----:B------:R-:W-:-:S02]  /*6370*/  FSEL R138, R138, -INF , !P5 ;  /* 0xff8000008a8a7808 */ /* 0x000fc40006800000 */
[----:B------:R-:W-:Y:S02]  /*6380*/  FMNMX.FTZ R0, R132, R11, !PT ;  /* 0x0000000b84007209 */ /* 0x000fe40007810000 */
[----:B------:R-:W-:Y:S02]  /*6390*/  ISETP.GT.AND P5, PT, R9, RZ, P1 ;  /* 0x000000ff0900720c */ /* 0x000fe40000fa4270 */
[----:B------:R-:W-:Y:S02]  /*63a0*/  FMNMX.FTZ R11, R133, R0, !PT ;  /* 0x00000000850b7209 */ /* 0x000fe40007810000 */
[----:B------:R-:W-:Y:S02]  /*63b0*/  ISETP.GT.AND P2, PT, R9, 0x1, P1 ;  /* 0x000000010900780c */ /* 0x000fe40000f44270 */
[----:B------:R-:W-:Y:S02]  /*63c0*/  FMNMX.FTZ R0, R136, R11, !PT ;  /* 0x0000000b88007209 */ /* 0x000fe40007810000 */
[----:B------:R-:W-:-:S02]  /*63d0*/  ISETP.LT.OR P5, PT, R12, 0x1, P5 ;  /* 0x000000010c00780c */ /* 0x000fc40002fa1670 */
[----:B------:R-:W-:Y:S02]  /*63e0*/  FMNMX.FTZ R11, R137, R0, !PT ;  /* 0x00000000890b7209 */ /* 0x000fe40007810000 */
        /* <DEDUP_REMOVED lines=12> */
[----:B------:R-:W-:Y:S02]  /*64b0*/  FMNMX.FTZ R120, R122, R7, !PT ;  /* 0x000000077a787209 */ /* 0x000fe40007810000 */
[----:B------:R-:W-:Y:S02]  /*64c0*/  FMNMX.FTZ R0, R152, R11, !PT ;  /* 0x0000000b98007209 */ /* 0x000fe40007810000 */
[----:B------:R-:W-:Y:S02]  /*64d0*/  ISETP.LT.OR P4, PT, R12, 0xa, P4 ;  /* 0x0000000a0c00780c */ /* 0x000fe40002781670 */
[----:B------:R-:W-:Y:S02]  /*64e0*/  FMNMX.FTZ R11, R153, R0, !PT ;  /* 0x00000000990b7209 */ /* 0x000fe40007810000 */
[----:B------:R-:W-:-:S02]  /*64f0*/  FSEL R126, R126, -INF , !P3 ;  /* 0xff8000007e7e7808 */ /* 0x000fc40005800000 */
[----:B------:R-:W-:Y:S02]  /*6500*/  FMNMX.FTZ R0, R156, R11, !PT ;  /* 0x0000000b9c007209 */ /* 0x000fe40007810000 */
[----:B------:R-:W-:Y:S02]  /*6510*/  ISETP.GT.AND P2, PT, R9, 0x11, P1 ;  /* 0x000000110900780c */ /* 0x000fe40000f44270 */
[----:B------:R-:W-:Y:S02]  /*6520*/  FMNMX.FTZ R11, R157, R0, !PT ;  /* 0x000000009d0b7209 */ /* 0x000fe40007810000 */
[----:B------:R-:W-:Y:S02]  /*6530*/  FSEL R127, R127, -INF , !P4 ;  /* 0xff8000007f7f7808 */ /* 0x000fe40006000000 */
[----:B------:R-:W-:Y:S02]  /*6540*/  FMNMX.FTZ R0, R160, R11, !PT ;  /* 0x0000000ba0007209 */ /* 0x000fe40007810000 */
[----:B------:R-:W-:-:S02]  /*6550*/  ISETP.GT.AND P3, PT, R9, 0x18, P1 ;  /* 0x000000180900780c */ /* 0x000fc40000f64270 */
[----:B------:R-:W-:Y:S02]  /*6560*/  FMNMX.FTZ R11, R161, R0, !PT ;  /* 0x00000000a10b7209 */ /* 0x000fe40007810000 */
[----:B------:R-:W-:Y:S02]  /*6570*/  ISETP.LT.OR P2, PT, R12, 0x12, P2 ;  /* 0x000000120c00780c */ /* 0x000fe40001741670 */
[----:B------:R-:W-:Y:S02]  /*6580*/  FMNMX.FTZ R0, R164, R11, !PT ;  /* 0x0000000ba4007209 */ /* 0x000fe40007810000 */
[----:B------:R-:W-:Y:S02]  /*6590*/  ISETP.GT.AND P4, PT, R9, 0x19, P1 ;  /* 0x000000190900780c */ /* 0x000fe40000f84270 */
[----:B------:R-:W-:Y:S02]  /*65a0*/  FMNMX.FTZ R11, R165, R0, !PT ;  /* 0x00000000a50b7209 */ /* 0x000fe40007810000 */
[----:B------:R-:W-:-:S02]  /*65b0*/  ISETP.LT.OR P3, PT, R12, 0x19, P3 ;  /* 0x000000190c00780c */ /* 0x000fc40001f61670 */
[----:B------:R-:W-:Y:S02]  /*65c0*/  FMNMX.FTZ R0, R168, R11, !PT ;  /* 0x0000000ba8007209 */ /* 0x000fe40007810000 */
[----:B------:R-:W-:Y:S02]  /*65d0*/  FSEL R131, R131, -INF , !P2 ;  /* 0xff80000083837808 */ /* 0x000fe40005000000 */
        /* <DEDUP_REMOVED lines=11> */
[C---:B------:R-:W-:Y:S02]  /*6690*/  ISETP.LT.OR P2, PT, R12.reuse, 0x22, P2 ;  /* 0x000000220c00780c */ /* 0x040fe40001741670 */
[----:B------:R-:W-:Y:S02]  /*66a0*/  FMNMX.FTZ R10, R181, R0, !PT ;  /* 0x00000000b50a7209 */ /* 0x000fe40007810000 */
[----:B------:R-:W-:Y:S02]  /*66b0*/  ISETP.GT.AND P4, PT, R9, 0x29, P1 ;  /* 0x000000290900780c */ /* 0x000fe40000f84270 */
[----:B------:R-:W-:Y:S01]  /*66c0*/  ISETP.LT.OR P3, PT, R12, 0x29, P3 ;  /* 0x000000290c00780c */ /* 0x000fe20001f61670 */
[----:B------:R-:W0:Y:S01]  /*66d0*/  SHFL.BFLY PT, R11, R10, 0x2, 0x1f ;  /* 0x0c401f000a0b7f89 */ /* 0x000e2200000e0000 */
[----:B------:R-:W-:-:S02]  /*66e0*/  FSEL R139, R139, -INF , !P2 ;  /* 0xff8000008b8b7808 */ /* 0x000fc40005000000 */
[C---:B------:R-:W-:Y:S02]  /*66f0*/  ISETP.GT.AND P2, PT, R9.reuse, 0x30, P1 ;  /* 0x000000300900780c */ /* 0x040fe40000f44270 */
[----:B------:R-:W-:Y:S02]  /*6700*/  FSEL R142, R142, -INF , !P3 ;  /* 0xff8000008e8e7808 */ /* 0x000fe40005800000 */
[C---:B------:R-:W-:Y:S02]  /*6710*/  ISETP.LT.OR P4, PT, R12.reuse, 0x2a, P4 ;  /* 0x0000002a0c00780c */ /* 0x040fe40002781670 */
[----:B------:R-:W-:Y:S02]  /*6720*/  ISETP.GT.AND P3, PT, R9, 0x31, P1 ;  /* 0x000000310900780c */ /* 0x000fe40000f64270 */
[----:B------:R-:W-:Y:S02]  /*6730*/  ISETP.LT.OR P2, PT, R12, 0x31, P2 ;  /* 0x000000310c00780c */ /* 0x000fe40001741670 */
[----:B------:R-:W-:-:S02]  /*6740*/  FSEL R143, R143, -INF , !P4 ;  /* 0xff8000008f8f7808 */ /* 0x000fc40006000000 */
[C---:B------:R-:W-:Y:S02]  /*6750*/  ISETP.GT.AND P5, PT, R9.reuse, 0x38, P1 ;  /* 0x000000380900780c */ /* 0x040fe40000fa4270 */
[----:B------:R-:W-:Y:S02]  /*6760*/  FSEL R146, R146, -INF , !P2 ;  /* 0xff80000092927808 */ /* 0x000fe40005000000 */
[C---:B------:R-:W-:Y:S02]  /*6770*/  ISETP.LT.OR P3, PT, R12.reuse, 0x32, P3 ;  /* 0x000000320c00780c */ /* 0x040fe40001f61670 */
[----:B------:R-:W-:Y:S02]  /*6780*/  ISETP.GT.AND P4, PT, R9, 0x39, P1 ;  /* 0x000000390900780c */ /* 0x000fe40000f84270 */
[----:B------:R-:W-:Y:S02]  /*6790*/  ISETP.LT.OR P5, PT, R12, 0x39, P5 ;  /* 0x000000390c00780c */ /* 0x000fe40002fa1670 */
[----:B0-----:R-:W-:-:S02]  /*67a0*/  FMNMX.FTZ R11, R10, R11, !PT ;  /* 0x0000000b0a0b7209 */ /* 0x001fc40007810000 */
[----:B------:R-:W-:Y:S02]  /*67b0*/  FSEL R147, R147, -INF , !P3 ;  /* 0xff80000093937808 */ /* 0x000fe40005800000 */
[C---:B------:R-:W-:Y:S01]  /*67c0*/  ISETP.GT.AND P2, PT, R9.reuse, 0x40, P1 ;  /* 0x000000400900780c */ /* 0x040fe20000f44270 */
[----:B------:R-:W0:Y:S01]  /*67d0*/  SHFL.BFLY PT, R0, R11, 0x1, 0x1f ;  /* 0x0c201f000b007f89 */ /* 0x000e2200000e0000 */
[----:B------:R-:W-:Y:S02]  /*67e0*/  FSEL R150, R150, -INF , !P5 ;  /* 0xff80000096967808 */ /* 0x000fe40006800000 */
[C---:B------:R-:W-:Y:S02]  /*67f0*/  ISETP.LT.OR P4, PT, R12.reuse, 0x3a, P4 ;  /* 0x0000003a0c00780c */ /* 0x040fe40002781670 */
[----:B------:R-:W-:Y:S02]  /*6800*/  ISETP.GT.AND P3, PT, R9, 0x41, P1 ;  /* 0x000000410900780c */ /* 0x000fe40000f64270 */
[----:B------:R-:W-:-:S02]  /*6810*/  ISETP.LT.OR P2, PT, R12, 0x41, P2 ;  /* 0x000000410c00780c */ /* 0x000fc40001741670 */
[----:B------:R-:W-:Y:S02]  /*6820*/  FSEL R151, R151, -INF , !P4 ;  /* 0xff80000097977808 */ /* 0x000fe40006000000 */
[C---:B------:R-:W-:Y:S02]  /*6830*/  ISETP.GT.AND P5, PT, R9.reuse, 0x48, P1 ;  /* 0x000000480900780c */ /* 0x040fe40000fa4270 */
[----:B------:R-:W-:Y:S02]  /*6840*/  FSEL R154, R154, -INF , !P2 ;  /* 0xff8000009a9a7808 */ /* 0x000fe40005000000 */
[C---:B------:R-:W-:Y:S02]  /*6850*/  ISETP.LT.OR P3, PT, R12.reuse, 0x42, P3 ;  /* 0x000000420c00780c */ /* 0x040fe40001f61670 */
[----:B------:R-:W-:Y:S02]  /*6860*/  ISETP.GT.AND P4, PT, R9, 0x49, P1 ;  /* 0x000000490900780c */ /* 0x000fe40000f84270 */
[----:B------:R-:W-:-:S02]  /*6870*/  ISETP.LT.OR P5, PT, R12, 0x49, P5 ;  /* 0x000000490c00780c */ /* 0x000fc40002fa1670 */
[----:B------:R-:W-:Y:S02]  /*6880*/  FSEL R155, R155, -INF , !P3 ;  /* 0xff8000009b9b7808 */ /* 0x000fe40005800000 */
[----:B------:R-:W-:Y:S02]  /*6890*/  ISETP.GT.AND P2, PT, R9, 0x50, P1 ;  /* 0x000000500900780c */ /* 0x000fe40000f44270 */
[----:B0-----:R-:W-:Y:S02]  /*68a0*/  FMNMX.FTZ R0, R11, R0, !PT ;  /* 0x000000000b007209 */ /* 0x001fe40007810000 */
[----:B------:R-:W-:Y:S02]  /*68b0*/  FSEL R158, R158, -INF , !P5 ;  /* 0xff8000009e9e7808 */ /* 0x000fe40006800000 */
[C---:B------:R-:W-:Y:S01]  /*68c0*/  FSETP.NEU.FTZ.AND P6, PT, R0.reuse, -INF , PT ;  /* 0xff8000000000780b */ /* 0x040fe20003fdd000 */
[----:B------:R-:W-:-:S01]  /*68d0*/  FFMA.FTZ R14, R0, R21, -8 ;  /* 0xc1000000000e7423 */ /* 0x000fc20000010015 */
[----:B------:R-:W-:-:S02]  /*68e0*/  FMNMX.FTZ R21, R123, R120, !PT ;  /* 0x000000787b157209 */ /* 0x000fc40007810000 */
[----:B------:R-:W-:Y:S02]  /*68f0*/  ISETP.LT.OR P4, PT, R12, 0x4a, P4 ;  /* 0x0000004a0c00780c */ /* 0x000fe40002781670 */
[----:B------:R-:W-:Y:S02]  /*6900*/  FSEL R10, R14, RZ, P6 ;  /* 0x000000ff0e0a7208 */ /* 0x000fe40003000000 */
[----:B------:R-:W-:Y:S02]  /*6910*/  FMNMX.FTZ R124, R126, R21, !PT ;  /* 0x000000157e7c7209 */ /* 0x000fe40007810000 */
[----:B------:R-:W-:Y:S01]  /*6920*/  ISETP.GT.AND P3, PT, R9, 0x51, P1 ;  /* 0x000000510900780c */ /* 0x000fe20000f64270 */
[----:B------:R-:W-:-:S01]  /*6930*/  FFMA.FTZ R11, R121, UR40, -R10 ;  /* 0x00000028790b7c23 */ /* 0x000fc2000801080a */
[----:B------:R-:W-:Y:S01]  /*6940*/  FMNMX.FTZ R121, R127, R124, !PT ;  /* 0x0000007c7f797209 */ /* 0x000fe20007810000 */
[----:B------:R-:W-:-:S01]  /*6950*/  FFMA.FTZ R14, R15, UR40, -R10 ;  /* 0x000000280f0e7c23 */ /* 0x000fc2000801080a */
[--C-:B------:R-:W-:Y:S01]  /*6960*/  FFMA.FTZ R15, R128, UR40, -R10.reuse ;  /* 0x00000028800f7c23 */ /* 0x100fe2000801080a */
[----:B------:R-:W-:-:S01]  /*6970*/  FFMA.FTZ R20, R125, UR40, -R10 ;  /* 0x000000287d147c23 */ /* 0x000fc2000801080a */
[----:B------:R-:W-:Y:S01]  /*6980*/  FMNMX.FTZ R124, R130, R121, !PT ;  /* 0x00000079827c7209 */ /* 0x000fe20007810000 */
[----:B------:R-:W-:-:S01]  /*6990*/  FFMA.FTZ R129, R129, UR40, -R10 ;  /* 0x0000002881817c23 */ /* 0x000fc2000801080a */
[--C-:B------:R-:W-:Y:S01]  /*69a0*/  FFMA.FTZ R21, R132, UR40, -R10.reuse ;  /* 0x0000002884157c23 */ /* 0x100fe2000801080a */
[----:B------:R-:W-:-:S01]  /*69b0*/  FFMA.FTZ R133, R133, UR40, -R10 ;  /* 0x0000002885857c23 */ /* 0x000fc2000801080a */
[----:B------:R-:W-:Y:S01]  /*69c0*/  FMNMX.FTZ R121, R131, R124, !PT ;  /* 0x0000007c83797209 */ /* 0x000fe20007810000 */
[----:B------:R0:W-:Y:S01]  /*69d0*/  MUFU.EX2 R120, R129 ;  /* 0x0000008100787308 */ /* 0x0001e20000000800 */
[----:B------:R-:W-:-:S01]  /*69e0*/  FFMA.FTZ R137, R137, UR40, -R10 ;  /* 0x0000002889897c23 */ /* 0x000fc2000801080a */
[----:B------:R-:W-:Y:S01]  /*69f0*/  ISETP.LT.OR P2, PT, R12, 0x51, P2 ;  /* 0x000000510c00780c */ /* 0x000fe20001741670 */
[----:B------:R-:W-:-:S01]  /*6a00*/  FFMA.FTZ R141, R141, UR40, -R10 ;  /* 0x000000288d8d7c23 */ /* 0x000fc2000801080a */
[----:B------:R-:W-:Y:S01]  /*6a10*/  FMNMX.FTZ R128, R134, R121, !PT ;  /* 0x0000007986807209 */ /* 0x000fe20007810000 */
[----:B------:R-:W-:-:S01]  /*6a20*/  FFMA.FTZ R121, R136, UR40, -R10 ;  /* 0x0000002888797c23 */ /* 0x000fc2000801080a */
[----:B------:R-:W-:Y:S01]  /*6a30*/  FSEL R159, R159, -INF , !P4 ;  /* 0xff8000009f9f7808 */ /* 0x000fe20006000000 */
[----:B------:R-:W-:-:S01]  /*6a40*/  FFMA.FTZ R145, R145, UR40, -R10 ;  /* 0x0000002891917c23 */ /* 0x000fc2000801080a */
[----:B------:R-:W-:Y:S01]  /*6a50*/  FMNMX.FTZ R125, R135, R128, !PT ;  /* 0x00000080877d7209 */ /* 0x000fe20007810000 */
[----:B------:R1:W-:Y:S01]  /*6a60*/  MUFU.EX2 R124, R133 ;  /* 0x00000085007c7308 */ /* 0x0003e20000000800 */
[----:B------:R-:W-:Y:S01]  /*6a70*/  ISETP.GT.AND P5, PT, R9, 0x58, P1 ;  /* 0x000000580900780c */ /* 0x000fe20000fa4270 */
[--C-:B------:R-:W-:Y:S01]  /*6a80*/  FFMA.FTZ R153, R153, UR40, -R10.reuse ;  /* 0x0000002899997c23 */ /* 0x100fe2000801080a */
[----:B------:R-:W-:Y:S01]  /*6a90*/  FMNMX.FTZ R128, R138, R125, !PT ;  /* 0x0000007d8a807209 */ /* 0x000fe20007810000 */
[--C-:B------:R-:W-:Y:S01]  /*6aa0*/  FFMA.FTZ R149, R149, UR40, -R10.reuse ;  /* 0x0000002895957c23 */ /* 0x100fe2000801080a */
[----:B------:R-:W-:Y:S01]  /*6ab0*/  FSEL R162, R162, -INF , !P2 ;  /* 0xff800000a2a27808 */ /* 0x000fe20005000000 */
[--C-:B------:R-:W-:Y:S01]  /*6ac0*/  FFMA.FTZ R13, R13, UR40, -R10.reuse ;  /* 0x000000280d0d7c23 */ /* 0x100fe2000801080a */
[----:B------:R-:W-:Y:S01]  /*6ad0*/  FMNMX.FTZ R125, R139, R128, !PT ;  /* 0x000000808b7d7209 */ /* 0x000fe20007810000 */
[----:B------:R-:W-:Y:S01]  /*6ae0*/  FFMA.FTZ R181, R181, UR40, -R10 ;  /* 0x00000028b5b57c23 */ /* 0x000fe2000801080a */
[----:B------:R2:W-:Y:S01]  /*6af0*/  MUFU.EX2 R128, R137 ;  /* 0x0000008900807308 */ /* 0x0005e20000000800 */
[----:B------:R-:W-:-:S02]  /*6b00*/  ISETP.LT.OR P3, PT, R12, 0x52, P3 ;  /* 0x000000520c00780c */ /* 0x000fc40001f61670 */
[----:B------:R-:W-:Y:S01]  /*6b10*/  FMNMX.FTZ R132, R142, R125, !PT ;  /* 0x0000007d8e847209 */ /* 0x000fe20007810000 */
[----:B------:R-:W-:-:S01]  /*6b20*/  FFMA.FTZ R125, R140, UR40, -R10 ;  /* 0x000000288c7d7c23 */ /* 0x000fc2000801080a */
[----:B------:R-:W-:Y:S02]  /*6b30*/  ISETP.GT.AND P4, PT, R9, 0x59, P1 ;  /* 0x000000590900780c */ /* 0x000fe40000f84270 */
[----:B0-----:R-:W-:Y:S01]  /*6b40*/  FMNMX.FTZ R129, R143, R132, !PT ;  /* 0x000000848f817209 */ /* 0x001fe20007810000 */
[----:B------:R-:W-:Y:S01]  /*6b50*/  MUFU.EX2 R14, R14 ;  /* 0x0000000e000e7308 */ /* 0x000fe20000000800 */
[----:B------:R-:W-:Y:S02]  /*6b60*/  ISETP.LT.OR P5, PT, R12, 0x59, P5 ;  /* 0x000000590c00780c */ /* 0x000fe40002fa1670 */
[----:B------:R-:W-:Y:S02]  /*6b70*/  FMNMX.FTZ R132, R146, R129, !PT ;  /* 0x0000008192847209 */ /* 0x000fe40007810000 */
[----:B------:R-:W-:-:S02]  /*6b80*/  FSEL R163, R163, -INF , !P3 ;  /* 0xff800000a3a37808 */ /* 0x000fc40005800000 */
[----:B------:R-:W-:Y:S01]  /*6b90*/  FMNMX.FTZ R129, R147, R132, !PT ;  /* 0x0000008493817209 */ /* 0x000fe20007810000 */
[----:B------:R-:W-:Y:S01]  /*6ba0*/  MUFU.EX2 R11, R11 ;  /* 0x0000000b000b7308 */ /* 0x000fe20000000800 */
[----:B------:R-:W-:Y:S02]  /*6bb0*/  ISETP.GT.AND P2, PT, R9, 0x60, P1 ;  /* 0x000000600900780c */ /* 0x000fe40000f44270 */
[----:B------:R-:W-:Y:S01]  /*6bc0*/  FMNMX.FTZ R136, R150, R129, !PT ;  /* 0x0000008196887209 */ /* 0x000fe20007810000 */
[----:B------:R-:W-:-:S01]  /*6bd0*/  FFMA.FTZ R129, R144, UR40, -R10 ;  /* 0x0000002890817c23 */ /* 0x000fc2000801080a */
[----:B------:R-:W-:Y:S02]  /*6be0*/  FSEL R166, R166, -INF , !P5 ;  /* 0xff800000a6a67808 */ /* 0x000fe40006800000 */
[----:B-1----:R-:W-:Y:S01]  /*6bf0*/  FMNMX.FTZ R133, R151, R136, !PT ;  /* 0x0000008897857209 */ /* 0x002fe20007810000 */
[----:B------:R-:W-:Y:S01]  /*6c00*/  MUFU.EX2 R132, R141 ;  /* 0x0000008d00847308 */ /* 0x000fe20000000800 */
[----:B------:R-:W-:-:S02]  /*6c10*/  ISETP.LT.OR P4, PT, R12, 0x5a, P4 ;  /* 0x0000005a0c00780c */ /* 0x000fc40002781670 */
[----:B------:R-:W-:Y:S02]  /*6c20*/  FMNMX.FTZ R136, R154, R133, !PT ;  /* 0x000000859a887209 */ /* 0x000fe40007810000 */
[----:B------:R-:W-:Y:S02]  /*6c30*/  ISETP.GT.AND P3, PT, R9, 0x61, P1 ;  /* 0x000000610900780c */ /* 0x000fe40000f64270 */
[----:B------:R-:W-:Y:S01]  /*6c40*/  FMNMX.FTZ R133, R155, R136, !PT ;  /* 0x000000889b857209 */ /* 0x000fe20007810000 */
[----:B------:R-:W-:Y:S01]  /*6c50*/  MUFU.EX2 R13, R13 ;  /* 0x0000000d000d7308 */ /* 0x000fe20000000800 */
[----:B------:R-:W-:Y:S02]  /*6c60*/  ISETP.LT.OR P2, PT, R12, 0x61, P2 ;  /* 0x000000610c00780c */ /* 0x000fe40001741670 */
[----:B------:R-:W-:Y:S01]  /*6c70*/  FMNMX.FTZ R140, R158, R133, !PT ;  /* 0x000000859e8c7209 */ /* 0x000fe20007810000 */
[----:B------:R-:W-:-:S01]  /*6c80*/  FFMA.FTZ R133, R148, UR40, -R10 ;  /* 0x0000002894857c23 */ /* 0x000fc2000801080a */
[----:B------:R-:W-:-:S02]  /*6c90*/  FSEL R167, R167, -INF , !P4 ;  /* 0xff800000a7a77808 */ /* 0x000fc40006000000 */
[----:B--2---:R-:W-:Y:S01]  /*6ca0*/  FMNMX.FTZ R137, R159, R140, !PT ;  /* 0x0000008c9f897209 */ /* 0x004fe20007810000 */
[----:B------:R0:W-:Y:S01]  /*6cb0*/  MUFU.EX2 R136, R145 ;  /* 0x0000009100887308 */ /* 0x0001e20000000800 */
[----:B------:R-:W-:Y:S02]  /*6cc0*/  ISETP.GT.AND P5, PT, R9, 0x68, P1 ;  /* 0x000000680900780c */ /* 0x000fe40000fa4270 */
[----:B------:R-:W-:Y:S02]  /*6cd0*/  FMNMX.FTZ R140, R162, R137, !PT ;  /* 0x00000089a28c7209 */ /* 0x000fe40007810000 */
[----:B------:R-:W-:Y:S02]  /*6ce0*/  FSEL R170, R170, -INF , !P2 ;  /* 0xff800000aaaa7808 */ /* 0x000fe40005000000 */
[----:B------:R-:W-:Y:S01]  /*6cf0*/  FMNMX.FTZ R137, R163, R140, !PT ;  /* 0x0000008ca3897209 */ /* 0x000fe20007810000 */
[----:B------:R-:W-:Y:S01]  /*6d00*/  MUFU.EX2 R20, R20 ;  /* 0x0000001400147308 */ /* 0x000fe20000000800 */
[----:B------:R-:W-:Y:S01]  /*6d10*/  ISETP.LT.OR P3, PT, R12, 0x62, P3 ;  /* 0x000000620c00780c */ /* 0x000fe20001f61670 */
[--C-:B0-----:R-:W-:Y:S01]  /*6d20*/  FFMA.FTZ R145, R160, UR40, -R10.reuse ;  /* 0x00000028a0917c23 */ /* 0x101fe2000801080a */
[----:B------:R-:W-:Y:S01]  /*6d30*/  FMNMX.FTZ R144, R166, R137, !PT ;  /* 0x00000089a6907209 */ /* 0x000fe20007810000 */
[--C-:B------:R-:W-:Y:S01]  /*6d40*/  FFMA.FTZ R137, R152, UR40, -R10.reuse ;  /* 0x0000002898897c23 */ /* 0x100fe2000801080a */
[----:B------:R-:W-:Y:S01]  /*6d50*/  ISETP.LT.OR P5, PT, R12, 0x69, P5 ;  /* 0x000000690c00780c */ /* 0x000fe20002fa1670 */
[--C-:B------:R-:W-:Y:S01]  /*6d60*/  FFMA.FTZ R152, R165, UR40, -R10.reuse ;  /* 0x00000028a5987c23 */ /* 0x100fe2000801080a */
[----:B------:R-:W-:Y:S01]  /*6d70*/  FMNMX.FTZ R141, R167, R144, !PT ;  /* 0x00000090a78d7209 */ /* 0x000fe20007810000 */
[----:B------:R0:W-:Y:S01]  /*6d80*/  MUFU.EX2 R140, R149 ;  /* 0x00000095008c7308 */ /* 0x0001e20000000800 */
[----:B------:R-:W-:Y:S01]  /*6d90*/  ISETP.GT.AND P4, PT, R9, 0x69, P1 ;  /* 0x000000690900780c */ /* 0x000fe20000f84270 */
[----:B------:R-:W-:Y:S01]  /*6da0*/  FFMA.FTZ R165, R180, UR40, -R10 ;  /* 0x00000028b4a57c23 */ /* 0x000fe2000801080a */
[----:B------:R-:W-:-:S02]  /*6db0*/  FSEL R171, R171, -INF , !P3 ;  /* 0xff800000abab7808 */ /* 0x000fc40005800000 */
[----:B------:R-:W-:Y:S01]  /*6dc0*/  FMNMX.FTZ R144, R170, R141, !PT ;  /* 0x0000008daa907209 */ /* 0x000fe20007810000 */
[----:B------:R-:W-:-:S01]  /*6dd0*/  FFMA.FTZ R141, R156, UR40, -R10 ;  /* 0x000000289c8d7c23 */ /* 0x000fc2000801080a */
[----:B------:R-:W-:Y:S01]  /*6de0*/  FSEL R174, R174, -INF , !P5 ;  /* 0xff800000aeae7808 */ /* 0x000fe20006800000 */
[----:B------:R-:W-:-:S01]  /*6df0*/  FFMA.FTZ R156, R169, UR40, -R10 ;  /* 0x00000028a99c7c23 */ /* 0x000fc2000801080a */
[----:B------:R-:W-:Y:S01]  /*6e00*/  ISETP.GT.AND P2, PT, R9, 0x70, P1 ;  /* 0x000000700900780c */ /* 0x000fe20000f44270 */
[----:B0-----:R-:W-:-:S01]  /*6e10*/  FFMA.FTZ R149, R164, UR40, -R10 ;  /* 0x00000028a4957c23 */ /* 0x001fc2000801080a */
[----:B------:R-:W-:Y:S01]  /*6e20*/  ISETP.GT.AND P3, PT, R9, 0x71, P1 ;  /* 0x000000710900780c */ /* 0x000fe20000f64270 */
[----:B------:R-:W-:-:S01]  /*6e30*/  FFMA.FTZ R164, R177, UR40, -R10 ;  /* 0x00000028b1a47c23 */ /* 0x000fc2000801080a */
[C---:B------:R-:W-:Y:S01]  /*6e40*/  ISETP.GT.AND P5, PT, R9.reuse, 0x78, P1 ;  /* 0x000000780900780c */ /* 0x040fe20000fa4270 */
[----:B------:R-:W-:Y:S01]  /*6e50*/  MUFU.EX2 R15, R15 ;  /* 0x0000000f000f7308 */ /* 0x000fe20000000800 */
[----:B------:R-:W-:-:S02]  /*6e60*/  ISETP.GT.AND P1, PT, R9, 0x79, P1 ;  /* 0x000000790900780c */ /* 0x000fc40000f24270 */
[C---:B------:R-:W-:Y:S02]  /*6e70*/  ISETP.LT.OR P4, PT, R12.reuse, 0x6a, P4 ;  /* 0x0000006a0c00780c */ /* 0x040fe40002781670 */
[----:B------:R-:W-:Y:S02]  /*6e80*/  FMNMX.FTZ R9, R171, R144, !PT ;  /* 0x00000090ab097209 */ /* 0x000fe40007810000 */
[----:B------:R-:W-:Y:S01]  /*6e90*/  ISETP.LT.OR P2, PT, R12, 0x71, P2 ;  /* 0x000000710c00780c */ /* 0x000fe20001741670 */
[----:B------:R0:W-:Y:S01]  /*6ea0*/  MUFU.EX2 R144, R153 ;  /* 0x0000009900907308 */ /* 0x0001e20000000800 */
[----:B------:R-:W-:Y:S02]  /*6eb0*/  FSEL R175, R175, -INF , !P4 ;  /* 0xff800000afaf7808 */ /* 0x000fe40006000000 */
[----:B------:R-:W-:Y:S02]  /*6ec0*/  FMNMX.FTZ R148, R174, R9, !PT ;  /* 0x00000009ae947209 */ /* 0x000fe40007810000 */
[----:B------:R-:W-:-:S02]  /*6ed0*/  ISETP.LT.OR P3, PT, R12, 0x72, P3 ;  /* 0x000000720c00780c */ /* 0x000fc40001f61670 */
[----:B------:R-:W-:Y:S01]  /*6ee0*/  FSEL R178, R178, -INF , !P2 ;  /* 0xff800000b2b27808 */ /* 0x000fe20005000000 */
[----:B------:R-:W-:Y:S01]  /*6ef0*/  MUFU.EX2 R21, R21 ;  /* 0x0000001500157308 */ /* 0x000fe20000000800 */
[----:B------:R-:W-:Y:S01]  /*6f00*/  FMNMX.FTZ R9, R175, R148, !PT ;  /* 0x00000094af097209 */ /* 0x000fe20007810000 */
[--C-:B0-----:R-:W-:Y:S01]  /*6f10*/  FFMA.FTZ R153, R168, UR40, -R10.reuse ;  /* 0x00000028a8997c23 */ /* 0x101fe2000801080a */
[----:B------:R-:W-:Y:S02]  /*6f20*/  ISETP.LT.OR P5, PT, R12, 0x79, P5 ;  /* 0x000000790c00780c */ /* 0x000fe40002fa1670 */
[----:B------:R-:W-:Y:S02]  /*6f30*/  FSEL R179, R179, -INF , !P3 ;  /* 0xff800000b3b37808 */ /* 0x000fe40005800000 */
[----:B------:R-:W-:Y:S01]  /*6f40*/  FMNMX.FTZ R148, R178, R9, !PT ;  /* 0x00000009b2947209 */ /* 0x000fe20007810000 */
[----:B------:R-:W-:Y:S01]  /*6f50*/  MUFU.EX2 R121, R121 ;  /* 0x0000007900797308 */ /* 0x000fe20000000800 */
[----:B------:R-:W-:Y:S01]  /*6f60*/  ISETP.LT.OR P1, PT, R12, 0x7a, P1 ;  /* 0x0000007a0c00780c */ /* 0x000fe20000f21670 */
[--C-:B------:R-:W-:Y:S01]  /*6f70*/  FFMA.FTZ R12, R157, UR40, -R10.reuse ;  /* 0x000000289d0c7c23 */ /* 0x100fe2000801080a */
[----:B------:R-:W-:Y:S01]  /*6f80*/  FSEL R182, R182, -INF , !P5 ;  /* 0xff800000b6b67808 */ /* 0x000fe20006800000 */
[----:B------:R-:W-:Y:S01]  /*6f90*/  FFMA.FTZ R157, R172, UR40, -R10 ;  /* 0x00000028ac9d7c23 */ /* 0x000fe2000801080a */
[----:B------:R-:W-:-:S02]  /*6fa0*/  FMNMX.FTZ R9, R179, R148, !PT ;  /* 0x00000094b3097209 */ /* 0x000fc40007810000 */
[----:B------:R-:W-:Y:S01]  /*6fb0*/  FSEL R183, R183, -INF , !P1 ;  /* 0xff800000b7b77808 */ /* 0x000fe20004800000 */
[----:B------:R-:W-:Y:S01]  /*6fc0*/  MUFU.EX2 R125, R125 ;  /* 0x0000007d007d7308 */ /* 0x000fe20000000800 */
[----:B------:R-:W-:Y:S02]  /*6fd0*/  FMNMX.FTZ R148, R182, R9, !PT ;  /* 0x00000009b6947209 */ /* 0x000fe40007810000 */
[----:B------:R-:W-:Y:S02]  /*6fe0*/  FSEL R169, R0, RZ, P6 ;  /* 0x000000ff00a97208 */ /* 0x000fe40003000000 */
[----:B------:R-:W-:Y:S01]  /*6ff0*/  FMNMX.FTZ R9, R183, R148, !PT ;  /* 0x00000094b7097209 */ /* 0x000fe20007810000 */
[--C-:B------:R-:W-:Y:S01]  /*7000*/  FFMA.FTZ R148, R161, UR40, -R10.reuse ;  /* 0x00000028a1947c23 */ /* 0x100fe2000801080a */
[----:B------:R-:W-:-:S01]  /*7010*/  FFMA.FTZ R161, R176, UR40, -R10 ;  /* 0x00000028b0a17c23 */ /* 0x000fc2000801080a */
[----:B------:R-:W-:Y:S01]  /*7020*/  FADD.FTZ R169, -R169, R6 ;  /* 0x00000006a9a97221 */ /* 0x000fe20000010100 */
[----:B------:R-:W-:Y:S01]  /*7030*/  MUFU.EX2 R129, R129 ;  /* 0x0000008100817308 */ /* 0x000fe20000000800 */
[----:B------:R-:W0:Y:S02]  /*7040*/  SHFL.BFLY PT, R160, R9, 0x2, 0x1f ;  /* 0x0c401f0009a07f89 */ /* 0x000e2400000e0000 */
[----:B------:R-:W-:-:S05]  /*7050*/  FMUL.FTZ R169, R169, UR40 ;  /* 0x00000028a9a97c20 */ /* 0x000fca0008410000 */
[----:B------:R-:W-:Y:S08]  /*7060*/  MUFU.EX2 R133, R133 ;  /* 0x0000008500857308 */ /* 0x000ff00000000800 */
[----:B------:R-:W1:Y:S08]  /*7070*/  MUFU.EX2 R169, R169 ;  /* 0x000000a900a97308 */ /* 0x000e700000000800 */
[----:B------:R-:W-:Y:S01]  /*7080*/  MUFU.EX2 R137, R137 ;  /* 0x0000008900897308 */ /* 0x000fe20000000800 */
[----:B0-----:R-:W-:Y:S01]  /*7090*/  FMNMX.FTZ R168, R9, R160, !PT ;  /* 0x000000a009a87209 */ /* 0x001fe20007810000 */
[----:B------:R-:W-:Y:S01]  /*70a0*/  FFMA.FTZ R160, R173, UR40, -R10 ;  /* 0x00000028ada07c23 */ /* 0x000fe2000801080a */
[----:B------:R-:W-:-:S03]  /*70b0*/  IMAD.U32 R10, RZ, RZ, UR40 ;  /* 0x00000028ff0a7e24 */ /* 0x000fc6000f8e00ff */
[----:B------:R-:W0:Y:S02]  /*70c0*/  SHFL.BFLY PT, R9, R168, 0x1, 0x1f ;  /* 0x0c201f00a8097f89 */ /* 0x000e2400000e0000 */
[----:B------:R-:W-:Y:S08]  /*70d0*/  MUFU.EX2 R141, R141 ;  /* 0x0000008d008d7308 */ /* 0x000ff00000000800 */
[----:B------:R-:W-:Y:S08]  /*70e0*/  MUFU.EX2 R12, R12 ;  /* 0x0000000c000c7308 */ /* 0x000ff00000000800 */
[----:B------:R-:W-:Y:S01]  /*70f0*/  MUFU.EX2 R145, R145 ;  /* 0x0000009100917308 */ /* 0x000fe20000000800 */
[----:B0-----:R-:W-:-:S07]  /*7100*/  FMNMX.FTZ R9, R168, R9, !PT ;  /* 0x00000009a8097209 */ /* 0x001fce0007810000 */
[----:B------:R-:W-:Y:S01]  /*7110*/  MUFU.EX2 R148, R148 ;  /* 0x0000009400947308 */ /* 0x000fe20000000800 */
[C---:B------:R-:W-:Y:S01]  /*7120*/  FSETP.NEU.FTZ.AND P1, PT, R9.reuse, -INF , PT ;  /* 0xff8000000900780b */ /* 0x040fe20003f3d000 */
[----:B------:R-:W-:-:S03]  /*7130*/  FFMA.FTZ R10, R9, R10, -8 ;  /* 0xc1000000090a7423 */ /* 0x000fc6000001000a */
[----:B------:R-:W-:Y:S02]  /*7140*/  FSEL R168, R9, RZ, P1 ;  /* 0x000000ff09a87208 */ /* 0x000fe40000800000 */
[----:B------:R-:W-:Y:S01]  /*7150*/  FSEL R10, R10, RZ, P1 ;  /* 0x000000ff0a0a7208 */ /* 0x000fe20000800000 */
[----:B------:R-:W-:Y:S02]  /*7160*/  MUFU.EX2 R149, R149 ;  /* 0x0000009500957308 */ /* 0x000fe40000000800 */
[----:B------:R-:W-:-:S02]  /*7170*/  FADD.FTZ R168, -R168, R7 ;  /* 0x00000007a8a87221 */ /* 0x000fc40000010100 */
[--C-:B------:R-:W-:Y:S01]  /*7180*/  FFMA.FTZ R172, R150, UR40, -R10.reuse ;  /* 0x0000002896ac7c23 */ /* 0x100fe2000801080a */
[----:B------:R-:W-:-:S01]  /*7190*/  FFMA.FTZ R173, R122, UR40, -R10 ;  /* 0x000000287aad7c23 */ /* 0x000fc2000801080a */
[----:B------:R-:W-:Y:S01]  /*71a0*/  FMUL.FTZ R150, R168, UR40 ;  /* 0x00000028a8967c20 */ /* 0x000fe20008410000 */
[----:B------:R-:W-:-:S01]  /*71b0*/  FFMA.FTZ R122, R123, UR40, -R10 ;  /* 0x000000287b7a7c23 */ /* 0x000fc2000801080a */
[--C-:B------:R-:W-:Y:S01]  /*71c0*/  FFMA.FTZ R123, R126, UR40, -R10.reuse ;  /* 0x000000287e7b7c23 */ /* 0x100fe2000801080a */
[----:B------:R-:W-:-:S01]  /*71d0*/  FFMA.FTZ R126, R127, UR40, -R10 ;  /* 0x000000287f7e7c23 */ /* 0x000fc2000801080a */
[--C-:B------:R-:W-:Y:S01]  /*71e0*/  FFMA.FTZ R127, R130, UR40, -R10.reuse ;  /* 0x00000028827f7c23 */ /* 0x100fe2000801080a */
[----:B------:R-:W-:Y:S01]  /*71f0*/  MUFU.EX2 R173, R173 ;  /* 0x000000ad00ad7308 */ /* 0x000fe20000000800 */
[----:B------:R-:W-:-:S01]  /*7200*/  FFMA.FTZ R130, R131, UR40, -R10 ;  /* 0x0000002883827c23 */ /* 0x000fc2000801080a */
[--C-:B------:R-:W-:Y:S01]  /*7210*/  FFMA.FTZ R168, R151, UR40, -R10.reuse ;  /* 0x0000002897a87c23 */ /* 0x100fe2000801080a */
[----:B------:R-:W-:-:S01]  /*7220*/  FFMA.FTZ R131, R134, UR40, -R10 ;  /* 0x0000002886837c23 */ /* 0x000fc2000801080a */
[--C-:B------:R-:W-:Y:S01]  /*7230*/  FFMA.FTZ R151, R158, UR40, -R10.reuse ;  /* 0x000000289e977c23 */ /* 0x100fe2000801080a */
[----:B------:R-:W-:-:S01]  /*7240*/  FFMA.FTZ R134, R135, UR40, -R10 ;  /* 0x0000002887867c23 */ /* 0x000fc2000801080a */
[----:B-1----:R-:W-:Y:S01]  /*7250*/  FFMA.FTZ R158, R169, R3, R14 ;  /* 0x00000003a99e7223 */ /* 0x002fe2000001000e */
        /* <DEDUP_REMOVED lines=10> */
[----:B------:R-:W-:-:S07]  /*7300*/  FFMA.FTZ R182, R182, UR40, -R10 ;  /* 0x00000028b6b67c23 */ /* 0x000fce000801080a */
[----:B------:R-:W2:Y:S01]  /*7310*/  MUFU.EX2 R123, R123 ;  /* 0x0000007b007b7308 */ /* 0x000ea20000000800 */
[----:B0-----:R-:W-:-:S01]  /*7320*/  FFMA.FTZ R3, R150, R2, R173 ;  /* 0x0000000296037223 */ /* 0x001fc200000100ad */
[----:B------:R-:W-:Y:S01]  /*7330*/  FADD.FTZ R2, R11, R158 ;  /* 0x0000009e0b027221 */ /* 0x000fe20000010000 */
[----:B------:R-:W-:-:S05]  /*7340*/  FFMA.FTZ R158, R159, UR40, -R10 ;  /* 0x000000289f9e7c23 */ /* 0x000fca000801080a */
[----:B------:R-:W0:Y:S08]  /*7350*/  MUFU.EX2 R126, R126 ;  /* 0x0000007e007e7308 */ /* 0x000e300000000800 */
[----:B------:R-:W3:Y:S08]  /*7360*/  MUFU.EX2 R127, R127 ;  /* 0x0000007f007f7308 */ /* 0x000ef00000000800 */
[----:B------:R-:W4:Y:S08]  /*7370*/  MUFU.EX2 R130, R130 ;  /* 0x0000008200827308 */ /* 0x000f300000000800 */
[----:B------:R1:W-:Y:S08]  /*7380*/  MUFU.EX2 R7, R172 ;  /* 0x000000ac00077308 */ /* 0x0003f00000000800 */
[----:B------:R-:W5:Y:S01]  /*7390*/  MUFU.EX2 R131, R131 ;  /* 0x0000008300837308 */ /* 0x000f620000000800 */
[----:B-1----:R-:W-:-:S01]  /*73a0*/  FADD.FTZ R172, R122, R3 ;  /* 0x000000037aac7221 */ /* 0x002fc20000010000 */
[----:B------:R-:W-:-:S03]  /*73b0*/  FADD.FTZ R3, R13, R2 ;  /* 0x000000020d037221 */ /* 0x000fc60000010000 */
[----:B--2---:R-:W-:Y:S01]  /*73c0*/  FADD.FTZ R155, R123, R172 ;  /* 0x000000ac7b9b7221 */ /* 0x004fe20000010000 */
[----:B------:R-:W-:-:S02]  /*73d0*/  FADD.FTZ R2, R20, R3 ;  /* 0x0000000314027221 */ /* 0x000fc40000010000 */
[----:B------:R-:W1:Y:S01]  /*73e0*/  MUFU.EX2 R134, R134 ;  /* 0x0000008600867308 */ /* 0x000e620000000800 */
[----:B0-----:R-:W-:-:S01]  /*73f0*/  FADD.FTZ R172, R126, R155 ;  /* 0x0000009b7eac7221 */ /* 0x001fc20000010000 */
[----:B------:R-:W-:Y:S01]  /*7400*/  FADD.FTZ R3, R15, R2 ;  /* 0x000000020f037221 */ /* 0x000fe20000010000 */
[----:B------:R-:W-:-:S01]  /*7410*/  FFMA.FTZ R155, R162, UR40, -R10 ;  /* 0x00000028a29b7c23 */ /* 0x000fc2000801080a */
[----:B------:R-:W-:Y:S01]  /*7420*/  FFMA.FTZ R162, R163, UR40, -R10 ;  /* 0x00000028a3a27c23 */ /* 0x000fe2000801080a */
[----:B---3--:R-:W-:-:S01]  /*7430*/  FADD.FTZ R159, R127, R172 ;  /* 0x000000ac7f9f7221 */ /* 0x008fc20000010000 */
[----:B------:R-:W-:Y:S02]  /*7440*/  FADD.FTZ R2, R120, R3 ;  /* 0x0000000378027221 */ /* 0x000fe40000010000 */
[----:B------:R-:W0:Y:S01]  /*7450*/  MUFU.EX2 R135, R135 ;  /* 0x0000008700877308 */ /* 0x000e220000000800 */
[----:B----4-:R-:W-:-:S01]  /*7460*/  FADD.FTZ R172, R130, R159 ;  /* 0x0000009f82ac7221 */ /* 0x010fc20000010000 */
[----:B------:R-:W-:-:S03]  /*7470*/  FADD.FTZ R3, R21, R2 ;  /* 0x0000000215037221 */ /* 0x000fc60000010000 */
[----:B-----5:R-:W-:Y:S01]  /*7480*/  FADD.FTZ R159, R131, R172 ;  /* 0x000000ac839f7221 */ /* 0x020fe20000010000 */
[----:B------:R-:W-:-:S02]  /*7490*/  FADD.FTZ R2, R124, R3 ;  /* 0x000000037c027221 */ /* 0x000fc40000010000 */
[----:B------:R-:W2:Y:S01]  /*74a0*/  MUFU.EX2 R138, R138 ;  /* 0x0000008a008a7308 */ /* 0x000ea20000000800 */
[----:B-1----:R-:W-:-:S01]  /*74b0*/  FADD.FTZ R172, R134, R159 ;  /* 0x0000009f86ac7221 */ /* 0x002fc20000010000 */
[----:B------:R-:W-:Y:S01]  /*74c0*/  FADD.FTZ R3, R121, R2 ;  /* 0x0000000279037221 */ /* 0x000fe20000010000 */
[----:B------:R-:W-:-:S01]  /*74d0*/  FFMA.FTZ R159, R166, UR40, -R10 ;  /* 0x00000028a69f7c23 */ /* 0x000fc2000801080a */
[----:B------:R-:W-:Y:S02]  /*74e0*/  FFMA.FTZ R166, R167, UR40, -R10 ;  /* 0x00000028a7a67c23 */ /* 0x000fe4000801080a */
[----:B------:R-:W-:-:S02]  /*74f0*/  FADD.FTZ R2, R128, R3 ;  /* 0x0000000380027221 */ /* 0x000fc40000010000 */
[----:B------:R-:W1:Y:S01]  /*7500*/  MUFU.EX2 R139, R139 ;  /* 0x0000008b008b7308 */ /* 0x000e620000000800 */
[----:B0-----:R-:W-:-:S01]  /*7510*/  FADD.FTZ R163, R135, R172 ;  /* 0x000000ac87a37221 */ /* 0x001fc20000010000 */
[----:B------:R-:W-:-:S04]  /*7520*/  FADD.FTZ R3, R125, R2 ;  /* 0x000000027d037221 */ /* 0x000fc80000010000 */
[----:B------:R-:W-:Y:S02]  /*7530*/  FADD.FTZ R2, R132, R3 ;  /* 0x0000000384027221 */ /* 0x000fe40000010000 */
[----:B------:R-:W0:Y:S01]  /*7540*/  MUFU.EX2 R142, R142 ;  /* 0x0000008e008e7308 */ /* 0x000e220000000800 */
[----:B--2---:R-:W-:-:S01]  /*7550*/  FADD.FTZ R172, R138, R163 ;  /* 0x000000a38aac7221 */ /* 0x004fc20000010000 */
[----:B------:R-:W-:-:S04]  /*7560*/  FADD.FTZ R3, R129, R2 ;  /* 0x0000000281037221 */ /* 0x000fc80000010000 */
[----:B------:R-:W-:Y:S02]  /*7570*/  FADD.FTZ R2, R136, R3 ;  /* 0x0000000388027221 */ /* 0x000fe40000010000 */
[----:B------:R-:W2:Y:S01]  /*7580*/  MUFU.EX2 R143, R143 ;  /* 0x0000008f008f7308 */ /* 0x000ea20000000800 */
[----:B-1----:R-:W-:-:S01]  /*7590*/  FADD.FTZ R163, R139, R172 ;  /* 0x000000ac8ba37221 */ /* 0x002fc20000010000 */
[----:B------:R-:W-:-:S04]  /*75a0*/  FADD.FTZ R3, R133, R2 ;  /* 0x0000000285037221 */ /* 0x000fc80000010000 */
[----:B------:R-:W-:Y:S02]  /*75b0*/  FADD.FTZ R2, R140, R3 ;  /* 0x000000038c027221 */ /* 0x000fe40000010000 */
[----:B------:R-:W1:Y:S01]  /*75c0*/  MUFU.EX2 R146, R146 ;  /* 0x0000009200927308 */ /* 0x000e620000000800 */
[----:B0-----:R-:W-:-:S01]  /*75d0*/  FADD.FTZ R172, R142, R163 ;  /* 0x000000a38eac7221 */ /* 0x001fc20000010000 */
[--C-:B------:R-:W-:Y:S01]  /*75e0*/  FFMA.FTZ R163, R170, UR40, -R10.reuse ;  /* 0x00000028aaa37c23 */ /* 0x100fe2000801080a */
[----:B------:R-:W-:-:S01]  /*75f0*/  FFMA.FTZ R170, R171, UR40, -R10 ;  /* 0x00000028abaa7c23 */ /* 0x000fc2000801080a */
[----:B------:R-:W-:-:S04]  /*7600*/  FADD.FTZ R3, R137, R2 ;  /* 0x0000000289037221 */ /* 0x000fc80000010000 */
[----:B------:R-:W0:Y:S01]  /*7610*/  MUFU.EX2 R168, R168 ;  /* 0x000000a800a87308 */ /* 0x000e220000000800 */
[----:B--2---:R-:W-:-:S01]  /*7620*/  FADD.FTZ R167, R143, R172 ;  /* 0x000000ac8fa77221 */ /* 0x004fc20000010000 */
[----:B------:R-:W-:-:S04]  /*7630*/  FADD.FTZ R2, R144, R3 ;  /* 0x0000000390027221 */ /* 0x000fc80000010000 */
[----:B------:R-:W-:Y:S02]  /*7640*/  FADD.FTZ R3, R141, R2 ;  /* 0x000000028d037221 */ /* 0x000fe40000010000 */
[----:B------:R-:W2:Y:S01]  /*7650*/  MUFU.EX2 R147, R147 ;  /* 0x0000009300937308 */ /* 0x000ea20000000800 */
[----:B-1----:R-:W-:-:S01]  /*7660*/  FADD.FTZ R172, R146, R167 ;  /* 0x000000a792ac7221 */ /* 0x002fc20000010000 */
[----:B------:R-:W-:-:S03]  /*7670*/  FADD.FTZ R2, R12, R3 ;  /* 0x000000030c027221 */ /* 0x000fc60000010000 */
[----:B------:R-:W-:Y:S01]  /*7680*/  FADD.FTZ R167, R7, R172 ;  /* 0x000000ac07a77221 */ /* 0x000fe20000010000 */
[----:B------:R-:W-:-:S02]  /*7690*/  FADD.FTZ R3, R145, R2 ;  /* 0x0000000291037221 */ /* 0x000fc40000010000 */
[----:B------:R-:W1:Y:S01]  /*76a0*/  MUFU.EX2 R154, R154 ;  /* 0x0000009a009a7308 */ /* 0x000e620000000800 */
[----:B0-----:R-:W-:-:S01]  /*76b0*/  FADD.FTZ R172, R168, R167 ;  /* 0x000000a7a8ac7221 */ /* 0x001fc20000010000 */
[----:B------:R-:W-:Y:S01]  /*76c0*/  FFMA.FTZ R167, R174, UR40, -R10 ;  /* 0x00000028aea77c23 */ /* 0x000fe2000801080a */
[----:B------:R-:W-:-:S04]  /*76d0*/  FADD.FTZ R2, R148, R3 ;  /* 0x0000000394027221 */ /* 0x000fc80000010000 */
[----:B------:R-:W-:Y:S01]  /*76e0*/  FADD.FTZ R3, R149, R2 ;  /* 0x0000000295037221 */ /* 0x000fe20000010000 */
[----:B------:R-:W0:Y:S01]  /*76f0*/  MUFU.EX2 R151, R151 ;  /* 0x0000009700977308 */ /* 0x000e220000000800 */
[----:B--2---:R-:W-:-:S01]  /*7700*/  FADD.FTZ R171, R147, R172 ;  /* 0x000000ac93ab7221 */ /* 0x004fc20000010000 */
[----:B------:R-:W-:-:S06]  /*7710*/  FFMA.FTZ R172, R175, UR40, -R10 ;  /* 0x00000028afac7c23 */ /* 0x000fcc000801080a */
[----:B------:R-:W2:Y:S01]  /*7720*/  MUFU.EX2 R158, R158 ;  /* 0x0000009e009e7308 */ /* 0x000ea20000000800 */
[----:B-1----:R-:W-:-:S07]  /*7730*/  FADD.FTZ R174, R154, R171 ;  /* 0x000000ab9aae7221 */ /* 0x002fce0000010000 */
[----:B------:R-:W1:Y:S01]  /*7740*/  MUFU.EX2 R155, R155 ;  /* 0x0000009b009b7308 */ /* 0x000e620000000800 */
[----:B0-----:R-:W-:-:S07]  /*7750*/  FADD.FTZ R171, R151, R174 ;  /* 0x000000ae97ab7221 */ /* 0x001fce0000010000 */
[----:B------:R-:W0:Y:S01]  /*7760*/  MUFU.EX2 R162, R162 ;  /* 0x000000a200a27308 */ /* 0x000e220000000800 */
[----:B--2---:R-:W-:-:S01]  /*7770*/  FADD.FTZ R174, R158, R171 ;  /* 0x000000ab9eae7221 */ /* 0x004fc20000010000 */
[----:B------:R-:W-:-:S06]  /*7780*/  FFMA.FTZ R171, R178, UR40, -R10 ;  /* 0x00000028b2ab7c23 */ /* 0x000fcc000801080a */
[----:B------:R-:W2:Y:S01]  /*7790*/  MUFU.EX2 R159, R159 ;  /* 0x0000009f009f7308 */ /* 0x000ea20000000800 */
[----:B-1----:R-:W-:-:S01]  /*77a0*/  FADD.FTZ R175, R155, R174 ;  /* 0x000000ae9baf7221 */ /* 0x002fc20000010000 */
[--C-:B------:R-:W-:Y:S01]  /*77b0*/  FFMA.FTZ R174, R179, UR40, -R10.reuse ;  /* 0x00000028b3ae7c23 */ /* 0x100fe2000801080a */
[----:B------:R-:W-:-:S05]  /*77c0*/  FFMA.FTZ R10, R183, UR40, -R10 ;  /* 0x00000028b70a7c23 */ /* 0x000fca000801080a */
        /* <DEDUP_REMOVED lines=35> */
[----:B-1----:R-:W-:-:S01]  /*7a00*/  FADD.FTZ R175, R182, R175 ;  /* 0x000000afb6af7221 */ /* 0x002fc20000010000 */
[----:B0-----:R-:W-:-:S03]  /*7a10*/  FADD.FTZ R3, R6, R3 ;  /* 0x0000000306037221 */ /* 0x001fc60000010000 */
[----:B--2---:R-:W-:Y:S01]  /*7a20*/  FADD.FTZ R2, R10, R175 ;  /* 0x000000af0a027221 */ /* 0x004fe20000010000 */
[----:B------:R-:W-:Y:S06]  /*7a30*/  @!P0 BRA `(.L_x_1052) ;  /* 0x0000000000048947 */ /* 0x000fec0003800000 */
[----:B------:R-:W-:Y:S01]  /*7a40*/  BPT.TRAP 0x1 ;  /* 0x000000040000795c */ /* 0x000fe20000300000 */
.L_x_1052:
[----:B------:R-:W-:Y:S01]  /*7a50*/  ULEA UR6, UR33, UR36, 0x3 ;  /* 0x0000002421067291 */ /* 0x000fe2000f8e183f */
[----:B------:R-:W-:Y:S01]  /*7a60*/  ISETP.GT.AND P1, PT, R8, UR32, PT ;  /* 0x0000002008007c0c */ /* 0x000fe2000bf24270 */
[----:B------:R-:W-:Y:S01]  /*7a70*/  UMOV UR34, UR47 ;  /* 0x0000002f00227c82 */ /* 0x000fe20008000000 */
[----:B------:R-:W-:Y:S01]  /*7a80*/  F2FP.SATFINITE.E4M3.F32.PACK_AB_MERGE_C R7, R168, R7, RZ ;  /* 0x00000007a807723e */ /* 0x000fe200048070ff */
[----:B------:R-:W-:Y:S01]  /*7a90*/  UIADD3 UR6, UR6, 0x2a860, URZ ;  /* 0x0002a86006067890 */ /* 0x000fe2000fffe03f */
[----:B------:R-:W-:Y:S01]  /*7aa0*/  F2FP.SATFINITE.E4M3.F32.PACK_AB_MERGE_C R6, R6, R165, RZ ;  /* 0x000000a50606723e */ /* 0x000fe200048070ff */
[----:B------:R-:W-:Y:S01]  /*7ab0*/  UMOV UR33, UR46 ;  /* 0x0000002e00217c82 */ /* 0x000fe20008000000 */
[----:B------:R-:W-:Y:S01]  /*7ac0*/  F2FP.SATFINITE.E4M3.F32.PACK_AB_MERGE_C R13, R20, R13, RZ ;  /* 0x0000000d140d723e */ /* 0x000fe200048070ff */
[----:B------:R-:W-:Y:S01]  /*7ad0*/  UPRMT UR6, UR38, 0x654, UR6 ;  /* 0x0000065426067896 */ /* 0x000fe20008000006 */
        /* <DEDUP_REMOVED lines=9> */
[----:B------:R-:W-:Y:S01]  /*7b70*/  SYNCS.ARRIVE.TRANS64.RED.A1T0 RZ, [UR6], RZ ;  /* 0x000000ffffff79a7 */ /* 0x000fe20008100406 */
        /* <DEDUP_REMOVED lines=13> */
[-C--:B------:R-:W-:Y:S01]  /*7c50*/  FMUL.FTZ R44, R44, R169.reuse ;  /* 0x000000a92c2c7220 */ /* 0x080fe20000410000 */
[----:B------:R-:W-:Y:S01]  /*7c60*/  F2FP.SATFINITE.E4M3.F32.PACK_AB_MERGE_C R10, R10, R182, RZ ;  /* 0x000000b60a0a723e */ /* 0x000fe200048070ff */
[----:B------:R-:W-:Y:S01]  /*7c70*/  FMUL.FTZ R45, R45, R169 ;  /* 0x000000a92d2d7220 */ /* 0x000fe20000410000 */
[----:B------:R-:W-:Y:S01]  /*7c80*/  F2FP.SATFINITE.E4M3.F32.PACK_AB_MERGE_C R195, R146, R143, R7 ;  /* 0x0000008f92c3723e */ /* 0x000fe20004807007 */
[----:B------:R-:W-:Y:S01]  /*7c90*/  FMUL.FTZ R48, R48, R169 ;  /* 0x000000a930307220 */ /* 0x000fe20000410000 */
[----:B------:R-:W-:Y:S01]  /*7ca0*/  F2FP.SATFINITE.E4M3.F32.PACK_AB_MERGE_C R186, R164, R161, R6 ;  /* 0x000000a1a4ba723e */ /* 0x000fe20004807006 */
[-C--:B------:R-:W-:Y:S01]  /*7cb0*/  FMUL.FTZ R49, R49, R169.reuse ;  /* 0x000000a931317220 */ /* 0x080fe20000410000 */
        /* <DEDUP_REMOVED lines=96> */
[----:B------:R-:W-:-:S02]  /*82c0*/  VIADD R8, R8, 0xffffffff ;  /* 0xffffffff08087836 */ /* 0x000fc40000000000 */
[----:B------:R-:W-:Y:S02]  /*82d0*/  IMAD.MOV.U32 R7, RZ, RZ, R9 ;  /* 0x000000ffff077224 */ /* 0x000fe400078e0009 */
[----:B------:R-:W-:Y:S01]  /*82e0*/  IMAD.MOV.U32 R6, RZ, RZ, R0 ;  /* 0x000000ffff067224 */ /* 0x000fe200078e0000 */
[----:B------:R-:W-:Y:S06]  /*82f0*/  @P1 BRA `(.L_x_1053) ;  /* 0xffffffcc009c1947 */ /* 0x000fec000383ffff */
.L_x_1034:
[----:B------:R-:W-:Y:S01]  /*8300*/  UISETP.NE.AND UP1, UPT, UR51, URZ, UPT ;  /* 0x0000003f3300728c */ /* 0x000fe2000bf25270 */
[----:B------:R-:W-:Y:S01]  /*8310*/  IADD3 R5, -R5, 0x1, RZ ;  /* 0x0000000105057810 */ /* 0x000fe20007ffe1ff */
[----:B------:R-:W-:Y:S02]  /*8320*/  UISETP.NE.AND UP0, UPT, UR50, URZ, UPT ;  /* 0x0000003f3200728c */ /* 0x000fe4000bf05270 */
[----:B------:R-:W-:Y:S02]  /*8330*/  UIADD3 UR10, UR41, 0x7f, URZ ;  /* 0x0000007f290a7890 */ /* 0x000fe4000fffe03f */
[----:B------:R-:W-:Y:S02]  /*8340*/  IMAD R4, R4, UR44, R5 ;  /* 0x0000002c04047c24 */ /* 0x000fe4000f8e0205 */
[----:B------:R-:W-:-:S03]  /*8350*/  PLOP3.LUT P1, PT, PT, PT, UP0, 0x40, 0x0 ;  /* 0x000000000000781c */ /* 0x000fc60003f2e808 */
[----:B------:R-:W-:Y:S01]  /*8360*/  @UP1 ULDC UR6, c[0x0][0x44c] ;  /* 0x0001130000061ab9 */ /* 0x000fe20000000800 */
[----:B------:R-:W-:Y:S01]  /*8370*/  @UP1 ULDC UR11, c[0x0][0x450] ;  /* 0x00011400000b1ab9 */ /* 0x000fe20000000800 */
[----:B------:R-:W-:-:S04]  /*8380*/  UIMAD.WIDE.U32 UR6, UR10, UR6, URZ ;  /* 0x000000060a0672a5 */ /* 0x000fc8000f8e003f */
[----:B------:R-:W-:-:S06]  /*8390*/  @UP1 USHF.R.U32.HI UR10, URZ, UR11, UR7 ;  /* 0x0000000b3f0a1299 */ /* 0x000fcc0008011607 */
[----:B------:R-:W-:-:S04]  /*83a0*/  VIADD R4, R4, UR10 ;  /* 0x0000000a04047c36 */ /* 0x000fc80008000000 */
[----:B------:R-:W-:Y:S01]  /*83b0*/  VIADD R5, R4, -UR30 ;  /* 0x8000001e04057c36 */ /* 0x000fe20008000000 */
[----:B------:R-:W-:Y:S06]  /*83c0*/  @P1 BRA `(.L_x_1054) ;  /* 0x0000000000441947 */ /* 0x000fec0003800000 */
[----:B------:R-:W-:-:S13]  /*83d0*/  ISETP.GT.AND P1, PT, R4, -0x1, PT ;  /* 0xffffffff0400780c */ /* 0x000fda0003f24270 */
[----:B------:R-:W-:Y:S05]  /*83e0*/  @P1 BRA `(.L_x_1055) ;  /* 0x0000000000201947 */ /* 0x000fea0003800000 */
[----:B------:R-:W0:Y:S01]  /*83f0*/  LDC R11, c[0x0][0x9e4] ;  /* 0x00027900ff0b7b82 */ /* 0x000e220000000800 */
[----:B------:R-:W-:Y:S02]  /*8400*/  LOP3.LUT R7, RZ, R4, RZ, 0x33, !PT ;  /* 0x00000004ff077212 */ /* 0x000fe400078e33ff */
[----:B0-----:R-:W-:-:S13]  /*8410*/  ISETP.NE.AND P1, PT, R11, 0x1, PT ;  /* 0x000000010b00780c */ /* 0x001fda0003f25270 */
[----:B------:R-:W0:Y:S02]  /*8420*/  @P1 LDC.64 R12, c[0x0][0x9e8] ;  /* 0x00027a00ff0c1b82 */ /* 0x000e240000000a00 */
[----:B0-----:R-:W-:-:S05]  /*8430*/  @P1 IMAD.HI.U32 R4, R7, R12, RZ ;  /* 0x0000000c07041227 */ /* 0x001fca00078e00ff */
[----:B------:R-:W-:-:S04]  /*8440*/  @P1 SHF.R.U32.HI R7, RZ, R13, R4 ;  /* 0x0000000dff071219 */ /* 0x000fc80000011604 */
[----:B------:R-:W-:Y:S01]  /*8450*/  LOP3.LUT R4, RZ, R7, RZ, 0x33, !PT ;  /* 0x00000007ff047212 */ /* 0x000fe200078e33ff */
[----:B------:R-:W-:Y:S06]  /*8460*/  BRA `(.L_x_1056) ;  /* 0x0000000000147947 */ /* 0x000fec0003800000 */
.L_x_1055:
[----:B------:R-:W0:Y:S02]  /*8470*/  LDC R11, c[0x0][0x9e4] ;  /* 0x00027900ff0b7b82 */ /* 0x000e240000000800 */
[----:B0-----:R-:W-:-:S13]  /*8480*/  ISETP.NE.AND P1, PT, R11, 0x1, PT ;  /* 0x000000010b00780c */ /* 0x001fda0003f25270 */
[----:B------:R-:W0:Y:S02]  /*8490*/  @P1 LDC.64 R6, c[0x0][0x9e8] ;  /* 0x00027a00ff061b82 */ /* 0x000e240000000a00 */
[----:B0-----:R-:W-:-:S05]  /*84a0*/  @P1 IMAD.HI.U32 R6, R4, R6, RZ ;  /* 0x0000000604061227 */ /* 0x001fca00078e00ff */
[----:B------:R-:W-:-:S07]  /*84b0*/  @P1 SHF.R.U32.HI R4, RZ, R7, R6 ;  /* 0x00000007ff041219 */ /* 0x000fce0000011606 */
.L_x_1056:
[----:B------:R-:W-:-:S05]  /*84c0*/  IMAD R4, R4, R11, RZ ;  /* 0x0000000b04047224 */ /* 0x000fca00078e02ff */
[----:B------:R-:W-:-:S07]  /*84d0*/  VIMNMX R5, R5, R4, !PT ;  /* 0x0000000405057248 */ /* 0x000fce0007fe0100 */
.L_x_1054:
[----:B------:R-:W-:-:S05]  /*84e0*/  VIADD R5, R5, 0x7f ;  /* 0x0000007f05057836 */ /* 0x000fca0000000000 */
[----:B------:R-:W-:-:S04]  /*84f0*/  SHF.R.S32.HI R4, RZ, 0x1f, R5 ;  /* 0x0000001fff047819 */ /* 0x000fc80000011405 */
[----:B------:R-:W-:-:S04]  /*8500*/  LEA.HI R4, R4, R5, RZ, 0x7 ;  /* 0x0000000504047211 */ /* 0x000fc800078f38ff */
[----:B------:R-:W-:-:S04]  /*8510*/  SHF.R.S32.HI R4, RZ, 0x7, R4 ;  /* 0x00000007ff047819 */ /* 0x000fc80000011404 */
[----:B------:R-:W-:-:S04]  /*8520*/  VIMNMX R5, R4, UR39, !PT ;  /* 0x0000002704057c48 */ /* 0x000fc8000ffe0100 */
[----:B------:R-:W-:-:S13]  /*8530*/  ISETP.GE.AND P1, PT, R8, R5, PT ;  /* 0x000000050800720c */ /* 0x000fda0003f26270 */
[----:B------:R-:W-:Y:S05]  /*8540*/  @!P1 BRA `(.L_x_1057) ;  /* 0x0000002000289947 */ /* 0x000fea0003800000 */
[----:B------:R-:W-:Y:S01]  /*8550*/  IMAD.MOV.U32 R4, RZ, RZ, R9 ;  /* 0x000000ffff047224 */ /* 0x000fe200078e0009 */
[----:B------:R-:W-:Y:S01]  /*8560*/  UMOV UR30, UR47 ;  /* 0x0000002f001e7c82 */ /* 0x000fe20008000000 */
[----:B------:R-:W-:Y:S01]  /*8570*/  IMAD.MOV.U32 R7, RZ, RZ, R0 ;  /* 0x000000ffff077224 */ /* 0x000fe200078e0000 */
[----:B------:R-:W-:-:S06]  /*8580*/  UMOV UR29, UR46 ;  /* 0x0000002e001d7c82 */ /* 0x000fcc0008000000 */
.L_x_1068:
[----:B------:R-:W-:Y:S01]  /*8590*/  ISETP.NE.AND P2, PT, RZ, UR37, PT ;  /* 0x00000025ff007c0c */ /* 0x000fe2000bf45270 */
[----:B------:R-:W-:-:S04]  /*85a0*/  UISETP.NE.AND UP0, UPT, UR29, 0x1, UPT ;  /* 0x000000011d00788c */ /* 0x000fc8000bf05270 */
[----:B------:R-:W-:-:S04]  /*85b0*/  USEL UR47, URZ, 0x1, UP0 ;  /* 0x000000013f2f7887 */ /* 0x000fc80008000000 */
[----:B------:R-:W-:-:S04]  /*85c0*/  ULOP3.LUT UR47, UR30, UR47, URZ, 0x3c, !UPT ;  /* 0x0000002f1e2f7292 */ /* 0x000fc8000f8e3c3f */
[----:B------:R-:W-:Y:S08]  /*85d0*/  @P2 BRA `(.L_x_1058) ;  /* 0x0000000000382947 */ /* 0x000ff00003800000 */
[----:B------:R-:W-:Y:S05]  /*85e0*/  @!P0 BRA `(.L_x_1059) ;  /* 0x0000000000048947 */ /* 0x000fea0003800000 */
[----:B------:R-:W-:Y:S01]  /*85f0*/  BPT.TRAP 0x1 ;  /* 0x000000040000795c */ /* 0x000fe20000300000 */
.L_x_1059:
        /* <DEDUP_REMOVED lines=9> */
.L_x_1060:
[----:B-1----:R-:W-:Y:S05]  /*8690*/  @P1 BRA `(.L_x_1058) ;  /* 0x0000000000081947 */ /* 0x002fea0003800000 */
[----:B------:R-:W1:Y:S02]  /*86a0*/  SYNCS.PHASECHK.TRANS64.TRYWAIT P1, [UR6+0x2a830], R0 ;  /* 0x02a83000ff0075a7 */ /* 0x000e640008020146 */
[----:B-1----:R-:W-:Y:S05]  /*86b0*/  @!P1 BRA `(.L_x_1061) ;  /* 0x000000d800b09947 */ /* 0x002fea0003800000 */
.L_x_1058:
        /* <DEDUP_REMOVED lines=40> */
.L_x_1063:
[----:B------:R-:W-:Y:S01]  /*8940*/  ULEA UR6, UR29, UR36, 0x3 ;  /* 0x000000241d067291 */ /* 0x000fe2000f8e183f */
[----:B------:R-:W-:-:S05]  /*8950*/  IMAD.U32 R0, RZ, RZ, UR30 ;  /* 0x0000001eff007e24 */ /* 0x000fca000f8e00ff */
[----:B------:R-:W-:-:S04]  /*8960*/  SHF.L.U32 R0, R0, 0x1f, RZ ;  /* 0x0000001f00007819 */ /* 0x000fc800000006ff */
[----:B------:R0:W1:Y:S01]  /*8970*/  SYNCS.PHASECHK.TRANS64.TRYWAIT P1, [UR6+0x2a850], R0 ;  /* 0x02a85000ff0075a7 */ /* 0x0000620008020146 */
[----:B------:R-:W-:Y:S05]  /*8980*/  @!P0 BRA `(.L_x_1064) ;  /* 0x0000000000048947 */ /* 0x000fea0003800000 */
[----:B------:R-:W-:Y:S01]  /*8990*/  BPT.TRAP 0x1 ;  /* 0x000000040000795c */ /* 0x000fe20000300000 */
.L_x_1064:
[----:B-1----:R-:W-:Y:S05]  /*89a0*/  @P1 BRA `(.L_x_1062) ;  /* 0x0000000000081947 */ /* 0x002fea0003800000 */
[----:B------:R-:W1:Y:S02]  /*89b0*/  SYNCS.PHASECHK.TRANS64.TRYWAIT P1, [UR6+0x2a850], R0 ;  /* 0x02a85000ff0075a7 */ /* 0x000e640008020146 */
[----:B-1----:R-:W-:Y:S05]  /*89c0*/  @!P1 BRA `(.L_x_1065) ;  /* 0x000000d800049947 */ /* 0x002fea0003800000 */
.L_x_1062:
        /* <DEDUP_REMOVED lines=31> */
.L_x_1066:
        /* <DEDUP_REMOVED lines=81> */
[----:B------:R-:W-:Y:S01]  /*90d0*/  FFMA.FTZ R144, R164, UR40, -R184 ;  /* 0x00000028a4907c23 */ /* 0x000fe200080108b8 */
[----:B------:R-:W-:Y:S02]  /*90e0*/  IMAD.U32 R164, RZ, RZ, UR40 ;  /* 0x00000028ffa47e24 */ /* 0x000fe4000f8e00ff */
[----:B------:R-:W-:Y:S01]  /*90f0*/  FMUL.FTZ R12, R7, UR40 ;  /* 0x00000028070c7c20 */ /* 0x000fe20008410000 */
[----:B------:R-:W-:-:S01]  /*9100*/  FADD.FTZ R7, -R9, R4 ;  /* 0x0000000409077221 */ /* 0x000fc20000010100 */
[----:B------:R-:W-:Y:S01]  /*9110*/  FFMA.FTZ R11, R120, UR40, -R184 ;  /* 0x00000028780b7c23 */ /* 0x000fe200080108b8 */
[----:B------:R-:W-:-:S01]  /*9120*/  FFMA.FTZ R164, R9, R164, -8 ;  /* 0xc100000009a47423 */ /* 0x000fc200000100a4 */
[----:B------:R-:W-:Y:S01]  /*9130*/  FFMA.FTZ R6, R121, UR40, -R184 ;  /* 0x0000002879067c23 */ /* 0x000fe200080108b8 */
[----:B------:R-:W-:Y:S01]  /*9140*/  FMUL.FTZ R7, R7, UR40 ;  /* 0x0000002807077c20 */ /* 0x000fe20008410000 */
[----:B------:R0:W-:Y:S01]  /*9150*/  MUFU.EX2 R4, R12 ;  /* 0x0000000c00047308 */ /* 0x0001e20000000800 */
[----:B------:R-:W-:-:S01]  /*9160*/  FFMA.FTZ R122, R122, UR40, -R164 ;  /* 0x000000287a7a7c23 */ /* 0x000fc200080108a4 */
[--C-:B------:R-:W-:Y:S01]  /*9170*/  FFMA.FTZ R123, R123, UR40, -R164.reuse ;  /* 0x000000287b7b7c23 */ /* 0x100fe200080108a4 */
[----:B------:R-:W-:-:S01]  /*9180*/  FFMA.FTZ R126, R126, UR40, -R164 ;  /* 0x000000287e7e7c23 */ /* 0x000fc200080108a4 */
[----:B------:R-:W-:Y:S01]  /*9190*/  FFMA.FTZ R13, R125, UR40, -R184 ;  /* 0x000000287d0d7c23 */ /* 0x000fe200080108b8 */
[----:B------:R-:W-:-:S01]  /*91a0*/  FFMA.FTZ R127, R127, UR40, -R164 ;  /* 0x000000287f7f7c23 */ /* 0x000fc200080108a4 */
[----:B------:R-:W-:Y:S01]  /*91b0*/  FFMA.FTZ R130, R130, UR40, -R164 ;  /* 0x0000002882827c23 */ /* 0x000fe200080108a4 */
[----:B------:R-:W-:-:S01]  /*91c0*/  FFMA.FTZ R15, R129, UR40, -R184 ;  /* 0x00000028810f7c23 */ /* 0x000fc200080108b8 */
[----:B------:R-:W1:Y:S01]  /*91d0*/  MUFU.EX2 R11, R11 ;  /* 0x0000000b000b7308 */ /* 0x000e620000000800 */
[----:B0-----:R-:W-:-:S01]  /*91e0*/  FFMA.FTZ R12, R128, UR40, -R184 ;  /* 0x00000028800c7c23 */ /* 0x001fc200080108b8 */
[----:B------:R-:W-:Y:S01]  /*91f0*/  FFMA.FTZ R131, R131, UR40, -R164 ;  /* 0x0000002883837c23 */ /* 0x000fe200080108a4 */
[----:B------:R-:W-:-:S01]  /*9200*/  FFMA.FTZ R14, R132, UR40, -R184 ;  /* 0x00000028840e7c23 */ /* 0x000fc200080108b8 */
[----:B------:R-:W-:Y:S01]  /*9210*/  FFMA.FTZ R121, R137, UR40, -R184 ;  /* 0x0000002889797c23 */ /* 0x000fe200080108b8 */
[----:B------:R-:W-:-:S01]  /*9220*/  FFMA.FTZ R134, R134, UR40, -R164 ;  /* 0x0000002886867c23 */ /* 0x000fc200080108a4 */
[--C-:B------:R-:W-:Y:S01]  /*9230*/  FFMA.FTZ R137, R153, UR40, -R184.reuse ;  /* 0x0000002899897c23 */ /* 0x100fe200080108b8 */
[----:B------:R-:W-:-:S01]  /*9240*/  FFMA.FTZ R153, R169, UR40, -R184 ;  /* 0x00000028a9997c23 */ /* 0x000fc200080108b8 */
[----:B------:R-:W-:Y:S01]  /*9250*/  MUFU.EX2 R7, R7 ;  /* 0x0000000700077308 */ /* 0x000fe20000000800 */
[----:B------:R-:W-:-:S01]  /*9260*/  FFMA.FTZ R21, R133, UR40, -R184 ;  /* 0x0000002885157c23 */ /* 0x000fc200080108b8 */
[----:B------:R-:W-:Y:S01]  /*9270*/  FFMA.FTZ R135, R135, UR40, -R164 ;  /* 0x0000002887877c23 */ /* 0x000fe200080108a4 */
[----:B------:R-:W-:-:S01]  /*9280*/  FFMA.FTZ R128, R148, UR40, -R184 ;  /* 0x0000002894807c23 */ /* 0x000fc200080108b8 */
[--C-:B------:R-:W-:Y:S01]  /*9290*/  FFMA.FTZ R148, R168, UR40, -R184.reuse ;  /* 0x00000028a8947c23 */ /* 0x100fe200080108b8 */
[----:B------:R-:W-:-:S01]  /*92a0*/  FFMA.FTZ R20, R136, UR40, -R184 ;  /* 0x0000002888147c23 */ /* 0x000fc200080108b8 */
[--C-:B------:R-:W-:Y:S01]  /*92b0*/  FFMA.FTZ R138, R138, UR40, -R164.reuse ;  /* 0x000000288a8a7c23 */ /* 0x100fe200080108a4 */
[----:B------:R-:W-:-:S01]  /*92c0*/  FFMA.FTZ R139, R139, UR40, -R164 ;  /* 0x000000288b8b7c23 */ /* 0x000fc200080108a4 */
[----:B------:R-:W0:Y:S01]  /*92d0*/  MUFU.EX2 R122, R122 ;  /* 0x0000007a007a7308 */ /* 0x000e220000000800 */
[----:B-1----:R-:W-:-:S01]  /*92e0*/  FFMA.FTZ R3, R4, R3, R11 ;  /* 0x0000000304037223 */ /* 0x002fc2000001000b */
[----:B------:R-:W-:Y:S01]  /*92f0*/  FFMA.FTZ R120, R140, UR40, -R184 ;  /* 0x000000288c787c23 */ /* 0x000fe200080108b8 */
[----:B------:R-:W-:-:S01]  /*9300*/  FFMA.FTZ R142, R142, UR40, -R164 ;  /* 0x000000288e8e7c23 */ /* 0x000fc200080108a4 */
[----:B------:R-:W-:Y:S01]  /*9310*/  FFMA.FTZ R125, R141, UR40, -R184 ;  /* 0x000000288d7d7c23 */ /* 0x000fe200080108b8 */
[----:B------:R-:W-:-:S01]  /*9320*/  FFMA.FTZ R143, R143, UR40, -R164 ;  /* 0x000000288f8f7c23 */ /* 0x000fc200080108a4 */
[----:B------:R-:W-:Y:S01]  /*9330*/  FFMA.FTZ R146, R146, UR40, -R164 ;  /* 0x0000002892927c23 */ /* 0x000fe200080108a4 */
[----:B------:R-:W-:-:S01]  /*9340*/  FFMA.FTZ R129, R145, UR40, -R184 ;  /* 0x0000002891817c23 */ /* 0x000fc200080108b8 */
[----:B------:R-:W1:Y:S01]  /*9350*/  MUFU.EX2 R6, R6 ;  /* 0x0000000600067308 */ /* 0x000e620000000800 */
[----:B------:R-:W-:-:S01]  /*9360*/  FFMA.FTZ R147, R147, UR40, -R164 ;  /* 0x0000002893937c23 */ /* 0x000fc200080108a4 */
[----:B------:R-:W-:Y:S01]  /*9370*/  FFMA.FTZ R150, R150, UR40, -R164 ;  /* 0x0000002896967c23 */ /* 0x000fe200080108a4 */
[----:B------:R-:W-:-:S01]  /*9380*/  FFMA.FTZ R133, R149, UR40, -R184 ;  /* 0x0000002895857c23 */ /* 0x000fc200080108b8 */
[----:B------:R-:W-:Y:S01]  /*9390*/  FFMA.FTZ R151, R151, UR40, -R164 ;  /* 0x0000002897977c23 */ /* 0x000fe200080108a4 */
[----:B------:R-:W-:-:S01]  /*93a0*/  FFMA.FTZ R132, R152, UR40, -R184 ;  /* 0x0000002898847c23 */ /* 0x000fc200080108b8 */
[--C-:B------:R-:W-:Y:S01]  /*93b0*/  FFMA.FTZ R154, R154, UR40, -R164.reuse ;  /* 0x000000289a9a7c23 */ /* 0x100fe200080108a4 */
[----:B------:R-:W-:-:S01]  /*93c0*/  FFMA.FTZ R155, R155, UR40, -R164 ;  /* 0x000000289b9b7c23 */ /* 0x000fc200080108a4 */
[----:B------:R-:W2:Y:S01]  /*93d0*/  MUFU.EX2 R123, R123 ;  /* 0x0000007b007b7308 */ /* 0x000ea20000000800 */
[----:B0-----:R-:W-:-:S01]  /*93e0*/  FFMA.FTZ R2, R7, R2, R122 ;  /* 0x0000000207027223 */ /* 0x001fc2000001007a */
[----:B------:R-:W-:Y:S01]  /*93f0*/  FFMA.FTZ R136, R156, UR40, -R184 ;  /* 0x000000289c887c23 */ /* 0x000fe200080108b8 */
[----:B------:R-:W-:-:S01]  /*9400*/  FFMA.FTZ R158, R158, UR40, -R164 ;  /* 0x000000289e9e7c23 */ /* 0x000fc200080108a4 */
[--C-:B------:R-:W-:Y:S01]  /*9410*/  FFMA.FTZ R141, R157, UR40, -R184.reuse ;  /* 0x000000289d8d7c23 */ /* 0x100fe200080108b8 */
[----:B------:R-:W-:-:S01]  /*9420*/  FFMA.FTZ R157, R173, UR40, -R184 ;  /* 0x00000028ad9d7c23 */ /* 0x000fc200080108b8 */
[----:B------:R-:W-:Y:S01]  /*9430*/  FFMA.FTZ R159, R159, UR40, -R164 ;  /* 0x000000289f9f7c23 */ /* 0x000fe200080108a4 */
[----:B------:R-:W-:-:S01]  /*9440*/  FFMA.FTZ R140, R160, UR40, -R184 ;  /* 0x00000028a08c7c23 */ /* 0x000fc200080108b8 */
[----:B------:R-:W0:Y:S01]  /*9450*/  MUFU.EX2 R10, R10 ;  /* 0x0000000a000a7308 */ /* 0x000e220000000800 */
[----:B-1----:R-:W-:-:S01]  /*9460*/  FADD.FTZ R3, R6, R3 ;  /* 0x0000000306037221 */ /* 0x002fc20000010000 */
[----:B------:R-:W-:Y:S01]  /*9470*/  FFMA.FTZ R162, R162, UR40, -R164 ;  /* 0x00000028a2a27c23 */ /* 0x000fe200080108a4 */
[----:B------:R-:W-:-:S01]  /*9480*/  FFMA.FTZ R145, R161, UR40, -R184 ;  /* 0x00000028a1917c23 */ /* 0x000fc200080108b8 */
[----:B------:R-:W-:Y:S01]  /*9490*/  FFMA.FTZ R163, R163, UR40, -R164 ;  /* 0x00000028a3a37c23 */ /* 0x000fe200080108a4 */
[----:B------:R-:W-:-:S01]  /*94a0*/  FFMA.FTZ R152, R172, UR40, -R184 ;  /* 0x00000028ac987c23 */ /* 0x000fc200080108b8 */
[----:B------:R-:W-:Y:S01]  /*94b0*/  FFMA.FTZ R166, R166, UR40, -R164 ;  /* 0x00000028a6a67c23 */ /* 0x000fe200080108a4 */
[----:B------:R-:W-:-:S01]  /*94c0*/  FFMA.FTZ R149, R165, UR40, -R184 ;  /* 0x00000028a5957c23 */ /* 0x000fc200080108b8 */
[----:B------:R-:W1:Y:S01]  /*94d0*/  MUFU.EX2 R126, R126 ;  /* 0x0000007e007e7308 */ /* 0x000e620000000800 */
[----:B--2---:R-:W-:-:S01]  /*94e0*/  FADD.FTZ R169, R123, R2 ;  /* 0x000000027ba97221 */ /* 0x004fc20000010000 */
[----:B------:R-:W-:Y:S01]  /*94f0*/  FFMA.FTZ R167, R167, UR40, -R164 ;  /* 0x00000028a7a77c23 */ /* 0x000fe200080108a4 */
[----:B------:R-:W-:-:S01]  /*9500*/  FFMA.FTZ R156, R176, UR40, -R184 ;  /* 0x00000028b09c7c23 */ /* 0x000fc200080108b8 */
[--C-:B------:R-:W-:Y:S01]  /*9510*/  FFMA.FTZ R161, R177, UR40, -R184.reuse ;  /* 0x00000028b1a17c23 */ /* 0x100fe200080108b8 */
[----:B------:R-:W-:-:S01]  /*9520*/  FFMA.FTZ R160, R180, UR40, -R184 ;  /* 0x00000028b4a07c23 */ /* 0x000fc200080108b8 */
[----:B------:R-:W-:Y:S01]  /*9530*/  FFMA.FTZ R182, R182, UR40, -R164 ;  /* 0x00000028b6b67c23 */ /* 0x000fe200080108a4 */
[----:B------:R-:W-:-:S01]  /*9540*/  FFMA.FTZ R165, R181, UR40, -R184 ;  /* 0x00000028b5a57c23 */ /* 0x000fc200080108b8 */
[----:B------:R-:W2:Y:S01]  /*9550*/  MUFU.EX2 R13, R13 ;  /* 0x0000000d000d7308 */ /* 0x000ea20000000800 */
[----:B0-----:R-:W-:-:S07]  /*9560*/  FADD.FTZ R2, R10, R3 ;  /* 0x000000030a027221 */ /* 0x001fce0000010000 */
[----:B------:R-:W0:Y:S01]  /*9570*/  MUFU.EX2 R127, R127 ;  /* 0x0000007f007f7308 */ /* 0x000e220000000800 */
[----:B-1----:R-:W-:-:S07]  /*9580*/  FADD.FTZ R168, R126, R169 ;  /* 0x000000a97ea87221 */ /* 0x002fce0000010000 */
[----:B------:R-:W1:Y:S01]  /*9590*/  MUFU.EX2 R12, R12 ;  /* 0x0000000c000c7308 */ /* 0x000e620000000800 */
[----:B--2---:R-:W-:-:S07]  /*95a0*/  FADD.FTZ R3, R13, R2 ;  /* 0x000000020d037221 */ /* 0x004fce0000010000 */
        /* <DEDUP_REMOVED lines=34> */
[----:B------:R-:W-:-:S06]  /*97d0*/  FFMA.FTZ R168, R170, UR40, -R164 ;  /* 0x00000028aaa87c23 */ /* 0x000fcc00080108a4 */
[----:B------:R-:W1:Y:S01]  /*97e0*/  MUFU.EX2 R129, R129 ;  /* 0x0000008100817308 */ /* 0x000e620000000800 */
[----:B--2---:R-:W-:-:S07]  /*97f0*/  FADD.FTZ R2, R124, R3 ;  /* 0x000000037c027221 */ /* 0x004fce0000010000 */
[----:B------:R-:W2:Y:S01]  /*9800*/  MUFU.EX2 R147, R147 ;  /* 0x0000009300937308 */ /* 0x000ea20000000800 */
[----:B0-----:R-:W-:-:S01]  /*9810*/  FADD.FTZ R170, R146, R169 ;  /* 0x000000a992aa7221 */ /* 0x001fc20000010000 */
[----:B------:R-:W-:-:S06]  /*9820*/  FFMA.FTZ R169, R171, UR40, -R164 ;  /* 0x00000028aba97c23 */ /* 0x000fcc00080108a4 */
        /* <DEDUP_REMOVED lines=39> */
[--C-:B------:R-:W-:Y:S01]  /*9aa0*/  FFMA.FTZ R172, R179, UR40, -R164.reuse ;  /* 0x00000028b3ac7c23 */ /* 0x100fe200080108a4 */
[----:B------:R-:W-:-:S05]  /*9ab0*/  FFMA.FTZ R164, R183, UR40, -R164 ;  /* 0x00000028b7a47c23 */ /* 0x000fca00080108a4 */
        /* <DEDUP_REMOVED lines=36> */
[----:B-1----:R-:W-:-:S03]  /*9d00*/  FADD.FTZ R3, R165, R2 ;  /* 0x00000002a5037221 */ /* 0x002fc60000010000 */
[----:B--2---:R-:W-:Y:S01]  /*9d10*/  FADD.FTZ R2, R177, R174 ;  /* 0x000000aeb1027221 */ /* 0x004fe20000010000 */
[----:B------:R-:W-:Y:S06]  /*9d20*/  @!P0 BRA `(.L_x_1067) ;  /* 0x0000000000048947 */ /* 0x000fec0003800000 */
[----:B------:R-:W-:Y:S01]  /*9d30*/  BPT.TRAP 0x1 ;  /* 0x000000040000795c */ /* 0x000fe20000300000 */
.L_x_1067:
[----:B------:R-:W-:Y:S01]  /*9d40*/  ULEA UR6, UR29, UR36, 0x3 ;  /* 0x000000241d067291 */ /* 0x000fe2000f8e183f */
[----:B------:R-:W-:Y:S01]  /*9d50*/  ISETP.GT.AND P1, PT, R8, R5, PT ;  /* 0x000000050800720c */ /* 0x000fe20003f24270 */
        /* <DEDUP_REMOVED lines=118> */
[----:B------:R-:W-:Y:S01]  /*a4c0*/  VIADD R8, R8, 0xffffffff ;  /* 0xffffffff08087836 */ /* 0x000fe20000000000 */
        /* <DEDUP_REMOVED lines=16> */
[----:B------:R-:W-:Y:S01]  /*a5d0*/  F2FP.SATFINITE.E4M3.F32.PACK_AB_MERGE_C R187, R172, R171, R13 ;  /* 0x000000abacbb723e */ /* 0x000fe2000480700d */
[----:B------:R-:W-:Y:S06]  /*a5e0*/  @P1 BRA `(.L_x_1068) ;  /* 0xffffffdc00e81947 */ /* 0x000fec000383ffff */
.L_x_1057:
[----:B------:R-:W-:-:S13]  /*a5f0*/  ISETP.GE.AND P1, PT, R8, UR39, PT ;  /* 0x0000002708007c0c */ /* 0x000fda000bf26270 */
[----:B------:R-:W-:Y:S05]  /*a600*/  @!P1 BRA `(.L_x_1069) ;  /* 0x0000003000709947 */ /* 0x000fea0003800000 */
[----:B------:R-:W-:Y:S01]  /*a610*/  IMAD.MOV.U32 R5, RZ, RZ, R9 ;  /* 0x000000ffff057224 */ /* 0x000fe200078e0009 */
[----:B------:R-:W-:Y:S01]  /*a620*/  UMOV UR34, UR47 ;  /* 0x0000002f00227c82 */ /* 0x000fe20008000000 */
[----:B------:R-:W-:Y:S01]  /*a630*/  IMAD.MOV.U32 R4, RZ, RZ, R0 ;  /* 0x000000ffff047224 */ /* 0x000fe200078e0000 */
[----:B------:R-:W-:Y:S01]  /*a640*/  UMOV UR33, UR46 ;  /* 0x0000002e00217c82 */ /* 0x000fe20008000000 */
[----:B------:R-:W-:Y:S01]  /*a650*/  ULDC UR29, c[0x0][0x9e4] ;  /* 0x00027900001d7ab9 */ /* 0x000fe20000000800 */
[----:B------:R-:W-:Y:S01]  /*a660*/  ULDC UR32, c[0x0][0x9dc] ;  /* 0x0002770000207ab9 */ /* 0x000fe20000000800 */
[----:B------:R-:W-:Y:S01]  /*a670*/  ULDC UR31, c[0x0][0x288] ;  /* 0x0000a200001f7ab9 */ /* 0x000fe20000000800 */
[----:B------:R-:W-:-:S05]  /*a680*/  ULDC UR30, c[0x0][0x9e0] ;  /* 0x00027800001e7ab9 */ /* 0x000fca0000000800 */
.L_x_1088:
[----:B------:R-:W-:Y:S01]  /*a690*/  UIADD3 UR46, UR33, 0x1, URZ ;  /* 0x00000001212e7890 */ /* 0x000fe2000fffe03f */
[----:B------:R-:W-:-:S03]  /*a6a0*/  ISETP.NE.AND P2, PT, RZ, UR37, PT ;  /* 0x00000025ff007c0c */ /* 0x000fc6000bf45270 */
[----:B------:R-:W-:-:S04]  /*a6b0*/  UISETP.NE.AND UP0, UPT, UR46, 0x2, UPT ;  /* 0x000000022e00788c */ /* 0x000fc8000bf05270 */
[----:B------:R-:W-:Y:S02]  /*a6c0*/  USEL UR47, URZ, 0x1, UP0 ;  /* 0x000000013f2f7887 */ /* 0x000fe40008000000 */
[----:B------:R-:W-:Y:S02]  /*a6d0*/  USEL UR46, UR46, URZ, UP0 ;  /* 0x0000003f2e2e7287 */ /* 0x000fe40008000000 */
[----:B------:R-:W-:Y:S02]  /*a6e0*/  ULOP3.LUT UR47, UR34, UR47, URZ, 0x3c, !UPT ;  /* 0x0000002f222f7292 */ /* 0x000fe4000f8e3c3f */
[----:B------:R-:W-:Y:S10]  /*a6f0*/  @P2 BRA `(.L_x_1070) ;  /* 0x00000000002c2947 */ /* 0x000ff40003800000 */
[----:B------:R-:W-:Y:S05]  /*a700*/  @!P0 BRA `(.L_x_1071) ;  /* 0x0000000000048947 */ /* 0x000fea0003800000 */
[----:B------:R-:W-:Y:S01]  /*a710*/  BPT.TRAP 0x1 ;  /* 0x000000040000795c */ /* 0x000fe20000300000 */
.L_x_1071:
[----:B------:R-:W-:Y:S01]  /*a720*/  ULEA UR6, UR46, UR36, 0x3 ;  /* 0x000000242e067291 */ /* 0x000fe2000f8e183f */
[----:B------:R-:W-:-:S05]  /*a730*/  IMAD.U32 R0, RZ, RZ, UR47 ;  /* 0x0000002fff007e24 */ /* 0x000fca000f8e00ff */
[----:B------:R-:W-:-:S04]  /*a740*/  SHF.L.U32 R0, R0, 0x1f, RZ ;  /* 0x0000001f00007819 */ /* 0x000fc800000006ff */
[----:B------:R0:W1:Y:S01]  /*a750*/  SYNCS.PHASECHK.TRANS64.TRYWAIT P1, [UR6+0x2a830], R0 ;  /* 0x02a83000ff0075a7 */ /* 0x0000620008020146 */
[----:B------:R-:W-:Y:S05]  /*a760*/  @!P0 BRA `(.L_x_1072) ;  /* 0x0000000000048947 */ /* 0x000fea0003800000 */
[----:B------:R-:W-:Y:S01]  /*a770*/  BPT.TRAP 0x1 ;  /* 0x000000040000795c */ /* 0x000fe20000300000 */
.L_x_1072:
[----:B-1----:R-:W-:Y:S05]  /*a780*/  @P1 BRA `(.L_x_1070) ;  /* 0x0000000000081947 */ /* 0x002fea0003800000 */
[----:B------:R-:W1:Y:S02]  /*a790*/  SYNCS.PHASECHK.TRANS64.TRYWAIT P1, [UR6+0x2a830], R0 ;  /* 0x02a83000ff0075a7 */ /* 0x000e640008020146 */
[----:B-1----:R-:W-:Y:S05]  /*a7a0*/  @!P1 BRA `(.L_x_1073) ;  /* 0x000000b800a49947 */ /* 0x002fea0003800000 */
.L_x_1070:
[----:B------:R-:W2:Y:S01]  /*a7b0*/  S2R R6, SR_TID.X ;  /* 0x0000000000067919 */ /* 0x000ea20000002100 */
[----:B------:R-:W-:Y:S01]  /*a7c0*/  UIMAD UR26, UR46, 0x600, UR28 ;  /* 0x000006002e1a78a4 */ /* 0x000fe2000f8e021c */
[----:B------:R-:W-:Y:S01]  /*a7d0*/  UMOV UR27, 0x80000020 ;  /* 0x80000020001b7882 */ /* 0x000fe20000000000 */
[----:B------:R-:W-:Y:S02]  /*a7e0*/  UMOV UR7, 0x80000020 ;  /* 0x8000002000077882 */ /* 0x000fe40000000000 */
[----:B------:R-:W-:Y:S02]  /*a7f0*/  UIADD3 UR6, UR26, 0x2, URZ ;  /* 0x000000021a067890 */ /* 0x000fe4000fffe03f */
[----:B------:R-:W-:Y:S01]  /*a800*/  UIADD3 UR10, UR26, 0x200, URZ ;  /* 0x000002001a0a7890 */ /* 0x000fe2000fffe03f */
[----:B------:R-:W-:Y:S01]  /*a810*/  UMOV UR11, 0x80000020 ;  /* 0x80000020000b7882 */ /* 0x000fe20000000000 */
[----:B------:R-:W-:Y:S01]  /*a820*/  UIADD3 UR14, UR26, 0x202, URZ ;  /* 0x000002021a0e7890 */ /* 0x000fe2000fffe03f */
[----:B------:R-:W-:Y:S01]  /*a830*/  UMOV UR15, 0x80000020 ;  /* 0x80000020000f7882 */ /* 0x000fe20000000000 */
[----:B------:R-:W-:Y:S01]  /*a840*/  UIADD3 UR18, UR26, 0x400, URZ ;  /* 0x000004001a127890 */ /* 0x000fe2000fffe03f */
[----:B------:R-:W-:Y:S01]  /*a850*/  UMOV UR19, 0x80000020 ;  /* 0x8000002000137882 */ /* 0x000fe20000000000 */
[----:B------:R-:W-:Y:S01]  /*a860*/  UIADD3 UR22, UR26, 0x402, URZ ;  /* 0x000004021a167890 */ /* 0x000fe2000fffe03f */
[----:B------:R-:W-:Y:S01]  /*a870*/  UMOV UR23, 0x80000020 ;  /* 0x8000002000177882 */ /* 0x000fe20000000000 */
        /* <DEDUP_REMOVED lines=24> */
.L_x_1075:
[----:B------:R-:W-:Y:S01]  /*aa00*/  ULEA UR6, UR33, UR36, 0x3 ;  /* 0x0000002421067291 */ /* 0x000fe2000f8e183f */
[----:B------:R-:W-:-:S05]  /*aa10*/  IMAD.U32 R0, RZ, RZ, UR34 ;  /* 0x00000022ff007e24 */ /* 0x000fca000f8e00ff */
[----:B------:R-:W-:-:S04]  /*aa20*/  SHF.L.U32 R0, R0, 0x1f, RZ ;  /* 0x0000001f00007819 */ /* 0x000fc800000006ff */
[----:B------:R0:W1:Y:S01]  /*aa30*/  SYNCS.PHASECHK.TRANS64.TRYWAIT P1, [UR6+0x2a850], R0 ;  /* 0x02a85000ff0075a7 */ /* 0x0000620008020146 */
[----:B------:R-:W-:Y:S05]  /*aa40*/  @!P0 BRA `(.L_x_1076) ;  /* 0x0000000000048947 */ /* 0x000fea0003800000 */
[----:B------:R-:W-:Y:S01]  /*aa50*/  BPT.TRAP 0x1 ;  /* 0x000000040000795c */ /* 0x000fe20000300000 */
.L_x_1076:
[----:B-1----:R-:W-:Y:S05]  /*aa60*/  @P1 BRA `(.L_x_1074) ;  /* 0x0000000000081947 */ /* 0x002fea0003800000 */
[----:B------:R-:W1:Y:S02]  /*aa70*/  SYNCS.PHASECHK.TRANS64.TRYWAIT P1, [UR6+0x2a850], R0 ;  /* 0x02a85000ff0075a7 */ /* 0x000e640008020146 */
[----:B-1----:R-:W-:Y:S05]  /*aa80*/  @!P1 BRA `(.L_x_1077) ;  /* 0x000000b800049947 */ /* 0x002fea0003800000 */
.L_x_1074:
        /* <DEDUP_REMOVED lines=31> */
.L_x_1078:
[----:B------:R-:W-:Y:S01]  /*ac80*/  UISETP.NE.AND UP1, UPT, UR51, URZ, UPT ;  /* 0x0000003f3300728c */ /* 0x000fe2000bf25270 */
[----:B------:R-:W-:Y:S01]  /*ac90*/  VIADD R11, R17, UR41 ;  /* 0x00000029110b7c36 */ /* 0x000fe20008000000 */
[----:B------:R-:W1:Y:S01]  /*aca0*/  LDC R6, c[0x0][0x2f0] ;  /* 0x0000bc00ff067b82 */ /* 0x000e620000000800 */
[----:B------:R-:W-:Y:S02]  /*acb0*/  ULEA UR6, UR46, UR36, 0x3 ;  /* 0x000000242e067291 */ /* 0x000fe4000f8e183f */
[----:B------:R-:W-:Y:S01]  /*acc0*/  UISETP.NE.AND UP0, UPT, UR50, URZ, UPT ;  /* 0x0000003f3200728c */ /* 0x000fe2000bf05270 */
[----:B------:R-:W-:Y:S01]  /*acd0*/  PLOP3.LUT P1, PT, PT, PT, UP1, 0x80, 0x0 ;  /* 0x000000000000781c */ /* 0x000fe20003f2f018 */
[----:B------:R-:W-:Y:S01]  /*ace0*/  UIADD3 UR6, UR6, 0x2a840, URZ ;  /* 0x0002a84006067890 */ /* 0x000fe2000fffe03f */
[----:B------:R-:W-:-:S03]  /*acf0*/  PLOP3.LUT P2, PT, PT, PT, UP1, 0x80, 0x0 ;  /* 0x000000000000781c */ /* 0x000fc60003f4f018 */
        /* <DEDUP_REMOVED lines=13> */
[----:B------:R-:W-:-:S04]  /*add0*/  VIADD R7, R7, -UR31 ;  /* 0x8000001f07077c36 */ /* 0x000fc80008000000 */
[C---:B------:R-:W-:Y:S02]  /*ade0*/  VIADD R10, R7.reuse, UR30 ;  /* 0x0000001e070a7c36 */ /* 0x040fe40008000000 */
[----:B------:R-:W-:Y:S02]  /*adf0*/  VIADD R9, R7, UR6 ;  /* 0x0000000607097c36 */ /* 0x000fe40008000000 */
[--C-:B0-----:R-:W-:Y:S02]  /*ae00*/  IMAD.IADD R7, R10, 0x1, R13.reuse ;  /* 0x000000010a077824 */ /* 0x101fe400078e020d */
[----:B------:R-:W-:Y:S01]  /*ae10*/  IMAD.IADD R12, R9, 0x1, R13 ;  /* 0x00000001090c7824 */ /* 0x000fe200078e020d */
[----:B------:R-:W-:Y:S06]  /*ae20*/  @P1 BRA `(.L_x_1079) ;  /* 0x00000000005c1947 */ /* 0x000fec0003800000 */
[----:B------:R-:W-:Y:S01]  /*ae30*/  IMAD R13, R6, UR44, R13 ;  /* 0x0000002c060d7c24 */ /* 0x000fe2000f8e020d */
[----:B------:R-:W-:Y:S03]  /*ae40*/  BSSY B0, `(.L_x_1080) ;  /* 0x0000011000007945 */ /* 0x000fe60003800000 */
[----:B------:R-:W-:-:S05]  /*ae50*/  VIADD R13, R13, -UR31 ;  /* 0x8000001f0d0d7c36 */ /* 0x000fca0008000000 */
        /* <DEDUP_REMOVED lines=10> */
.L_x_1081:
[----:B------:R-:W-:-:S05]  /*af00*/  IMAD.U32 R20, RZ, RZ, UR29 ;  /* 0x0000001dff147e24 */ /* 0x000fca000f8e00ff */
[----:B------:R-:W-:-:S13]  /*af10*/  ISETP.NE.AND P1, PT, R20, 0x1, PT ;  /* 0x000000011400780c */ /* 0x000fda0003f25270 */
[----:B------:R-:W0:Y:S02]  /*af20*/  @P1 LDC.64 R14, c[0x0][0x9e8] ;  /* 0x00027a00ff0e1b82 */ /* 0x000e240000000a00 */
[----:B0-----:R-:W-:-:S05]  /*af30*/  @P1 IMAD.HI.U32 R14, R13, R14, RZ ;  /* 0x0000000e0d0e1227 */ /* 0x001fca00078e00ff */
[----:B------:R-:W-:-:S07]  /*af40*/  @P1 SHF.R.U32.HI R13, RZ, R15, R14 ;  /* 0x0000000fff0d1219 */ /* 0x000fce000001160e */
.L_x_1082:
[----:B------:R-:W-:Y:S05]  /*af50*/  BSYNC B0 ;  /* 0x0000000000007941 */ /* 0x000fea0003800000 */
.L_x_1080:
[----:B------:R-:W-:-:S04]  /*af60*/  IMAD R13, R13, R20, -R0 ;  /* 0x000000140d0d7224 */ /* 0x000fc800078e0a00 */
[----:B------:R-:W-:-:S05]  /*af70*/  IMAD R13, R16, -0x2, R13 ;  /* 0xfffffffe100d7824 */ /* 0x000fca00078e020d */
[----:B------:R-:W-:Y:S02]  /*af80*/  VIADDMNMX R7, R13, R20, R7, PT ;  /* 0x000000140d077246 */ /* 0x000fe40003800107 */
[----:B------:R-:W-:-:S07]  /*af90*/  VIMNMX R12, R12, R13, !PT ;  /* 0x0000000d0c0c7248 */ /* 0x000fce0007fe0100 */
.L_x_1079:
[----:B------:R-:W-:Y:S01]  /*afa0*/  ISETP.GT.AND P1, PT, R8, -0x1, PT ;  /* 0xffffffff0800780c */ /* 0x000fe20003f24270 */
[----:B------:R-:W0:Y:S01]  /*afb0*/  SHFL.IDX PT, R21, R11, 0x1, 0x1c1f ;  /* 0x003c1f000b157f89 */ /* 0x000e2200000e0000 */
[----:B------:R-:W-:Y:S02]  /*afc0*/  UISETP.NE.AND UP0, UPT, UR50, URZ, UPT ;  /* 0x0000003f3200728c */ /* 0x000fe4000bf05270 */
[C---:B------:R-:W-:Y:S02]  /*afd0*/  ISETP.GT.AND P3, PT, R12.reuse, 0x8, P1 ;  /* 0x000000080c00780c */ /* 0x040fe40000f64270 */
[C---:B------:R-:W-:Y:S02]  /*afe0*/  ISETP.GT.AND P6, PT, R12.reuse, RZ, P1 ;  /* 0x000000ff0c00720c */ /* 0x040fe40000fc4270 */
[----:B------:R-:W-:Y:S02]  /*aff0*/  ISETP.LT.OR P3, PT, R7, 0x9, P3 ;  /* 0x000000090700780c */ /* 0x000fe40001f61670 */
[----:B------:R-:W-:-:S02]  /*b000*/  ISETP.GT.AND P2, PT, R12, 0x1, P1 ;  /* 0x000000010c00780c */ /* 0x000fc40000f44270 */
[----:B------:R-:W-:Y:S02]  /*b010*/  FSEL R13, R124, -INF , !P3 ;  /* 0xff8000007c0d7808 */ /* 0x000fe40005800000 */
[----:B------:R-:W-:Y:S02]  /*b020*/  ISETP.GT.AND P3, PT, R12, 0x19, P1 ;  /* 0x000000190c00780c */ /* 0x000fe40000f64270 */
[C---:B------:R-:W-:Y:S02]  /*b030*/  ISETP.LT.OR P6, PT, R7.reuse, 0x1, P6 ;  /* 0x000000010700780c */ /* 0x040fe400037c1670 */
[C---:B------:R-:W-:Y:S02]  /*b040*/  ISETP.LT.OR P2, PT, R7.reuse, 0x2, P2 ;  /* 0x000000020700780c */ /* 0x040fe40001741670 */
[----:B------:R-:W-:Y:S02]  /*b050*/  ISETP.LT.OR P3, PT, R7, 0x1a, P3 ;  /* 0x0000001a0700780c */ /* 0x000fe40001f61670 */
[----:B------:R-:W-:-:S02]  /*b060*/  FSEL R15, R120, -INF , !P6 ;  /* 0xff800000780f7808 */ /* 0x000fc40007000000 */
[----:B------:R-:W-:Y:S01]  /*b070*/  FSEL R121, R121, -INF , !P2 ;  /* 0xff80000079797808 */ /* 0x000fe20005000000 */
[--C-:B0-----:R-:W-:Y:S01]  /*b080*/  IMAD.IADD R10, R10, 0x1, R21.reuse ;  /* 0x000000010a0a7824 */ /* 0x101fe200078e0215 */
        /* <DEDUP_REMOVED lines=101> */
.L_x_1085:
[----:B------:R-:W-:-:S05]  /*b6e0*/  IMAD.U32 R12, RZ, RZ, UR29 ;  /* 0x0000001dff0c7e24 */ /* 0x000fca000f8e00ff */
[----:B------:R-:W-:-:S13]  /*b6f0*/  ISETP.NE.AND P2, PT, R12, 0x1, PT ;  /* 0x000000010c00780c */ /* 0x000fda0003f45270 */
[----:B------:R-:W0:Y:S02]  /*b700*/  @P2 LDC.64 R6, c[0x0][0x9e8] ;  /* 0x00027a00ff062b82 */ /* 0x000e240000000a00 */
[----:B0-----:R-:W-:-:S05]  /*b710*/  @P2 IMAD.HI.U32 R6, R21, R6, RZ ;  /* 0x0000000615062227 */ /* 0x001fca00078e00ff */
[----:B------:R-:W-:-:S07]  /*b720*/  @P2 SHF.R.U32.HI R21, RZ, R7, R6 ;  /* 0x00000007ff152219 */ /* 0x000fce0000011606 */
.L_x_1086:
[----:B------:R-:W-:Y:S05]  /*b730*/  BSYNC B0 ;  /* 0x0000000000007941 */ /* 0x000fea0003800000 */
.L_x_1084:
[----:B------:R-:W-:-:S04]  /*b740*/  IMAD R21, R21, R12, -R0 ;  /* 0x0000000c15157224 */ /* 0x000fc800078e0a00 */
[----:B------:R-:W-:-:S05]  /*b750*/  IMAD R21, R16, -0x2, R21 ;  /* 0xfffffffe10157824 */ /* 0x000fca00078e0215 */
[----:B------:R-:W-:Y:S02]  /*b760*/  VIADDMNMX R10, R21, R12, R10, PT ;  /* 0x0000000c150a7246 */ /* 0x000fe4000380010a */
[----:B------:R-:W-:-:S07]  /*b770*/  VIMNMX R9, R9, R21, !PT ;  /* 0x0000001509097248 */ /* 0x000fce0007fe0100 */
.L_x_1083:
        /* <DEDUP_REMOVED lines=99> */
[----:B------:R-:W-:-:S02]  /*bdb0*/  ISETP.LT.OR P4, PT, R10, 0x4a, P4 ;  /* 0x0000004a0a00780c */ /* 0x000fc40002781670 */
[----:B------:R-:W-:Y:S02]  /*bdc0*/  ISETP.GT.AND P3, PT, R9, 0x51, P1 ;  /* 0x000000510900780c */ /* 0x000fe40000f64270 */
[----:B------:R-:W-:Y:S02]  /*bdd0*/  FSEL R6, R12, RZ, P6 ;  /* 0x000000ff0c067208 */ /* 0x000fe40003000000 */
[----:B------:R-:W-:Y:S02]  /*bde0*/  ISETP.LT.OR P2, PT, R10, 0x51, P2 ;  /* 0x000000510a00780c */ /* 0x000fe40001741670 */
[----:B------:R-:W-:Y:S01]  /*bdf0*/  FSEL R159, R159, -INF , !P4 ;  /* 0xff8000009f9f7808 */ /* 0x000fe20006000000 */
        /* <DEDUP_REMOVED lines=8> */
[----:B------:R0:W-:Y:S01]  /*be80*/  MUFU.EX2 R20, R129 ;  /* 0x0000008100147308 */ /* 0x0001e20000000800 */
[----:B------:R-:W-:Y:S01]  /*be90*/  FMNMX.FTZ R21, R127, R120, !PT ;  /* 0x000000787f157209 */ /* 0x000fe20007810000 */
[--C-:B------:R-:W-:Y:S01]  /*bea0*/  FFMA.FTZ R137, R137, UR40, -R6.reuse ;  /* 0x0000002889897c23 */ /* 0x100fe20008010806 */
[----:B------:R-:W-:Y:S01]  /*beb0*/  ISETP.GT.AND P5, PT, R9, 0x58, P1 ;  /* 0x000000580900780c */ /* 0x000fe20000fa4270 */
[--C-:B------:R-:W-:Y:S01]  /*bec0*/  FFMA.FTZ R145, R145, UR40, -R6.reuse ;  /* 0x0000002891917c23 */ /* 0x100fe20008010806 */
[----:B------:R-:W-:Y:S01]  /*bed0*/  FMNMX.FTZ R120, R130, R21, !PT ;  /* 0x0000001582787209 */ /* 0x000fe20007810000 */
[--C-:B------:R-:W-:Y:S01]  /*bee0*/  FFMA.FTZ R141, R141, UR40, -R6.reuse ;  /* 0x000000288d8d7c23 */ /* 0x100fe20008010806 */
[----:B------:R-:W-:Y:S01]  /*bef0*/  FSEL R162, R162, -INF , !P2 ;  /* 0xff800000a2a27808 */ /* 0x000fe20005000000 */
[--C-:B------:R-:W-:Y:S01]  /*bf00*/  FFMA.FTZ R149, R149, UR40, -R6.reuse ;  /* 0x0000002895957c23 */ /* 0x100fe20008010806 */
[----:B------:R-:W-:Y:S01]  /*bf10*/  FMNMX.FTZ R21, R131, R120, !PT ;  /* 0x0000007883157209 */ /* 0x000fe20007810000 */
[--C-:B------:R-:W-:Y:S01]  /*bf20*/  FFMA.FTZ R153, R153, UR40, -R6.reuse ;  /* 0x0000002899997c23 */ /* 0x100fe20008010806 */
[----:B------:R-:W-:Y:S01]  /*bf30*/  MUFU.EX2 R120, R133 ;  /* 0x0000008500787308 */ /* 0x000fe20000000800 */
[----:B------:R-:W-:Y:S01]  /*bf40*/  ISETP.LT.OR P3, PT, R10, 0x52, P3 ;  /* 0x000000520a00780c */ /* 0x000fe20001f61670 */
[--C-:B------:R-:W-:Y:S01]  /*bf50*/  FFMA.FTZ R13, R13, UR40, -R6.reuse ;  /* 0x000000280d0d7c23 */ /* 0x100fe20008010806 */
[----:B------:R-:W-:Y:S01]  /*bf60*/  FMNMX.FTZ R124, R134, R21, !PT ;  /* 0x00000015867c7209 */ /* 0x000fe20007810000 */
[--C-:B------:R-:W-:Y:S01]  /*bf70*/  FFMA.FTZ R21, R136, UR40, -R6.reuse ;  /* 0x0000002888157c23 */ /* 0x100fe20008010806 */
[----:B------:R-:W-:Y:S01]  /*bf80*/  ISETP.GT.AND P4, PT, R9, 0x59, P1 ;  /* 0x000000590900780c */ /* 0x000fe20000f84270 */
[--C-:B------:R-:W-:Y:S01]  /*bf90*/  FFMA.FTZ R11, R11, UR40, -R6.reuse ;  /* 0x000000280b0b7c23 */ /* 0x100fe20008010806 */
[----:B------:R-:W-:Y:S01]  /*bfa0*/  FMNMX.FTZ R121, R135, R124, !PT ;  /* 0x0000007c87797209 */ /* 0x000fe20007810000 */
[----:B------:R-:W-:Y:S01]  /*bfb0*/  FFMA.FTZ R181, R181, UR40, -R6 ;  /* 0x00000028b5b57c23 */ /* 0x000fe20008010806 */
[----:B------:R-:W-:Y:S01]  /*bfc0*/  ISETP.LT.OR P5, PT, R10, 0x59, P5 ;  /* 0x000000590a00780c */ /* 0x000fe20002fa1670 */
[----:B------:R-:W-:Y:S01]  /*bfd0*/  MUFU.EX2 R12, R12 ;  /* 0x0000000c000c7308 */ /* 0x000fe20000000800 */
[----:B------:R-:W-:-:S02]  /*bfe0*/  FMNMX.FTZ R124, R138, R121, !PT ;  /* 0x000000798a7c7209 */ /* 0x000fc40007810000 */
[----:B------:R-:W-:Y:S02]  /*bff0*/  FSEL R163, R163, -INF , !P3 ;  /* 0xff800000a3a37808 */ /* 0x000fe40005800000 */
[----:B------:R-:W-:Y:S02]  /*c000*/  FMNMX.FTZ R121, R139, R124, !PT ;  /* 0x0000007c8b797209 */ /* 0x000fe40007810000 */
[----:B------:R-:W-:Y:S01]  /*c010*/  ISETP.GT.AND P2, PT, R9, 0x60, P1 ;  /* 0x000000600900780c */ /* 0x000fe20000f44270 */
[----:B------:R-:W-:Y:S01]  /*c020*/  MUFU.EX2 R124, R137 ;  /* 0x00000089007c7308 */ /* 0x000fe20000000800 */
[----:B------:R-:W-:Y:S01]  /*c030*/  FMNMX.FTZ R128, R142, R121, !PT ;  /* 0x000000798e807209 */ /* 0x000fe20007810000 */
[----:B------:R-:W-:Y:S01]  /*c040*/  FFMA.FTZ R121, R140, UR40, -R6 ;  /* 0x000000288c797c23 */ /* 0x000fe20008010806 */
[----:B------:R-:W-:Y:S02]  /*c050*/  FSEL R166, R166, -INF , !P5 ;  /* 0xff800000a6a67808 */ /* 0x000fe40006800000 */
[----:B------:R-:W-:-:S02]  /*c060*/  FMNMX.FTZ R125, R143, R128, !PT ;  /* 0x000000808f7d7209 */ /* 0x000fc40007810000 */
[----:B------:R-:W-:Y:S01]  /*c070*/  ISETP.LT.OR P4, PT, R10, 0x5a, P4 ;  /* 0x0000005a0a00780c */ /* 0x000fe20002781670 */
[----:B------:R-:W-:Y:S01]  /*c080*/  MUFU.EX2 R7, R7 ;  /* 0x0000000700077308 */ /* 0x000fe20000000800 */
[----:B------:R-:W-:Y:S02]  /*c090*/  FMNMX.FTZ R128, R146, R125, !PT ;  /* 0x0000007d92807209 */ /* 0x000fe40007810000 */
[----:B------:R-:W-:Y:S02]  /*c0a0*/  ISETP.GT.AND P3, PT, R9, 0x61, P1 ;  /* 0x000000610900780c */ /* 0x000fe40000f64270 */
[----:B------:R-:W-:Y:S02]  /*c0b0*/  FMNMX.FTZ R125, R147, R128, !PT ;  /* 0x00000080937d7209 */ /* 0x000fe40007810000 */
[----:B------:R-:W-:Y:S01]  /*c0c0*/  ISETP.LT.OR P2, PT, R10, 0x61, P2 ;  /* 0x000000610a00780c */ /* 0x000fe20001741670 */
[----:B------:R1:W-:Y:S01]  /*c0d0*/  MUFU.EX2 R128, R141 ;  /* 0x0000008d00807308 */ /* 0x0003e20000000800 */
[----:B------:R-:W-:Y:S01]  /*c0e0*/  FMNMX.FTZ R132, R150, R125, !PT ;  /* 0x0000007d96847209 */ /* 0x000fe20007810000 */
[----:B------:R-:W-:Y:S01]  /*c0f0*/  FFMA.FTZ R125, R144, UR40, -R6 ;  /* 0x00000028907d7c23 */ /* 0x000fe20008010806 */
[----:B------:R-:W-:-:S02]  /*c100*/  FSEL R167, R167, -INF , !P4 ;  /* 0xff800000a7a77808 */ /* 0x000fc40006000000 */
[----:B0-----:R-:W-:Y:S02]  /*c110*/  FMNMX.FTZ R129, R151, R132, !PT ;  /* 0x0000008497817209 */ /* 0x001fe40007810000 */
[----:B------:R-:W-:Y:S01]  /*c120*/  ISETP.GT.AND P5, PT, R9, 0x68, P1 ;  /* 0x000000680900780c */ /* 0x000fe20000fa4270 */
[----:B------:R-:W-:Y:S01]  /*c130*/  MUFU.EX2 R13, R13 ;  /* 0x0000000d000d7308 */ /* 0x000fe20000000800 */
[----:B------:R-:W-:Y:S01]  /*c140*/  FMNMX.FTZ R132, R154, R129, !PT ;  /* 0x000000819a847209 */ /* 0x000fe20007810000 */
[--C-:B-1----:R-:W-:Y:S01]  /*c150*/  FFMA.FTZ R141, R160, UR40, -R6.reuse ;  /* 0x00000028a08d7c23 */ /* 0x102fe20008010806 */
[----:B------:R-:W-:Y:S01]  /*c160*/  FSEL R170, R170, -INF , !P2 ;  /* 0xff800000aaaa7808 */ /* 0x000fe20005000000 */
[--C-:B------:R-:W-:Y:S01]  /*c170*/  FFMA.FTZ R160, R177, UR40, -R6.reuse ;  /* 0x00000028b1a07c23 */ /* 0x100fe20008010806 */
[----:B------:R-:W-:Y:S02]  /*c180*/  FMNMX.FTZ R129, R155, R132, !PT ;  /* 0x000000849b817209 */ /* 0x000fe40007810000 */
[----:B------:R-:W-:Y:S01]  /*c190*/  ISETP.LT.OR P3, PT, R10, 0x62, P3 ;  /* 0x000000620a00780c */ /* 0x000fe20001f61670 */
[----:B------:R0:W-:Y:S01]  /*c1a0*/  MUFU.EX2 R132, R145 ;  /* 0x0000009100847308 */ /* 0x0001e20000000800 */
[----:B------:R-:W-:Y:S01]  /*c1b0*/  FMNMX.FTZ R136, R158, R129, !PT ;  /* 0x000000819e887209 */ /* 0x000fe20007810000 */
[--C-:B------:R-:W-:Y:S01]  /*c1c0*/  FFMA.FTZ R129, R148, UR40, -R6.reuse ;  /* 0x0000002894817c23 */ /* 0x100fe20008010806 */
[----:B------:R-:W-:Y:S01]  /*c1d0*/  ISETP.LT.OR P5, PT, R10, 0x69, P5 ;  /* 0x000000690a00780c */ /* 0x000fe20002fa1670 */
[----:B------:R-:W-:Y:S01]  /*c1e0*/  FFMA.FTZ R148, R165, UR40, -R6 ;  /* 0x00000028a5947c23 */ /* 0x000fe20008010806 */
[----:B------:R-:W-:-:S02]  /*c1f0*/  FMNMX.FTZ R133, R159, R136, !PT ;  /* 0x000000889f857209 */ /* 0x000fc40007810000 */
[----:B------:R-:W-:Y:S01]  /*c200*/  ISETP.GT.AND P4, PT, R9, 0x69, P1 ;  /* 0x000000690900780c */ /* 0x000fe20000f84270 */
[----:B------:R-:W-:Y:S01]  /*c210*/  MUFU.EX2 R14, R14 ;  /* 0x0000000e000e7308 */ /* 0x000fe20000000800 */
[----:B------:R-:W-:Y:S01]  /*c220*/  FMNMX.FTZ R136, R162, R133, !PT ;  /* 0x00000085a2887209 */ /* 0x000fe20007810000 */
[--C-:B0-----:R-:W-:Y:S01]  /*c230*/  FFMA.FTZ R145, R164, UR40, -R6.reuse ;  /* 0x00000028a4917c23 */ /* 0x101fe20008010806 */
[----:B------:R-:W-:Y:S02]  /*c240*/  FSEL R171, R171, -INF , !P3 ;  /* 0xff800000abab7808 */ /* 0x000fe40005800000 */
[----:B------:R-:W-:Y:S02]  /*c250*/  FMNMX.FTZ R133, R163, R136, !PT ;  /* 0x00000088a3857209 */ /* 0x000fe40007810000 */
[----:B------:R-:W-:Y:S01]  /*c260*/  FSEL R174, R174, -INF , !P5 ;  /* 0xff800000aeae7808 */ /* 0x000fe20006800000 */
[----:B------:R0:W-:Y:S01]  /*c270*/  MUFU.EX2 R136, R149 ;  /* 0x0000009500887308 */ /* 0x0001e20000000800 */
[----:B------:R-:W-:Y:S01]  /*c280*/  FMNMX.FTZ R140, R166, R133, !PT ;  /* 0x00000085a68c7209 */ /* 0x000fe20007810000 */
[--C-:B------:R-:W-:Y:S01]  /*c290*/  FFMA.FTZ R133, R152, UR40, -R6.reuse ;  /* 0x0000002898857c23 */ /* 0x100fe20008010806 */
[----:B------:R-:W-:Y:S01]  /*c2a0*/  ISETP.GT.AND P2, PT, R9, 0x70, P1 ;  /* 0x000000700900780c */ /* 0x000fe20000f44270 */
[----:B------:R-:W-:Y:S01]  /*c2b0*/  FFMA.FTZ R152, R169, UR40, -R6 ;  /* 0x00000028a9987c23 */ /* 0x000fe20008010806 */
[----:B------:R-:W-:-:S02]  /*c2c0*/  FMNMX.FTZ R137, R167, R140, !PT ;  /* 0x0000008ca7897209 */ /* 0x000fc40007810000 */
[C---:B------:R-:W-:Y:S01]  /*c2d0*/  ISETP.GT.AND P3, PT, R9.reuse, 0x71, P1 ;  /* 0x000000710900780c */ /* 0x040fe20000f64270 */
[----:B------:R-:W-:Y:S01]  /*c2e0*/  MUFU.EX2 R11, R11 ;  /* 0x0000000b000b7308 */ /* 0x000fe20000000800 */
[----:B------:R-:W-:Y:S01]  /*c2f0*/  FMNMX.FTZ R140, R170, R137, !PT ;  /* 0x00000089aa8c7209 */ /* 0x000fe20007810000 */
[--C-:B------:R-:W-:Y:S01]  /*c300*/  FFMA.FTZ R137, R156, UR40, -R6.reuse ;  /* 0x000000289c897c23 */ /* 0x100fe20008010806 */
[C---:B------:R-:W-:Y:S01]  /*c310*/  ISETP.GT.AND P5, PT, R9.reuse, 0x78, P1 ;  /* 0x000000780900780c */ /* 0x040fe20000fa4270 */
[----:B0-----:R-:W-:Y:S01]  /*c320*/  FFMA.FTZ R149, R168, UR40, -R6 ;  /* 0x00000028a8957c23 */ /* 0x001fe20008010806 */
[----:B------:R-:W-:Y:S02]  /*c330*/  ISETP.GT.AND P1, PT, R9, 0x79, P1 ;  /* 0x000000790900780c */ /* 0x000fe40000f24270 */
[----:B------:R-:W-:Y:S01]  /*c340*/  ISETP.LT.OR P4, PT, R10, 0x6a, P4 ;  /* 0x0000006a0a00780c */ /* 0x000fe20002781670 */
[----:B------:R-:W-:Y:S01]  /*c350*/  MUFU.EX2 R15, R15 ;  /* 0x0000000f000f7308 */ /* 0x000fe20000000800 */
[----:B------:R-:W-:-:S02]  /*c360*/  FMNMX.FTZ R9, R171, R140, !PT ;  /* 0x0000008cab097209 */ /* 0x000fc40007810000 */
[----:B------:R-:W-:Y:S02]  /*c370*/  ISETP.LT.OR P2, PT, R10, 0x71, P2 ;  /* 0x000000710a00780c */ /* 0x000fe40001741670 */
[----:B------:R-:W-:Y:S02]  /*c380*/  FSEL R175, R175, -INF , !P4 ;  /* 0xff800000afaf7808 */ /* 0x000fe40006000000 */
[----:B------:R-:W-:Y:S01]  /*c390*/  FMNMX.FTZ R144, R174, R9, !PT ;  /* 0x00000009ae907209 */ /* 0x000fe20007810000 */
[----:B------:R0:W-:Y:S01]  /*c3a0*/  MUFU.EX2 R140, R153 ;  /* 0x00000099008c7308 */ /* 0x0001e20000000800 */
[----:B------:R-:W-:Y:S02]  /*c3b0*/  ISETP.LT.OR P3, PT, R10, 0x72, P3 ;  /* 0x000000720a00780c */ /* 0x000fe40001f61670 */
[----:B------:R-:W-:Y:S02]  /*c3c0*/  FSEL R178, R178, -INF , !P2 ;  /* 0xff800000b2b27808 */ /* 0x000fe40005000000 */
[----:B------:R-:W-:-:S02]  /*c3d0*/  FMNMX.FTZ R9, R175, R144, !PT ;  /* 0x00000090af097209 */ /* 0x000fc40007810000 */
[----:B------:R-:W-:Y:S01]  /*c3e0*/  ISETP.LT.OR P5, PT, R10, 0x79, P5 ;  /* 0x000000790a00780c */ /* 0x000fe20002fa1670 */
[----:B------:R-:W-:Y:S01]  /*c3f0*/  MUFU.EX2 R21, R21 ;  /* 0x0000001500157308 */ /* 0x000fe20000000800 */
[----:B------:R-:W-:Y:S01]  /*c400*/  FSEL R179, R179, -INF , !P3 ;  /* 0xff800000b3b37808 */ /* 0x000fe20005800000 */
[--C-:B0-----:R-:W-:Y:S01]  /*c410*/  FFMA.FTZ R153, R172, UR40, -R6.reuse ;  /* 0x00000028ac997c23 */ /* 0x101fe20008010806 */
[----:B------:R-:W-:Y:S02]  /*c420*/  FMNMX.FTZ R144, R178, R9, !PT ;  /* 0x00000009b2907209 */ /* 0x000fe40007810000 */
[----:B------:R-:W-:Y:S01]  /*c430*/  ISETP.LT.OR P1, PT, R10, 0x7a, P1 ;  /* 0x0000007a0a00780c */ /* 0x000fe20000f21670 */
[----:B------:R-:W-:-:S01]  /*c440*/  FFMA.FTZ R10, R157, UR40, -R6 ;  /* 0x000000289d0a7c23 */ /* 0x000fc20008010806 */
[----:B------:R-:W-:Y:S01]  /*c450*/  FSEL R182, R182, -INF , !P5 ;  /* 0xff800000b6b67808 */ /* 0x000fe20006800000 */
[----:B------:R-:W-:-:S01]  /*c460*/  FFMA.FTZ R157, R176, UR40, -R6 ;  /* 0x00000028b09d7c23 */ /* 0x000fc20008010806 */
[----:B------:R-:W-:Y:S01]  /*c470*/  FMNMX.FTZ R9, R179, R144, !PT ;  /* 0x00000090b3097209 */ /* 0x000fe20007810000 */
[----:B------:R-:W-:Y:S01]  /*c480*/  MUFU.EX2 R121, R121 ;  /* 0x0000007900797308 */ /* 0x000fe20000000800 */
[----:B------:R-:W-:-:S02]  /*c490*/  FSEL R183, R183, -INF , !P1 ;  /* 0xff800000b7b77808 */ /* 0x000fc40004800000 */
[----:B------:R-:W-:Y:S02]  /*c4a0*/  FMNMX.FTZ R144, R182, R9, !PT ;  /* 0x00000009b6907209 */ /* 0x000fe40007810000 */
[----:B------:R-:W-:Y:S02]  /*c4b0*/  FSEL R165, R0, RZ, P6 ;  /* 0x000000ff00a57208 */ /* 0x000fe40003000000 */
[----:B------:R-:W-:Y:S01]  /*c4c0*/  FMNMX.FTZ R9, R183, R144, !PT ;  /* 0x00000090b7097209 */ /* 0x000fe20007810000 */
[----:B------:R-:W-:-:S01]  /*c4d0*/  FFMA.FTZ R144, R161, UR40, -R6 ;  /* 0x00000028a1907c23 */ /* 0x000fc20008010806 */
[----:B------:R-:W-:Y:S01]  /*c4e0*/  FFMA.FTZ R161, R180, UR40, -R6 ;  /* 0x00000028b4a17c23 */ /* 0x000fe20008010806 */
[----:B------:R-:W-:-:S01]  /*c4f0*/  FADD.FTZ R165, -R165, R4 ;  /* 0x00000004a5a57221 */ /* 0x000fc20000010100 */
        /* <DEDUP_REMOVED lines=46> */
[----:B------:R-:W-:-:S06]  /*c7e0*/  FFMA.FTZ R182, R182, UR40, -R6 ;  /* 0x00000028b6b67c23 */ /* 0x000fcc0008010806 */
        /* <DEDUP_REMOVED lines=45> */
[----:B------:R-:W-:Y:S01]  /*cac0*/  FFMA.FTZ R163, R170, UR40, -R6 ;  /* 0x00000028aaa37c23 */ /* 0x000fe20008010806 */
[----:B------:R-:W-:-:S04]  /*cad0*/  FADD.FTZ R3, R133, R2 ;  /* 0x0000000285037221 */ /* 0x000fc80000010000 */
[----:B------:R-:W-:Y:S01]  /*cae0*/  FADD.FTZ R2, R140, R3 ;  /* 0x000000038c027221 */ /* 0x000fe20000010000 */
[----:B------:R-:W0:Y:S01]  /*caf0*/  MUFU.EX2 R164, R164 ;  /* 0x000000a400a47308 */ /* 0x000e220000000800 */
[----:B--2---:R-:W-:-:S01]  /*cb00*/  FADD.FTZ R167, R143, R168 ;  /* 0x000000a88fa77221 */ /* 0x004fc20000010000 */
[----:B------:R-:W-:Y:S01]  /*cb10*/  FFMA.FTZ R168, R171, UR40, -R6 ;  /* 0x00000028aba87c23 */ /* 0x000fe20008010806 */
[----:B------:R-:W-:-:S04]  /*cb20*/  FADD.FTZ R3, R137, R2 ;  /* 0x0000000289037221 */ /* 0x000fc80000010000 */
[----:B------:R-:W-:Y:S01]  /*cb30*/  FADD.FTZ R2, R10, R3 ;  /* 0x000000030a027221 */ /* 0x000fe20000010000 */
[----:B------:R-:W2:Y:S01]  /*cb40*/  MUFU.EX2 R147, R147 ;  /* 0x0000009300937308 */ /* 0x000ea20000000800 */
[----:B-1----:R-:W-:-:S02]  /*cb50*/  FADD.FTZ R170, R146, R167 ;  /* 0x000000a792aa7221 */ /* 0x002fc40000010000 */
[----:B------:R-:W-:Y:S02]  /*cb60*/  FADD.FTZ R3, R141, R2 ;  /* 0x000000028d037221 */ /* 0x000fe40000010000 */
[----:B------:R-:W-:-:S02]  /*cb70*/  FADD.FTZ R167, R5, R170 ;  /* 0x000000aa05a77221 */ /* 0x000fc40000010000 */
[----:B------:R-:W-:Y:S01]  /*cb80*/  FADD.FTZ R2, R144, R3 ;  /* 0x0000000390027221 */ /* 0x000fe20000010000 */
[----:B------:R-:W1:Y:S01]  /*cb90*/  MUFU.EX2 R154, R154 ;  /* 0x0000009a009a7308 */ /* 0x000e620000000800 */
[----:B0-----:R-:W-:-:S01]  /*cba0*/  FADD.FTZ R170, R164, R167 ;  /* 0x000000a7a4aa7221 */ /* 0x001fc20000010000 */
[----:B------:R-:W-:Y:S01]  /*cbb0*/  FFMA.FTZ R167, R174, UR40, -R6 ;  /* 0x00000028aea77c23 */ /* 0x000fe20008010806 */
[----:B------:R-:W-:-:S05]  /*cbc0*/  FADD.FTZ R3, R145, R2 ;  /* 0x0000000291037221 */ /* 0x000fca0000010000 */
[----:B------:R-:W0:Y:S01]  /*cbd0*/  MUFU.EX2 R151, R151 ;  /* 0x0000009700977308 */ /* 0x000e220000000800 */
[----:B--2---:R-:W-:-:S07]  /*cbe0*/  FADD.FTZ R171, R147, R170 ;  /* 0x000000aa93ab7221 */ /* 0x004fce0000010000 */
[----:B------:R-:W2:Y:S01]  /*cbf0*/  MUFU.EX2 R158, R158 ;  /* 0x0000009e009e7308 */ /* 0x000ea20000000800 */
[----:B-1----:R-:W-:-:S07]  /*cc00*/  FADD.FTZ R170, R154, R171 ;  /* 0x000000ab9aaa7221 */ /* 0x002fce0000010000 */
        /* <DEDUP_REMOVED lines=8> */
[----:B0-----:R-:W-:-:S01]  /*cc90*/  FADD.FTZ R174, R162, R171 ;  /* 0x000000aba2ae7221 */ /* 0x001fc20000010000 */
[--C-:B------:R-:W-:Y:S01]  /*cca0*/  FFMA.FTZ R171, R179, UR40, -R6.reuse ;  /* 0x00000028b3ab7c23 */ /* 0x100fe20008010806 */
[----:B------:R-:W-:-:S05]  /*ccb0*/  FFMA.FTZ R6, R183, UR40, -R6 ;  /* 0x00000028b7067c23 */ /* 0x000fca0008010806 */
        /* <DEDUP_REMOVED lines=38> */
.L_x_1087:
        /* <DEDUP_REMOVED lines=139> */
.L_x_1069:
[----:B------:R-:W-:Y:S06]  /*d7d0*/  BAR.ARV 0x8, 0x180 ;  /* 0x0206000000007b1d */ /* 0x000fec0000002000 */
[----:B------:R-:W-:Y:S05]  /*d7e0*/  @!P0 BRA `(.L_x_1089) ;  /* 0x0000000000048947 */ /* 0x000fea0003800000 */
[----:B------:R-:W-:Y:S01]  /*d7f0*/  BPT.TRAP 0x1 ;  /* 0x000000040000795c */ /* 0x000fe20000300000 */
.L_x_1089:
[----:B------:R-:W-:Y:S01]  /*d800*/  ULEA UR9, UR46, UR36, 0x3 ;  /* 0x000000242e097291 */ /* 0x000fe2000f8e183f */
[----:B------:R-:W-:-:S05]  /*d810*/  IMAD.U32 R4, RZ, RZ, UR47 ;  /* 0x0000002fff047e24 */ /* 0x000fca000f8e00ff */
[----:B------:R-:W-:-:S04]  /*d820*/  SHF.L.U32 R4, R4, 0x1f, RZ ;  /* 0x0000001f04047819 */ /* 0x000fc800000006ff */
[----:B------:R0:W1:Y:S01]  /*d830*/  SYNCS.PHASECHK.TRANS64.TRYWAIT P1, [UR9+0x2a850], R4 ;  /* 0x02a85004ff0075a7 */ /* 0x0000620008020149 */
[----:B------:R-:W-:Y:S05]  /*d840*/  @!P0 BRA `(.L_x_1090) ;  /* 0x0000000000048947 */ /* 0x000fea0003800000 */
[----:B------:R-:W-:Y:S01]  /*d850*/  BPT.TRAP 0x1 ;  /* 0x000000040000795c */ /* 0x000fe20000300000 */
.L_x_1090:
[----:B-1----:R-:W-:Y:S05]  /*d860*/  @P1 BRA `(.L_x_1091) ;  /* 0x0000000000081947 */ /* 0x002fea0003800000 */
[----:B------:R-:W1:Y:S02]  /*d870*/  SYNCS.PHASECHK.TRANS64.TRYWAIT P1, [UR9+0x2a850], R4 ;  /* 0x02a85004ff0075a7 */ /* 0x000e640008020149 */
[----:B-1----:R-:W-:Y:S05]  /*d880*/  @!P1 BRA `(.L_x_1092) ;  /* 0x00000088009c9947 */ /* 0x002fea0003800000 */
.L_x_1091:
        /* <DEDUP_REMOVED lines=18> */
[----:B------:R-:W-:Y:S01]  /*d9b0*/  @UP0 UIMAD.WIDE.U32 UR4, UR45, UR12, URZ ;  /* 0x0000000c2d0402a5 */ /* 0x000fe2000f8e003f */
[----:B------:R-:W-:Y:S02]  /*d9c0*/  WARPGROUP.DEPBAR.LE gsb0, 0x0 ;  /* 0x00008000000079c5 */ /* 0x000fe40000010000 */
[----:B------:R-:W-:-:S14]  /*d9d0*/  WARPGROUP.ARRIVE ;  /* 0x00000000000079c5 */ /* 0x000fdc0000000000 */
[----:B------:R-:W-:Y:S01]  /*d9e0*/  QGMMA.64x192x32.F32.E4M3.E4M3 R24, R192, gdesc[UR4], R24, gsb0 ;  /* 0x02e00004c0187df3 */ /* 0x000fe20008000818 */
[----:B------:R-:W-:Y:S02]  /*d9f0*/  @UP0 USHF.R.S32.HI UR6, URZ, 0x1f, UR45 ;  /* 0x0000001f3f060899 */ /* 0x000fe4000801142d */
[----:B------:R-:W-:Y:S02]  /*da00*/  @UP0 USHF.R.S32.HI UR7, URZ, 0x1f, UR42 ;  /* 0x0000001f3f070899 */ /* 0x000fe4000801142a */
[----:B------:R-:W-:-:S04]  /*da10*/  @UP0 UIMAD UR6, UR6, UR12, URZ ;  /* 0x0000000c060602a4 */ /* 0x000fc8000f8e023f */
        /* <DEDUP_REMOVED lines=27> */
[----:B------:R-:W-:Y:S02]  /*dbd0*/  IMAD.MOV.U32 R5, RZ, RZ, RZ ;  /* 0x000000ffff057224 */ /* 0x000fe400078e00ff */
[----:B-1----:R-:W-:Y:S01]  /*dbe0*/  FADD.FTZ R7, R8, R7 ;  /* 0x0000000708077221 */ /* 0x002fe20000010000 */
[----:B0-----:R-:W-:-:S04]  /*dbf0*/  FADD.FTZ R10, R11, R4 ;  /* 0x000000040b0a7221 */ /* 0x001fc80000010000 */
[C---:B------:R-:W-:Y:S01]  /*dc00*/  FSETP.NE.FTZ.AND P1, PT, R7.reuse, RZ, PT ;  /* 0x000000ff0700720b */ /* 0x040fe20003f35000 */
[----:B------:R-:W-:Y:S01]  /*dc10*/  FMUL.FTZ R12, R7, 0.00390625 ;  /* 0x3b800000070c7820 */ /* 0x000fe20000410000 */
[----:B------:R-:W-:-:S04]  /*dc20*/  FMUL.FTZ R13, R10, 0.00390625 ;  /* 0x3b8000000a0d7820 */ /* 0x000fc80000410000 */
        /* <DEDUP_REMOVED lines=26> */
.L_x_1093:
        /* <DEDUP_REMOVED lines=106> */
.L_x_1015:
[----:B------:R-:W0:Y:S01]  /*e470*/  S2R R5, SR_CgaCtaId ;  /* 0x0000000000057919 */ /* 0x000e220000008800 */
[----:B------:R-:W-:Y:S01]  /*e480*/  MOV R0, 0x400 ;  /* 0x0000040000007802 */ /* 0x000fe20000000f00 */
[----:B------:R-:W-:Y:S01]  /*e490*/  BSSY B0, `(.L_x_1094) ;  /* 0x00002c3000007945 */ /* 0x000fe20003800000 */
[----:B------:R-:W-:Y:S02]  /*e4a0*/  BAR.SYNC.DEFER_BLOCKING 0x5, 0x180 ;  /* 0x0146000000007b1d */ /* 0x000fe40000010000 */
[----:B0-----:R-:W-:-:S05]  /*e4b0*/  LEA R0, R5, R0, 0x18 ;  /* 0x0000000005007211 */ /* 0x001fca00078ec0ff */
[----:B------:R-:W0:Y:S02]  /*e4c0*/  LDS R4, [R0+0x2a8d0] ;  /* 0x02a8d00000047984 */ /* 0x000e240000000800 */
[----:B0-----:R-:W-:Y:S01]  /*e4d0*/  R2UR UR4, R4 ;  /* 0x00000000040472ca */ /* 0x001fe200000e0000 */
[----:B------:R-:W-:Y:S06]  /*e4e0*/  BAR.ARV 0x4, 0x180 ;  /* 0x0106000000007b1d */ /* 0x000fec0000002000 */
[----:B------:R-:W-:Y:S08]  /*e4f0*/  @P0 BRA `(.L_x_1095) ;  /* 0x00000020005c0947 */ /* 0x000ff00003800000 */
[----:B------:R-:W0:Y:S01]  /*e500*/  S2R R50, SR_TID.X ;  /* 0x0000000000327919 */ /* 0x000e220000002100 */
[----:B------:R-:W-:Y:S01]  /*e510*/  ULDC.64 UR6, c[0x4][0x38] ;  /* 0x01000e0000067ab9 */ /* 0x000fe20000000a00 */
        /* <DEDUP_REMOVED lines=15> */
[----:B------:R-:W-:Y:S01]  /*e610*/  F2FP.BF16.F32.PACK_AB R40, R69, R40 ;  /* 0x000000284528723e */ /* 0x000fe200000010ff */
[----:B0-----:R-:W-:Y:S01]  /*e620*/  IMAD.SHL.U32 R4, R50, 0x4, RZ ;  /* 0x0000000432047824 */ /* 0x001fe200078e00ff */
        /* <DEDUP_REMOVED lines=28> */
[----:B------:R-:W-:Y:S01]  /*e7f0*/  F2FP.BF16.F32.PACK_AB R131, R128, R131 ;  /* 0x000000838083723e */ /* 0x000fe200000010ff */
[----:B------:R-:W-:Y:S01]  /*e800*/  USHF.R.S32.HI UR10, URZ, 0x1f, UR42 ;  /* 0x0000001f3f0a7899 */ /* 0x000fe2000801142a */
[----:B------:R-:W-:Y:S01]  /*e810*/  LOP3.LUT R4, R4, 0xc, RZ, 0xc0, !PT ;  /* 0x0000000c04047812 */ /* 0x000fe200078ec0ff */
[----:B------:R-:W-:Y:S01]  /*e820*/  ULDC.64 UR8, c[0x0][0xb90] ;  /* 0x0002e40000087ab9 */ /* 0x000fe20000000a00 */
[----:B------:R-:W-:Y:S02]  /*e830*/  BAR.SYNC.DEFER_BLOCKING 0x1, 0x100 ;  /* 0x0044000000007b1d */ /* 0x000fe40000010000 */
[----:B------:R-:W-:-:S05]  /*e840*/  IADD3 R4, P0, R4, UR6, RZ ;  /* 0x0000000604047c10 */ /* 0x000fca000ff1e0ff */
[----:B------:R-:W-:-:S05]  /*e850*/  IMAD.X R5, RZ, RZ, UR7, P0 ;  /* 0x00000007ff057e24 */ /* 0x000fca00080e06ff */
[----:B------:R0:W2:Y:S01]  /*e860*/  LDG.E.CONSTANT R34, desc[UR52][R4.64] ;  /* 0x0000003404227981 */ /* 0x0000a2000c1e9900 */
[----:B------:R-:W-:Y:S01]  /*e870*/  F2FP.BF16.F32.PACK_AB R31, R78, R31 ;  /* 0x0000001f4e1f723e */ /* 0x000fe200000010ff */
[----:B------:R-:W-:Y:S01]  /*e880*/  UIMAD UR5, UR10, UR8, URZ ;  /* 0x000000080a0572a4 */ /* 0x000fe2000f8e023f */
[----:B------:R-:W-:Y:S01]  /*e890*/  F2FP.BF16.F32.PACK_AB R27, R86, R27 ;  /* 0x0000001b561b723e */ /* 0x000fe200000010ff */
[----:B------:R-:W-:Y:S02]  /*e8a0*/  UIMAD.WIDE.U32 UR6, UR42, UR8, URZ ;  /* 0x000000082a0672a5 */ /* 0x000fe4000f8e003f */
[----:B------:R-:W-:Y:S02]  /*e8b0*/  UIMAD UR5, UR42, UR9, UR5 ;  /* 0x000000092a0572a4 */ /* 0x000fe4000f8e0205 */
[----:B------:R-:W-:Y:S01]  /*e8c0*/  USHF.R.S32.HI UR12, URZ, 0x1f, UR45 ;  /* 0x0000001f3f0c7899 */ /* 0x000fe2000801142d */
[----:B0-----:R-:W-:Y:S01]  /*e8d0*/  LOP3.LUT P0, R5, R50, 0x3, RZ, 0xc0, !PT ;  /* 0x0000000332057812 */ /* 0x001fe2000780c0ff */
[----:B------:R-:W-:Y:S01]  /*e8e0*/  ULDC.64 UR8, c[0x0][0xb98] ;  /* 0x0002e60000087ab9 */ /* 0x000fe20000000a00 */
[----:B------:R-:W-:Y:S01]  /*e8f0*/  F2FP.BF16.F32.PACK_AB R4, R47, R56 ;  /* 0x000000382f04723e */ /* 0x000fe200000010ff */
[----:B------:R-:W-:Y:S01]  /*e900*/  UIADD3 UR7, UR7, UR5, URZ ;  /* 0x0000000507077290 */ /* 0x000fe2000fffe03f */
[----:B------:R-:W-:Y:S01]  /*e910*/  ISETP.EQ.OR P0, PT, R5, 0x3, !P0 ;  /* 0x000000030500780c */ /* 0x000fe20004702670 */
[----:B------:R-:W-:Y:S01]  /*e920*/  UIMAD UR5, UR12, UR8, URZ ;  /* 0x000000080c0572a4 */ /* 0x000fe2000f8e023f */
[----:B------:R-:W0:Y:S01]  /*e930*/  S2R R5, SR_SWINHI ;  /* 0x0000000000057919 */ /* 0x000e220000002f00 */
[----:B------:R-:W-:Y:S01]  /*e940*/  UIMAD.WIDE.U32 UR6, UR45, UR8, UR6 ;  /* 0x000000082d0672a5 */ /* 0x000fe2000f8e0006 */
[----:B------:R-:W-:Y:S01]  /*e950*/  SEL R97, R33, R32, P0 ;  /* 0x0000002021617207 */ /* 0x000fe20000000000 */
[----:B------:R-:W-:Y:S01]  /*e960*/  UIMAD UR5, UR45, UR9, UR5 ;  /* 0x000000092d0572a4 */ /* 0x000fe2000f8e0205 */
[----:B------:R-:W-:-:S02]  /*e970*/  SEL R67, R32, R33, P0 ;  /* 0x0000002120437207 */ /* 0x000fc40000000000 */
[----:B------:R-:W-:Y:S01]  /*e980*/  SEL R89, R52, R53, P0 ;  /* 0x0000003534597207 */ /* 0x000fe20000000000 */
[----:B------:R-:W-:Y:S01]  /*e990*/  ULDC.64 UR8, c[0x0][0xae8] ;  /* 0x0002ba0000087ab9 */ /* 0x000fe20000000a00 */
[----:B------:R-:W-:Y:S02]  /*e9a0*/  SEL R57, R53, R52, P0 ;  /* 0x0000003435397207 */ /* 0x000fe40000000000 */
[----:B------:R-:W-:Y:S02]  /*e9b0*/  SEL R85, R126, R127, P0 ;  /* 0x0000007f7e557207 */ /* 0x000fe40000000000 */
[----:B------:R-:W-:Y:S02]  /*e9c0*/  SEL R55, R127, R126, P0 ;  /* 0x0000007e7f377207 */ /* 0x000fe40000000000 */
[----:B------:R-:W-:Y:S02]  /*e9d0*/  SEL R107, R81, R96, P0 ;  /* 0x00000060516b7207 */ /* 0x000fe40000000000 */
        /* <DEDUP_REMOVED lines=8> */
[----:B------:R-:W-:Y:S02]  /*ea60*/  MOV R32, R0 ;  /* 0x0000000000207202 */ /* 0x000fe40000000f00 */
[----:B0-----:R-:W-:Y:S01]  /*ea70*/  MOV R33, R5 ;  /* 0x0000000500217202 */ /* 0x001fe20000000f00 */
[----:B------:R-:W-:Y:S01]  /*ea80*/  IMAD R5, R200, 0x40, R18 ;  /* 0x00000040c8057824 */ /* 0x000fe200078e0212 */
[----:B------:R-:W-:Y:S02]  /*ea90*/  SEL R73, R4, R49, P0 ;  /* 0x0000003104497207 */ /* 0x000fe40000000000 */
[----:B------:R-:W-:Y:S01]  /*eaa0*/  SEL R105, R9, R8, P0 ;  /* 0x0000000809697207 */ /* 0x000fe20000000000 */
[----:B------:R-:W-:Y:S01]  /*eab0*/  IMAD.WIDE R52, R204, 0x2, R32 ;  /* 0x00000002cc347825 */ /* 0x000fe200078e0220 */
[----:B------:R-:W-:-:S02]  /*eac0*/  SEL R71, R8, R9, P0 ;  /* 0x0000000908477207 */ /* 0x000fc40000000000 */
[----:B------:R-:W-:Y:S01]  /*ead0*/  SEL R129, R7, R6, P0 ;  /* 0x0000000607817207 */ /* 0x000fe20000000000 */
[----:B------:R-:W-:Y:S01]  /*eae0*/  IMAD.WIDE R32, R5, 0x2, R32 ;  /* 0x0000000205207825 */ /* 0x000fe200078e0220 */
[C---:B------:R-:W-:Y:S02]  /*eaf0*/  IADD3 R21, P6, R52.reuse, 0x8020, RZ ;  /* 0x0000802034157810 */ /* 0x040fe40007fde0ff */
[C---:B------:R-:W-:Y:S02]  /*eb00*/  IADD3 R15, P2, R52.reuse, 0x4060, RZ ;  /* 0x00004060340f7810 */ /* 0x040fe40007f5e0ff */
[----:B------:R-:W-:Y:S01]  /*eb10*/  LOP3.LUT R12, R21, 0x380, RZ, 0xc0, !PT ;  /* 0x00000380150c7812 */ /* 0x000fe200078ec0ff */
[--C-:B------:R-:W-:Y:S01]  /*eb20*/  IMAD.X R61, RZ, RZ, R53.reuse, P6 ;  /* 0x000000ffff3d7224 */ /* 0x100fe200030e0635 */
[----:B------:R-:W-:Y:S01]  /*eb30*/  LOP3.LUT R4, R15, 0x380, RZ, 0xc0, !PT ;  /* 0x000003800f047812 */ /* 0x000fe200078ec0ff */
[----:B------:R-:W-:Y:S01]  /*eb40*/  IMAD.X R63, RZ, RZ, R53, P2 ;  /* 0x000000ffff3f7224 */ /* 0x000fe200010e0635 */
[----:B------:R-:W-:-:S02]  /*eb50*/  IADD3 R9, P2, R52, 0x40, RZ ;  /* 0x0000004034097810 */ /* 0x000fc40007f5e0ff */
[----:B------:R-:W-:Y:S02]  /*eb60*/  SEL R84, R6, R7, P0 ;  /* 0x0000000706547207 */ /* 0x000fe40000000000 */
[----:B------:R-:W-:Y:S02]  /*eb70*/  SHF.R.U64 R12, R12, 0x3, RZ ;  /* 0x000000030c0c7819 */ /* 0x000fe400000012ff */
[----:B------:R-:W-:Y:S02]  /*eb80*/  SHF.R.U64 R4, R4, 0x3, RZ ;  /* 0x0000000304047819 */ /* 0x000fe400000012ff */
[----:B------:R-:W-:Y:S02]  /*eb90*/  SEL R109, R65, R72, P0 ;  /* 0x00000048416d7207 */ /* 0x000fe40000000000 */
[----:B------:R-:W-:Y:S02]  /*eba0*/  IADD3 R7, P1, R52, 0x20, RZ ;  /* 0x0000002034077810 */ /* 0x000fe40007f3e0ff */
[----:B------:R-:W-:-:S02]  /*ebb0*/  SEL R72, R72, R65, P0 ;  /* 0x0000004148487207 */ /* 0x000fc40000000000 */
[----:B------:R-:W-:Y:S01]  /*ebc0*/  SEL R95, R37, R36, P0 ;  /* 0x00000024255f7207 */ /* 0x000fe20000000000 */
[--C-:B------:R-:W-:Y:S01]  /*ebd0*/  IMAD.X R47, RZ, RZ, R53.reuse, P1 ;  /* 0x000000ffff2f7224 */ /* 0x100fe200008e0635 */
[----:B------:R-:W-:Y:S01]  /*ebe0*/  SEL R66, R36, R37, P0 ;  /* 0x0000002524427207 */ /* 0x000fe20000000000 */
[----:B------:R-:W-:Y:S01]  /*ebf0*/  IMAD.X R37, RZ, RZ, R53, P2 ;  /* 0x000000ffff257224 */ /* 0x000fe200010e0635 */
[----:B------:R-:W-:Y:S02]  /*ec00*/  IADD3 R65, P4, R52, 0x8060, RZ ;  /* 0x0000806034417810 */ /* 0x000fe40007f9e0ff */
[----:B------:R-:W-:Y:S02]  /*ec10*/  LOP3.LUT R60, R12, R21, RZ, 0x3c, !PT ;  /* 0x000000150c3c7212 */ /* 0x000fe400078e3cff */
[----:B------:R-:W-:Y:S02]  /*ec20*/  LOP3.LUT R62, R4, R15, RZ, 0x3c, !PT ;  /* 0x0000000f043e7212 */ /* 0x000fe400078e3cff */
[----:B------:R-:W-:-:S02]  /*ec30*/  LOP3.LUT R4, R7, 0x380, RZ, 0xc0, !PT ;  /* 0x0000038007047812 */ /* 0x000fc400078ec0ff */
[----:B------:R-:W-:Y:S02]  /*ec40*/  IADD3 R21, P2, R32, 0x5000, RZ ;  /* 0x0000500020157810 */ /* 0x000fe40007f5e0ff */
[----:B------:R-:W-:Y:S02]  /*ec50*/  LOP3.LUT R64, R65, 0x380, RZ, 0xc0, !PT ;  /* 0x0000038041407812 */ /* 0x000fe400078ec0ff */
[----:B------:R-:W-:Y:S02]  /*ec60*/  SEL R87, R122, R123, P0 ;  /* 0x0000007b7a577207 */ /* 0x000fe40000000000 */
[----:B------:R-:W-:Y:S02]  /*ec70*/  SEL R56, R123, R122, P0 ;  /* 0x0000007a7b387207 */ /* 0x000fe40000000000 */
[----:B------:R-:W-:Y:S02]  /*ec80*/  SHF.R.U64 R4, R4, 0x3, RZ ;  /* 0x0000000304047819 */ /* 0x000fe400000012ff */
[----:B------:R-:W-:-:S02]  /*ec90*/  LOP3.LUT R20, R21, 0x380, RZ, 0xc0, !PT ;  /* 0x0000038015147812 */ /* 0x000fc400078ec0ff */
[----:B------:R-:W-:Y:S02]  /*eca0*/  SEL R123, R25, R24, P0 ;  /* 0x00000018197b7207 */ /* 0x000fe40000000000 */
[----:B------:R-:W-:Y:S02]  /*ecb0*/  SEL R79, R24, R25, P0 ;  /* 0x00000019184f7207 */ /* 0x000fe40000000000 */
[----:B------:R-:W-:Y:S02]  /*ecc0*/  SEL R125, R11, R10, P0 ;  /* 0x0000000a0b7d7207 */ /* 0x000fe40000000000 */
[----:B------:R-:W-:Y:S02]  /*ecd0*/  SEL R82, R10, R11, P0 ;  /* 0x0000000b0a527207 */ /* 0x000fe40000000000 */
[----:B------:R-:W-:Y:S02]  /*ece0*/  LOP3.LUT R5, R52, 0x380, RZ, 0xc0, !PT ;  /* 0x0000038034057812 */ /* 0x000fe400078ec0ff */
[----:B------:R-:W-:-:S02]  /*ecf0*/  SHF.R.U64 R64, R64, 0x3, RZ ;  /* 0x0000000340407819 */ /* 0x000fc400000012ff */
[C---:B------:R-:W-:Y:S02]  /*ed00*/  IADD3 R25, P3, R52.reuse, 0x8040, RZ ;  /* 0x0000804034197810 */ /* 0x040fe40007f7e0ff */
[----:B------:R-:W-:Y:S02]  /*ed10*/  IADD3 R10, P5, R52, 0x8000, RZ ;  /* 0x00008000340a7810 */ /* 0x000fe40007fbe0ff */
[----:B------:R-:W-:Y:S01]  /*ed20*/  SEL R113, R43, R46, P0 ;  /* 0x0000002e2b717207 */ /* 0x000fe20000000000 */
[--C-:B------:R-:W-:Y:S01]  /*ed30*/  IMAD.X R51, RZ, RZ, R53.reuse, P3 ;  /* 0x000000ffff337224 */ /* 0x100fe200018e0635 */
[----:B------:R-:W-:Y:S01]  /*ed40*/  SEL R74, R46, R43, P0 ;  /* 0x0000002b2e4a7207 */ /* 0x000fe20000000000 */
[----:B------:R-:W-:Y:S01]  /*ed50*/  IMAD.X R49, RZ, RZ, R53, P5 ;  /* 0x000000ffff317224 */ /* 0x000fe200028e0635 */
[----:B------:R-:W-:Y:S02]  /*ed60*/  LOP3.LUT R46, R4, R7, RZ, 0x3c, !PT ;  /* 0x00000007042e7212 */ /* 0x000fe400078e3cff */
[----:B------:R-:W-:-:S02]  /*ed70*/  SHF.R.U64 R20, R20, 0x3, RZ ;  /* 0x0000000314147819 */ /* 0x000fc400000012ff */
[----:B------:R-:W-:Y:S02]  /*ed80*/  SHF.R.U64 R5, R5, 0x3, RZ ;  /* 0x0000000305057819 */ /* 0x000fe400000012ff */
[----:B------:R-:W-:Y:S02]  /*ed90*/  LOP3.LUT R4, R9, 0x380, RZ, 0xc0, !PT ;  /* 0x0000038009047812 */ /* 0x000fe400078ec0ff */
[----:B------:R-:W-:Y:S01]  /*eda0*/  LOP3.LUT R64, R64, R65, RZ, 0x3c, !PT ;  /* 0x0000004140407212 */ /* 0x000fe200078e3cff */
[----:B------:R-:W-:Y:S01]  /*edb0*/  IMAD.X R65, RZ, RZ, R53, P4 ;  /* 0x000000ffff417224 */ /* 0x000fe200020e0635 */
[C---:B------:R-:W-:Y:S02]  /*edc0*/  IADD3 R13, P4, R52.reuse, 0x4040, RZ ;  /* 0x00004040340d7810 */ /* 0x040fe40007f9e0ff */
[C---:B------:R-:W-:Y:S02]  /*edd0*/  IADD3 R11, P3, R52.reuse, 0x4020, RZ ;  /* 0x00004020340b7810 */ /* 0x040fe40007f7e0ff */
[----:B------:R-:W-:-:S02]  /*ede0*/  IADD3 R8, P6, R52, 0x4000, RZ ;  /* 0x0000400034087810 */ /* 0x000fc40007fde0ff */
[----:B------:R-:W-:Y:S01]  /*edf0*/  IADD3 R6, P5, R52, 0x60, RZ ;  /* 0x0000006034067810 */ /* 0x000fe20007fbe0ff */
[----:B------:R-:W-:Y:S01]  /*ee00*/  IMAD.X R43, RZ, RZ, R53, P3 ;  /* 0x000000ffff2b7224 */ /* 0x000fe200018e0635 */
[----:B------:R-:W-:Y:S01]  /*ee10*/  LOP3.LUT R20, R20, R21, RZ, 0x3c, !PT ;  /* 0x0000001514147212 */ /* 0x000fe200078e3cff */
[----:B------:R-:W-:Y:S01]  /*ee20*/  IMAD.X R21, RZ, RZ, R33, P2 ;  /* 0x000000ffff157224 */ /* 0x000fe200010e0621 */
[----:B------:R-:W-:Y:S02]  /*ee30*/  SEL R117, R35, R38, P0 ;  /* 0x0000002623757207 */ /* 0x000fe40000000000 */
[----:B------:R-:W-:Y:S02]  /*ee40*/  SEL R76, R38, R35, P0 ;  /* 0x00000023264c7207 */ /* 0x000fe40000000000 */
[----:B------:R-:W-:Y:S02]  /*ee50*/  LOP3.LUT R52, R5, R52, RZ, 0x3c, !PT ;  /* 0x0000003405347212 */ /* 0x000fe400078e3cff */
[----:B------:R-:W-:-:S02]  /*ee60*/  SHF.R.U64 R4, R4, 0x3, RZ ;  /* 0x0000000304047819 */ /* 0x000fc400000012ff */
[----:B------:R-:W-:Y:S02]  /*ee70*/  LOP3.LUT R5, R10, 0x380, RZ, 0xc0, !PT ;  /* 0x000003800a057812 */ /* 0x000fe400078ec0ff */
[----:B------:R-:W-:Y:S02]  /*ee80*/  IADD3 R35, P2, R32, 0xb000, RZ ;  /* 0x0000b00020237810 */ /* 0x000fe40007f5e0ff */
[----:B------:R-:W-:Y:S02]  /*ee90*/  LOP3.LUT R36, R4, R9, RZ, 0x3c, !PT ;  /* 0x0000000904247212 */ /* 0x000fe400078e3cff */
[----:B------:R-:W-:Y:S02]  /*eea0*/  SHF.R.U64 R5, R5, 0x3, RZ ;  /* 0x0000000305057819 */ /* 0x000fe400000012ff */
[----:B------:R-:W-:Y:S02]  /*eeb0*/  LOP3.LUT R4, R35, 0x380, RZ, 0xc0, !PT ;  /* 0x0000038023047812 */ /* 0x000fe400078ec0ff */
[----:B------:R-:W-:-:S02]  /*eec0*/  SEL R99, R29, R28, P0 ;  /* 0x0000001c1d637207 */ /* 0x000fc40000000000 */
[----:B------:R-:W-:Y:S02]  /*eed0*/  SEL R68, R28, R29, P0 ;  /* 0x0000001d1c447207 */ /* 0x000fe40000000000 */
[----:B------:R-:W-:Y:S02]  /*eee0*/  LOP3.LUT R48, R5, R10, RZ, 0x3c, !PT ;  /* 0x0000000a05307212 */ /* 0x000fe400078e3cff */
[----:B------:R-:W-:Y:S02]  /*eef0*/  SHF.R.U64 R4, R4, 0x3, RZ ;  /* 0x0000000304047819 */ /* 0x000fe400000012ff */
[----:B------:R-:W-:Y:S02]  /*ef00*/  LOP3.LUT R5, R8, 0x380, RZ, 0xc0, !PT ;  /* 0x0000038008057812 */ /* 0x000fe400078ec0ff */
[----:B------:R-:W-:Y:S02]  /*ef10*/  IADD3 R29, P3, R32, 0x2000, RZ ;  /* 0x00002000201d7810 */ /* 0x000fe40007f7e0ff */
[----:B------:R-:W-:-:S02]  /*ef20*/  LOP3.LUT R4, R4, R35, RZ, 0x3c, !PT ;  /* 0x0000002304047212 */ /* 0x000fc400078e3cff */
[----:B------:R-:W-:Y:S01]  /*ef30*/  SHF.R.U64 R5, R5, 0x3, RZ ;  /* 0x0000000305057819 */ /* 0x000fe200000012ff */
[----:B------:R-:W0:Y:S01]  /*ef40*/  LDC R35, c[0x0][0xbe8] ;  /* 0x0002fa00ff237b82 */ /* 0x000e220000000800 */
[----:B------:R-:W-:Y:S02]  /*ef50*/  LOP3.LUT R28, R29, 0x380, RZ, 0xc0, !PT ;  /* 0x000003801d1c7812 */ /* 0x000fe400078ec0ff */
[----:B------:R-:W-:Y:S02]  /*ef60*/  SEL R93, R41, R40, P0 ;  /* 0x00000028295d7207 */ /* 0x000fe40000000000 */
[----:B------:R-:W-:Y:S01]  /*ef70*/  SEL R59, R40, R41, P0 ;  /* 0x00000029283b7207 */ /* 0x000fe20000000000 */
[----:B------:R-:W-:Y:S01]  /*ef80*/  IMAD.X R41, RZ, RZ, R53, P6 ;  /* 0x000000ffff297224 */ /* 0x000fe200030e0635 */
[----:B------:R-:W-:Y:S02]  /*ef90*/  LOP3.LUT R40, R5, R8, RZ, 0x3c, !PT ;  /* 0x0000000805287212 */ /* 0x000fe400078e3cff */
[----:B------:R-:W-:-:S02]  /*efa0*/  SHF.R.U64 R28, R28, 0x3, RZ ;  /* 0x000000031c1c7819 */ /* 0x000fc400000012ff */
[----:B------:R-:W-:Y:S02]  /*efb0*/  LOP3.LUT R5, R6, 0x380, RZ, 0xc0, !PT ;  /* 0x0000038006057812 */ /* 0x000fe400078ec0ff */
[----:B------:R-:W-:Y:S01]  /*efc0*/  LOP3.LUT R28, R28, R29, RZ, 0x3c, !PT ;  /* 0x0000001d1c1c7212 */ /* 0x000fe200078e3cff */
[----:B------:R-:W-:Y:S01]  /*efd0*/  IMAD.X R29, RZ, RZ, R33, P3 ;  /* 0x000000ffff1d7224 */ /* 0x000fe200018e0621 */
[----:B------:R-:W-:Y:S02]  /*efe0*/  SHF.R.U64 R5, R5, 0x3, RZ ;  /* 0x0000000305057819 */ /* 0x000fe400000012ff */
[----:B------:R-:W-:Y:S02]  /*eff0*/  IADD3 R7, P3, R32, 0x8000, RZ ;  /* 0x0000800020077810 */ /* 0x000fe40007f7e0ff */
[----:B------:R-:W-:Y:S02]  /*f000*/  LOP3.LUT R38, R5, R6, RZ, 0x3c, !PT ;  /* 0x0000000605267212 */ /* 0x000fe400078e3cff */
[----:B------:R-:W-:-:S02]  /*f010*/  LOP3.LUT R6, R7, 0x380, RZ, 0xc0, !PT ;  /* 0x0000038007067812 */ /* 0x000fc400078ec0ff */
[----:B------:R-:W-:Y:S02]  /*f020*/  LOP3.LUT R10, R11, 0x380, RZ, 0xc0, !PT ;  /* 0x000003800b0a7812 */ /* 0x000fe400078ec0ff */
[----:B------:R-:W-:Y:S02]  /*f030*/  SHF.R.U64 R6, R6, 0x3, RZ ;  /* 0x0000000306067819 */ /* 0x000fe400000012ff */
[----:B------:R-:W-:Y:S02]  /*f040*/  LOP3.LUT R14, R25, 0x380, RZ, 0xc0, !PT ;  /* 0x00000380190e7812 */ /* 0x000fe400078ec0ff */
[----:B------:R-:W-:Y:S01]  /*f050*/  LOP3.LUT R6, R6, R7, RZ, 0x3c, !PT ;  /* 0x0000000706067212 */ /* 0x000fe200078e3cff */
[----:B------:R-:W-:Y:S01]  /*f060*/  IMAD.X R7, RZ, RZ, R33, P3 ;  /* 0x000000ffff077224 */ /* 0x000fe200018e0621 */
[----:B0-----:R-:W-:Y:S02]  /*f070*/  ISETP.NE.AND P3, PT, R35, 0x1, PT ;  /* 0x000000012300780c */ /* 0x001fe40003f65270 */
[----:B------:R-:W-:-:S02]  /*f080*/  SHF.R.U64 R10, R10, 0x3, RZ ;  /* 0x000000030a0a7819 */ /* 0x000fc400000012ff */
[----:B------:R-:W-:Y:S02]  /*f090*/  SEL R83, R130, R131, P0 ;  /* 0x0000008382537207 */ /* 0x000fe40000000000 */
[----:B------:R-:W-:Y:S02]  /*f0a0*/  SEL R54, R131, R130, P0 ;  /* 0x0000008283367207 */ /* 0x000fe40000000000 */
[----:B------:R-:W-:Y:S02]  /*f0b0*/  MOV R100, R40 ;  /* 0x0000002800647202 */ /* 0x000fe40000000f00 */
[----:B------:R-:W-:Y:S02]  /*f0c0*/  SEL R115, R39, R42, P0 ;  /* 0x0000002a27737207 */ /* 0x000fe40000000000 */
[----:B------:R-:W-:Y:S01]  /*f0d0*/  SEL R75, R42, R39, P0 ;  /* 0x000000272a4b7207 */ /* 0x000fe20000000000 */
[----:B------:R-:W0:Y:S01]  /*f0e0*/  @P3 LDC R40, c[0x0][0xbec] ;  /* 0x0002fb00ff283b82 */ /* 0x000e220000000800 */
[----:B------:R-:W-:Y:S01]  /*f0f0*/  SHF.R.U64 R14, R14, 0x3, RZ ;  /* 0x000000030e0e7819 */ /* 0x000fe200000012ff */
[----:B------:R-:W-:Y:S01]  /*f100*/  IMAD.X R39, RZ, RZ, R53, P5 ;  /* 0x000000ffff277224 */ /* 0x000fe200028e0635 */
[----:B------:R-:W-:-:S02]  /*f110*/  LOP3.LUT R42, R10, R11, RZ, 0x3c, !PT ;  /* 0x0000000b0a2a7212 */ /* 0x000fc400078e3cff */
[----:B------:R-:W-:Y:S02]  /*f120*/  LOP3.LUT R50, R14, R25, RZ, 0x3c, !PT ;  /* 0x000000190e327212 */ /* 0x000fe400078e3cff */
[----:B------:R-:W-:Y:S02]  /*f130*/  MOV R98, R42 ;  /* 0x0000002a00627202 */ /* 0x000fe40000000f00 */
[----:B------:R-:W1:Y:S01]  /*f140*/  @P3 LDC R43, c[0x0][0xbf0] ;  /* 0x0002fc00ff2b3b82 */ /* 0x000e620000000800 */
[----:B------:R-:W-:Y:S02]  /*f150*/  MOV R60, R60 ;  /* 0x0000003c003c7202 */ /* 0x000fe40000000f00 */
[----:B------:R-:W-:Y:S02]  /*f160*/  MOV R64, R64 ;  /* 0x0000004000407202 */ /* 0x000fe40000000f00 */
[----:B------:R-:W-:Y:S01]  /*f170*/  MOV R61, R48 ;  /* 0x00000030003d7202 */ /* 0x000fe20000000f00 */
[----:B------:R-:W-:Y:S01]  /*f180*/  VIADD R49, R17, UR41 ;  /* 0x0000002911317c36 */ /* 0x000fe20008000000 */
[----:B------:R-:W-:-:S02]  /*f190*/  MOV R65, R50 ;  /* 0x0000003200417202 */ /* 0x000fc40000000f00 */
[----:B------:R-:W-:Y:S02]  /*f1a0*/  SEL R91, R45, R44, P0 ;  /* 0x0000002c2d5b7207 */ /* 0x000fe40000000000 */
[----:B------:R-:W-:Y:S01]  /*f1b0*/  SEL R58, R44, R45, P0 ;  /* 0x0000002d2c3a7207 */ /* 0x000fe20000000000 */
[----:B------:R-:W-:Y:S01]  /*f1c0*/  IMAD.X R45, RZ, RZ, R53, P4 ;  /* 0x000000ffff2d7224 */ /* 0x000fe200020e0635 */
[----:B------:R-:W-:Y:S01]  /*f1d0*/  LOP3.LUT R12, R13, 0x380, RZ, 0xc0, !PT ;  /* 0x000003800d0c7812 */ /* 0x000fe200078ec0ff */
[----:B0-----:R-:W-:Y:S01]  /*f1e0*/  @P3 IMAD.HI.U32 R40, R49, R40, RZ ;  /* 0x0000002831283227 */ /* 0x001fe200078e00ff */
[----:B------:R-:W-:Y:S02]  /*f1f0*/  SEL R119, R31, R30, P0 ;  /* 0x0000001e1f777207 */ /* 0x000fe40000000000 */
[----:B------:R-:W-:Y:S02]  /*f200*/  SEL R121, R27, R26, P0 ;  /* 0x0000001a1b797207 */ /* 0x000fe40000000000 */
[----:B------:R-:W-:-:S02]  /*f210*/  SHF.R.U64 R12, R12, 0x3, RZ ;  /* 0x000000030c0c7819 */ /* 0x000fc400000012ff */
[----:B------:R-:W-:Y:S02]  /*f220*/  SEL R78, R26, R27, P0 ;  /* 0x0000001b1a4e7207 */ /* 0x000fe40000000000 */
[----:B------:R-:W-:Y:S02]  /*f230*/  MOV R102, R38 ;  /* 0x0000002600667202 */ /* 0x000fe40000000f00 */
[----:B------:R-:W-:Y:S02]  /*f240*/  MOV R104, R36 ;  /* 0x0000002400687202 */ /* 0x000fe40000000f00 */
[----:B------:R-:W-:Y:S02]  /*f250*/  SEL R77, R30, R31, P0 ;  /* 0x0000001f1e4d7207 */ /* 0x000fe40000000000 */
[----:B------:R-:W-:Y:S02]  /*f260*/  IADD3 R15, P1, R32, 0x6000, RZ ;  /* 0x00006000200f7810 */ /* 0x000fe40007f3e0ff */
[----:B------:R-:W-:Y:S01]  /*f270*/  MOV R106, R52 ;  /* 0x00000034006a7202 */ /* 0x000fe20000000f00 */
[----:B------:R-:W-:Y:S01]  /*f280*/  IMAD.MOV.U32 R53, RZ, RZ, R49 ;  /* 0x000000ffff357224 */ /* 0x000fe200078e0031 */
[----:B------:R-:W-:-:S02]  /*f290*/  LOP3.LUT R44, R12, R13, RZ, 0x3c, !PT ;  /* 0x0000000d0c2c7212 */ /* 0x000fc400078e3cff */
[----:B------:R-:W-:Y:S02]  /*f2a0*/  IADD3 R31, P4, R32, 0x1000, RZ ;  /* 0x00001000201f7810 */ /* 0x000fe40007f9e0ff */
[----:B-1----:R-:W-:Y:S02]  /*f2b0*/  @P3 SHF.R.U32.HI R53, RZ, R43, R40 ;  /* 0x0000002bff353219 */ /* 0x002fe40000011628 */
[----:B------:R-:W-:Y:S02]  /*f2c0*/  LOP3.LUT R14, R15, 0x380, RZ, 0xc0, !PT ;  /* 0x000003800f0e7812 */ /* 0x000fe400078ec0ff */
[----:B------:R-:W-:Y:S02]  /*f2d0*/  MOV R62, R62 ;  /* 0x0000003e003e7202 */ /* 0x000fe40000000f00 */
[----:B------:R-:W-:Y:S02]  /*f2e0*/  LOP3.LUT R30, R31, 0x380, RZ, 0xc0, !PT ;  /* 0x000003801f1e7812 */ /* 0x000fe400078ec0ff */
[----:B------:R-:W-:-:S02]  /*f2f0*/  MOV R51, R46 ;  /* 0x0000002e00337202 */ /* 0x000fc40000000f00 */
[----:B------:R-:W-:Y:S02]  /*f300*/  MOV R63, R44 ;  /* 0x0000002c003f7202 */ /* 0x000fe40000000f00 */
[----:B------:R-:W-:Y:S02]  /*f310*/  SHF.R.U64 R14, R14, 0x3, RZ ;  /* 0x000000030e0e7819 */ /* 0x000fe400000012ff */
[----:B------:R-:W-:Y:S02]  /*f320*/  SHF.R.U64 R30, R30, 0x3, RZ ;  /* 0x000000031e1e7819 */ /* 0x000fe400000012ff */
[----:B------:R-:W-:Y:S01]  /*f330*/  LOP3.LUT R14, R14, R15, RZ, 0x3c, !PT ;  /* 0x0000000f0e0e7212 */ /* 0x000fe200078e3cff */
[--C-:B------:R-:W-:Y:S01]  /*f340*/  IMAD.X R15, RZ, RZ, R33.reuse, P1 ;  /* 0x000000ffff0f7224 */ /* 0x100fe200008e0621 */
[----:B------:R-:W-:Y:S01]  /*f350*/  LOP3.LUT R30, R30, R31, RZ, 0x3c, !PT ;  /* 0x0000001f1e1e7212 */ /* 0x000fe200078e3cff */
[----:B------:R-:W-:Y:S01]  /*f360*/  IMAD.X R31, RZ, RZ, R33, P4 ;  /* 0x000000ffff1f7224 */ /* 0x000fe200020e0621 */
[----:B------:R-:W-:-:S02]  /*f370*/  IADD3 R13, P4, R32, 0x7000, RZ ;  /* 0x00007000200d7810 */ /* 0x000fc40007f9e0ff */
[C---:B------:R-:W-:Y:S02]  /*f380*/  IADD3 R27, P6, R32.reuse, 0x3000, RZ ;  /* 0x00003000201b7810 */ /* 0x040fe40007fde0ff */
[----:B------:R-:W-:Y:S02]  /*f390*/  LOP3.LUT R12, R13, 0x380, RZ, 0xc0, !PT ;  /* 0x000003800d0c7812 */ /* 0x000fe400078ec0ff */
[----:B------:R-:W-:Y:S02]  /*f3a0*/  IADD3 R25, P5, R32, 0x4000, RZ ;  /* 0x0000400020197810 */ /* 0x000fe40007fbe0ff */
[----:B------:R-:W-:Y:S02]  /*f3b0*/  SHF.R.U64 R12, R12, 0x3, RZ ;  /* 0x000000030c0c7819 */ /* 0x000fe400000012ff */
[----:B------:R-:W-:Y:S02]  /*f3c0*/  LOP3.LUT R26, R27, 0x380, RZ, 0xc0, !PT ;  /* 0x000003801b1a7812 */ /* 0x000fe400078ec0ff */
[----:B--2---:R-:W-:Y:S01]  /*f3d0*/  LOP3.LUT R41, R34, 0x2, RZ, 0x3c, !PT ;  /* 0x0000000222297812 */ /* 0x004fe200078e3cff */
[----:B------:R-:W-:Y:S01]  /*f3e0*/  SHFL.IDX PT, R83, R83, R34, 0x1c1f ;  /* 0x001c1f2253537589 */ /* 0x000fe200000e0000 */
[----:B------:R-:W-:-:S02]  /*f3f0*/  LOP3.LUT R24, R25, 0x380, RZ, 0xc0, !PT ;  /* 0x0000038019187812 */ /* 0x000fc400078ec0ff */
[----:B------:R-:W-:Y:S01]  /*f400*/  LOP3.LUT R12, R12, R13, RZ, 0x3c, !PT ;  /* 0x0000000d0c0c7212 */ /* 0x000fe200078e3cff */
[----:B------:R-:W-:Y:S01]  /*f410*/  SHFL.IDX PT, R107, R107, R34, 0x1c1f ;  /* 0x001c1f226b6b7589 */ /* 0x000fe200000e0000 */
[----:B------:R-:W-:Y:S01]  /*f420*/  LOP3.LUT R5, R32, 0x380, RZ, 0xc0, !PT ;  /* 0x0000038020057812 */ /* 0x000fe200078ec0ff */
[--C-:B------:R-:W-:Y:S01]  /*f430*/  IMAD.X R13, RZ, RZ, R33.reuse, P4 ;  /* 0x000000ffff0d7224 */ /* 0x100fe200020e0621 */
[----:B------:R-:W-:Y:S01]  /*f440*/  SHF.R.U64 R26, R26, 0x3, RZ ;  /* 0x000000031a1a7819 */ /* 0x000fe200000012ff */
[----:B------:R-:W0:Y:S01]  /*f450*/  SHFL.IDX PT, R54, R54, R41, 0x1c1f ;  /* 0x001c1f2936367589 */ /* 0x000e2200000e0000 */
[----:B------:R-:W-:Y:S02]  /*f460*/  SHF.R.U64 R24, R24, 0x3, RZ ;  /* 0x0000000318187819 */ /* 0x000fe400000012ff */
[----:B------:R-:W-:Y:S01]  /*f470*/  SHF.R.U64 R5, R5, 0x3, RZ ;  /* 0x0000000305057819 */ /* 0x000fe200000012ff */
[----:B------:R-:W1:Y:S01]  /*f480*/  SHFL.IDX PT, R80, R80, R41, 0x1c1f ;  /* 0x001c1f2950507589 */ /* 0x000e6200000e0000 */
[----:B------:R-:W-:Y:S01]  /*f490*/  LOP3.LUT R26, R26, R27, RZ, 0x3c, !PT ;  /* 0x0000001b1a1a7212 */ /* 0x000fe200078e3cff */
[--C-:B------:R-:W-:Y:S01]  /*f4a0*/  IMAD.X R27, RZ, RZ, R33.reuse, P6 ;  /* 0x000000ffff1b7224 */ /* 0x100fe200030e0621 */
[----:B------:R-:W-:Y:S01]  /*f4b0*/  LOP3.LUT R24, R24, R25, RZ, 0x3c, !PT ;  /* 0x0000001918187212 */ /* 0x000fe200078e3cff */
[----:B------:R-:W-:Y:S01]  /*f4c0*/  SHFL.IDX PT, R85, R85, R34, 0x1c1f ;  /* 0x001c1f2255557589 */ /* 0x000fe200000e0000 */
[----:B------:R-:W-:Y:S01]  /*f4d0*/  IMAD.X R25, RZ, RZ, R33, P5 ;  /* 0x000000ffff197224 */ /* 0x000fe200028e0621 */
[----:B------:R-:W-:-:S02]  /*f4e0*/  IADD3 R9, P6, R32, 0x9000, RZ ;  /* 0x0000900020097810 */ /* 0x000fc40007fde0ff */
[----:B------:R-:W2:Y:S01]  /*f4f0*/  SHFL.IDX PT, R42, R55, R41, 0x1c1f ;  /* 0x001c1f29372a7589 */ /* 0x000ea200000e0000 */
[----:B------:R-:W-:Y:S02]  /*f500*/  IADD3 R11, P5, R32, 0xa000, RZ ;  /* 0x0000a000200b7810 */ /* 0x000fe40007fbe0ff */
[----:B------:R-:W-:Y:S01]  /*f510*/  LOP3.LUT R32, R5, R32, RZ, 0x3c, !PT ;  /* 0x0000002005207212 */ /* 0x000fe200078e3cff */
[----:B------:R-:W-:Y:S01]  /*f520*/  SHFL.IDX PT, R89, R89, R34, 0x1c1f ;  /* 0x001c1f2259597589 */ /* 0x000fe200000e0000 */
[----:B------:R-:W-:Y:S01]  /*f530*/  IMAD.X R5, RZ, RZ, R33, P2 ;  /* 0x000000ffff057224 */ /* 0x000fe200010e0621 */
[----:B------:R-:W-:Y:S02]  /*f540*/  LOP3.LUT R8, R9, 0x380, RZ, 0xc0, !PT ;  /* 0x0000038009087812 */ /* 0x000fe400078ec0ff */
[----:B------:R-:W-:Y:S01]  /*f550*/  SHFL.IDX PT, R109, R109, R34, 0x1c1f ;  /* 0x001c1f226d6d7589 */ /* 0x000fe200000e0000 */
[----:B------:R-:W-:Y:S02]  /*f560*/  LOP3.LUT R10, R11, 0x380, RZ, 0xc0, !PT ;  /* 0x000003800b0a7812 */ /* 0x000fe400078ec0ff */
[----:B------:R-:W-:Y:S01]  /*f570*/  SHF.R.U64 R8, R8, 0x3, RZ ;  /* 0x0000000308087819 */ /* 0x000fe200000012ff */
[----:B------:R-:W-:Y:S01]  /*f580*/  SHFL.IDX PT, R48, R57, R41, 0x1c1f ;  /* 0x001c1f2939307589 */ /* 0x000fe200000e0000 */
[----:B0-----:R-:W-:-:S02]  /*f590*/  SEL R36, R83, R54, P0 ;  /* 0x0000003653247207 */ /* 0x001fc40000000000 */
[----:B------:R-:W-:Y:S01]  /*f5a0*/  SEL R38, R54, R83, P0 ;  /* 0x0000005336267207 */ /* 0x000fe20000000000 */
[----:B------:R-:W0:Y:S01]  /*f5b0*/  SHFL.IDX PT, R72, R72, R41, 0x1c1f ;  /* 0x001c1f2948487589 */ /* 0x000e2200000e0000 */
[----:B-1----:R-:W-:Y:S02]  /*f5c0*/  SEL R37, R107, R80, P0 ;  /* 0x000000506b257207 */ /* 0x002fe40000000000 */
[----:B------:R-:W-:Y:S01]  /*f5d0*/  SEL R39, R80, R107, P0 ;  /* 0x0000006b50277207 */ /* 0x000fe20000000000 */
[----:B------:R-:W-:Y:S01]  /*f5e0*/  SHFL.IDX PT, R87, R87, R34, 0x1c1f ;  /* 0x001c1f2257577589 */ /* 0x000fe200000e0000 */
[----:B------:R-:W-:Y:S02]  /*f5f0*/  SHF.R.U64 R10, R10, 0x3, RZ ;  /* 0x000000030a0a7819 */ /* 0x000fe400000012ff */
[----:B------:R-:W-:Y:S01]  /*f600*/  LOP3.LUT R8, R8, R9, RZ, 0x3c, !PT ;  /* 0x0000000908087212 */ /* 0x000fe200078e3cff */
[----:B------:R-:W-:Y:S01]  /*f610*/  SHFL.IDX PT, R111, R111, R34, 0x1c1f ;  /* 0x001c1f226f6f7589 */ /* 0x000fe200000e0000 */
[----:B--2---:R-:W-:Y:S01]  /*f620*/  SEL R40, R85, R42, P0 ;  /* 0x0000002a55287207 */ /* 0x004fe20000000000 */
[--C-:B------:R-:W-:Y:S01]  /*f630*/  IMAD.X R9, RZ, RZ, R33.reuse, P6 ;  /* 0x000000ffff097224 */ /* 0x100fe200030e0621 */
[----:B------:R-:W-:Y:S01]  /*f640*/  SEL R42, R42, R85, P0 ;  /* 0x000000552a2a7207 */ /* 0x000fe20000000000 */
[----:B------:R-:W1:Y:S01]  /*f650*/  SHFL.IDX PT, R56, R56, R41, 0x1c1f ;  /* 0x001c1f2938387589 */ /* 0x000e6200000e0000 */
[----:B------:R-:W-:Y:S01]  /*f660*/  LOP3.LUT R10, R10, R11, RZ, 0x3c, !PT ;  /* 0x0000000b0a0a7212 */ /* 0x000fe200078e3cff */
[----:B------:R-:W-:-:S02]  /*f670*/  IMAD.X R11, RZ, RZ, R33, P5 ;  /* 0x000000ffff0b7224 */ /* 0x000fc400028e0621 */
[----:B------:R-:W2:Y:S04]  /*f680*/  SHFL.IDX PT, R50, R73, R41, 0x1c1f ;  /* 0x001c1f2949327589 */ /* 0x000ea800000e0000 */
[----:B------:R-:W-:Y:S04]  /*f690*/  SHFL.IDX PT, R113, R113, R34, 0x1c1f ;  /* 0x001c1f2271717589 */ /* 0x000fe800000e0000 */
[----:B------:R-:W-:Y:S01]  /*f6a0*/  SHFL.IDX PT, R74, R74, R41, 0x1c1f ;  /* 0x001c1f294a4a7589 */ /* 0x000fe200000e0000 */
[----:B0-----:R-:W-:-:S03]  /*f6b0*/  SEL R43, R72, R109, P0 ;  /* 0x0000006d482b7207 */ /* 0x001fc60000000000 */
[----:B------:R-:W-:Y:S04]  /*f6c0*/  SHFL.IDX PT, R91, R91, R34, 0x1c1f ;  /* 0x001c1f225b5b7589 */ /* 0x000fe800000e0000 */
[----:B------:R-:W-:Y:S04]  /*f6d0*/  SHFL.IDX PT, R115, R115, R34, 0x1c1f ;  /* 0x001c1f2273737589 */ /* 0x000fe800000e0000 */
[----:B------:R-:W0:Y:S01]  /*f6e0*/  SHFL.IDX PT, R58, R58, R41, 0x1c1f ;  /* 0x001c1f293a3a7589 */ /* 0x000e2200000e0000 */
[----:B-1----:R-:W-:Y:S02]  /*f6f0*/  SEL R44, R87, R56, P0 ;  /* 0x00000038572c7207 */ /* 0x002fe40000000000 */
[----:B------:R-:W-:Y:S01]  /*f700*/  SEL R46, R56, R87, P0 ;  /* 0x00000057382e7207 */ /* 0x000fe20000000000 */
[----:B------:R-:W-:Y:S01]  /*f710*/  SHFL.IDX PT, R90, R75, R41, 0x1c1f ;  /* 0x001c1f294b5a7589 */ /* 0x000fe200000e0000 */
[----:B--2---:R-:W-:-:S02]  /*f720*/  SEL R45, R111, R50, P0 ;  /* 0x000000326f2d7207 */ /* 0x004fc40000000000 */
[----:B------:R-:W-:Y:S01]  /*f730*/  SEL R47, R50, R111, P0 ;  /* 0x0000006f322f7207 */ /* 0x000fe20000000000 */
[----:B------:R-:W-:Y:S04]  /*f740*/  SHFL.IDX PT, R93, R93, R34, 0x1c1f ;  /* 0x001c1f225d5d7589 */ /* 0x000fe800000e0000 */
[----:B------:R-:W-:Y:S04]  /*f750*/  SHFL.IDX PT, R95, R95, R34, 0x1c1f ;  /* 0x001c1f225f5f7589 */ /* 0x000fe800000e0000 */
[----:B------:R-:W-:Y:S04]  /*f760*/  SHFL.IDX PT, R97, R97, R34, 0x1c1f ;  /* 0x001c1f2261617589 */ /* 0x000fe800000e0000 */
[----:B------:R-:W-:Y:S04]  /*f770*/  SHFL.IDX PT, R99, R99, R34, 0x1c1f ;  /* 0x001c1f2263637589 */ /* 0x000fe800000e0000 */
[----:B------:R-:W-:Y:S01]  /*f780*/  SHFL.IDX PT, R101, R101, R34, 0x1c1f ;  /* 0x001c1f2265657589 */ /* 0x000fe200000e0000 */
[----:B0-----:R-:W-:-:S03]  /*f790*/  SEL R50, R58, R91, P0 ;  /* 0x0000005b3a327207 */ /* 0x001fc60000000000 */
        /* <DEDUP_REMOVED lines=20> */
[----:B------:R-:W0:Y:S04]  /*f8e0*/  SHFL.IDX PT, R96, R81, R41, 0x1c1f ;  /* 0x001c1f2951607589 */ /* 0x000e2800000e0000 */
[----:B------:R-:W-:Y:S04]  /*f8f0*/  SHFL.IDX PT, R82, R82, R41, 0x1c1f ;  /* 0x001c1f2952527589 */ /* 0x000fe800000e0000 */
[----:B------:R1:W2:Y:S04]  /*f900*/  SHFL.IDX PT, R84, R84, R41, 0x1c1f ;  /* 0x001c1f2954547589 */ /* 0x0002a800000e0000 */
[----:B------:R3:W-:Y:S01]  /*f910*/  STSM.16.M88.4 [R106], R36 ;  /* 0x000000246a007844 */ /* 0x0007e20000000200 */
[----:B-1----:R-:W-:-:S05]  /*f920*/  SEL R41, R109, R72, P0 ;  /* 0x000000486d297207 */ /* 0x002fca0000000000 */
[----:B------:R1:W-:Y:S01]  /*f930*/  STSM.16.M88.4 [R51], R40 ;  /* 0x0000002833007844 */ /* 0x0003e20000000200 */
[----:B0-----:R-:W-:Y:S02]  /*f940*/  SEL R85, R127, R96, P0 ;  /* 0x000000607f557207 */ /* 0x001fe40000000000 */
[----:B------:R-:W-:Y:S01]  /*f950*/  SEL R87, R96, R127, P0 ;  /* 0x0000007f60577207 */ /* 0x000fe20000000000 */
[----:B------:R0:W-:Y:S01]  /*f960*/  STSM.16.M88.4 [R104], R44 ;  /* 0x0000002c68007844 */ /* 0x0001e20000000200 */
[----:B---3--:R-:W-:Y:S02]  /*f970*/  SEL R36, R89, R48, P0 ;  /* 0x0000003059247207 */ /* 0x008fe40000000000 */
[----:B------:R-:W-:Y:S01]  /*f980*/  SEL R38, R48, R89, P0 ;  /* 0x0000005930267207 */ /* 0x000fe20000000000 */
[----:B------:R-:W-:Y:S01]  /*f990*/  IMAD.MOV R48, RZ, RZ, -R53 ;  /* 0x000000ffff307224 */ /* 0x000fe200078e0a35 */
[----:B------:R-:W-:Y:S02]  /*f9a0*/  SEL R37, R113, R74, P0 ;  /* 0x0000004a71257207 */ /* 0x000fe40000000000 */
[----:B------:R-:W-:Y:S01]  /*f9b0*/  SEL R39, R74, R113, P0 ;  /* 0x000000714a277207 */ /* 0x000fe20000000000 */
[----:B------:R-:W-:Y:S01]  /*f9c0*/  IMAD R55, R35, R48, R49 ;  /* 0x0000003023377224 */ /* 0x000fe200078e0231 */
[----:B------:R-:W-:-:S02]  /*f9d0*/  SEL R48, R91, R58, P0 ;  /* 0x0000003a5b307207 */ /* 0x000fc40000000000 */
[----:B------:R-:W-:Y:S01]  /*f9e0*/  SEL R49, R115, R90, P0 ;  /* 0x0000005a73317207 */ /* 0x000fe20000000000 */
[----:B------:R3:W-:Y:S01]  /*f9f0*/  STSM.16.M88.4 [R102], R36 ;  /* 0x0000002466007844 */ /* 0x0007e20000000200 */
[----:B-1----:R-:W-:Y:S02]  /*fa00*/  SEL R51, R90, R115, P0 ;  /* 0x000000735a337207 */ /* 0x002fe40000000000 */
[----:B------:R-:W-:Y:S01]  /*fa10*/  SEL R40, R93, R52, P0 ;  /* 0x000000345d287207 */ /* 0x000fe20000000000 */
[----:B0-----:R-:W-:Y:S01]  /*fa20*/  IMAD.U32 R44, RZ, RZ, UR5 ;  /* 0x00000005ff2c7e24 */ /* 0x001fe2000f8e00ff */
[----:B------:R-:W-:Y:S01]  /*fa30*/  SEL R42, R52, R93, P0 ;  /* 0x0000005d342a7207 */ /* 0x000fe20000000000 */
[----:B------:R-:W-:Y:S01]  /*fa40*/  STSM.16.M88.4 [R100], R48 ;  /* 0x0000003064007844 */ /* 0x000fe20000000200 */
[----:B------:R-:W-:Y:S01]  /*fa50*/  SEL R41, R117, R76, P0 ;  /* 0x0000004c75297207 */ /* 0x000fe20000000000 */
[----:B------:R-:W-:Y:S01]  /*fa60*/  VIADD R52, R203, UR41 ;  /* 0x00000029cb347c36 */ /* 0x000fe20008000000 */
[----:B------:R-:W-:Y:S01]  /*fa70*/  SEL R43, R76, R117, P0 ;  /* 0x000000754c2b7207 */ /* 0x000fe20000000000 */
[----:B------:R-:W-:Y:S01]  /*fa80*/  ULDC UR5, c[0x0][0xa88] ;  /* 0x0002a20000057ab9 */ /* 0x000fe20000000800 */
[----:B------:R-:W-:Y:S01]  /*fa90*/  SEL R46, R66, R95, P0 ;  /* 0x0000005f422e7207 */ /* 0x000fe20000000000 */
[----:B------:R-:W-:Y:S01]  /*faa0*/  IMAD R89, R35, UR5, RZ ;  /* 0x0000000523597c24 */ /* 0x000fe2000f8e02ff */
[----:B------:R-:W-:Y:S01]  /*fab0*/  SEL R45, R119, R92, P0 ;  /* 0x0000005c772d7207 */ /* 0x000fe20000000000 */
[----:B------:R0:W-:Y:S01]  /*fac0*/  STSM.16.M88.4 [R98], R40 ;  /* 0x0000002862007844 */ /* 0x0001e20000000200 */
[----:B------:R-:W-:-:S02]  /*fad0*/  SEL R47, R92, R119, P0 ;  /* 0x000000775c2f7207 */ /* 0x000fc40000000000 */
[----:B---3--:R-:W-:Y:S02]  /*fae0*/  SHF.R.S32.HI R37, RZ, 0x1f, R53 ;  /* 0x0000001fff257819 */ /* 0x008fe40000011435 */
[----:B------:R-:W-:Y:S02]  /*faf0*/  IADD3 R36, P1, R53, UR6, RZ ;  /* 0x0000000635247c10 */ /* 0x000fe4000ff3e0ff */
[----:B------:R-:W-:Y:S02]  /*fb00*/  SHF.R.S32.HI R38, RZ, 0x1f, R55 ;  /* 0x0000001fff267819 */ /* 0x000fe40000011437 */
[----:B------:R-:W-:Y:S01]  /*fb10*/  IADD3.X R37, R37, UR7, R44, P1, !PT ;  /* 0x0000000725257c10 */ /* 0x000fe20008ffe42c */
[----:B------:R-:W-:Y:S01]  /*fb20*/  ULDC.64 UR6, c[0x0][0xb88] ;  /* 0x0002e20000067ab9 */ /* 0x000fe20000000a00 */
[----:B------:R-:W-:Y:S01]  /*fb30*/  SEL R44, R95, R66, P0 ;  /* 0x000000425f2c7207 */ /* 0x000fe20000000000 */
[----:B------:R-:W-:Y:S01]  /*fb40*/  IMAD R38, R38, UR6, RZ ;  /* 0x0000000626267c24 */ /* 0x000fe2000f8e02ff */
[----:B------:R-:W-:Y:S01]  /*fb50*/  LOP3.LUT P1, RZ, R201, 0x3, RZ, 0xc0, !PT ;  /* 0x00000003c9ff7812 */ /* 0x000fe2000782c0ff */
[----:B------:R-:W-:Y:S01]  /*fb60*/  IMAD.WIDE.U32 R36, R55, UR6, R36 ;  /* 0x0000000637247c25 */ /* 0x000fe2000f8e0024 */
[----:B--2---:R-:W-:Y:S01]  /*fb70*/  SEL R39, R84, R129, P0 ;  /* 0x0000008154277207 */ /* 0x004fe20000000000 */
[----:B------:R1:W-:Y:S01]  /*fb80*/  STSM.16.M88.4 [R63], R44 ;  /* 0x0000002c3f007844 */ /* 0x0003e20000000200 */
[----:B0-----:R-:W-:Y:S01]  /*fb90*/  SEL R40, R97, R34, P0 ;  /* 0x0000002261287207 */ /* 0x001fe20000000000 */
[----:B------:R-:W-:Y:S01]  /*fba0*/  IMAD R55, R55, UR7, R38 ;  /* 0x0000000737377c24 */ /* 0x000fe2000f8e0226 */
[----:B------:R-:W-:Y:S01]  /*fbb0*/  ULDC.64 UR6, c[0x0][0xb50] ;  /* 0x0002d40000067ab9 */ /* 0x000fe20000000a00 */
[----:B------:R-:W-:Y:S01]  /*fbc0*/  VIADD R38, R52, 0x8 ;  /* 0x0000000834267836 */ /* 0x000fe20000000000 */
[----:B------:R-:W-:Y:S01]  /*fbd0*/  LEA R48, P4, R36, UR6, 0x2 ;  /* 0x0000000624307c11 */ /* 0x000fe2000f8810ff */
[----:B------:R-:W-:Y:S01]  /*fbe0*/  IMAD.IADD R37, R37, 0x1, R55 ;  /* 0x0000000125257824 */ /* 0x000fe200078e0237 */
[----:B------:R-:W-:-:S02]  /*fbf0*/  SEL R42, R34, R97, P0 ;  /* 0x00000061222a7207 */ /* 0x000fc40000000000 */
[----:B------:R-:W-:Y:S01]  /*fc00*/  SEL R41, R121, R78, P0 ;  /* 0x0000004e79297207 */ /* 0x000fe20000000000 */
[----:B------:R-:W-:Y:S01]  /*fc10*/  SHFL.IDX PT, R66, R48, RZ, 0x1c1f ;  /* 0x001c1fff30427589 */ /* 0x000fe200000e0000 */
[----:B------:R-:W-:Y:S02]  /*fc20*/  LEA.HI.X R36, R36, UR7, R37, 0x2, P4 ;  /* 0x0000000724247c11 */ /* 0x000fe4000a0f1425 */
[----:B------:R-:W-:Y:S01]  /*fc30*/  SEL R37, R129, R84, P0 ;  /* 0x0000005481257207 */ /* 0x000fe20000000000 */
[----:B------:R-:W-:Y:S01]  /*fc40*/  SHFL.IDX PT, R72, R48, 0x1, 0x1c1f ;  /* 0x003c1f0030487f89 */ /* 0x000fe200000e0000 */
[----:B------:R-:W-:Y:S02]  /*fc50*/  SEL R43, R78, R121, P0 ;  /* 0x000000794e2b7207 */ /* 0x000fe40000000000 */
[----:B-1----:R-:W-:Y:S01]  /*fc60*/  SEL R44, R99, R68, P0 ;  /* 0x00000044632c7207 */ /* 0x002fe20000000000 */
[----:B------:R-:W0:Y:S01]  /*fc70*/  SHFL.IDX PT, R67, R36, RZ, 0x1c1f ;  /* 0x001c1fff24437589 */ /* 0x000e2200000e0000 */
[----:B------:R-:W-:-:S02]  /*fc80*/  SEL R46, R68, R99, P0 ;  /* 0x00000063442e7207 */ /* 0x000fc40000000000 */
[----:B------:R-:W-:Y:S01]  /*fc90*/  SEL R45, R123, R94, P0 ;  /* 0x0000005e7b2d7207 */ /* 0x000fe20000000000 */
[----:B------:R1:W2:Y:S01]  /*fca0*/  SHFL.IDX PT, R73, R36, 0x1, 0x1c1f ;  /* 0x003c1f0024497f89 */ /* 0x0002a200000e0000 */
[----:B------:R-:W-:Y:S02]  /*fcb0*/  SEL R47, R94, R123, P0 ;  /* 0x0000007b5e2f7207 */ /* 0x000fe40000000000 */
[----:B------:R-:W-:Y:S01]  /*fcc0*/  SEL R84, R101, R86, P0 ;  /* 0x0000005665547207 */ /* 0x000fe20000000000 */
[----:B------:R-:W-:Y:S01]  /*fcd0*/  STSM.16.M88.4 [R62], R40 ;  /* 0x000000283e007844 */ /* 0x000fe20000000200 */
[----:B------:R-:W-:Y:S02]  /*fce0*/  ISETP.GE.OR P2, PT, R52, R89, P1 ;  /* 0x000000593400720c */ /* 0x000fe40000f46670 */
[----:B------:R-:W-:Y:S01]  /*fcf0*/  SEL R86, R86, R101, P0 ;  /* 0x0000006556567207 */ /* 0x000fe20000000000 */
[----:B------:R-:W-:Y:S01]  /*fd00*/  STSM.16.M88.4 [R61], R44 ;  /* 0x0000002c3d007844 */ /* 0x000fe20000000200 */
[----:B------:R-:W-:-:S02]  /*fd10*/  ISETP.GE.OR P1, PT, R38, R89, P1 ;  /* 0x000000592600720c */ /* 0x000fc40000f26670 */
[----:B------:R-:W-:Y:S01]  /*fd20*/  SEL R76, R103, R70, P0 ;  /* 0x00000046674c7207 */ /* 0x000fe20000000000 */
[----:B------:R-:W-:Y:S01]  /*fd30*/  STSM.16.M88.4 [R60], R84 ;  /* 0x000000543c007844 */ /* 0x000fe20000000200 */
[----:B------:R-:W-:Y:S02]  /*fd40*/  SEL R78, R70, R103, P0 ;  /* 0x00000067464e7207 */ /* 0x000fe40000000000 */
[----:B------:R-:W-:Y:S02]  /*fd50*/  SEL R77, R125, R82, P0 ;  /* 0x000000527d4d7207 */ /* 0x000fe40000000000 */
[----:B------:R-:W-:Y:S02]  /*fd60*/  SEL R79, R82, R125, P0 ;  /* 0x0000007d524f7207 */ /* 0x000fe40000000000 */
[----:B-1----:R-:W-:Y:S02]  /*fd70*/  SEL R36, R105, R88, P0 ;  /* 0x0000005869247207 */ /* 0x002fe40000000000 */
[----:B------:R-:W-:Y:S01]  /*fd80*/  SEL R38, R88, R105, P0 ;  /* 0x0000006958267207 */ /* 0x000fe20000000000 */
[----:B------:R-:W-:Y:S04]  /*fd90*/  STSM.16.M88.4 [R65], R76 ;  /* 0x0000004c41007844 */ /* 0x000fe80000000200 */
[----:B------:R-:W-:Y:S01]  /*fda0*/  STSM.16.M88.4 [R64], R36 ;  /* 0x0000002440007844 */ /* 0x000fe20000000200 */
[----:B------:R-:W-:Y:S01]  /*fdb0*/  BAR.SYNC.DEFER_BLOCKING 0x1, 0x100 ;  /* 0x0044000000007b1d */ /* 0x000fe20000010000 */
[----:B------:R-:W-:-:S05]  /*fdc0*/  UIMAD UR5, UR10, UR8, URZ ;  /* 0x000000080a0572a4 */ /* 0x000fca000f8e023f */
[----:B0-----:R0:W-:Y:S01]  /*fdd0*/  @!P2 ST.E desc[UR52][R66.64], R3 ;  /* 0x000000034200a985 */ /* 0x0011e2000c101934 */
[----:B------:R-:W-:Y:S01]  /*fde0*/  UIMAD.WIDE.U32 UR6, UR42, UR8, URZ ;  /* 0x000000082a0672a5 */ /* 0x000fe2000f8e003f */
[----:B------:R-:W-:Y:S02]  /*fdf0*/  ULDC.64 UR10, c[0x0][0xaf0] ;  /* 0x0002bc00000a7ab9 */ /* 0x000fe40000000a00 */
[----:B--2---:R1:W-:Y:S04]  /*fe00*/  @!P1 ST.E desc[UR52][R72.64], R2 ;  /* 0x0000000248009985 */ /* 0x0043e8000c101934 */
[----:B------:R2:W5:Y:S01]  /*fe10*/  LD.E.128 R52, desc[UR52][R30.64] ;  /* 0x000000341e347980 */ /* 0x000562000c101d00 */
[----:B0-----:R-:W0:Y:S03]  /*fe20*/  @P3 LDC R3, c[0x0][0xbf0] ;  /* 0x0002fc00ff033b82 */ /* 0x001e260000000800 */
[----:B------:R3:W5:Y:S01]  /*fe30*/  LD.E.128 R80, desc[UR52][R6.64] ;  /* 0x0000003406507980 */ /* 0x000762000c101d00 */
[----:B-1----:R-:W-:Y:S01]  /*fe40*/  IMAD R2, R23, 0x20, R200 ;  /* 0x0000002017027824 */ /* 0x002fe200078e02c8 */
[----:B------:R-:W-:-:S02]  /*fe50*/  UIMAD UR5, UR42, UR9, UR5 ;  /* 0x000000092a0572a4 */ /* 0x000fc4000f8e0205 */
[----:B------:R1:W5:Y:S01]  /*fe60*/  LD.E.128 R64, desc[UR52][R4.64] ;  /* 0x0000003404407980 */ /* 0x000362000c101d00 */
[----:B--2---:R-:W2:Y:S01]  /*fe70*/  @P3 LDC R30, c[0x0][0xbec] ;  /* 0x0002fb00ff1e3b82 */ /* 0x004ea20000000800 */
[----:B------:R-:W-:Y:S02]  /*fe80*/  UIMAD UR8, UR12, UR10, URZ ;  /* 0x0000000a0c0872a4 */ /* 0x000fe4000f8e023f */
[----:B------:R-:W5:Y:S01]  /*fe90*/  LD.E.128 R56, desc[UR52][R32.64] ;  /* 0x0000003420387980 */ /* 0x000f62000c101d00 */
[----:B---3--:R-:W-:Y:S01]  /*fea0*/  VIADD R7, R2, UR41 ;  /* 0x0000002902077c36 */ /* 0x008fe20008000000 */
[----:B------:R-:W-:Y:S02]  /*feb0*/  UIADD3 UR7, UR7, UR5, URZ ;  /* 0x0000000507077290 */ /* 0x000fe4000fffe03f */
[----:B------:R-:W-:Y:S01]  /*fec0*/  UIMAD UR5, UR45, UR11, UR8 ;  /* 0x0000000b2d0572a4 */ /* 0x000fe2000f8e0208 */
[----:B------:R-:W5:Y:S01]  /*fed0*/  LD.E.128 R48, desc[UR52][R28.64] ;  /* 0x000000341c307980 */ /* 0x000f62000c101d00 */
[----:B-1----:R-:W-:Y:S01]  /*fee0*/  IMAD.MOV.U32 R5, RZ, RZ, R7 ;  /* 0x000000ffff057224 */ /* 0x002fe200078e0007 */
[----:B------:R-:W-:Y:S01]  /*fef0*/  UIMAD.WIDE.U32 UR6, UR45, UR10, UR6 ;  /* 0x0000000a2d0672a5 */ /* 0x000fe2000f8e0006 */
[----:B------:R-:W-:Y:S01]  /*ff00*/  ULDC.64 UR8, c[0x0][0xae0] ;  /* 0x0002b80000087ab9 */ /* 0x000fe20000000a00 */
[----:B------:R-:W5:Y:S02]  /*ff10*/  LD.E.128 R40, desc[UR52][R26.64] ;  /* 0x000000341a287980 */ /* 0x000f64000c101d00 */
[----:B------:R-:W-:-:S02]  /*ff20*/  UIADD3 UR5, UR7, UR5, URZ ;  /* 0x0000000507057290 */ /* 0x000fc4000fffe03f */
[----:B------:R-:W5:Y:S04]  /*ff30*/  LD.E.128 R68, desc[UR52][R24.64] ;  /* 0x0000003418447980 */ /* 0x000f68000c101d00 */
[----:B------:R-:W5:Y:S01]  /*ff40*/  LD.E.128 R60, desc[UR52][R20.64] ;  /* 0x00000034143c7980 */ /* 0x000f62000c101d00 */
[----:B--2---:R-:W-:-:S03]  /*ff50*/  @P3 IMAD.HI.U32 R2, R7, R30, RZ ;  /* 0x0000001e07023227 */ /* 0x004fc600078e00ff */
[----:B------:R-:W5:Y:S02]  /*ff60*/  LD.E.128 R44, desc[UR52][R14.64] ;  /* 0x000000340e2c7980 */ /* 0x000f64000c101d00 */
[----:B0-----:R-:W-:Y:S02]  /*ff70*/  @P3 SHF.R.U32.HI R5, RZ, R3, R2 ;  /* 0x00000003ff053219 */ /* 0x001fe40000011602 */
[----:B------:R-:W5:Y:S02]  /*ff80*/  LD.E.128 R36, desc[UR52][R12.64] ;  /* 0x000000340c247980 */ /* 0x000f64000c101d00 */
[--C-:B------:R-:W-:Y:S01]  /*ff90*/  SHF.R.S32.HI R4, RZ, 0x1f, R5.reuse ;  /* 0x0000001fff047819 */ /* 0x100fe20000011405 */
[----:B------:R-:W-:Y:S01]  /*ffa0*/  IMAD.MOV R6, RZ, RZ, -R5 ;  /* 0x000000ffff067224 */ /* 0x000fe200078e0a05 */
[----:B------:R-:W5:Y:S01]  /*ffb0*/  LD.E.128 R76, desc[UR52][R8.64] ;  /* 0x00000034084c7980 */ /* 0x000f62000c101d00 */
[----:B------:R-:W-:Y:S02]  /*ffc0*/  IMAD.U32 R3, RZ, RZ, UR7 ;  /* 0x00000007ff037e24 */ /* 0x000fe4000f8e00ff */
[----:B------:R-:W-:Y:S01]  /*ffd0*/  IMAD R4, R4, UR8, RZ ;  /* 0x0000000804047c24 */ /* 0x000fe2000f8e02ff */
[----:B------:R0:W5:Y:S01]  /*ffe0*/  LD.E.128 R72, desc[UR52][R10.64] ;  /* 0x000000340a487980 */ /* 0x000162000c101d00 */
[----:B------:R-:W-:-:S02]  /*fff0*/  IMAD R35, R35, R6, R7 ;  /* 0x0000000623237224 */ /* 0x000fc400078e0207 */
[----:B------:R-:W-:Y:S01]  /*10000*/  IMAD.U32 R2, RZ, RZ, UR6 ;  /* 0x00000006ff027e24 */ /* 0x000fe2000f8e00ff */
[----:B------:R-:W-:Y:S01]  /*10010*/  @!PT LDS RZ, [RZ] ;  /* 0x00000000fffff984 */ /* 0x000fe20000000800 */
[----:B------:R-:W-:Y:S01]  /*10020*/  @!PT LDS RZ, [RZ] ;  /* 0x00000000fffff984 */ /* 0x000fe20000000800 */
[----:B------:R-:W-:Y:S01]  /*10030*/  @!PT LDS RZ, [RZ] ;  /* 0x00000000fffff984 */ /* 0x000fe20000000800 */
[----:B------:R-:W-:Y:S01]  /*10040*/  @!PT LDS RZ, [RZ] ;  /* 0x00000000fffff984 */ /* 0x000fe20000000800 */
[----:B------:R1:W-:Y:S06]  /*10050*/  MEMBAR.ALL.CTA ;  /* 0x0000000000007992 */ /* 0x0003ec0000008000 */
[----:B-1----:R-:W1:Y:S01]  /*10060*/  FENCE.VIEW.ASYNC.S ;  /* 0x00000000000073c6 */ /* 0x002e620000000000 */
[----:B------:R-:W-:Y:S01]  /*10070*/  IMAD.U32 R3, RZ, RZ, UR5 ;  /* 0x00000005ff037e24 */ /* 0x000fe2000f8e00ff */
[----:B------:R-:W-:Y:S01]  /*10080*/  ULDC.64 UR6, c[0x0][0xad8] ;  /* 0x0002b60000067ab9 */ /* 0x000fe20000000a00 */
[C---:B------:R-:W-:Y:S01]  /*10090*/  IMAD R7, R5.reuse, UR9, R4 ;  /* 0x0000000905077c24 */ /* 0x040fe2000f8e0204 */
[----:B------:R-:W-:Y:S01]  /*100a0*/  SHF.R.S32.HI R4, RZ, 0x1f, R35 ;  /* 0x0000001fff047819 */ /* 0x000fe20000011423 */
[----:B------:R-:W-:-:S04]  /*100b0*/  IMAD.WIDE.U32 R2, R5, UR8, R2 ;  /* 0x0000000805027c25 */ /* 0x000fc8000f8e0002 */
[----:B------:R-:W-:Y:S02]  /*100c0*/  IMAD.IADD R3, R3, 0x1, R7 ;  /* 0x0000000103037824 */ /* 0x000fe400078e0207 */
[----:B------:R-:W-:Y:S02]  /*100d0*/  IMAD R6, R4, UR6, RZ ;  /* 0x0000000604067c24 */ /* 0x000fe4000f8e02ff */
[----:B0-----:R-:W-:Y:S02]  /*100e0*/  VIADD R10, R200, UR41 ;  /* 0x00000029c80a7c36 */ /* 0x001fe40008000000 */
[C---:B------:R-:W-:Y:S02]  /*100f0*/  IMAD R5, R35.reuse, UR7, R6 ;  /* 0x0000000723057c24 */ /* 0x040fe4000f8e0206 */
[----:B------:R-:W-:Y:S01]  /*10100*/  IMAD.WIDE.U32 R2, R35, UR6, R2 ;  /* 0x0000000623027c25 */ /* 0x000fe2000f8e0002 */
[----:B------:R-:W-:Y:S01]  /*10110*/  ISETP.GE.AND P2, PT, R10, R89, PT ;  /* 0x000000590a00720c */ /* 0x000fe20003f46270 */
[----:B------:R-:W-:-:S02]  /*10120*/  ULDC.64 UR6, c[0x0][0xa80] ;  /* 0x0002a00000067ab9 */ /* 0x000fc40000000a00 */
[----:B------:R-:W-:Y:S01]  /*10130*/  VIADD R0, R0, 0x2a820 ;  /* 0x0002a82000007836 */ /* 0x000fe20000000000 */
[----:B------:R-:W-:Y:S01]  /*10140*/  LEA R8, P3, R2, UR6, 0x1 ;  /* 0x0000000602087c11 */ /* 0x000fe2000f8608ff */
[----:B------:R-:W-:Y:S02]  /*10150*/  IMAD.IADD R3, R3, 0x1, R5 ;  /* 0x0000000103037824 */ /* 0x000fe400078e0205 */
[----:B------:R-:W-:Y:S01]  /*10160*/  VIADD R4, R10, 0x20 ;  /* 0x000000200a047836 */ /* 0x000fe20000000000 */
[----:B------:R-:W-:Y:S02]  /*10170*/  PRMT R0, RZ, 0x654, R0 ;  /* 0x00000654ff007816 */ /* 0x000fe40000000000 */
[----:B------:R-:W-:Y:S02]  /*10180*/  LEA.HI.X R9, R2, UR7, R3, 0x1, P3 ;  /* 0x0000000702097c11 */ /* 0x000fe400098f0c03 */
[-C--:B------:R-:W-:Y:S01]  /*10190*/  ISETP.GE.AND P1, PT, R4, R89.reuse, PT ;  /* 0x000000590400720c */ /* 0x080fe20003f26270 */
[----:B------:R-:W-:Y:S01]  /*101a0*/  VIADD R4, R10, 0x40 ;  /* 0x000000400a047836 */ /* 0x000fe20000000000 */
[----:B-1----:R0:W-:Y:S01]  /*101b0*/  SYNCS.ARRIVE.TRANS64.RED.A1T0 RZ, [R0+URZ], RZ ;  /* 0x000000ff00ff79a7 */ /* 0x0021e2000810043f */
[----:B------:R1:W2:Y:S01]  /*101c0*/  SHFL.IDX PT, R7, R8, RZ, 0x181f ;  /* 0x00181fff08077589 */ /* 0x0002a200000e0000 */
[----:B------:R-:W-:Y:S02]  /*101d0*/  BSSY B1, `(.L_x_1096) ;  /* 0x0000011000017945 */ /* 0x000fe40003800000 */
[----:B------:R-:W-:Y:S01]  /*101e0*/  ISETP.GE.AND P0, PT, R4, R89, PT ;  /* 0x000000590400720c */ /* 0x000fe20003f06270 */
[----:B0-----:R1:W0:Y:S01]  /*101f0*/  SHFL.IDX PT, R0, R9, RZ, 0x181f ;  /* 0x00181fff09007589 */ /* 0x00122200000e0000 */
[----:B------:R-:W-:Y:S11]  /*10200*/  @P2 BRA `(.L_x_1097) ;  /* 0x0000000000342947 */ /* 0x000ff60003800000 */
[----:B------:R-:W-:Y:S02]  /*10210*/  ULDC UR5, c[0x0][0xac8] ;  /* 0x0002b20000057ab9 */ /* 0x000fe40000000800 */
[----:B------:R-:W-:Y:S02]  /*10220*/  ISETP.GE.AND P4, PT, R18, UR5, PT ;  /* 0x0000000512007c0c */ /* 0x000fe4000bf86270 */
[----:B------:R-:W-:Y:S02]  /*10230*/  ISETP.GE.AND P3, PT, R19, UR5, PT ;  /* 0x0000000513007c0c */ /* 0x000fe4000bf66270 */
[----:B------:R-:W-:-:S09]  /*10240*/  ISETP.GE.AND P2, PT, R22, UR5, PT ;  /* 0x0000000516007c0c */ /* 0x000fd2000bf46270 */
[CC--:B--2---:R-:W-:Y:S02]  /*10250*/  @!P4 LEA R2, P6, R18.reuse, R7.reuse, 0x1 ;  /* 0x000000071202c211 */ /* 0x0c4fe400078c08ff */
[CC--:B------:R-:W-:Y:S02]  /*10260*/  @!P3 LEA R4, P5, R19.reuse, R7.reuse, 0x1 ;  /* 0x000000071304b211 */ /* 0x0c0fe400078a08ff */
[-C--:B0-----:R-:W-:Y:S02]  /*10270*/  @!P4 LEA.HI.X R3, R18, R0.reuse, R207, 0x1, P6 ;  /* 0x000000001203c211 */ /* 0x081fe400030f0ccf */
[C---:B------:R-:W-:Y:S02]  /*10280*/  @!P2 LEA R6, P6, R22.reuse, R7, 0x1 ;  /* 0x000000071606a211 */ /* 0x040fe400078c08ff */
[-C--:B------:R-:W-:Y:S01]  /*10290*/  @!P3 LEA.HI.X R5, R19, R0.reuse, R206, 0x1, P5 ;  /* 0x000000001305b211 */ /* 0x080fe200028f0cce */
[----:B-----5:R3:W-:Y:S01]  /*102a0*/  @!P4 ST.E.128 desc[UR52][R2.64], R56 ;  /* 0x000000380200c985 */ /* 0x0207e2000c101d34 */
[----:B------:R-:W-:-:S03]  /*102b0*/  @!P2 LEA.HI.X R7, R22, R0, R205, 0x1, P6 ;  /* 0x000000001607a211 */ /* 0x000fc600030f0ccd */
[----:B------:R3:W-:Y:S04]  /*102c0*/  @!P3 ST.E.128 desc[UR52][R4.64], R68 ;  /* 0x000000440400b985 */ /* 0x0007e8000c101d34 */
[----:B------:R3:W-:Y:S02]  /*102d0*/  @!P2 ST.E.128 desc[UR52][R6.64], R80 ;  /* 0x000000500600a985 */ /* 0x0007e4000c101d34 */
.L_x_1097:
[----:B------:R-:W-:Y:S05]  /*102e0*/  BSYNC B1 ;  /* 0x0000000000017941 */ /* 0x000fea0003800000 */
.L_x_1096:
[----:B0-----:R0:W4:Y:S01]  /*102f0*/  SHFL.IDX PT, R0, R9, 0x1, 0x181f ;  /* 0x00381f0009007f89 */ /* 0x00112200000e0000 */
[----:B------:R-:W-:Y:S03]  /*10300*/  BSSY B1, `(.L_x_1098) ;  /* 0x0000010000017945 */ /* 0x000fe60003800000 */
[----:B--23--:R0:W2:Y:S01]  /*10310*/  SHFL.IDX PT, R7, R8, 0x1, 0x181f ;  /* 0x00381f0008077f89 */ /* 0x00c0a200000e0000 */
[----:B------:R-:W-:Y:S05]  /*10320*/  @P1 BRA `(.L_x_1099) ;  /* 0x0000000000341947 */ /* 0x000fea0003800000 */
[----:B------:R-:W-:Y:S02]  /*10330*/  ULDC UR5, c[0x0][0xac8] ;  /* 0x0002b20000057ab9 */ /* 0x000fe40000000800 */
[----:B------:R-:W-:Y:S02]  /*10340*/  ISETP.GE.AND P4, PT, R18, UR5, PT ;  /* 0x0000000512007c0c */ /* 0x000fe4000bf86270 */
[----:B------:R-:W-:Y:S02]  /*10350*/  ISETP.GE.AND P5, PT, R19, UR5, PT ;  /* 0x0000000513007c0c */ /* 0x000fe4000bfa6270 */
[----:B------:R-:W-:-:S09]  /*10360*/  ISETP.GE.AND P6, PT, R22, UR5, PT ;  /* 0x0000000516007c0c */ /* 0x000fd2000bfc6270 */
[-C--:B--2---:R-:W-:Y:S02]  /*10370*/  @!P4 LEA R2, P1, R18, R7.reuse, 0x1 ;  /* 0x000000071202c211 */ /* 0x084fe400078208ff */
[CC--:B------:R-:W-:Y:S02]  /*10380*/  @!P5 LEA R4, P2, R19.reuse, R7.reuse, 0x1 ;  /* 0x000000071304d211 */ /* 0x0c0fe400078408ff */
[----:B------:R-:W-:Y:S02]  /*10390*/  @!P6 LEA R6, P3, R22, R7, 0x1 ;  /* 0x000000071606e211 */ /* 0x000fe400078608ff */
[-C--:B----4-:R-:W-:Y:S02]  /*103a0*/  @!P4 LEA.HI.X R3, R18, R0.reuse, R207, 0x1, P1 ;  /* 0x000000001203c211 */ /* 0x090fe400008f0ccf */
[-C--:B------:R-:W-:Y:S02]  /*103b0*/  @!P5 LEA.HI.X R5, R19, R0.reuse, R206, 0x1, P2 ;  /* 0x000000001305d211 */ /* 0x080fe400010f0cce */
[----:B------:R-:W-:Y:S01]  /*103c0*/  @!P6 LEA.HI.X R7, R22, R0, R205, 0x1, P3 ;  /* 0x000000001607e211 */ /* 0x000fe200018f0ccd */
[----:B-----5:R3:W-:Y:S04]  /*103d0*/  @!P4 ST.E.128 desc[UR52][R2.64], R52 ;  /* 0x000000340200c985 */ /* 0x0207e8000c101d34 */
[----:B------:R3:W-:Y:S04]  /*103e0*/  @!P5 ST.E.128 desc[UR52][R4.64], R60 ;  /* 0x0000003c0400d985 */ /* 0x0007e8000c101d34 */
[----:B------:R3:W-:Y:S02]  /*103f0*/  @!P6 ST.E.128 desc[UR52][R6.64], R76 ;  /* 0x0000004c0600e985 */ /* 0x0007e4000c101d34 */
.L_x_1099:
[----:B------:R-:W-:Y:S05]  /*10400*/  BSYNC B1 ;  /* 0x0000000000017941 */ /* 0x000fea0003800000 */
.L_x_1098:
[----:B----4-:R4:W0:Y:S01]  /*10410*/  SHFL.IDX PT, R0, R9, 0x2, 0x181f ;  /* 0x00581f0009007f89 */ /* 0x01082200000e0000 */
        /* <DEDUP_REMOVED lines=10> */
[-C--:B0-----:R-:W-:Y:S02]  /*104c0*/  @!P3 LEA.HI.X R3, R18, R0.reuse, R207, 0x1, P0 ;  /* 0x000000001203b211 */ /* 0x081fe400000f0ccf */
[-C--:B------:R-:W-:Y:S02]  /*104d0*/  @!P4 LEA.HI.X R5, R19, R0.reuse, R206, 0x1, P1 ;  /* 0x000000001305c211 */ /* 0x080fe400008f0cce */
[----:B------:R-:W-:Y:S01]  /*104e0*/  @!P5 LEA.HI.X R7, R22, R0, R205, 0x1, P2 ;  /* 0x000000001607d211 */ /* 0x000fe200010f0ccd */
[----:B-----5:R3:W-:Y:S04]  /*104f0*/  @!P3 ST.E.128 desc[UR52][R2.64], R48 ;  /* 0x000000300200b985 */ /* 0x0207e8000c101d34 */
[----:B------:R3:W-:Y:S04]  /*10500*/  @!P4 ST.E.128 desc[UR52][R4.64], R44 ;  /* 0x0000002c0400c985 */ /* 0x0007e8000c101d34 */
[----:B------:R3:W-:Y:S02]  /*10510*/  @!P5 ST.E.128 desc[UR52][R6.64], R72 ;  /* 0x000000480600d985 */ /* 0x0007e4000c101d34 */
.L_x_1101:
[----:B------:R-:W-:Y:S05]  /*10520*/  BSYNC B1 ;  /* 0x0000000000017941 */ /* 0x000fea0003800000 */
.L_x_1100:
[----:B0-----:R-:W-:Y:S01]  /*10530*/  VIADD R0, R10, 0x60 ;  /* 0x000000600a007836 */ /* 0x001fe20000000000 */
[----:B-1--4-:R-:W0:Y:S04]  /*10540*/  SHFL.IDX PT, R9, R9, 0x3, 0x181f ;  /* 0x00781f0009097f89 */ /* 0x012e2800000e0000 */
[----:B------:R-:W-:Y:S01]  /*10550*/  ISETP.GE.AND P0, PT, R0, R89, PT ;  /* 0x000000590000720c */ /* 0x000fe20003f06270 */
[----:B--23--:R1:W2:-:S12]  /*10560*/  SHFL.IDX PT, R7, R8, 0x3, 0x181f ;  /* 0x00781f0008077f89 */ /* 0x00c29800000e0000 */
[----:B-1----:R-:W-:Y:S05]  /*10570*/  @P0 BRA `(.L_x_1102) ;  /* 0x0000000800d00947 */ /* 0x002fea0003800000 */
[----:B------:R-:W-:Y:S02]  /*10580*/  ULDC UR5, c[0x0][0xac8] ;  /* 0x0002b20000057ab9 */ /* 0x000fe40000000800 */
[----:B------:R-:W-:Y:S02]  /*10590*/  ISETP.GE.AND P2, PT, R18, UR5, PT ;  /* 0x0000000512007c0c */ /* 0x000fe4000bf46270 */
[----:B------:R-:W-:-:S11]  /*105a0*/  ISETP.GE.AND P3, PT, R19, UR5, PT ;  /* 0x0000000513007c0c */ /* 0x000fd6000bf66270 */
[CC--:B--2---:R-:W-:Y:S02]  /*105b0*/  @!P2 LEA R2, P0, R18.reuse, R7.reuse, 0x1 ;  /* 0x000000071202a211 */ /* 0x0c4fe400078008ff */
[C---:B------:R-:W-:Y:S02]  /*105c0*/  @!P3 LEA R4, P1, R19.reuse, R7, 0x1 ;  /* 0x000000071304b211 */ /* 0x040fe400078208ff */
[-C--:B0-----:R-:W-:Y:S02]  /*105d0*/  @!P2 LEA.HI.X R3, R18, R9.reuse, R207, 0x1, P0 ;  /* 0x000000091203a211 */ /* 0x081fe400000f0ccf */
[----:B------:R-:W-:Y:S02]  /*105e0*/  @!P3 LEA.HI.X R5, R19, R9, R206, 0x1, P1 ;  /* 0x000000091305b211 */ /* 0x000fe400008f0cce */
[----:B------:R-:W-:Y:S01]  /*105f0*/  ISETP.GE.AND P0, PT, R22, UR5, PT ;  /* 0x0000000516007c0c */ /* 0x000fe2000bf06270 */
[----:B-----5:R1:W-:Y:S04]  /*10600*/  @!P2 ST.E.128 desc[UR52][R2.64], R40 ;  /* 0x000000280200a985 */ /* 0x0203e8000c101d34 */
[----:B------:R1:W-:Y:S08]  /*10610*/  @!P3 ST.E.128 desc[UR52][R4.64], R36 ;  /* 0x000000240400b985 */ /* 0x0003f0000c101d34 */
[----:B------:R-:W-:Y:S05]  /*10620*/  @P0 BRA `(.L_x_1102) ;  /* 0x0000000800a40947 */ /* 0x000fea0003800000 */
[----:B-1----:R-:W-:-:S04]  /*10630*/  LEA R2, P0, R22, R7, 0x1 ;  /* 0x0000000716027211 */ /* 0x002fc800078008ff */
[----:B------:R-:W-:-:S05]  /*10640*/  LEA.HI.X R3, R22, R9, R205, 0x1, P0 ;  /* 0x0000000916037211 */ /* 0x000fca00000f0ccd */
[----:B------:R3:W-:Y:S01]  /*10650*/  ST.E.128 desc[UR52][R2.64], R64 ;  /* 0x0000004002007985 */ /* 0x0007e2000c101d34 */
[----:B------:R-:W-:Y:S05]  /*10660*/  BRA `(.L_x_1102) ;  /* 0x0000000800947947 */ /* 0x000fea0003800000 */
.L_x_1095:
[----:B------:R-:W0:Y:S01]  /*10670*/  LDC R8, c[0x0][0xbe8] ;  /* 0x0002fa00ff087b82 */ /* 0x000e220000000800 */
[----:B------:R-:W-:Y:S01]  /*10680*/  ISETP.GE.AND P0, PT, R208, 0x80, PT ;  /* 0x00000080d000780c */ /* 0x000fe20003f06270 */
[----:B------:R-:W-:Y:S01]  /*10690*/  USHF.R.S32.HI UR8, URZ, 0x1f, UR42 ;  /* 0x0000001f3f087899 */ /* 0x000fe2000801142a */
[----:B------:R-:W-:Y:S01]  /*106a0*/  BSSY B1, `(.L_x_1103) ;  /* 0x000002f000017945 */ /* 0x000fe20003800000 */
[----:B------:R-:W-:Y:S01]  /*106b0*/  USHF.R.S32.HI UR9, URZ, 0x1f, UR45 ;  /* 0x0000001f3f097899 */ /* 0x000fe2000801142d */
[----:B------:R-:W-:Y:S01]  /*106c0*/  IMAD R6, R23, 0x20, R200 ;  /* 0x0000002017067824 */ /* 0x000fe200078e02c8 */
[----:B0-----:R-:W-:-:S13]  /*106d0*/  ISETP.NE.AND P1, PT, R8, 0x1, PT ;  /* 0x000000010800780c */ /* 0x001fda0003f25270 */
[----:B------:R-:W0:Y:S08]  /*106e0*/  @P1 LDC R9, c[0x0][0xbec] ;  /* 0x0002fb00ff091b82 */ /* 0x000e300000000800 */
[----:B------:R-:W1:Y:S01]  /*106f0*/  @P1 LDC R11, c[0x0][0xbf0] ;  /* 0x0002fc00ff0b1b82 */ /* 0x000e620000000800 */
[----:B------:R-:W-:Y:S05]  /*10700*/  @P0 BRA `(.L_x_1104) ;  /* 0x0000000000a00947 */ /* 0x000fea0003800000 */
[----:B------:R-:W2:Y:S01]  /*10710*/  S2R R0, SR_TID.X ;  /* 0x0000000000007919 */ /* 0x000ea20000002100 */
[----:B------:R-:W3:Y:S01]  /*10720*/  LDC R3, c[0x0][0xbe8] ;  /* 0x0002fa00ff037b82 */ /* 0x000ee20000000800 */
[----:B------:R-:W-:Y:S01]  /*10730*/  IMAD.U32 R4, RZ, RZ, UR41 ;  /* 0x00000029ff047e24 */ /* 0x000fe2000f8e00ff */
[----:B------:R-:W-:Y:S02]  /*10740*/  ULDC UR5, c[0x0][0xa88] ;  /* 0x0002a20000057ab9 */ /* 0x000fe40000000800 */
[----:B---3--:R-:W-:Y:S02]  /*10750*/  IMAD R5, R3, UR5, RZ ;  /* 0x0000000503057c24 */ /* 0x008fe4000f8e02ff */
[----:B--2---:R-:W-:-:S04]  /*10760*/  IADD3 R4, R4, -0x80, R0 ;  /* 0xffffff8004047810 */ /* 0x004fc80007ffe000 */
[----:B------:R-:W-:-:S13]  /*10770*/  ISETP.GE.AND P0, PT, R4, R5, PT ;  /* 0x000000050400720c */ /* 0x000fda0003f06270 */
[----:B------:R-:W-:Y:S05]  /*10780*/  @P0 BRA `(.L_x_1104) ;  /* 0x0000000000800947 */ /* 0x000fea0003800000 */
[----:B------:R-:W-:Y:S01]  /*10790*/  ISETP.NE.AND P0, PT, R3, 0x1, PT ;  /* 0x000000010300780c */ /* 0x000fe20003f05270 */
[----:B------:R-:W-:Y:S01]  /*107a0*/  ULDC.64 UR10, c[0x0][0xb90] ;  /* 0x0002e400000a7ab9 */ /* 0x000fe20000000a00 */
[----:B------:R-:W-:Y:S01]  /*107b0*/  IMAD.MOV.U32 R2, RZ, RZ, R4 ;  /* 0x000000ffff027224 */ /* 0x000fe200078e0004 */
[----:B------:R-:W-:Y:S02]  /*107c0*/  UIMAD UR5, UR8, UR10, URZ ;  /* 0x0000000a080572a4 */ /* 0x000fe4000f8e023f */
[----:B------:R-:W-:Y:S02]  /*107d0*/  UIMAD.WIDE.U32 UR6, UR42, UR10, URZ ;  /* 0x0000000a2a0672a5 */ /* 0x000fe4000f8e003f */
[----:B------:R-:W-:-:S03]  /*107e0*/  UIMAD UR5, UR42, UR11, UR5 ;  /* 0x0000000b2a0572a4 */ /* 0x000fc6000f8e0205 */
[----:B------:R-:W-:Y:S01]  /*107f0*/  ULDC.64 UR10, c[0x0][0xb98] ;  /* 0x0002e600000a7ab9 */ /* 0x000fe20000000a00 */
[----:B------:R-:W-:Y:S02]  /*10800*/  UIADD3 UR7, UR7, UR5, URZ ;  /* 0x0000000507077290 */ /* 0x000fe4000fffe03f */
[----:B------:R-:W2:Y:S01]  /*10810*/  @P0 LDC R5, c[0x0][0xbec] ;  /* 0x0002fb00ff050b82 */ /* 0x000ea20000000800 */
[----:B------:R-:W-:Y:S02]  /*10820*/  UIMAD UR5, UR9, UR10, URZ ;  /* 0x0000000a090572a4 */ /* 0x000fe4000f8e023f */
[----:B------:R-:W-:Y:S02]  /*10830*/  UIMAD.WIDE.U32 UR6, UR45, UR10, UR6 ;  /* 0x0000000a2d0672a5 */ /* 0x000fe4000f8e0006 */
[----:B------:R-:W-:-:S03]  /*10840*/  UIMAD UR5, UR45, UR11, UR5 ;  /* 0x0000000b2d0572a4 */ /* 0x000fc6000f8e0205 */
[----:B------:R-:W3:Y:S01]  /*10850*/  @P0 LDC R7, c[0x0][0xbf0] ;  /* 0x0002fc00ff070b82 */ /* 0x000ee20000000800 */
[----:B------:R-:W-:Y:S01]  /*10860*/  ULDC.64 UR10, c[0x0][0xb88] ;  /* 0x0002e200000a7ab9 */ /* 0x000fe20000000a00 */
[----:B--2---:R-:W-:-:S05]  /*10870*/  @P0 IMAD.HI.U32 R0, R4, R5, RZ ;  /* 0x0000000504000227 */ /* 0x004fca00078e00ff */
[----:B---3--:R-:W-:-:S05]  /*10880*/  @P0 SHF.R.U32.HI R2, RZ, R7, R0 ;  /* 0x00000007ff020219 */ /* 0x008fca0000011600 */
[----:B------:R-:W-:-:S04]  /*10890*/  IMAD.MOV R5, RZ, RZ, -R2 ;  /* 0x000000ffff057224 */ /* 0x000fc800078e0a02 */
[----:B------:R-:W-:Y:S01]  /*108a0*/  IMAD R5, R3, R5, R4 ;  /* 0x0000000503057224 */ /* 0x000fe200078e0204 */
[----:B------:R-:W-:Y:S01]  /*108b0*/  SHF.R.S32.HI R3, RZ, 0x1f, R2 ;  /* 0x0000001fff037819 */ /* 0x000fe20000011402 */
[----:B------:R-:W-:Y:S01]  /*108c0*/  IMAD.U32 R4, RZ, RZ, UR5 ;  /* 0x00000005ff047e24 */ /* 0x000fe2000f8e00ff */
        /* <DEDUP_REMOVED lines=12> */
.L_x_1104:
[----:B------:R-:W-:Y:S05]  /*10990*/  BSYNC B1 ;  /* 0x0000000000017941 */ /* 0x000fea0003800000 */
.L_x_1103:
[----:B------:R-:W-:Y:S01]  /*109a0*/  ULDC.64 UR10, c[0x0][0xae8] ;  /* 0x0002ba00000a7ab9 */ /* 0x000fe20000000a00 */
[----:B------:R-:W-:Y:S01]  /*109b0*/  VIADD R6, R6, UR41 ;  /* 0x0000002906067c36 */ /* 0x000fe20008000000 */
[----:B------:R-:W-:Y:S01]  /*109c0*/  UIMAD UR5, UR8, UR10, URZ ;  /* 0x0000000a080572a4 */ /* 0x000fe2000f8e023f */
[----:B------:R-:W-:Y:S01]  /*109d0*/  BSSY B1, `(.L_x_1105) ;  /* 0x0000038000017945 */ /* 0x000fe20003800000 */
[----:B------:R-:W-:Y:S01]  /*109e0*/  UIMAD.WIDE.U32 UR6, UR42, UR10, URZ ;  /* 0x0000000a2a0672a5 */ /* 0x000fe2000f8e003f */
[----:B0-----:R-:W-:Y:S01]  /*109f0*/  @P1 IMAD.HI.U32 R0, R6, R9, RZ ;  /* 0x0000000906001227 */ /* 0x001fe200078e00ff */
[----:B------:R-:W-:-:S03]  /*10a00*/  UIMAD UR5, UR42, UR11, UR5 ;  /* 0x0000000b2a0572a4 */ /* 0x000fc6000f8e0205 */
[----:B------:R-:W-:Y:S01]  /*10a10*/  ULDC.64 UR10, c[0x0][0xaf0] ;  /* 0x0002bc00000a7ab9 */ /* 0x000fe20000000a00 */
[----:B------:R-:W-:Y:S01]  /*10a20*/  UIADD3 UR7, UR7, UR5, URZ ;  /* 0x0000000507077290 */ /* 0x000fe2000fffe03f */
[----:B--2---:R-:W-:Y:S01]  /*10a30*/  IMAD.MOV.U32 R5, RZ, RZ, R6 ;  /* 0x000000ffff057224 */ /* 0x004fe200078e0006 */
        /* <DEDUP_REMOVED lines=10> */
[----:B------:R-:W-:Y:S02]  /*10ae0*/  IMAD R7, R8, R7, R6 ;  /* 0x0000000708077224 */ /* 0x000fe400078e0206 */
[----:B------:R-:W-:Y:S01]  /*10af0*/  IMAD.U32 R2, RZ, RZ, UR6 ;  /* 0x00000006ff027e24 */ /* 0x000fe2000f8e00ff */
[----:B------:R-:W-:Y:S01]  /*10b00*/  ULDC.64 UR6, c[0x0][0xad8] ;  /* 0x0002b60000067ab9 */ /* 0x000fe20000000a00 */
[----:B------:R-:W-:Y:S01]  /*10b10*/  IMAD.U32 R3, RZ, RZ, UR5 ;  /* 0x00000005ff037e24 */ /* 0x000fe2000f8e00ff */
[----:B------:R-:W-:Y:S01]  /*10b20*/  ULDC UR5, c[0x0][0xa88] ;  /* 0x0002a20000057ab9 */ /* 0x000fe20000000800 */
[C---:B------:R-:W-:Y:S01]  /*10b30*/  IMAD R9, R5.reuse, UR9, R0 ;  /* 0x0000000905097c24 */ /* 0x040fe2000f8e0200 */
[----:B------:R-:W-:Y:S01]  /*10b40*/  SHF.R.S32.HI R0, RZ, 0x1f, R7 ;  /* 0x0000001fff007819 */ /* 0x000fe20000011407 */
[----:B------:R-:W-:-:S04]  /*10b50*/  IMAD.WIDE.U32 R2, R5, UR8, R2 ;  /* 0x0000000805027c25 */ /* 0x000fc8000f8e0002 */
[----:B------:R-:W-:Y:S02]  /*10b60*/  IMAD.IADD R3, R3, 0x1, R9 ;  /* 0x0000000103037824 */ /* 0x000fe400078e0209 */
[----:B------:R-:W-:Y:S02]  /*10b70*/  IMAD R4, R0, UR6, RZ ;  /* 0x0000000600047c24 */ /* 0x000fe4000f8e02ff */
[----:B------:R-:W-:Y:S02]  /*10b80*/  VIADD R6, R200, UR41 ;  /* 0x00000029c8067c36 */ /* 0x000fe40008000000 */
[----:B------:R-:W-:Y:S02]  /*10b90*/  IMAD R9, R8, UR5, RZ ;  /* 0x0000000508097c24 */ /* 0x000fe4000f8e02ff */
[C---:B------:R-:W-:Y:S02]  /*10ba0*/  IMAD R5, R7.reuse, UR7, R4 ;  /* 0x0000000707057c24 */ /* 0x040fe4000f8e0204 */
[----:B------:R-:W-:Y:S01]  /*10bb0*/  IMAD.WIDE.U32 R2, R7, UR6, R2 ;  /* 0x0000000607027c25 */ /* 0x000fe2000f8e0002 */
[----:B------:R-:W-:Y:S01]  /*10bc0*/  ISETP.GE.AND P2, PT, R6, R9, PT ;  /* 0x000000090600720c */ /* 0x000fe20003f46270 */
[----:B------:R-:W-:-:S02]  /*10bd0*/  ULDC.64 UR6, c[0x0][0xa80] ;  /* 0x0002a00000067ab9 */ /* 0x000fc40000000a00 */
[----:B------:R-:W-:Y:S01]  /*10be0*/  VIADD R0, R6, 0x20 ;  /* 0x0000002006007836 */ /* 0x000fe20000000000 */
[----:B------:R-:W-:Y:S01]  /*10bf0*/  LEA R4, P3, R2, UR6, 0x1 ;  /* 0x0000000602047c11 */ /* 0x000fe2000f8608ff */
[----:B------:R-:W-:-:S03]  /*10c00*/  IMAD.IADD R3, R3, 0x1, R5 ;  /* 0x0000000103037824 */ /* 0x000fc600078e0205 */
[-C--:B------:R-:W-:Y:S01]  /*10c10*/  ISETP.GE.AND P1, PT, R0, R9.reuse, PT ;  /* 0x000000090000720c */ /* 0x080fe20003f26270 */
[----:B------:R-:W-:Y:S01]  /*10c20*/  VIADD R0, R6, 0x40 ;  /* 0x0000004006007836 */ /* 0x000fe20000000000 */
[----:B------:R-:W-:Y:S02]  /*10c30*/  LEA.HI.X R5, R2, UR7, R3, 0x1, P3 ;  /* 0x0000000702057c11 */ /* 0x000fe400098f0c03 */
[----:B------:R0:W1:Y:S02]  /*10c40*/  SHFL.IDX PT, R3, R4, RZ, 0x181f ;  /* 0x00181fff04037589 */ /* 0x00006400000e0000 */
[----:B------:R-:W-:Y:S02]  /*10c50*/  ISETP.GE.AND P0, PT, R0, R9, PT ;  /* 0x000000090000720c */ /* 0x000fe40003f06270 */
[----:B------:R0:W2:Y:S01]  /*10c60*/  SHFL.IDX PT, R0, R5, RZ, 0x181f ;  /* 0x00181fff05007589 */ /* 0x0000a200000e0000 */
[----:B------:R-:W-:Y:S10]  /*10c70*/  @P2 BRA `(.L_x_1106) ;  /* 0x0000000000342947 */ /* 0x000ff40003800000 */
[----:B------:R-:W-:Y:S02]  /*10c80*/  ULDC UR5, c[0x0][0xac8] ;  /* 0x0002b20000057ab9 */ /* 0x000fe40000000800 */
[----:B------:R-:W-:Y:S02]  /*10c90*/  ISETP.GE.AND P4, PT, R18, UR5, PT ;  /* 0x0000000512007c0c */ /* 0x000fe4000bf86270 */
[----:B------:R-:W-:Y:S02]  /*10ca0*/  ISETP.GE.AND P3, PT, R19, UR5, PT ;  /* 0x0000000513007c0c */ /* 0x000fe4000bf66270 */
[----:B------:R-:W-:-:S09]  /*10cb0*/  ISETP.GE.AND P2, PT, R22, UR5, PT ;  /* 0x0000000516007c0c */ /* 0x000fd2000bf46270 */
[CC--:B-1----:R-:W-:Y:S02]  /*10cc0*/  @!P4 LEA R10, P6, R18.reuse, R3.reuse, 0x1 ;  /* 0x00000003120ac211 */ /* 0x0c2fe400078c08ff */
[CC--:B------:R-:W-:Y:S02]  /*10cd0*/  @!P3 LEA R12, P5, R19.reuse, R3.reuse, 0x1 ;  /* 0x00000003130cb211 */ /* 0x0c0fe400078a08ff */
[-C--:B--2---:R-:W-:Y:S02]  /*10ce0*/  @!P4 LEA.HI.X R11, R18, R0.reuse, R207, 0x1, P6 ;  /* 0x00000000120bc211 */ /* 0x084fe400030f0ccf */
[C---:B------:R-:W-:Y:S02]  /*10cf0*/  @!P2 LEA R2, P6, R22.reuse, R3, 0x1 ;  /* 0x000000031602a211 */ /* 0x040fe400078c08ff */
[-C--:B------:R-:W-:Y:S01]  /*10d00*/  @!P3 LEA.HI.X R13, R19, R0.reuse, R206, 0x1, P5 ;  /* 0x00000000130db211 */ /* 0x080fe200028f0cce */
[----:B------:R3:W-:Y:S01]  /*10d10*/  @!P4 ST.E.128 desc[UR52][R10.64], RZ ;  /* 0x000000ff0a00c985 */ /* 0x0007e2000c101d34 */
[----:B------:R-:W-:-:S03]  /*10d20*/  @!P2 LEA.HI.X R3, R22, R0, R205, 0x1, P6 ;  /* 0x000000001603a211 */ /* 0x000fc600030f0ccd */
[----:B------:R3:W-:Y:S04]  /*10d30*/  @!P3 ST.E.128 desc[UR52][R12.64], RZ ;  /* 0x000000ff0c00b985 */ /* 0x0007e8000c101d34 */
[----:B------:R3:W-:Y:S02]  /*10d40*/  @!P2 ST.E.128 desc[UR52][R2.64], RZ ;  /* 0x000000ff0200a985 */ /* 0x0007e4000c101d34 */
.L_x_1106:
[----:B------:R-:W-:Y:S05]  /*10d50*/  BSYNC B1 ;  /* 0x0000000000017941 */ /* 0x000fea0003800000 */
.L_x_1105:
        /* <DEDUP_REMOVED lines=9> */
[CC--:B------:R-:W-:Y:S02]  /*10df0*/  @!P5 LEA R12, P2, R19.reuse, R3.reuse, 0x1 ;  /* 0x00000003130cd211 */ /* 0x0c0fe400078408ff */
[----:B------:R-:W-:Y:S02]  /*10e00*/  @!P6 LEA R2, P3, R22, R3, 0x1 ;  /* 0x000000031602e211 */ /* 0x000fe400078608ff */
[-C--:B----4-:R-:W-:Y:S02]  /*10e10*/  @!P4 LEA.HI.X R11, R18, R0.reuse, R207, 0x1, P1 ;  /* 0x00000000120bc211 */ /* 0x090fe400008f0ccf */
[-C--:B------:R-:W-:Y:S02]  /*10e20*/  @!P5 LEA.HI.X R13, R19, R0.reuse, R206, 0x1, P2 ;  /* 0x00000000130dd211 */ /* 0x080fe400010f0cce */
[----:B------:R-:W-:Y:S01]  /*10e30*/  @!P6 LEA.HI.X R3, R22, R0, R205, 0x1, P3 ;  /* 0x000000001603e211 */ /* 0x000fe200018f0ccd */
[----:B------:R3:W-:Y:S04]  /*10e40*/  @!P4 ST.E.128 desc[UR52][R10.64], RZ ;  /* 0x000000ff0a00c985 */ /* 0x0007e8000c101d34 */
[----:B------:R3:W-:Y:S04]  /*10e50*/  @!P5 ST.E.128 desc[UR52][R12.64], RZ ;  /* 0x000000ff0c00d985 */ /* 0x0007e8000c101d34 */
[----:B------:R3:W-:Y:S02]  /*10e60*/  @!P6 ST.E.128 desc[UR52][R2.64], RZ ;  /* 0x000000ff0200e985 */ /* 0x0007e4000c101d34 */
.L_x_1108:
[----:B------:R-:W-:Y:S05]  /*10e70*/  BSYNC B1 ;  /* 0x0000000000017941 */ /* 0x000fea0003800000 */
.L_x_1107:
        /* <DEDUP_REMOVED lines=11> */
[-C--:B0-----:R-:W-:Y:S02]  /*10f30*/  @!P3 LEA.HI.X R11, R18, R0.reuse, R207, 0x1, P0 ;  /* 0x00000000120bb211 */ /* 0x081fe400000f0ccf */
[-C--:B------:R-:W-:Y:S02]  /*10f40*/  @!P4 LEA.HI.X R13, R19, R0.reuse, R206, 0x1, P1 ;  /* 0x00000000130dc211 */ /* 0x080fe400008f0cce */
[----:B------:R-:W-:Y:S01]  /*10f50*/  @!P5 LEA.HI.X R3, R22, R0, R205, 0x1, P2 ;  /* 0x000000001603d211 */ /* 0x000fe200010f0ccd */
[----:B------:R3:W-:Y:S04]  /*10f60*/  @!P3 ST.E.128 desc[UR52][R10.64], RZ ;  /* 0x000000ff0a00b985 */ /* 0x0007e8000c101d34 */
[----:B------:R3:W-:Y:S04]  /*10f70*/  @!P4 ST.E.128 desc[UR52][R12.64], RZ ;  /* 0x000000ff0c00c985 */ /* 0x0007e8000c101d34 */
[----:B------:R3:W-:Y:S02]  /*10f80*/  @!P5 ST.E.128 desc[UR52][R2.64], RZ ;  /* 0x000000ff0200d985 */ /* 0x0007e4000c101d34 */
.L_x_1110:
[----:B------:R-:W-:Y:S05]  /*10f90*/  BSYNC B1 ;  /* 0x0000000000017941 */ /* 0x000fea0003800000 */
.L_x_1109:
[----:B---3--:R-:W-:Y:S01]  /*10fa0*/  VIADD R2, R6, 0x60 ;  /* 0x0000006006027836 */ /* 0x008fe20000000000 */
[----:B0-----:R0:W3:Y:S04]  /*10fb0*/  SHFL.IDX PT, R0, R5, 0x3, 0x181f ;  /* 0x00781f0005007f89 */ /* 0x0010e800000e0000 */
[----:B------:R-:W-:Y:S01]  /*10fc0*/  ISETP.GE.AND P0, PT, R2, R9, PT ;  /* 0x000000090200720c */ /* 0x000fe20003f06270 */
[----:B-1----:R0:W1:-:S12]  /*10fd0*/  SHFL.IDX PT, R3, R4, 0x3, 0x181f ;  /* 0x00781f0004037f89 */ /* 0x00205800000e0000 */
[----:B0-----:R-:W-:Y:S05]  /*10fe0*/  @P0 BRA `(.L_x_1102) ;  /* 0x0000000000340947 */ /* 0x001fea0003800000 */
[----:B------:R-:W-:Y:S02]  /*10ff0*/  ULDC UR5, c[0x0][0xac8] ;  /* 0x0002b20000057ab9 */ /* 0x000fe40000000800 */
[----:B------:R-:W-:Y:S02]  /*11000*/  ISETP.GE.AND P3, PT, R18, UR5, PT ;  /* 0x0000000512007c0c */ /* 0x000fe4000bf66270 */
[----:B------:R-:W-:Y:S02]  /*11010*/  ISETP.GE.AND P4, PT, R19, UR5, PT ;  /* 0x0000000513007c0c */ /* 0x000fe4000bf86270 */
[----:B------:R-:W-:-:S09]  /*11020*/  ISETP.GE.AND P5, PT, R22, UR5, PT ;  /* 0x0000000516007c0c */ /* 0x000fd2000bfa6270 */
[-C--:B-12-4-:R-:W-:Y:S02]  /*11030*/  @!P3 LEA R4, P0, R18, R3.reuse, 0x1 ;  /* 0x000000031204b211 */ /* 0x096fe400078008ff */
[CC--:B------:R-:W-:Y:S02]  /*11040*/  @!P4 LEA R6, P1, R19.reuse, R3.reuse, 0x1 ;  /* 0x000000031306c211 */ /* 0x0c0fe400078208ff */
[----:B------:R-:W-:Y:S02]  /*11050*/  @!P5 LEA R2, P2, R22, R3, 0x1 ;  /* 0x000000031602d211 */ /* 0x000fe400078408ff */
[-C--:B---3--:R-:W-:Y:S02]  /*11060*/  @!P3 LEA.HI.X R5, R18, R0.reuse, R207, 0x1, P0 ;  /* 0x000000001205b211 */ /* 0x088fe400000f0ccf */
[-C--:B------:R-:W-:Y:S02]  /*11070*/  @!P4 LEA.HI.X R7, R19, R0.reuse, R206, 0x1, P1 ;  /* 0x000000001307c211 */ /* 0x080fe400008f0cce */
[----:B------:R-:W-:Y:S01]  /*11080*/  @!P5 LEA.HI.X R3, R22, R0, R205, 0x1, P2 ;  /* 0x000000001603d211 */ /* 0x000fe200010f0ccd */
[----:B------:R0:W-:Y:S04]  /*11090*/  @!P3 ST.E.128 desc[UR52][R4.64], RZ ;  /* 0x000000ff0400b985 */ /* 0x0001e8000c101d34 */
[----:B------:R0:W-:Y:S04]  /*110a0*/  @!P4 ST.E.128 desc[UR52][R6.64], RZ ;  /* 0x000000ff0600c985 */ /* 0x0001e8000c101d34 */
[----:B------:R0:W-:Y:S02]  /*110b0*/  @!P5 ST.E.128 desc[UR52][R2.64], RZ ;  /* 0x000000ff0200d985 */ /* 0x0001e4000c101d34 */
.L_x_1102:
[----:B------:R-:W-:Y:S05]  /*110c0*/  BSYNC B0 ;  /* 0x0000000000007941 */ /* 0x000fea0003800000 */
.L_x_1094:
[----:B------:R-:W-:Y:S02]  /*110d0*/  ULDC UR5, c[0x0][0xc38] ;  /* 0x00030e0000057ab9 */ /* 0x000fe40000000800 */
[----:B------:R-:W-:-:S06]  /*110e0*/  UISETP.GE.AND UP0, UPT, UR4, UR5, UPT ;  /* 0x000000050400728c */ /* 0x000fcc000bf06270 */
[----:B------:R-:W-:-:S13]  /*110f0*/  PLOP3.LUT P0, PT, PT, PT, UP0, 0x80, 0x0 ;  /* 0x000000000000781c */ /* 0x000fda0003f0f008 */
[----:B------:R-:W-:Y:S05]  /*11100*/  @!P0 BRA `(.L_x_1111) ;  /* 0xfffffefc00008947 */ /* 0x000fea000383ffff */
[----:B------:R-:W-:Y:S05]  /*11110*/  EXIT ;  /* 0x000000000000794d */ /* 0x000fea0003800000 */
.L_x_1005:
[----:B------:R-:W-:-:S08]  /*11120*/  NOP ;  /* 0x0000000000007918 */ /* 0x000fd00000000000 */
[----:B------:R-:W0:-:S00]  /*11130*/  USETMAXREG.DEALLOC.CTAPOOL 0x28 ;  /* 0x00000028000079c8 */ /* 0x000e0000080e0500 */
[----:B0-----:R-:W-:-:S06]  /*11140*/  LOP3.LUT R0, R0, 0x3, RZ, 0xc0, !PT ;  /* 0x0000000300007812 */ /* 0x001fcc00078ec0ff */
[----:B------:R-:W0:Y:S01]  /*11150*/  S2UR UR5, SR_CTAID.X ;  /* 0x00000000000579c3 */ /* 0x000e220000002500 */
[----:B------:R-:W-:Y:S01]  /*11160*/  LOP3.LUT R16, R16, 0xfffff7ff, RZ, 0xc0, !PT ;  /* 0xfffff7ff10107812 */ /* 0x000fe200078ec0ff */
[----:B------:R-:W-:Y:S01]  /*11170*/  STL [R1+0x4], RZ ;  /* 0x000004ff01007387 */ /* 0x000fe20000100800 */
[----:B------:R-:W-:Y:S02]  /*11180*/  IMAD.MOV.U32 R22, RZ, RZ, RZ ;  /* 0x000000ffff167224 */ /* 0x000fe400078e00ff */
[----:B------:R-:W-:Y:S01]  /*11190*/  IMAD.MOV.U32 R23, RZ, RZ, 0x1 ;  /* 0x00000001ff177424 */ /* 0x000fe200078e00ff */
[----:B------:R1:W2:Y:S02]  /*111a0*/  SHFL.IDX PT, R2, R0, RZ, 0x1f ;  /* 0x00001fff00027589 */ /* 0x0002a400000e0000 */
[----:B-1----:R-:W0:Y:S01]  /*111b0*/  LDC R0, c[0x0][0xc38] ;  /* 0x00030e00ff007b82 */ /* 0x002e220000000800 */
[----:B--2---:R-:W-:-:S13]  /*111c0*/  ISETP.NE.AND P0, PT, R2, RZ, PT ;  /* 0x000000ff0200720c */ /* 0x004fda0003f05270 */
[----:B------:R-:W-:Y:S01]  /*111d0*/  @P0 LOP3.LUT R16, R16, 0x800, RZ, 0xfc, !PT ;  /* 0x0000080010100812 */ /* 0x000fe200078efcff */
[----:B------:R-:W-:Y:S06]  /*111e0*/  @P0 BAR.ARV 0x4, 0x180 ;  /* 0x0106000000000b1d */ /* 0x000fec0000002000 */
[----:B0-----:R-:W-:-:S13]  /*111f0*/  ISETP.LE.AND P0, PT, R0, UR5, PT ;  /* 0x0000000500007c0c */ /* 0x001fda000bf03270 */
[----:B------:R-:W-:Y:S05]  /*11200*/  @P0 BRA `(.L_x_1112) ;  /* 0x0000004800780947 */ /* 0x000fea0003800000 */
[----:B------:R-:W0:Y:S01]  /*11210*/  S2R R10, SR_TID.X ;  /* 0x00000000000a7919 */ /* 0x000e220000002100 */
[----:B------:R-:W-:Y:S01]  /*11220*/  ULDC.64 UR6, c[0x0][0x2f0] ;  /* 0x0000bc0000067ab9 */ /* 0x000fe20000000a00 */
[----:B------:R-:W-:Y:S01]  /*11230*/  LOP3.LUT R16, R16, 0xfffffffd, RZ, 0xc0, !PT ;  /* 0xfffffffd10107812 */ /* 0x000fe200078ec0ff */
[----:B------:R-:W-:Y:S01]  /*11240*/  ULDC UR8, c[0x0][0x2b8] ;  /* 0x0000ae0000087ab9 */ /* 0x000fe20000000800 */
[----:B------:R-:W-:Y:S01]  /*11250*/  IMAD.MOV.U32 R34, RZ, RZ, 0x40 ;  /* 0x00000040ff227424 */ /* 0x000fe200078e00ff */
[----:B------:R-:W-:Y:S01]  /*11260*/  ULDC.64 UR10, c[0x0][0x418] ;  /* 0x00010600000a7ab9 */ /* 0x000fe20000000a00 */
[----:B------:R-:W-:Y:S01]  /*11270*/  IMAD.MOV.U32 R26, RZ, RZ, 0x20 ;  /* 0x00000020ff1a7424 */ /* 0x000fe200078e00ff */
[----:B------:R-:W-:Y:S01]  /*11280*/  UISETP.NE.U32.AND UP0, UPT, UR10, URZ, UPT ;  /* 0x0000003f0a00728c */ /* 0x000fe2000bf05070 */
[----:B------:R-:W-:Y:S01]  /*11290*/  IMAD.MOV.U32 R23, RZ, RZ, 0x1 ;  /* 0x00000001ff177424 */ /* 0x000fe200078e00ff */
[----:B------:R-:W-:Y:S01]  /*112a0*/  ULDC UR4, c[0x0][0x424] ;  /* 0x0001090000047ab9 */ /* 0x000fe20000000800 */
[----:B------:R-:W-:Y:S01]  /*112b0*/  ULDC UR39, c[0x0][0x288] ;  /* 0x0000a20000277ab9 */ /* 0x000fe20000000800 */
[----:B------:R-:W-:Y:S01]  /*112c0*/  UISETP.NE.AND.EX UP0, UPT, UR11, URZ, UPT, UP0 ;  /* 0x0000003f0b00728c */ /* 0x000fe2000bf05300 */
[----:B------:R-:W-:Y:S01]  /*112d0*/  IMAD.MOV.U32 R22, RZ, RZ, RZ ;  /* 0x000000ffff167224 */ /* 0x000fe200078e00ff */
[----:B------:R-:W-:Y:S01]  /*112e0*/  ULDC UR40, c[0x0][0x448] ;  /* 0x0001120000287ab9 */ /* 0x000fe20000000800 */
[----:B------:R-:W-:Y:S01]  /*112f0*/  ULDC UR49, c[0x0][0xc] ;  /* 0x0000030000317ab9 */ /* 0x000fe20000000800 */
[----:B------:R-:W-:-:S02]  /*11300*/  USEL UR4, UR4, 0x1, UP0 ;  /* 0x0000000104047887 */ /* 0x000fc40008000000 */
[----:B------:R-:W-:Y:S02]  /*11310*/  UIMAD UR40, UR40, UR39, URZ ;  /* 0x00000027282872a4 */ /* 0x000fe4000f8e023f */
[----:B------:R-:W-:Y:S02]  /*11320*/  UIMAD UR41, UR4, UR6, URZ ;  /* 0x00000006042972a4 */ /* 0x000fe4000f8e023f */
[----:B------:R-:W-:Y:S02]  /*11330*/  ULOP3.LUT UR48, UR43, 0x2, URZ, 0xfc, !UPT ;  /* 0x000000022b307892 */ /* 0x000fe4000f8efc3f */
[----:B------:R-:W-:Y:S02]  /*11340*/  UIADD3 UR4, UR41, 0x7f, URZ ;  /* 0x0000007f29047890 */ /* 0x000fe4000fffe03f */
[----:B------:R-:W-:Y:S02]  /*11350*/  UIADD3 UR46, UR41, 0x1, -UR39 ;  /* 0x00000001292e7890 */ /* 0x000fe4000fffe827 */
[----:B------:R-:W-:-:S02]  /*11360*/  ULOP3.LUT UR47, UR43, 0x1, URZ, 0xfc, !UPT ;  /* 0x000000012b2f7892 */ /* 0x000fc4000f8efc3f */
[----:B------:R-:W-:Y:S01]  /*11370*/  UIADD3 UR39, UR41, -UR39, URZ ;  /* 0x8000002729277290 */ /* 0x000fe2000fffe03f */
[C---:B0-----:R-:W-:Y:S01]  /*11380*/  IMAD.SHL.U32 R7, R10.reuse, 0x10, RZ ;  /* 0x000000100a077824 */ /* 0x041fe200078e00ff */
[C---:B------:R-:W-:Y:S01]  /*11390*/  LOP3.LUT R8, R10.reuse, 0x7f, RZ, 0xc0, !PT ;  /* 0x0000007f0a087812 */ /* 0x040fe200078ec0ff */
[C---:B------:R-:W-:Y:S02]  /*113a0*/  IMAD.SHL.U32 R3, R10.reuse, 0x2, RZ ;  /* 0x000000020a037824 */ /* 0x040fe400078e00ff */
[C---:B------:R-:W-:Y:S01]  /*113b0*/  IMAD.SHL.U32 R0, R10.reuse, 0x80, RZ ;  /* 0x000000800a007824 */ /* 0x040fe200078e00ff */
[C---:B------:R-:W-:Y:S01]  /*113c0*/  LOP3.LUT R2, R7.reuse, 0x1b0, RZ, 0xc0, !PT ;  /* 0x000001b007027812 */ /* 0x040fe200078ec0ff */
[----:B------:R-:W-:Y:S01]  /*113d0*/  IMAD.SHL.U32 R36, R10, 0x40, RZ ;  /* 0x000000400a247824 */ /* 0x000fe200078e00ff */
[----:B------:R-:W-:Y:S02]  /*113e0*/  LOP3.LUT R28, R7, 0x30, RZ, 0xc0, !PT ;  /* 0x00000030071c7812 */ /* 0x000fe400078ec0ff */
[----:B------:R-:W-:-:S02]  /*113f0*/  LOP3.LUT R32, R2, 0x30, R3, 0x78, !PT ;  /* 0x0000003002207812 */ /* 0x000fc400078e7803 */
[C---:B------:R-:W-:Y:S02]  /*11400*/  LOP3.LUT R2, R0.reuse, 0x380, RZ, 0xc0, !PT ;  /* 0x0000038000027812 */ /* 0x040fe400078ec0ff */
[----:B------:R-:W-:Y:S02]  /*11410*/  LOP3.LUT R4, R0, 0x400, RZ, 0xc0, !PT ;  /* 0x0000040000047812 */ /* 0x000fe400078ec0ff */
[--C-:B------:R-:W-:Y:S02]  /*11420*/  LOP3.LUT R2, R2, 0x10, R10.reuse, 0xf8, !PT ;  /* 0x0000001002027812 */ /* 0x100fe400078ef80a */
[----:B------:R-:W-:Y:S02]  /*11430*/  SHF.R.U32.HI R3, RZ, 0x1, R10 ;  /* 0x00000001ff037819 */ /* 0x000fe4000001160a */
[----:B------:R-:W-:Y:S02]  /*11440*/  LOP3.LUT R33, R2, 0x70, R7, 0x78, !PT ;  /* 0x0000007002217812 */ /* 0x000fe400078e7807 */
[----:B------:R-:W-:-:S02]  /*11450*/  LOP3.LUT R2, R28, 0x40, RZ, 0xfc, !PT ;  /* 0x000000401c027812 */ /* 0x000fc400078efcff */
[----:B------:R-:W-:Y:S02]  /*11460*/  LOP3.LUT R0, R36, 0x180, RZ, 0xc0, !PT ;  /* 0x0000018024007812 */ /* 0x000fe400078ec0ff */
[C---:B------:R-:W-:Y:S02]  /*11470*/  ISETP.GE.AND P2, PT, R2.reuse, UR7, PT ;  /* 0x0000000702007c0c */ /* 0x040fe4000bf46270 */
[----:B------:R-:W-:Y:S02]  /*11480*/  ISETP.GE.AND P1, PT, R2, UR7, PT ;  /* 0x0000000702007c0c */ /* 0x000fe4000bf26270 */
[----:B------:R-:W-:Y:S01]  /*11490*/  LOP3.LUT R0, R0, 0x30, R3, 0xf8, !PT ;  /* 0x0000003000007812 */ /* 0x000fe200078ef803 */
[----:B------:R-:W-:Y:S01]  /*114a0*/  IMAD.SHL.U32 R3, R10, 0x8, RZ ;  /* 0x000000080a037824 */ /* 0x000fe200078e00ff */
[----:B------:R-:W-:Y:S02]  /*114b0*/  ISETP.GE.AND P0, PT, R2, UR8, PT ;  /* 0x0000000802007c0c */ /* 0x000fe4000bf06270 */
[----:B------:R-:W-:-:S02]  /*114c0*/  SHF.R.U32.HI R5, RZ, 0x5, R8 ;  /* 0x00000005ff057819 */ /* 0x000fc40000011608 */
[----:B------:R-:W-:Y:S02]  /*114d0*/  LOP3.LUT R3, R0, 0x30, R3, 0x78, !PT ;  /* 0x0000003000037812 */ /* 0x000fe400078e7803 */
[----:B------:R-:W-:Y:S01]  /*114e0*/  LOP3.LUT R0, R28, 0x80, RZ, 0xfc, !PT ;  /* 0x000000801c007812 */ /* 0x000fe200078efcff */
[----:B------:R-:W-:Y:S01]  /*114f0*/  IMAD R4, R5, 0x800, R4 ;  /* 0x0000080005047824 */ /* 0x000fe200078e0204 */
[----:B------:R-:W-:Y:S02]  /*11500*/  @P2 LOP3.LUT R16, R16, 0x2, RZ, 0xfc, !PT ;  /* 0x0000000210102812 */ /* 0x000fe400078efcff */
[----:B------:R-:W-:Y:S01]  /*11510*/  LOP3.LUT R36, R3, 0x640, R36, 0xf8, !PT ;  /* 0x0000064003247812 */ /* 0x000fe200078ef824 */
[----:B------:R-:W-:Y:S01]  /*11520*/  IMAD.U32 R3, RZ, RZ, UR5 ;  /* 0x00000005ff037e24 */ /* 0x000fe2000f8e00ff */
[----:B------:R-:W-:Y:S01]  /*11530*/  LOP3.LUT R16, R16, 0xffffffbf, RZ, 0xc0, !PT ;  /* 0xffffffbf10107812 */ /* 0x000fe200078ec0ff */
[----:B------:R-:W-:Y:S01]  /*11540*/  USHF.R.S32.HI UR5, URZ, 0x1f, UR4 ;  /* 0x0000001f3f057899 */ /* 0x000fe20008011404 */
[----:B------:R-:W-:Y:S01]  /*11550*/  LOP3.LUT R6, R7, 0x40, RZ, 0xc0, !PT ;  /* 0x0000004007067812 */ /* 0x000fe200078ec0ff */
[----:B------:R-:W-:Y:S01]  /*11560*/  IMAD.IADD R33, R4, 0x1, R33 ;  /* 0x0000000104217824 */ /* 0x000fe200078e0221 */
[----:B------:R-:W-:Y:S01]  /*11570*/  @P1 LOP3.LUT R16, R16, 0x40, RZ, 0xfc, !PT ;  /* 0x0000004010101812 */ /* 0x000fe200078efcff */
[----:B------:R0:W-:Y:S01]  /*11580*/  STL [R1], R3 ;  /* 0x0000000301007387 */ /* 0x0001e20000100800 */
[----:B------:R-:W-:Y:S01]  /*11590*/  R2P PR, R10, 0x6 ;  /* 0x000000060a007804 */ /* 0x000fe20000000000 */
[----:B------:R-:W-:Y:S01]  /*115a0*/  IMAD R9, R5, 0x200, R6 ;  /* 0x0000020005097824 */ /* 0x000fe200078e0206 */
[----:B------:R-:W-:Y:S01]  /*115b0*/  LOP3.LUT R16, R16, 0xfffffdff, RZ, 0xc0, !PT ;  /* 0xfffffdff10107812 */ /* 0x000fe200078ec0ff */
[----:B------:R1:W-:Y:S01]  /*115c0*/  STL [R1+0x4], RZ ;  /* 0x000004ff01007387 */ /* 0x0003e20000100800 */
[----:B------:R-:W-:Y:S01]  /*115d0*/  MOV R2, 0x400 ;  /* 0x0000040000027802 */ /* 0x000fe20000000f00 */
[----:B------:R-:W-:Y:S01]  /*115e0*/  IMAD.IADD R32, R32, 0x1, R9 ;  /* 0x0000000120207824 */ /* 0x000fe200078e0209 */
[----:B------:R-:W-:Y:S01]  /*115f0*/  SEL R34, R34, 0xffffffc0, !P2 ;  /* 0xffffffc022227807 */ /* 0x000fe20005000000 */
[----:B------:R-:W-:Y:S01]  /*11600*/  ULEA.HI UR5, UR5, UR4, URZ, 0x7 ;  /* 0x0000000405057291 */ /* 0x000fe2000f8f383f */
[----:B------:R-:W-:-:S02]  /*11610*/  ISETP.GE.AND P2, PT, R0, UR7, PT ;  /* 0x0000000700007c0c */ /* 0x000fc4000bf46270 */
[----:B------:R-:W-:Y:S01]  /*11620*/  @P0 LOP3.LUT R16, R16, 0x200, RZ, 0xfc, !PT ;  /* 0x0000020010100812 */ /* 0x000fe200078efcff */
[----:B------:R-:W-:Y:S01]  /*11630*/  USHF.R.S32.HI UR38, URZ, 0x7, UR5 ;  /* 0x000000073f267899 */ /* 0x000fe20008011405 */
[----:B------:R-:W-:Y:S02]  /*11640*/  SEL R26, R26, 0xffffffe0, !P1 ;  /* 0xffffffe01a1a7807 */ /* 0x000fe40004800000 */
[----:B------:R-:W-:Y:S02]  /*11650*/  ISETP.GE.AND P1, PT, R0, UR7, PT ;  /* 0x0000000700007c0c */ /* 0x000fe4000bf26270 */
[----:B------:R-:W-:Y:S02]  /*11660*/  LOP3.LUT R16, R16, 0xfffffffe, RZ, 0xc0, !PT ;  /* 0xfffffffe10107812 */ /* 0x000fe400078ec0ff */
[----:B------:R-:W-:Y:S01]  /*11670*/  ISETP.GE.AND P0, PT, R0, UR8, PT ;  /* 0x0000000800007c0c */ /* 0x000fe2000bf06270 */
[----:B------:R-:W-:Y:S01]  /*11680*/  IMAD.SHL.U32 R0, R10, 0x20, RZ ;  /* 0x000000200a007824 */ /* 0x000fe200078e00ff */
[----:B------:R-:W-:-:S02]  /*11690*/  LEA R17, R31, R2, 0x18 ;  /* 0x000000021f117211 */ /* 0x000fc400078ec0ff */
[----:B------:R-:W-:Y:S02]  /*116a0*/  @P2 LOP3.LUT R16, R16, 0x1, RZ, 0xfc, !PT ;  /* 0x0000000110102812 */ /* 0x000fe400078efcff */
[----:B------:R-:W-:Y:S01]  /*116b0*/  ISETP.GE.AND P2, PT, R28, UR7, PT ;  /* 0x000000071c007c0c */ /* 0x000fe2000bf46270 */
[----:B------:R-:W-:Y:S01]  /*116c0*/  IMAD.IADD R37, R17, 0x1, R32 ;  /* 0x0000000111257824 */ /* 0x000fe200078e0220 */
[----:B------:R-:W-:Y:S02]  /*116d0*/  LOP3.LUT R16, R16, 0xffffffdf, RZ, 0xc0, !PT ;  /* 0xffffffdf10107812 */ /* 0x000fe400078ec0ff */
[----:B------:R-:W-:Y:S02]  /*116e0*/  LOP3.LUT R0, R0, 0x60, RZ, 0xc0, !PT ;  /* 0x0000006000007812 */ /* 0x000fe400078ec0ff */
[----:B------:R-:W-:Y:S02]  /*116f0*/  @P1 LOP3.LUT R16, R16, 0x20, RZ, 0xfc, !PT ;  /* 0x0000002010101812 */ /* 0x000fe400078efcff */
[----:B------:R-:W-:-:S02]  /*11700*/  ISETP.GE.AND P1, PT, R28, UR7, PT ;  /* 0x000000071c007c0c */ /* 0x000fc4000bf26270 */
[----:B------:R-:W-:Y:S02]  /*11710*/  LOP3.LUT R16, R16, 0xfffffeff, RZ, 0xc0, !PT ;  /* 0xfffffeff10107812 */ /* 0x000fe400078ec0ff */
[----:B0-----:R-:W-:Y:S02]  /*11720*/  SHF.R.U32.HI R3, RZ, 0x2, R8 ;  /* 0x00000002ff037819 */ /* 0x001fe40000011608 */
[----:B------:R-:W-:Y:S02]  /*11730*/  @P0 LOP3.LUT R16, R16, 0x100, RZ, 0xfc, !PT ;  /* 0x0000010010100812 */ /* 0x000fe400078efcff */
[----:B------:R-:W-:Y:S02]  /*11740*/  ISETP.GE.AND P0, PT, R28, UR8, PT ;  /* 0x000000081c007c0c */ /* 0x000fe4000bf06270 */
[----:B------:R-:W-:Y:S02]  /*11750*/  LOP3.LUT R16, R16, 0xfffffffb, RZ, 0xc0, !PT ;  /* 0xfffffffb10107812 */ /* 0x000fe400078ec0ff */
[----:B------:R-:W-:-:S02]  /*11760*/  LOP3.LUT R0, R3, R0, RZ, 0xfc, !PT ;  /* 0x0000000003007212 */ /* 0x000fc400078efcff */
[----:B------:R-:W-:-:S04]  /*11770*/  @P2 LOP3.LUT R16, R16, 0x4, RZ, 0xfc, !PT ;  /* 0x0000000410102812 */ /* 0x000fc800078efcff */
[----:B------:R-:W-:-:S04]  /*11780*/  LOP3.LUT R16, R16, 0xfffffbff, RZ, 0xc0, !PT ;  /* 0xfffffbff10107812 */ /* 0x000fc800078ec0ff */
[----:B------:R-:W-:-:S04]  /*11790*/  LOP3.LUT R16, R16, 0xffffff7f, RZ, 0xc0, !PT ;  /* 0xffffff7f10107812 */ /* 0x000fc800078ec0ff */
[----:B------:R-:W-:-:S04]  /*117a0*/  @P1 LOP3.LUT R16, R16, 0x80, RZ, 0xfc, !PT ;  /* 0x0000008010101812 */ /* 0x000fc800078efcff */
[----:B-1----:R-:W-:-:S07]  /*117b0*/  @P0 LOP3.LUT R16, R16, 0x400, RZ, 0xfc, !PT ;  /* 0x0000040010100812 */ /* 0x002fce00078efcff */
.L_x_1183:
[----:B--2---:R-:W2:Y:S01]  /*117c0*/  LDL R0, [R1] ;  /* 0x0000000001007983 */ /* 0x004ea20000100800 */
[----:B------:R-:W-:Y:S02]  /*117d0*/  ULDC UR7, c[0x0][0xc60] ;  /* 0x0003180000077ab9 */ /* 0x000fe40000000800 */
[----:B------:R-:W-:-:S11]  /*117e0*/  UISETP.NE.AND UP0, UPT, UR7, 0x1, UPT ;  /* 0x000000010700788c */ /* 0x000fd6000bf05270 */
[----:B------:R-:W-:Y:S01]  /*117f0*/  @UP0 ULDC UR4, c[0x0][0xc64] ;  /* 0x0003190000040ab9 */ /* 0x000fe20000000800 */
[----:B------:R-:W-:Y:S01]  /*11800*/  @UP0 ULDC UR8, c[0x0][0xc68] ;  /* 0x00031a0000080ab9 */ /* 0x000fe20000000800 */
[C---:B--2---:R-:W-:Y:S02]  /*11810*/  R2UR UR37, R0.reuse ;  /* 0x00000000002572ca */ /* 0x044fe400000e0000 */
[----:B------:R-:W-:-:S11]  /*11820*/  R2UR UR6, R0 ;  /* 0x00000000000672ca */ /* 0x000fd600000e0000 */
[----:B------:R-:W-:-:S04]  /*11830*/  UIMAD.WIDE.U32 UR4, UR37, UR4, URZ ;  /* 0x00000004250472a5 */ /* 0x000fc8000f8e003f */
[----:B------:R-:W-:-:S03]  /*11840*/  @UP0 USHF.R.U32.HI UR37, URZ, UR8, UR5 ;  /* 0x000000083f250299 */ /* 0x000fc60008011605 */
[----:B------:R-:W-:Y:S02]  /*11850*/  ULDC UR4, c[0x0][0xc78] ;  /* 0x00031e0000047ab9 */ /* 0x000fe40000000800 */
[----:B------:R-:W-:Y:S02]  /*11860*/  UISETP.GE.AND UP0, UPT, UR37, UR4, UPT ;  /* 0x000000042500728c */ /* 0x000fe4000bf06270 */
[----:B------:R-:W-:-:S04]  /*11870*/  UIADD3 UR4, -UR37, URZ, URZ ;  /* 0x0000003f25047290 */ /* 0x000fc8000fffe13f */
[----:B------:R-:W-:Y:S01]  /*11880*/  PLOP3.LUT P0, PT, PT, PT, UP0, 0x40, 0x0 ;  /* 0x000000000000781c */ /* 0x000fe20003f0e808 */
[----:B------:R-:W-:-:S12]  /*11890*/  UIMAD UR7, UR7, UR4, UR6 ;  /* 0x00000004070772a4 */ /* 0x000fd8000f8e0206 */
[----:B01----:R-:W-:Y:S05]  /*118a0*/  @P0 BRA `(.L_x_1113) ;  /* 0x0000000000200947 */ /* 0x003fea0003800000 */
        /* <DEDUP_REMOVED lines=8> */
.L_x_1113:
[----:B------:R-:W-:Y:S01]  /*11930*/  ULDC UR8, c[0x0][0xc54] ;  /* 0x0003150000087ab9 */ /* 0x000fe20000000800 */
[----:B------:R-:W-:Y:S01]  /*11940*/  UMOV UR6, UR7 ;  /* 0x0000000700067c82 */ /* 0x000fe20008000000 */
[----:B------:R-:W-:-:S11]  /*11950*/  UISETP.NE.AND UP0, UPT, UR8, 0x1, UPT ;  /* 0x000000010800788c */ /* 0x000fd6000bf05270 */
[----:B------:R-:W-:Y:S02]  /*11960*/  @UP0 ULDC.64 UR10, c[0x0][0xc58] ;  /* 0x00031600000a0ab9 */ /* 0x000fe40000000a00 */
[----:B------:R-:W-:-:S04]  /*11970*/  UIMAD.WIDE.U32 UR4, UR7, UR10, URZ ;  /* 0x0000000a070472a5 */ /* 0x000fc8000f8e003f */
[----:B------:R-:W-:-:S04]  /*11980*/  @UP0 USHF.R.U32.HI UR6, URZ, UR11, UR5 ;  /* 0x0000000b3f060299 */ /* 0x000fc80008011605 */
[----:B------:R-:W-:-:S12]  /*11990*/  UIMAD UR4, UR6, UR8, URZ ;  /* 0x00000008060472a4 */ /* 0x000fd8000f8e023f */
.L_x_1114:
[----:B------:R-:W-:Y:S01]  /*119a0*/  ULDC UR5, c[0x0][0xc48] ;  /* 0x0003120000057ab9 */ /* 0x000fe20000000800 */
[----:B------:R-:W-:Y:S01]  /*119b0*/  ULDC.64 UR8, c[0x0][0xa28] ;  /* 0x00028a0000087ab9 */ /* 0x000fe20000000a00 */
[----:B------:R-:W-:Y:S01]  /*119c0*/  UISETP.NE.AND UP1, UPT, UR5, 0x1, UPT ;  /* 0x000000010500788c */ /* 0x000fe2000bf25270 */
[----:B------:R-:W-:Y:S01]  /*119d0*/  IMAD.MOV.U32 R30, RZ, RZ, RZ ;  /* 0x000000ffff1e7224 */ /* 0x000fe200078e00ff */
[----:B------:R-:W-:Y:S02]  /*119e0*/  UIADD3 UR4, UR7, -UR4, URZ ;  /* 0x8000000407047290 */ /* 0x000fe4000fffe03f */
[----:B------:R-:W-:Y:S01]  /*119f0*/  UISETP.NE.U32.AND UP0, UPT, UR8, URZ, UPT ;  /* 0x0000003f0800728c */ /* 0x000fe2000bf05070 */
[----:B------:R-:W-:Y:S02]  /*11a00*/  ULDC UR5, c[0x0][0xc54] ;  /* 0x0003150000057ab9 */ /* 0x000fe40000000800 */
[----:B------:R-:W-:Y:S02]  /*11a10*/  UIMAD UR37, UR37, UR5, UR4 ;  /* 0x00000005252572a4 */ /* 0x000fe4000f8e0204 */
[----:B------:R-:W-:-:S02]  /*11a20*/  UISETP.NE.AND.EX UP0, UPT, UR9, URZ, UPT, UP0 ;  /* 0x0000003f0900728c */ /* 0x000fc4000bf05300 */
[----:B------:R-:W-:Y:S01]  /*11a30*/  @UP1 ULDC UR4, c[0x0][0xc4c] ;  /* 0x0003130000041ab9 */ /* 0x000fe20000000800 */
[----:B------:R-:W-:Y:S01]  /*11a40*/  @UP1 ULDC UR7, c[0x0][0xc50] ;  /* 0x0003140000071ab9 */ /* 0x000fe20000000800 */
[----:B------:R-:W-:Y:S02]  /*11a50*/  UIMAD.WIDE.U32 UR4, UR37, UR4, URZ ;  /* 0x00000004250472a5 */ /* 0x000fe4000f8e003f */
[----:B------:R-:W-:Y:S01]  /*11a60*/  UMOV UR36, UR37 ;  /* 0x0000002500247c82 */ /* 0x000fe20008000000 */
[----:B------:R-:W-:Y:S01]  /*11a70*/  ULOP3.LUT UR6, UR6, 0x1ffffff, URZ, 0x3c, !UPT ;  /* 0x01ffffff06067892 */ /* 0x000fe2000f8e3c3f */
[----:B------:R-:W-:Y:S01]  /*11a80*/  PLOP3.LUT P0, PT, PT, PT, UP0, 0x80, 0x0 ;  /* 0x000000000000781c */ /* 0x000fe20003f0f008 */
[----:B------:R-:W-:-:S03]  /*11a90*/  @UP1 USHF.R.U32.HI UR36, URZ, UR7, UR5 ;  /* 0x000000073f241299 */ /* 0x000fc60008011605 */
[----:B------:R-:W-:Y:S02]  /*11aa0*/  @UP0 ULDC.64 UR4, c[0x0][0xa28] ;  /* 0x00028a0000040ab9 */ /* 0x000fe40000000a00 */
[----:B------:R-:W-:-:S06]  /*11ab0*/  @UP0 UIMAD.WIDE UR4, UR36, 0x4, UR4 ;  /* 0x00000004240408a5 */ /* 0x000fcc000f8e0204 */
[----:B------:R-:W-:Y:S01]  /*11ac0*/  IMAD.U32 R3, RZ, RZ, UR5 ;  /* 0x00000005ff037e24 */ /* 0x000fe2000f8e00ff */
[----:B------:R-:W-:Y:S01]  /*11ad0*/  ULDC UR5, c[0x0][0x448] ;  /* 0x0001120000057ab9 */ /* 0x000fe20000000800 */
[----:B------:R-:W-:Y:S01]  /*11ae0*/  IMAD.U32 R2, RZ, RZ, UR4 ;  /* 0x00000004ff027e24 */ /* 0x000fe2000f8e00ff */
[----:B------:R-:W-:Y:S01]  /*11af0*/  ULDC UR4, c[0x0][0xc3c] ;  /* 0x00030f0000047ab9 */ /* 0x000fe20000000800 */
[----:B------:R-:W-:Y:S02]  /*11b00*/  UISETP.NE.AND UP2, UPT, UR5, 0x1, UPT ;  /* 0x000000010500788c */ /* 0x000fe4000bf45270 */
[----:B------:R-:W-:Y:S01]  /*11b10*/  UIADD3 UR6, UR6, UR4, URZ ;  /* 0x0000000406067290 */ /* 0x000fe2000fffe03f */
[----:B------:R0:W5:Y:S01]  /*11b20*/  @P0 LDG.E R30, desc[UR52][R2.64] ;  /* 0x00000034021e0981 */ /* 0x000162000c1e1900 */
[----:B------:R-:W-:Y:S02]  /*11b30*/  UP2UR UR50, UPR, URZ, 0x4 ;  /* 0x000000043f327883 */ /* 0x000fe40008000000 */
[----:B------:R-:W-:-:S04]  /*11b40*/  USHF.L.U32 UR42, UR6, 0x7, URZ ;  /* 0x00000007062a7899 */ /* 0x000fc8000800063f */
[----:B------:R-:W-:Y:S01]  /*11b50*/  UIADD3 UR6, UR42, 0x7f, URZ ;  /* 0x0000007f2a067890 */ /* 0x000fe2000fffe03f */
[----:B------:R-:W-:Y:S01]  /*11b60*/  @UP2 ULDC UR4, c[0x0][0x44c] ;  /* 0x0001130000042ab9 */ /* 0x000fe20000000800 */
[----:B------:R-:W-:Y:S02]  /*11b70*/  @UP2 ULDC UR7, c[0x0][0x450] ;  /* 0x0001140000072ab9 */ /* 0x000fe40000000800 */
[----:B------:R-:W-:-:S04]  /*11b80*/  UIMAD.WIDE.U32 UR4, UR6, UR4, URZ ;  /* 0x00000004060472a5 */ /* 0x000fc8000f8e003f */
[----:B------:R-:W-:-:S03]  /*11b90*/  @UP2 USHF.R.U32.HI UR6, URZ, UR7, UR5 ;  /* 0x000000073f062299 */ /* 0x000fc60008011605 */
[----:B------:R-:W-:Y:S01]  /*11ba0*/  ULDC.64 UR4, c[0x0][0x9e0] ;  /* 0x0002780000047ab9 */ /* 0x000fe20000000a00 */
[----:B------:R-:W-:Y:S02]  /*11bb0*/  UIADD3 UR6, UR46, UR6, URZ ;  /* 0x000000062e067290 */ /* 0x000fe4000fffe03f */
[----:B------:R-:W-:Y:S02]  /*11bc0*/  UISETP.GE.AND UP0, UPT, UR5, 0x1, UPT ;  /* 0x000000010500788c */ /* 0x000fe4000bf06270 */
[----:B------:R-:W-:-:S04]  /*11bd0*/  UIADD3 UR4, UR6, UR4, URZ ;  /* 0x0000000406047290 */ /* 0x000fc8000fffe03f */
[----:B------:R-:W-:-:S13]  /*11be0*/  PLOP3.LUT P0, PT, PT, PT, UP0, 0x40, 0x0 ;  /* 0x000000000000781c */ /* 0x000fda0003f0e808 */
[----:B0-----:R-:W-:Y:S05]  /*11bf0*/  @P0 BRA `(.L_x_1115) ;  /* 0x0000000000440947 */ /* 0x001fea0003800000 */
        /* <DEDUP_REMOVED lines=10> */
.L_x_1116:
[----:B------:R-:W-:-:S11]  /*11ca0*/  UISETP.NE.AND UP1, UPT, UR5, 0x1, UPT ;  /* 0x000000010500788c */ /* 0x000fd6000bf25270 */
[----:B------:R-:W-:Y:S02]  /*11cb0*/  @UP1 ULDC.64 UR10, c[0x0][0x9e8] ;  /* 0x00027a00000a1ab9 */ /* 0x000fe40000000a00 */
[----:B------:R-:W-:-:S04]  /*11cc0*/  UIMAD.WIDE.U32 UR6, UR8, UR10, URZ ;  /* 0x0000000a080672a5 */ /* 0x000fc8000f8e003f */
[----:B------:R-:W-:-:S12]  /*11cd0*/  @UP1 USHF.R.U32.HI UR8, URZ, UR11, UR7 ;  /* 0x0000000b3f081299 */ /* 0x000fd80008011607 */
.L_x_1117:
[----:B------:R-:W-:-:S04]  /*11ce0*/  UIMAD UR8, UR8, UR5, UR5 ;  /* 0x00000005080872a4 */ /* 0x000fc8000f8e0205 */
[----:B------:R-:W-:-:S04]  /*11cf0*/  UISETP.LT.AND UP1, UPT, UR4, UR8, UPT ;  /* 0x000000080400728c */ /* 0x000fc8000bf21270 */
[----:B------:R-:W-:-:S12]  /*11d00*/  USEL UR4, UR4, UR8, UP1 ;  /* 0x0000000804047287 */ /* 0x000fd80008800000 */
.L_x_1115:
[----:B------:R-:W-:Y:S01]  /*11d10*/  UISETP.NE.AND UP1, UPT, UR50, URZ, UPT ;  /* 0x0000003f3200728c */ /* 0x000fe2000bf25270 */
[----:B------:R-:W-:Y:S01]  /*11d20*/  PLOP3.LUT P0, PT, PT, PT, UP0, 0x40, 0x0 ;  /* 0x000000000000781c */ /* 0x000fe20003f0e808 */
[----:B------:R-:W-:-:S04]  /*11d30*/  UIADD3 UR4, UR4, 0x7f, URZ ;  /* 0x0000007f04047890 */ /* 0x000fc8000fffe03f */
[----:B------:R-:W-:-:S04]  /*11d40*/  USHF.R.S32.HI UR8, URZ, 0x1f, UR4 ;  /* 0x0000001f3f087899 */ /* 0x000fc80008011404 */
[----:B------:R-:W-:Y:S01]  /*11d50*/  ULEA.HI UR8, UR8, UR4, URZ, 0x7 ;  /* 0x0000000408087291 */ /* 0x000fe2000f8f383f */
[----:B------:R-:W-:Y:S01]  /*11d60*/  @UP1 ULDC UR6, c[0x0][0x44c] ;  /* 0x0001130000061ab9 */ /* 0x000fe20000000800 */
[----:B------:R-:W-:Y:S01]  /*11d70*/  @UP1 ULDC UR9, c[0x0][0x450] ;  /* 0x0001140000091ab9 */ /* 0x000fe20000000800 */
[----:B------:R-:W-:Y:S02]  /*11d80*/  UIMAD.WIDE.U32 UR6, UR42, UR6, URZ ;  /* 0x000000062a0672a5 */ /* 0x000fe4000f8e003f */
[----:B------:R-:W-:Y:S01]  /*11d90*/  UMOV UR4, UR42 ;  /* 0x0000002a00047c82 */ /* 0x000fe20008000000 */
[----:B------:R-:W-:Y:S02]  /*11da0*/  USHF.R.S32.HI UR8, URZ, 0x7, UR8 ;  /* 0x000000073f087899 */ /* 0x000fe40008011408 */
[----:B------:R-:W-:Y:S02]  /*11db0*/  @UP1 USHF.R.U32.HI UR4, URZ, UR9, UR7 ;  /* 0x000000093f041299 */ /* 0x000fe40008011607 */
[----:B------:R-:W-:-:S02]  /*11dc0*/  UISETP.LT.AND UP1, UPT, UR38, UR8, UPT ;  /* 0x000000082600728c */ /* 0x000fc4000bf21270 */
[----:B------:R-:W-:Y:S01]  /*11dd0*/  UIADD3 UR4, UR39, UR4, URZ ;  /* 0x0000000427047290 */ /* 0x000fe2000fffe03f */
[----:B------:R-:W-:Y:S01]  /*11de0*/  ULDC UR6, c[0x0][0x9dc] ;  /* 0x0002770000067ab9 */ /* 0x000fe20000000800 */
[----:B------:R-:W-:Y:S02]  /*11df0*/  USEL UR44, UR38, UR8, UP1 ;  /* 0x00000008262c7287 */ /* 0x000fe40008800000 */
[----:B------:R-:W-:Y:S01]  /*11e00*/  UIADD3 UR8, UR4, -UR6, URZ ;  /* 0x8000000604087290 */ /* 0x000fe2000fffe03f */
[----:B------:R-:W-:Y:S11]  /*11e10*/  @P0 BRA `(.L_x_1118) ;  /* 0x0000000000440947 */ /* 0x000ff60003800000 */
        /* <DEDUP_REMOVED lines=10> */
.L_x_1119:
[----:B------:R-:W-:-:S11]  /*11ec0*/  UISETP.NE.AND UP0, UPT, UR5, 0x1, UPT ;  /* 0x000000010500788c */ /* 0x000fd6000bf05270 */
[----:B------:R-:W-:Y:S02]  /*11ed0*/  @UP0 ULDC.64 UR10, c[0x0][0x9e8] ;  /* 0x00027a00000a0ab9 */ /* 0x000fe40000000a00 */
[----:B------:R-:W-:-:S04]  /*11ee0*/  UIMAD.WIDE.U32 UR6, UR4, UR10, URZ ;  /* 0x0000000a040672a5 */ /* 0x000fc8000f8e003f */
[----:B------:R-:W-:-:S12]  /*11ef0*/  @UP0 USHF.R.U32.HI UR4, URZ, UR11, UR7 ;  /* 0x0000000b3f040299 */ /* 0x000fd80008011607 */
.L_x_1120:
[----:B------:R-:W-:-:S04]  /*11f00*/  UIMAD UR4, UR4, UR5, URZ ;  /* 0x00000005040472a4 */ /* 0x000fc8000f8e023f */
[----:B------:R-:W-:-:S04]  /*11f10*/  UISETP.LT.AND UP0, UPT, UR8, UR4, UPT ;  /* 0x000000040800728c */ /* 0x000fc8000bf01270 */
[----:B------:R-:W-:-:S12]  /*11f20*/  USEL UR8, UR8, UR4, !UP0 ;  /* 0x0000000408087287 */ /* 0x000fd8000c000000 */
.L_x_1118:
[----:B------:R-:W-:Y:S01]  /*11f30*/  USHF.R.S32.HI UR4, URZ, 0x1f, UR8 ;  /* 0x0000001f3f047899 */ /* 0x000fe20008011408 */
[----:B------:R-:W-:Y:S03]  /*11f40*/  BSSY B7, `(.L_x_1121) ;  /* 0x00003b2000077945 */ /* 0x000fe60003800000 */
[----:B------:R-:W-:-:S04]  /*11f50*/  ULEA.HI UR4, UR4, UR8, URZ, 0x7 ;  /* 0x0000000804047291 */ /* 0x000fc8000f8f383f */
[----:B------:R-:W-:-:S04]  /*11f60*/  USHF.R.S32.HI UR4, URZ, 0x7, UR4 ;  /* 0x000000073f047899 */ /* 0x000fc80008011404 */
[----:B------:R-:W-:-:S04]  /*11f70*/  UISETP.LT.AND UP0, UPT, URZ, UR4, UPT ;  /* 0x000000043f00728c */ /* 0x000fc8000bf01270 */
[----:B------:R-:W-:-:S04]  /*11f80*/  USEL UR45, URZ, UR4, !UP0 ;  /* 0x000000043f2d7287 */ /* 0x000fc8000c000000 */
[----:B------:R-:W-:-:S06]  /*11f90*/  UISETP.GT.AND UP0, UPT, UR44, UR45, UPT ;  /* 0x0000002d2c00728c */ /* 0x000fcc000bf04270 */
[----:B------:R-:W-:-:S13]  /*11fa0*/  PLOP3.LUT P0, PT, PT, PT, UP0, 0x80, 0x0 ;  /* 0x000000000000781c */ /* 0x000fda0003f0f008 */
[----:B------:R-:W-:Y:S05]  /*11fb0*/  @P0 BRA `(.L_x_1122) ;  /* 0x0000000000480947 */ /* 0x000fea0003800000 */
[----:B------:R-:W0:Y:S02]  /*11fc0*/  S2R R0, SR_TID.X ;  /* 0x0000000000007919 */ /* 0x000e240000002100 */
[----:B0-----:R-:W-:-:S04]  /*11fd0*/  LOP3.LUT R0, R0, 0x7f, RZ, 0xc0, !PT ;  /* 0x0000007f00007812 */ /* 0x001fc800078ec0ff */
[----:B------:R-:W-:-:S13]  /*11fe0*/  ISETP.NE.AND P0, PT, R0, RZ, PT ;  /* 0x000000ff0000720c */ /* 0x000fda0003f05270 */
[----:B------:R-:W-:Y:S05]  /*11ff0*/  @P0 BRA `(.L_x_1123) ;  /* 0x0000003800980947 */ /* 0x000fea0003800000 */
[----:B------:R-:W0:Y:S01]  /*12000*/  S2R R7, SR_LANEID ;  /* 0x0000000000077919 */ /* 0x000e220000000000 */
[----:B------:R-:W-:Y:S01]  /*12010*/  VOTEU.ANY UR4, UPT, PT ;  /* 0x0000000000047886 */ /* 0x000fe200038e0100 */
[----:B------:R-:W1:Y:S01]  /*12020*/  LDC.64 R2, c[0x0][0xc80] ;  /* 0x00032000ff027b82 */ /* 0x000e620000000a00 */
[----:B------:R-:W0:Y:S08]  /*12030*/  FLO.U32 R0, UR4 ;  /* 0x0000000400007d00 */ /* 0x000e3000080e0000 */
[----:B------:R-:W1:Y:S01]  /*12040*/  POPC R5, UR4 ;  /* 0x0000000400057d09 */ /* 0x000e620008000000 */
[----:B0-----:R-:W-:-:S13]  /*12050*/  ISETP.EQ.U32.AND P1, PT, R0, R7, PT ;  /* 0x000000070000720c */ /* 0x001fda0003f22070 */
[----:B-1----:R-:W2:Y:S01]  /*12060*/  @P1 ATOMG.E.ADD.STRONG.GPU PT, R3, desc[UR52][R2.64], R5 ;  /* 0x00000005020319a8 */ /* 0x002ea200081ee1f4 */
[----:B------:R-:W0:Y:S02]  /*12070*/  S2R R4, SR_LTMASK ;  /* 0x0000000000047919 */ /* 0x000e240000003900 */
[----:B0-----:R-:W-:-:S04]  /*12080*/  LOP3.LUT R4, R4, UR4, RZ, 0xc0, !PT ;  /* 0x0000000404047c12 */ /* 0x001fc8000f8ec0ff */
[----:B------:R-:W0:Y:S01]  /*12090*/  POPC R7, R4 ;  /* 0x0000000400077309 */ /* 0x000e220000000000 */
[----:B--2---:R-:W0:Y:S02]  /*120a0*/  SHFL.IDX PT, R0, R3, R0, 0x1f ;  /* 0x00001f0003007589 */ /* 0x004e2400000e0000 */
[----:B0-----:R-:W-:-:S05]  /*120b0*/  IADD3 R0, R0, UR49, R7 ;  /* 0x0000003100007c10 */ /* 0x001fca000fffe007 */
[----:B------:R0:W-:Y:S01]  /*120c0*/  STL [R1], R0 ;  /* 0x0000000001007387 */ /* 0x0001e20000100800 */
[----:B------:R-:W-:Y:S05]  /*120d0*/  BRA `(.L_x_1123) ;  /* 0x0000003800607947 */ /* 0x000fea0003800000 */
.L_x_1122:
        /* <DEDUP_REMOVED lines=20> */
.L_x_1125:
[----:B------:R-:W-:Y:S05]  /*12220*/  BSYNC B6 ;  /* 0x0000000000067941 */ /* 0x000fea0003800000 */
.L_x_1124:
        /* <DEDUP_REMOVED lines=22> */
.L_x_1127:
[----:B------:R-:W-:Y:S05]  /*12390*/  BSYNC B6 ;  /* 0x0000000000067941 */ /* 0x000fea0003800000 */
.L_x_1126:
        /* <DEDUP_REMOVED lines=20> */
.L_x_1129:
[----:B------:R-:W-:Y:S05]  /*124e0*/  BSYNC B6 ;  /* 0x0000000000067941 */ /* 0x000fea0003800000 */
.L_x_1128:
        /* <DEDUP_REMOVED lines=19> */
.L_x_1131:
[----:B------:R-:W-:Y:S05]  /*12620*/  BSYNC B6 ;  /* 0x0000000000067941 */ /* 0x000fea0003800000 */
.L_x_1130:
[----:B------:R-:W-:Y:S01]  /*12630*/  ULDC.64 UR4, c[0x0][0x9f8] ;  /* 0x00027e0000047ab9 */ /* 0x000fe20000000a00 */
[----:B------:R-:W-:Y:S01]  /*12640*/  IMAD.U32 R24, RZ, RZ, UR36 ;  /* 0x00000024ff187e24 */ /* 0x000fe2000f8e00ff */
[----:B------:R-:W-:Y:S01]  /*12650*/  UISETP.NE.U32.AND UP0, UPT, UR4, URZ, UPT ;  /* 0x0000003f0400728c */ /* 0x000fe2000bf05070 */
[----:B------:R-:W0:Y:S03]  /*12660*/  LDC R10, c[0x0][0x430] ;  /* 0x00010c00ff0a7b82 */ /* 0x000e260000000800 */
[----:B------:R-:W-:-:S06]  /*12670*/  UISETP.NE.AND.EX UP0, UPT, UR5, URZ, UPT, UP0 ;  /* 0x0000003f0500728c */ /* 0x000fcc000bf05300 */
[----:B------:R-:W-:-:S05]  /*12680*/  PLOP3.LUT P0, PT, PT, PT, UP0, 0x80, 0x0 ;  /* 0x000000000000781c */ /* 0x000fca0003f0f008 */
[----:B------:R-:W-:Y:S02]  /*12690*/  @UP0 ULDC.64 UR4, c[0x0][0x9f8] ;  /* 0x00027e0000040ab9 */ /* 0x000fe40000000a00 */
[----:B------:R-:W-:-:S06]  /*126a0*/  @UP0 UIMAD.WIDE UR4, UR36, 0x4, UR4 ;  /* 0x00000004240408a5 */ /* 0x000fcc000f8e0204 */
[----:B------:R-:W-:Y:S01]  /*126b0*/  IMAD.U32 R2, RZ, RZ, UR4 ;  /* 0x00000004ff027e24 */ /* 0x000fe2000f8e00ff */
[----:B------:R-:W-:Y:S01]  /*126c0*/  ULDC UR4, c[0x0][0xc48] ;  /* 0x0003120000047ab9 */ /* 0x000fe20000000800 */
[----:B------:R-:W-:-:S05]  /*126d0*/  IMAD.U32 R3, RZ, RZ, UR5 ;  /* 0x00000005ff037e24 */ /* 0x000fca000f8e00ff */
[----:B------:R1:W5:Y:S01]  /*126e0*/  @P0 LDG.E R24, desc[UR52][R2.64] ;  /* 0x0000003402180981 */ /* 0x000362000c1e1900 */
[----:B------:R-:W-:Y:S01]  /*126f0*/  IMAD.U32 R8, RZ, RZ, UR44 ;  /* 0x0000002cff087e24 */ /* 0x000fe2000f8e00ff */
[----:B------:R-:W-:Y:S01]  /*12700*/  UMOV UR5, 0xffffffff ;  /* 0xffffffff00057882 */ /* 0x000fe20000000000 */
[----:B------:R-:W-:-:S03]  /*12710*/  IMAD.U32 R18, RZ, RZ, UR4 ;  /* 0x00000004ff127e24 */ /* 0x000fc6000f8e00ff */
[----:B------:R-:W-:Y:S01]  /*12720*/  LEA R8, R8, 0xffffff80, 0x7 ;  /* 0xffffff8008087811 */ /* 0x000fe200078e38ff */
[----:B------:R-:W-:Y:S06]  /*12730*/  BRA.DIV UR5, `(.L_x_1132) ;  /* 0x0000003e05087947 */ /* 0x000fec000b800000 */
.L_x_1203:
[----:B-1----:R-:W1:Y:S01]  /*12740*/  S2R R2, SR_TID.X ;  /* 0x0000000000027919 */ /* 0x002e620000002100 */
[----:B0-----:R-:W-:Y:S02]  /*12750*/  ISETP.NE.AND P1, PT, R10, 0x1, PT ;  /* 0x000000010a00780c */ /* 0x001fe40003f25270 */
[----:B-----5:R-:W-:Y:S02]  /*12760*/  SHF.R.S32.HI R29, RZ, 0x1f, R24 ;  /* 0x0000001fff1d7819 */ /* 0x020fe40000011418 */
[----:B------:R-:W-:-:S09]  /*12770*/  LOP3.LUT R16, R16, 0xffffffef, RZ, 0xc0, !PT ;  /* 0xffffffef10107812 */ /* 0x000fd200078ec0ff */
[----:B------:R-:W0:Y:S01]  /*12780*/  @P1 LDC R3, c[0x0][0x434] ;  /* 0x00010d00ff031b82 */ /* 0x000e220000000800 */
[----:B------:R-:W-:-:S07]  /*12790*/  @P1 LOP3.LUT R16, R16, 0x10, RZ, 0xfc, !PT ;  /* 0x0000001010101812 */ /* 0x000fce00078efcff */
[----:B------:R-:W2:Y:S01]  /*127a0*/  @P1 LDC R5, c[0x0][0x438] ;  /* 0x00010e00ff051b82 */ /* 0x000ea20000000800 */
[C---:B-1----:R-:W-:Y:S01]  /*127b0*/  LOP3.LUT R0, R2.reuse, 0x7f, RZ, 0xc0, !PT ;  /* 0x0000007f02007812 */ /* 0x042fe200078ec0ff */
[----:B------:R-:W-:-:S03]  /*127c0*/  IMAD.SHL.U32 R2, R2, 0x20, RZ ;  /* 0x0000002002027824 */ /* 0x000fc600078e00ff */
[----:B------:R-:W-:Y:S02]  /*127d0*/  SHF.R.U32.HI R0, RZ, 0x2, R0 ;  /* 0x00000002ff007819 */ /* 0x000fe40000011600 */
[----:B------:R-:W-:-:S04]  /*127e0*/  LOP3.LUT R2, R2, 0x60, RZ, 0xc0, !PT ;  /* 0x0000006002027812 */ /* 0x000fc800078ec0ff */
[----:B------:R-:W-:-:S04]  /*127f0*/  LOP3.LUT R7, R8, R0, R2, 0xfe, !PT ;  /* 0x0000000008077212 */ /* 0x000fc800078efe02 */
[C---:B------:R-:W-:Y:S01]  /*12800*/  ISETP.GE.AND P0, PT, R7.reuse, UR41, PT ;  /* 0x0000002907007c0c */ /* 0x040fe2000bf06270 */
[----:B------:R-:W-:-:S04]  /*12810*/  IMAD.IADD R0, R7, 0x1, R30 ;  /* 0x0000000107007824 */ /* 0x000fc800078e021e */
[----:B0-----:R-:W-:-:S04]  /*12820*/  @P1 IMAD.HI.U32 R2, R0, R3, RZ ;  /* 0x0000000300021227 */ /* 0x001fc800078e00ff */
[----:B------:R-:W-:Y:S01]  /*12830*/  IMAD.MOV.U32 R9, RZ, RZ, R0 ;  /* 0x000000ffff097224 */ /* 0x000fe200078e0000 */
[----:B--2---:R-:W-:-:S03]  /*12840*/  @P1 SHF.R.U32.HI R9, RZ, R5, R2 ;  /* 0x00000005ff091219 */ /* 0x004fc60000011602 */
[----:B------:R-:W0:Y:S01]  /*12850*/  @!P0 LDC.64 R6, c[0x0][0x428] ;  /* 0x00010a00ff068b82 */ /* 0x000e220000000a00 */
[----:B------:R-:W-:-:S07]  /*12860*/  @!P0 SHF.R.S32.HI R3, RZ, 0x1f, R9 ;  /* 0x0000001fff038819 */ /* 0x000fce0000011409 */
[----:B------:R-:W1:Y:S01]  /*12870*/  @!P0 LDC.64 R4, c[0x0][0x418] ;  /* 0x00010600ff048b82 */ /* 0x000e620000000a00 */
[----:B0-----:R-:W-:-:S04]  /*12880*/  @!P0 IMAD R2, R29, R6, RZ ;  /* 0x000000061d028224 */ /* 0x001fc800078e02ff */
[----:B------:R-:W-:Y:S02]  /*12890*/  @!P0 IMAD R7, R24, R7, R2 ;  /* 0x0000000718078224 */ /* 0x000fe400078e0202 */
[----:B------:R-:W-:-:S04]  /*128a0*/  @!P0 IMAD.MOV.U32 R2, RZ, RZ, R9 ;  /* 0x000000ffff028224 */ /* 0x000fc800078e0009 */
[----:B------:R-:W-:-:S04]  /*128b0*/  @!P0 IMAD.WIDE.U32 R2, R24, R6, R2 ;  /* 0x0000000618028225 */ /* 0x000fc800078e0002 */
[----:B------:R-:W-:Y:S01]  /*128c0*/  @!P0 IMAD.IADD R3, R3, 0x1, R7 ;  /* 0x0000000103038824 */ /* 0x000fe200078e0207 */
[----:B-1----:R-:W-:Y:S01]  /*128d0*/  @!P0 LEA R4, P1, R2, R4, 0x2 ;  /* 0x0000000402048211 */ /* 0x002fe200078210ff */
[----:B------:R-:W-:-:S03]  /*128e0*/  IMAD.MOV.U32 R7, RZ, RZ, RZ ;  /* 0x000000ffff077224 */ /* 0x000fc600078e00ff */
[----:B------:R-:W-:-:S05]  /*128f0*/  @!P0 LEA.HI.X R5, R2, R5, R3, 0x2, P1 ;  /* 0x0000000502058211 */ /* 0x000fca00008f1403 */
[----:B------:R0:W5:Y:S01]  /*12900*/  @!P0 LDG.E R7, desc[UR52][R4.64] ;  /* 0x0000003404078981 */ /* 0x000162000c1e1900 */
[----:B------:R-:W-:Y:S01]  /*12910*/  IMAD.U32 R2, RZ, RZ, UR48 ;  /* 0x00000030ff027e24 */ /* 0x000fe2000f8e00ff */
[----:B------:R-:W-:Y:S01]  /*12920*/  LOP3.LUT R16, R16, 0xfffffff7, RZ, 0xc0, !PT ;  /* 0xfffffff710107812 */ /* 0x000fe200078ec0ff */
[----:B------:R-:W-:-:S03]  /*12930*/  IMAD.MOV R3, RZ, RZ, -R9 ;  /* 0x000000ffff037224 */ /* 0x000fc600078e0a09 */
[----:B------:R-:W-:Y:S01]  /*12940*/  ISETP.NE.AND P2, PT, R2, 0x3, PT ;  /* 0x000000030200780c */ /* 0x000fe20003f45270 */
[----:B------:R-:W-:Y:S02]  /*12950*/  IMAD R6, R10, R3, R0 ;  /* 0x000000030a067224 */ /* 0x000fe400078e0200 */
[----:B------:R-:W-:-:S04]  /*12960*/  IMAD R3, RZ, RZ, -UR36 ;  /* 0x80000024ff037e24 */ /* 0x000fc8000f8e02ff */
[----:B------:R-:W-:-:S05]  /*12970*/  IMAD R18, R18, R3, UR37 ;  /* 0x0000002512127e24 */ /* 0x000fca000f8e0203 */
[----:B------:R-:W-:Y:S02]  /*12980*/  SHF.R.S32.HI R25, RZ, 0x1f, R18 ;  /* 0x0000001fff197819 */ /* 0x000fe40000011412 */
[----:B------:R-:W-:Y:S01]  /*12990*/  @P2 LOP3.LUT R16, R16, 0x8, RZ, 0xfc, !PT ;  /* 0x0000000810102812 */ /* 0x000fe200078efcff */
[----:B0-----:R-:W-:Y:S06]  /*129a0*/  @!P2 BRA `(.L_x_1133) ;  /* 0x000000000004a947 */ /* 0x001fec0003800000 */
[----:B------:R-:W-:Y:S01]  /*129b0*/  BPT.TRAP 0x1 ;  /* 0x000000040000795c */ /* 0x000fe20000300000 */
.L_x_1133:
[----:B------:R-:W-:Y:S01]  /*129c0*/  IMAD R4, R22, 0x8, R17 ;  /* 0x0000000816047824 */ /* 0x000fe200078e0211 */
[----:B------:R-:W-:Y:S01]  /*129d0*/  SHF.L.U32 R21, R23, 0x1f, RZ ;  /* 0x0000001f17157819 */ /* 0x000fe200000006ff */
[----:B------:R-:W-:Y:S01]  /*129e0*/  BSSY B0, `(.L_x_1134) ;  /* 0x0000004000007945 */ /* 0x000fe20003800000 */
[----:B------:R-:W-:Y:S02]  /*129f0*/  SHF.R.S32.HI R10, RZ, 0x1f, R6 ;  /* 0x0000001fff0a7819 */ /* 0x000fe40000011406 */
[----:B------:R-:W0:Y:S02]  /*12a00*/  SYNCS.PHASECHK.TRANS64.TRYWAIT P0, [R4+URZ+0x2a880], R21 ;  /* 0x02a88015040075a7 */ /* 0x000e24000800017f */
[----:B0-----:R-:W-:Y:S05]  /*12a10*/  @!P0 BRA `(.L_x_1135) ;  /* 0x00000038007c8947 */ /* 0x001fea0003800000 */
.L_x_1204:
[----:B------:R-:W-:Y:S05]  /*12a20*/  BSYNC B0 ;  /* 0x0000000000007941 */ /* 0x000fea0003800000 */
.L_x_1134:
[----:B------:R-:W1:Y:S01]  /*12a30*/  S2R R9, SR_TID.X ;  /* 0x0000000000097919 */ /* 0x000e620000002100 */
[----:B------:R-:W-:Y:S01]  /*12a40*/  ULDC.64 UR4, c[0x0][0x328] ;  /* 0x0000ca0000047ab9 */ /* 0x000fe20000000a00 */
[----:B-----5:R-:W-:Y:S01]  /*12a50*/  SHF.R.S32.HI R19, RZ, 0x1f, R7 ;  /* 0x0000001fff137819 */ /* 0x020fe20000011407 */
[----:B------:R-:W-:Y:S01]  /*12a60*/  IMAD R3, R10, UR4, RZ ;  /* 0x000000040a037c24 */ /* 0x000fe2000f8e02ff */
[----:B------:R-:W-:Y:S01]  /*12a70*/  ULDC.64 UR6, c[0x0][0x318] ;  /* 0x0000c60000067ab9 */ /* 0x000fe20000000a00 */
[----:B------:R-:W-:Y:S01]  /*12a80*/  LOP3.LUT P2, RZ, R16, 0x20, RZ, 0xc0, !PT ;  /* 0x0000002010ff7812 */ /* 0x000fe2000784c0ff */
[----:B------:R-:W-:Y:S02]  /*12a90*/  IMAD R20, R22, 0x6000, R32 ;  /* 0x0000600016147824 */ /* 0x000fe400078e0220 */
[C---:B------:R-:W-:Y:S02]  /*12aa0*/  IMAD R5, R6.reuse, UR5, R3 ;  /* 0x0000000506057c24 */ /* 0x040fe4000f8e0203 */
[----:B------:R-:W-:Y:S01]  /*12ab0*/  IMAD.WIDE.U32 R2, R6, UR4, RZ ;  /* 0x0000000406027c25 */ /* 0x000fe2000f8e00ff */
[----:B------:R-:W-:-:S03]  /*12ac0*/  ULDC.64 UR4, c[0x0][0x338] ;  /* 0x0000ce0000047ab9 */ /* 0x000fc60000000a00 */
[----:B------:R-:W-:Y:S02]  /*12ad0*/  IMAD.IADD R3, R3, 0x1, R5 ;  /* 0x0000000103037824 */ /* 0x000fe400078e0205 */
[----:B------:R-:W-:Y:S02]  /*12ae0*/  IMAD R0, R19, UR4, RZ ;  /* 0x0000000413007c24 */ /* 0x000fe4000f8e02ff */
[----:B------:R-:W-:-:S04]  /*12af0*/  IMAD.WIDE.U32 R2, R7, UR4, R2 ;  /* 0x0000000407027c25 */ /* 0x000fc8000f8e0002 */
[----:B------:R-:W-:Y:S01]  /*12b00*/  IMAD R0, R7, UR5, R0 ;  /* 0x0000000507007c24 */ /* 0x000fe2000f8e0200 */
[----:B------:R-:W-:Y:S02]  /*12b10*/  ULDC.64 UR4, c[0x0][0x330] ;  /* 0x0000cc0000047ab9 */ /* 0x000fe40000000a00 */
[----:B------:R-:W-:Y:S02]  /*12b20*/  IMAD R5, R25, UR4, RZ ;  /* 0x0000000419057c24 */ /* 0x000fe4000f8e02ff */
[----:B------:R-:W-:Y:S02]  /*12b30*/  IMAD.IADD R3, R3, 0x1, R0 ;  /* 0x0000000103037824 */ /* 0x000fe400078e0200 */
[----:B------:R-:W-:Y:S01]  /*12b40*/  IMAD.WIDE.U32 R2, R18, UR4, R2 ;  /* 0x0000000412027c25 */ /* 0x000fe2000f8e0002 */
[----:B-1----:R-:W-:Y:S01]  /*12b50*/  LOP3.LUT R9, R9, 0x7f, RZ, 0xc0, !PT ;  /* 0x0000007f09097812 */ /* 0x002fe200078ec0ff */
[----:B------:R-:W-:-:S03]  /*12b60*/  UMOV UR4, 0xffffffff ;  /* 0xffffffff00047882 */ /* 0x000fc60000000000 */
[----:B------:R-:W-:Y:S01]  /*12b70*/  SHF.R.U32.HI R11, RZ, 0x2, R9 ;  /* 0x00000002ff0b7819 */ /* 0x000fe20000011609 */
[----:B------:R-:W-:Y:S01]  /*12b80*/  IMAD R9, R18, UR5, R5 ;  /* 0x0000000512097c24 */ /* 0x000fe2000f8e0205 */
[----:B------:R-:W-:Y:S02]  /*12b90*/  IADD3 R5, P0, R2, UR6, RZ ;  /* 0x0000000602057c10 */ /* 0x000fe4000ff1e0ff */
[----:B------:R-:W-:Y:S02]  /*12ba0*/  IADD3 R8, -R11, UR41, -R8 ;  /* 0x000000290b087c10 */ /* 0x000fe4000fffe908 */
[----:B------:R-:W-:Y:S02]  /*12bb0*/  IADD3.X R9, R3, UR7, R9, P0, !PT ;  /* 0x0000000703097c10 */ /* 0x000fe400087fe409 */
[----:B------:R-:W-:Y:S01]  /*12bc0*/  ISETP.GE.AND P4, PT, R8, 0x1, PT ;  /* 0x000000010800780c */ /* 0x000fe20003f86270 */
[----:B------:R-:W-:-:S12]  /*12bd0*/  BRA.DIV UR4, `(.L_x_1136) ;  /* 0x0000003a04207947 */ /* 0x000fd8000b800000 */
[----:B------:R-:W1:Y:S01]  /*12be0*/  SHFL.IDX PT, R2, R5, RZ, 0x1c1f ;  /* 0x001c1fff05027589 */ /* 0x000e6200000e0000 */
[C---:B------:R-:W-:Y:S02]  /*12bf0*/  LOP3.LUT P5, RZ, R16.reuse, 0x80, RZ, 0xc0, !PT ;  /* 0x0000008010ff7812 */ /* 0x040fe400078ac0ff */
[----:B------:R-:W-:Y:S01]  /*12c00*/  LOP3.LUT P6, RZ, R16, 0x40, RZ, 0xc0, !PT ;  /* 0x0000004010ff7812 */ /* 0x000fe200078cc0ff */
[----:B------:R-:W2:Y:S01]  /*12c10*/  SHFL.IDX PT, R0, R9, RZ, 0x1c1f ;  /* 0x001c1fff09007589 */ /* 0x000ea200000e0000 */
[C---:B------:R-:W-:Y:S02]  /*12c20*/  ISETP.GE.AND P3, PT, R8.reuse, 0x21, PT ;  /* 0x000000210800780c */ /* 0x040fe40003f66270 */
[----:B------:R-:W-:Y:S01]  /*12c30*/  ISETP.GE.AND P1, PT, R8, 0x41, PT ;  /* 0x000000410800780c */ /* 0x000fe20003f26270 */
[----:B------:R-:W-:Y:S01]  /*12c40*/  SHFL.IDX PT, R14, R5, 0x3, 0x1c1f ;  /* 0x007c1f00050e7f89 */ /* 0x000fe200000e0000 */
[----:B-1----:R-:W-:-:S05]  /*12c50*/  IADD3 R2, P0, R28, R2, RZ ;  /* 0x000000021c027210 */ /* 0x002fca0007f1e0ff */
[----:B--2---:R-:W-:Y:S01]  /*12c60*/  IMAD.X R3, RZ, RZ, R0, P0 ;  /* 0x000000ffff037224 */ /* 0x004fe200000e0600 */
[----:B------:R-:W-:Y:S01]  /*12c70*/  ISETP.LT.OR P0, PT, R8, 0x1, P5 ;  /* 0x000000010800780c */ /* 0x000fe20002f01670 */
[----:B------:R-:W-:-:S12]  /*12c80*/  IMAD.IADD R0, R17, 0x1, R20 ;  /* 0x0000000111007824 */ /* 0x000fd800078e0214 */
[----:B------:R-:W-:Y:S01]  /*12c90*/  LDGSTS.E.BYPASS.LTC128B.128 [R0+0xc400], desc[UR52][R2.64], !P0 ;  /* 0x0c40000002007fae */ /* 0x000fe2000c101d74 */
[----:B------:R-:W-:-:S13]  /*12ca0*/  ISETP.LT.OR P0, PT, R8, 0x1, P6 ;  /* 0x000000010800780c */ /* 0x000fda0003701670 */
        /* <DEDUP_REMOVED lines=15> */
[----:B------:R-:W3:Y:S01]  /*12da0*/  SHFL.IDX PT, R9, R9, 0x3, 0x1c1f ;  /* 0x007c1f0009097f89 */ /* 0x000ee200000e0000 */
[----:B-1----:R-:W-:-:S05]  /*12db0*/  IADD3 R2, P0, R28, R2, RZ ;  /* 0x000000021c027210 */ /* 0x002fca0007f1e0ff */
[----:B--2---:R-:W-:Y:S01]  /*12dc0*/  IMAD.X R3, RZ, RZ, R3, P0 ;  /* 0x000000ffff037224 */ /* 0x004fe200000e0603 */
[C---:B------:R-:W-:Y:S02]  /*12dd0*/  ISETP.LT.OR P0, PT, R8.reuse, 0x41, P5 ;  /* 0x000000410800780c */ /* 0x040fe40002f01670 */
[----:B------:R-:W-:-:S11]  /*12de0*/  ISETP.GE.AND P5, PT, R8, 0x61, PT ;  /* 0x000000610800780c */ /* 0x000fd60003fa6270 */
[----:B------:R1:W-:Y:S01]  /*12df0*/  LDGSTS.E.BYPASS.LTC128B.128 [R0+0xd400], desc[UR52][R2.64], !P0 ;  /* 0x0d40000002007fae */ /* 0x0003e2000c101d74 */
[----:B------:R-:W-:-:S13]  /*12e00*/  ISETP.LT.OR P0, PT, R8, 0x41, P6 ;  /* 0x000000410800780c */ /* 0x000fda0003701670 */
[----:B------:R1:W-:Y:S01]  /*12e10*/  LDGSTS.E.BYPASS.LTC128B.128 [R0+0xf400], desc[UR52][R2.64+0x40], !P0 ;  /* 0x0f40004002007fae */ /* 0x0003e2000c101d74 */
[----:B------:R-:W-:-:S13]  /*12e20*/  ISETP.LT.OR P0, PT, R8, 0x41, P2 ;  /* 0x000000410800780c */ /* 0x000fda0001701670 */
[----:B---3--:R1:W-:Y:S02]  /*12e30*/  LDGSTS.E.BYPASS.LTC128B.128 [R0+0x11400], desc[UR52][R2.64+0x80], !P0 ;  /* 0x1140008002007fae */ /* 0x0083e4000c101d74 */
.L_x_1214:
[----:B01----:R-:W-:Y:S02]  /*12e40*/  IADD3 R2, P0, R28, R14, RZ ;  /* 0x0000000e1c027210 */ /* 0x003fe40007f1e0ff */
[----:B------:R-:W-:-:S03]  /*12e50*/  LOP3.LUT P6, RZ, R16, 0x40, RZ, 0xc0, !PT ;  /* 0x0000004010ff7812 */ /* 0x000fc600078cc0ff */
[----:B------:R-:W-:Y:S01]  /*12e60*/  IMAD.X R3, RZ, RZ, R9, P0 ;  /* 0x000000ffff037224 */ /* 0x000fe200000e0609 */
[----:B------:R-:W-:-:S04]  /*12e70*/  LOP3.LUT P0, RZ, R16, 0x80, RZ, 0xc0, !PT ;  /* 0x0000008010ff7812 */ /* 0x000fc8000780c0ff */
[----:B------:R-:W-:-:S13]  /*12e80*/  ISETP.LT.OR P0, PT, R8, 0x61, P0 ;  /* 0x000000610800780c */ /* 0x000fda0000701670 */
[----:B------:R-:W-:Y:S01]  /*12e90*/  @!PT LDS RZ, [RZ] ;  /* 0x00000000fffff984 */ /* 0x000fe20000000800 */
[----:B------:R-:W-:Y:S01]  /*12ea0*/  @!PT LDS RZ, [RZ] ;  /* 0x00000000fffff984 */ /* 0x000fe20000000800 */
[----:B------:R-:W-:Y:S01]  /*12eb0*/  @!PT LDS RZ, [RZ] ;  /* 0x00000000fffff984 */ /* 0x000fe20000000800 */
[----:B------:R0:W-:Y:S01]  /*12ec0*/  LDGSTS.E.BYPASS.LTC128B.128 [R0+0xdc00], desc[UR52][R2.64], !P0 ;  /* 0x0dc0000002007fae */ /* 0x0001e2000c101d74 */
[----:B------:R-:W-:-:S13]  /*12ed0*/  ISETP.LT.OR P0, PT, R8, 0x61, P6 ;  /* 0x000000610800780c */ /* 0x000fda0003701670 */
[----:B------:R0:W-:Y:S01]  /*12ee0*/  LDGSTS.E.BYPASS.LTC128B.128 [R0+0xfc00], desc[UR52][R2.64+0x40], !P0 ;  /* 0x0fc0004002007fae */ /* 0x0001e2000c101d74 */
[----:B------:R-:W-:-:S13]  /*12ef0*/  ISETP.LT.OR P0, PT, R8, 0x61, P2 ;  /* 0x000000610800780c */ /* 0x000fda0001701670 */
[----:B------:R0:W-:Y:S01]  /*12f00*/  LDGSTS.E.BYPASS.LTC128B.128 [R0+0x11c00], desc[UR52][R2.64+0x80], !P0 ;  /* 0x11c0008002007fae */ /* 0x0001e2000c101d74 */
[----:B------:R-:W-:Y:S01]  /*12f10*/  PLOP3.LUT P0, PT, PT, PT, PT, 0x80, 0x0 ;  /* 0x000000000000781c */ /* 0x000fe20003f0f070 */
[----:B------:R-:W-:-:S12]  /*12f20*/  NOP ;  /* 0x0000000000007918 */ /* 0x000fd80000000000 */
.L_x_1137:
        /* <DEDUP_REMOVED lines=11> */
.L_x_1138:
[----:B------:R0:W-:Y:S01]  /*12fe0*/  SYNCS.ARRIVE.TRANS64.A1T0 RZ, [R4+URZ+0x2a870], RZ ;  /* 0x02a870ff04ff79a7 */ /* 0x0001e2000810003f */
[----:B------:R-:W-:Y:S05]  /*12ff0*/  @!P6 BRA `(.L_x_1139) ;  /* 0x000000000004e947 */ /* 0x000fea0003800000 */
[----:B------:R-:W-:Y:S01]  /*13000*/  BPT.TRAP 0x1 ;  /* 0x000000040000795c */ /* 0x000fe20000300000 */
.L_x_1139:
[----:B------:R-:W1:Y:S01]  /*13010*/  SYNCS.PHASECHK.TRANS64.TRYWAIT P0, [R4+URZ+0x2a840], R21 ;  /* 0x02a84015040075a7 */ /* 0x000e62000800017f */
[----:B------:R-:W-:Y:S04]  /*13020*/  BSSY B0, `(.L_x_1140) ;  /* 0x0000002000007945 */ /* 0x000fe80003800000 */
[----:B-1----:R-:W-:Y:S05]  /*13030*/  @!P0 BRA `(.L_x_1141) ;  /* 0x00000038007c8947 */ /* 0x002fea0003800000 */
.L_x_1215:
[----:B------:R-:W-:Y:S05]  /*13040*/  BSYNC B0 ;  /* 0x0000000000007941 */ /* 0x000fea0003800000 */
.L_x_1140:
[----:B------:R-:W-:Y:S01]  /*13050*/  ULDC.64 UR4, c[0x0][0x300] ;  /* 0x0000c00000047ab9 */ /* 0x000fe20000000a00 */
[----:B------:R-:W-:Y:S01]  /*13060*/  ULDC.64 UR6, c[0x0][0x2e8] ;  /* 0x0000ba0000067ab9 */ /* 0x000fe20000000a00 */
[----:B------:R-:W-:Y:S01]  /*13070*/  IMAD R3, R10, UR4, RZ ;  /* 0x000000040a037c24 */ /* 0x000fe2000f8e02ff */
[----:B------:R-:W-:-:S03]  /*13080*/  LOP3.LUT P2, RZ, R16, 0x1, RZ, 0xc0, !PT ;  /* 0x0000000110ff7812 */ /* 0x000fc6000784c0ff */
[C---:B------:R-:W-:Y:S02]  /*13090*/  IMAD R5, R6.reuse, UR5, R3 ;  /* 0x0000000506057c24 */ /* 0x040fe4000f8e0203 */
[----:B------:R-:W-:Y:S01]  /*130a0*/  IMAD.WIDE.U32 R2, R6, UR4, RZ ;  /* 0x0000000406027c25 */ /* 0x000fe2000f8e00ff */
[----:B------:R-:W-:-:S03]  /*130b0*/  ULDC.64 UR4, c[0x0][0x310] ;  /* 0x0000c40000047ab9 */ /* 0x000fc60000000a00 */
[----:B------:R-:W-:Y:S02]  /*130c0*/  IMAD.IADD R3, R3, 0x1, R5 ;  /* 0x0000000103037824 */ /* 0x000fe400078e0205 */
[----:B------:R-:W-:Y:S02]  /*130d0*/  IMAD R6, R19, UR4, RZ ;  /* 0x0000000413067c24 */ /* 0x000fe4000f8e02ff */
[----:B------:R-:W-:-:S04]  /*130e0*/  IMAD.WIDE.U32 R2, R7, UR4, R2 ;  /* 0x0000000407027c25 */ /* 0x000fc8000f8e0002 */
[----:B------:R-:W-:Y:S01]  /*130f0*/  IMAD R5, R7, UR5, R6 ;  /* 0x0000000507057c24 */ /* 0x000fe2000f8e0206 */
[----:B------:R-:W-:-:S03]  /*13100*/  ULDC.64 UR4, c[0x0][0x308] ;  /* 0x0000c20000047ab9 */ /* 0x000fc60000000a00 */
[----:B------:R-:W-:Y:S02]  /*13110*/  IMAD.IADD R3, R3, 0x1, R5 ;  /* 0x0000000103037824 */ /* 0x000fe400078e0205 */
[----:B------:R-:W-:Y:S02]  /*13120*/  IMAD R5, R25, UR4, RZ ;  /* 0x0000000419057c24 */ /* 0x000fe4000f8e02ff */
[----:B------:R-:W-:Y:S01]  /*13130*/  IMAD.WIDE.U32 R2, R18, UR4, R2 ;  /* 0x0000000412027c25 */ /* 0x000fe2000f8e0002 */
[----:B------:R-:W-:-:S03]  /*13140*/  UMOV UR4, 0xffffffff ;  /* 0xffffffff00047882 */ /* 0x000fc60000000000 */
[----:B------:R-:W-:Y:S01]  /*13150*/  IMAD R7, R18, UR5, R5 ;  /* 0x0000000512077c24 */ /* 0x000fe2000f8e0205 */
[----:B------:R-:W-:-:S04]  /*13160*/  IADD3 R5, P0, R2, UR6, RZ ;  /* 0x0000000602057c10 */ /* 0x000fc8000ff1e0ff */
[----:B------:R-:W-:Y:S01]  /*13170*/  IADD3.X R6, R3, UR7, R7, P0, !PT ;  /* 0x0000000703067c10 */ /* 0x000fe200087fe407 */
[----:B------:R-:W-:Y:S08]  /*13180*/  BRA.DIV UR4, `(.L_x_1142) ;  /* 0x0000003a043c7947 */ /* 0x000ff0000b800000 */
[----:B------:R-:W2:Y:S01]  /*13190*/  SHFL.IDX PT, R14, R5, RZ, 0x1c1f ;  /* 0x001c1fff050e7589 */ /* 0x000ea200000e0000 */
[----:B------:R-:W-:-:S03]  /*131a0*/  LOP3.LUT P6, RZ, R16, 0x2, RZ, 0xc0, !PT ;  /* 0x0000000210ff7812 */ /* 0x000fc600078cc0ff */
[----:B------:R-:W3:Y:S04]  /*131b0*/  SHFL.IDX PT, R2, R6, RZ, 0x1c1f ;  /* 0x001c1fff06027589 */ /* 0x000ee800000e0000 */
[----:B------:R-:W-:Y:S04]  /*131c0*/  SHFL.IDX PT, R8, R6, 0x1, 0x1c1f ;  /* 0x003c1f0006087f89 */ /* 0x000fe800000e0000 */
[----:B------:R-:W-:Y:S01]  /*131d0*/  SHFL.IDX PT, R7, R6, 0x3, 0x1c1f ;  /* 0x007c1f0006077f89 */ /* 0x000fe200000e0000 */
[----:B--2---:R-:W-:-:S05]  /*131e0*/  @P4 IADD3 R14, P0, R28, R14, RZ ;  /* 0x0000000e1c0e4210 */ /* 0x004fca0007f1e0ff */
[----:B---3--:R-:W-:Y:S01]  /*131f0*/  @P4 IMAD.X R3, RZ, RZ, R2, P0 ;  /* 0x000000ffff034224 */ /* 0x008fe200000e0602 */
[C---:B------:R-:W-:Y:S01]  /*13200*/  LOP3.LUT P0, RZ, R16.reuse, 0x4, RZ, 0xc0, !PT ;  /* 0x0000000410ff7812 */ /* 0x040fe2000780c0ff */
[----:B------:R-:W-:Y:S02]  /*13210*/  @P4 IMAD.MOV.U32 R2, RZ, RZ, R14 ;  /* 0x000000ffff024224 */ /* 0x000fe400078e000e */
[----:B------:R-:W2:Y:S10]  /*13220*/  SHFL.IDX PT, R14, R5, 0x1, 0x1c1f ;  /* 0x003c1f00050e7f89 */ /* 0x000eb400000e0000 */
[----:B------:R-:W-:Y:S04]  /*13230*/  @P4 LDGSTS.E.BYPASS.LTC128B.128 [R0+0x1e400], desc[UR52][R2.64], !P0 ;  /* 0x1e40000002004fae */ /* 0x000fe8000c101d74 */
[----:B------:R-:W-:Y:S04]  /*13240*/  @P4 LDGSTS.E.BYPASS.LTC128B.128 [R0+0x20400], desc[UR52][R2.64+0x40], !P6 ;  /* 0x2040004002004fae */ /* 0x000fe8000f101d74 */
[----:B------:R3:W-:Y:S01]  /*13250*/  @P4 LDGSTS.E.BYPASS.LTC128B.128 [R0+0x22400], desc[UR52][R2.64+0x80], !P2 ;  /* 0x2240008002004fae */ /* 0x0007e2000d101d74 */
[----:B------:R-:W-:-:S02]  /*13260*/  LOP3.LUT P4, RZ, R16, 0x4, RZ, 0xc0, !PT ;  /* 0x0000000410ff7812 */ /* 0x000fc4000788c0ff */
[----:B--2---:R-:W-:-:S05]  /*13270*/  @P3 IADD3 R14, P0, R28, R14, RZ ;  /* 0x0000000e1c0e3210 */ /* 0x004fca0007f1e0ff */
[----:B------:R-:W-:Y:S02]  /*13280*/  @P3 IMAD.X R9, RZ, RZ, R8, P0 ;  /* 0x000000ffff093224 */ /* 0x000fe400000e0608 */
[----:B---3--:R-:W-:Y:S01]  /*13290*/  @P3 IMAD.MOV.U32 R2, RZ, RZ, R14 ;  /* 0x000000ffff023224 */ /* 0x008fe200078e000e */
[----:B------:R-:W-:Y:S01]  /*132a0*/  SHFL.IDX PT, R8, R6, 0x2, 0x1c1f ;  /* 0x005c1f0006087f89 */ /* 0x000fe200000e0000 */
[----:B------:R-:W-:-:S03]  /*132b0*/  @P3 IMAD.MOV.U32 R3, RZ, RZ, R9 ;  /* 0x000000ffff033224 */ /* 0x000fc600078e0009 */
[----:B------:R-:W2:Y:S04]  /*132c0*/  SHFL.IDX PT, R14, R5, 0x2, 0x1c1f ;  /* 0x005c1f00050e7f89 */ /* 0x000ea800000e0000 */
[----:B------:R-:W-:Y:S04]  /*132d0*/  @P3 LDGSTS.E.BYPASS.LTC128B.128 [R0+0x1ec00], desc[UR52][R2.64], !P4 ;  /* 0x1ec0000002003fae */ /* 0x000fe8000e101d74 */
[----:B------:R-:W-:Y:S04]  /*132e0*/  @P3 LDGSTS.E.BYPASS.LTC128B.128 [R0+0x20c00], desc[UR52][R2.64+0x40], !P6 ;  /* 0x20c0004002003fae */ /* 0x000fe8000f101d74 */
[----:B------:R3:W-:Y:S01]  /*132f0*/  @P3 LDGSTS.E.BYPASS.LTC128B.128 [R0+0x22c00], desc[UR52][R2.64+0x80], !P2 ;  /* 0x22c0008002003fae */ /* 0x0007e2000d101d74 */
[----:B--2---:R-:W-:-:S05]  /*13300*/  @P1 IADD3 R14, P0, R28, R14, RZ ;  /* 0x0000000e1c0e1210 */ /* 0x004fca0007f1e0ff */
[----:B------:R-:W-:Y:S02]  /*13310*/  @P1 IMAD.X R9, RZ, RZ, R8, P0 ;  /* 0x000000ffff091224 */ /* 0x000fe400000e0608 */
[----:B---3--:R-:W-:Y:S02]  /*13320*/  @P1 IMAD.MOV.U32 R2, RZ, RZ, R14 ;  /* 0x000000ffff021224 */ /* 0x008fe400078e000e */
[----:B------:R-:W-:Y:S01]  /*13330*/  @P1 IMAD.MOV.U32 R3, RZ, RZ, R9 ;  /* 0x000000ffff031224 */ /* 0x000fe200078e0009 */
[----:B------:R2:W3:Y:S04]  /*13340*/  SHFL.IDX PT, R14, R5, 0x3, 0x1c1f ;  /* 0x007c1f00050e7f89 */ /* 0x0004e800000e0000 */
[----:B------:R2:W-:Y:S04]  /*13350*/  @P1 LDGSTS.E.BYPASS.LTC128B.128 [R0+0x1f400], desc[UR52][R2.64], !P4 ;  /* 0x1f40000002001fae */ /* 0x0005e8000e101d74 */
[----:B------:R2:W-:Y:S04]  /*13360*/  @P1 LDGSTS.E.BYPASS.LTC128B.128 [R0+0x21400], desc[UR52][R2.64+0x40], !P6 ;  /* 0x2140004002001fae */ /* 0x0005e8000f101d74 */
[----:B------:R2:W-:Y:S02]  /*13370*/  @P1 LDGSTS.E.BYPASS.LTC128B.128 [R0+0x23400], desc[UR52][R2.64+0x80], !P2 ;  /* 0x2340008002001fae */ /* 0x0005e4000d101d74 */
.L_x_1225:
[C---:B------:R-:W-:Y:S02]  /*13380*/  LOP3.LUT P3, RZ, R16.reuse, 0x4, RZ, 0xc0, !PT ;  /* 0x0000000410ff7812 */ /* 0x040fe4000786c0ff */
[----:B------:R-:W-:Y:S02]  /*13390*/  LOP3.LUT P1, RZ, R16, 0x2, RZ, 0xc0, !PT ;  /* 0x0000000210ff7812 */ /* 0x000fe4000782c0ff */
[----:B--23--:R-:W-:-:S05]  /*133a0*/  @P5 IADD3 R2, P0, R28, R14, RZ ;  /* 0x0000000e1c025210 */ /* 0x00cfca0007f1e0ff */
[----:B------:R-:W-:Y:S01]  /*133b0*/  @P5 IMAD.X R3, RZ, RZ, R7, P0 ;  /* 0x000000ffff035224 */ /* 0x000fe200000e0607 */
[----:B------:R-:W-:-:S04]  /*133c0*/  PLOP3.LUT P0, PT, PT, PT, PT, 0x80, 0x0 ;  /* 0x000000000000781c */ /* 0x000fc80003f0f070 */
[----:B------:R-:W-:Y:S01]  /*133d0*/  @!PT LDS RZ, [RZ] ;  /* 0x00000000fffff984 */ /* 0x000fe20000000800 */
[----:B------:R-:W-:Y:S01]  /*133e0*/  @!PT LDS RZ, [RZ] ;  /* 0x00000000fffff984 */ /* 0x000fe20000000800 */
[----:B------:R-:W-:Y:S01]  /*133f0*/  @!PT LDS RZ, [RZ] ;  /* 0x00000000fffff984 */ /* 0x000fe20000000800 */
[----:B------:R2:W-:Y:S04]  /*13400*/  @P5 LDGSTS.E.BYPASS.LTC128B.128 [R0+0x1fc00], desc[UR52][R2.64], !P3 ;  /* 0x1fc0000002005fae */ /* 0x0005e8000d901d74 */
[----:B------:R2:W-:Y:S04]  /*13410*/  @P5 LDGSTS.E.BYPASS.LTC128B.128 [R0+0x21c00], desc[UR52][R2.64+0x40], !P1 ;  /* 0x21c0004002005fae */ /* 0x0005e8000c901d74 */
[----:B------:R2:W-:Y:S01]  /*13420*/  @P5 LDGSTS.E.BYPASS.LTC128B.128 [R0+0x23c00], desc[UR52][R2.64+0x80], !P2 ;  /* 0x23c0008002005fae */ /* 0x0005e2000d101d74 */
[----:B------:R-:W-:Y:S01]  /*13430*/  NOP ;  /* 0x0000000000007918 */ /* 0x000fe20000000000 */
.L_x_1143:
        /* <DEDUP_REMOVED lines=11> */
.L_x_1144:
[----:B------:R-:W-:Y:S01]  /*134f0*/  VIADD R0, R17, 0x18400 ;  /* 0x0001840011007836 */ /* 0x000fe20000000000 */
[----:B------:R2:W-:Y:S06]  /*13500*/  SYNCS.ARRIVE.TRANS64.A1T0 RZ, [R4+URZ+0x2a830], RZ ;  /* 0x02a830ff04ff79a7 */ /* 0x0005ec000810003f */
[----:B------:R-:W-:Y:S05]  /*13510*/  WARPSYNC.ALL ;  /* 0x0000000000007948 */ /* 0x000fea0003800000 */
[----:B------:R-:W-:Y:S01]  /*13520*/  BAR.SYNC.DEFER_BLOCKING 0x8, 0x180 ;  /* 0x0206000000007b1d */ /* 0x000fe20000010000 */
[----:B------:R-:W-:-:S05]  /*13530*/  LOP3.LUT P0, RZ, R0, 0x1bf, RZ, 0xc0, !PT ;  /* 0x000001bf00ff7812 */ /* 0x000fca000780c0ff */
[----:B------:R-:W-:Y:S08]  /*13540*/  BSSY B6, `(.L_x_1145) ;  /* 0x0000012000067945 */ /* 0x000ff00003800000 */
        /* <DEDUP_REMOVED lines=17> */
.L_x_1146:
[----:B------:R-:W-:Y:S05]  /*13660*/  BSYNC B6 ;  /* 0x0000000000067941 */ /* 0x000fea0003800000 */
.L_x_1145:
[----:B------:R-:W3:Y:S01]  /*13670*/  S2R R19, SR_TID.X ;  /* 0x0000000000137919 */ /* 0x000ee20000002100 */
[----:B------:R-:W-:Y:S01]  /*13680*/  UISETP.NE.AND UP0, UPT, UR50, URZ, UPT ;  /* 0x0000003f3200728c */ /* 0x000fe2000bf05270 */
[----:B------:R-:W-:Y:S01]  /*13690*/  R2UR UR6, R25 ;  /* 0x00000000190672ca */ /* 0x000fe200000e0000 */
[----:B------:R-:W-:Y:S01]  /*136a0*/  ULDC.64 UR8, c[0x0][0x2d8] ;  /* 0x0000b60000087ab9 */ /* 0x000fe20000000a00 */
[----:B------:R-:W-:Y:S02]  /*136b0*/  R2UR UR7, R18 ;  /* 0x00000000120772ca */ /* 0x000fe400000e0000 */
[C---:B------:R-:W-:Y:S02]  /*136c0*/  LOP3.LUT P3, RZ, R16.reuse, 0x400, RZ, 0xc0, !PT ;  /* 0x0000040010ff7812 */ /* 0x040fe4000786c0ff */
[----:B------:R-:W-:Y:S02]  /*136d0*/  PLOP3.LUT P0, PT, PT, PT, UP0, 0x80, 0x0 ;  /* 0x000000000000781c */ /* 0x000fe40003f0f008 */
[----:B------:R-:W-:-:S02]  /*136e0*/  LOP3.LUT P4, RZ, R16, 0x200, RZ, 0xc0, !PT ;  /* 0x0000020010ff7812 */ /* 0x000fc4000788c0ff */
[----:B------:R-:W-:Y:S01]  /*136f0*/  @UP0 ULDC UR4, c[0x0][0x44c] ;  /* 0x0001130000040ab9 */ /* 0x000fe20000000800 */
[----:B------:R-:W-:Y:S02]  /*13700*/  LOP3.LUT P5, RZ, R16, 0x100, RZ, 0xc0, !PT ;  /* 0x0000010010ff7812 */ /* 0x000fe400078ac0ff */
[----:B------:R-:W-:-:S04]  /*13710*/  UIMAD UR6, UR6, UR8, URZ ;  /* 0x00000008060672a4 */ /* 0x000fc8000f8e023f */
[----:B------:R-:W-:Y:S02]  /*13720*/  UIMAD UR7, UR7, UR9, UR6 ;  /* 0x00000009070772a4 */ /* 0x000fe4000f8e0206 */
[----:B------:R-:W-:Y:S01]  /*13730*/  USHF.R.S32.HI UR6, URZ, 0x1f, UR36 ;  /* 0x0000001f3f067899 */ /* 0x000fe20008011424 */
[C---:B---3--:R-:W-:Y:S01]  /*13740*/  LOP3.LUT R2, R19.reuse, 0x7f, RZ, 0xc0, !PT ;  /* 0x0000007f13027812 */ /* 0x048fe200078ec0ff */
[----:B------:R-:W-:-:S03]  /*13750*/  IMAD.SHL.U32 R19, R19, 0x20, RZ ;  /* 0x0000002013137824 */ /* 0x000fc600078e00ff */
[----:B------:R-:W-:Y:S02]  /*13760*/  SHF.R.U32.HI R2, RZ, 0x2, R2 ;  /* 0x00000002ff027819 */ /* 0x000fe40000011602 */
[----:B------:R-:W-:-:S04]  /*13770*/  LOP3.LUT R19, R19, 0x60, RZ, 0xc0, !PT ;  /* 0x0000006013137812 */ /* 0x000fc800078ec0ff */
[----:B------:R-:W-:Y:S02]  /*13780*/  LOP3.LUT R2, R2, R19, RZ, 0xfc, !PT ;  /* 0x0000001302027212 */ /* 0x000fe400078efcff */
[----:B------:R-:W3:Y:S03]  /*13790*/  S2R R19, SR_TID.X ;  /* 0x0000000000137919 */ /* 0x000ee60000002100 */
[----:B012---:R-:W-:-:S04]  /*137a0*/  VIADD R4, R2, UR42 ;  /* 0x0000002a02047c36 */ /* 0x007fc80008000000 */
[----:B------:R-:W-:Y:S01]  /*137b0*/  @P0 IMAD.HI.U32 R2, R4, UR4, RZ ;  /* 0x0000000404020c27 */ /* 0x000fe2000f8e00ff */
[----:B------:R-:W-:Y:S01]  /*137c0*/  PLOP3.LUT P0, PT, PT, PT, UP0, 0x80, 0x0 ;  /* 0x000000000000781c */ /* 0x000fe20003f0f008 */
[----:B------:R-:W-:Y:S02]  /*137d0*/  @UP0 ULDC UR4, c[0x0][0x450] ;  /* 0x0001140000040ab9 */ /* 0x000fe40000000800 */
[----:B------:R-:W-:-:S10]  /*137e0*/  IMAD.MOV.U32 R0, RZ, RZ, R4 ;  /* 0x000000ffff007224 */ /* 0x000fd400078e0004 */
[----:B------:R-:W-:Y:S02]  /*137f0*/  @P0 SHF.R.U32.HI R0, RZ, UR4, R2 ;  /* 0x00000004ff000c19 */ /* 0x000fe40008011602 */
[----:B------:R-:W-:Y:S02]  /*13800*/  R2UR UR4, R18 ;  /* 0x00000000120472ca */ /* 0x000fe400000e0000 */
[--C-:B------:R-:W-:Y:S01]  /*13810*/  SHF.R.S32.HI R2, RZ, 0x1f, R0.reuse ;  /* 0x0000001fff027819 */ /* 0x100fe20000011400 */
[----:B------:R-:W-:Y:S01]  /*13820*/  IMAD.MOV R5, RZ, RZ, -R0 ;  /* 0x000000ffff057224 */ /* 0x000fe200078e0a00 */
[----:B---3--:R-:W-:-:S09]  /*13830*/  LOP3.LUT R19, R19, 0x7f, RZ, 0xc0, !PT ;  /* 0x0000007f13137812 */ /* 0x008fd200078ec0ff */
[----:B------:R-:W-:Y:S01]  /*13840*/  UIMAD.WIDE.U32 UR4, UR4, UR8, URZ ;  /* 0x00000008040472a5 */ /* 0x000fe2000f8e003f */
[----:B------:R-:W-:Y:S02]  /*13850*/  SHF.R.U32.HI R8, RZ, 0x2, R19 ;  /* 0x00000002ff087819 */ /* 0x000fe40000011613 */
[----:B------:R-:W-:Y:S01]  /*13860*/  ULDC.64 UR8, c[0x0][0x2e0] ;  /* 0x0000b80000087ab9 */ /* 0x000fe20000000a00 */
[----:B------:R-:W-:Y:S02]  /*13870*/  UIADD3 UR5, UR5, UR7, URZ ;  /* 0x0000000705057290 */ /* 0x000fe4000fffe03f */
[----:B------:R-:W-:Y:S02]  /*13880*/  UIMAD UR6, UR6, UR8, URZ ;  /* 0x00000008060672a4 */ /* 0x000fe4000f8e023f */
[----:B------:R-:W-:Y:S02]  /*13890*/  UIMAD.WIDE.U32 UR4, UR36, UR8, UR4 ;  /* 0x00000008240472a5 */ /* 0x000fe4000f8e0004 */
[----:B------:R-:W-:-:S03]  /*138a0*/  UIMAD UR6, UR36, UR9, UR6 ;  /* 0x00000009240672a4 */ /* 0x000fc6000f8e0206 */
[----:B------:R-:W-:Y:S01]  /*138b0*/  ULDC.64 UR8, c[0x0][0x2d0] ;  /* 0x0000b40000087ab9 */ /* 0x000fe20000000a00 */
[----:B------:R-:W-:Y:S01]  /*138c0*/  UIADD3 UR5, UR5, UR6, URZ ;  /* 0x0000000605057290 */ /* 0x000fe2000fffe03f */
[----:B------:R-:W-:Y:S02]  /*138d0*/  IMAD R3, R2, UR8, RZ ;  /* 0x0000000802037c24 */ /* 0x000fe4000f8e02ff */
[----:B------:R-:W-:Y:S02]  /*138e0*/  IMAD.U32 R9, RZ, RZ, UR8 ;  /* 0x00000008ff097e24 */ /* 0x000fe4000f8e00ff */
[C---:B------:R-:W-:Y:S02]  /*138f0*/  IMAD R7, R0.reuse, UR9, R3 ;  /* 0x0000000900077c24 */ /* 0x040fe4000f8e0203 */
[----:B------:R-:W-:Y:S01]  /*13900*/  IMAD.WIDE.U32 R2, R0, R9, UR4 ;  /* 0x0000000400027e25 */ /* 0x000fe2000f8e0009 */
[----:B------:R-:W-:-:S03]  /*13910*/  ULDC UR4, c[0x0][0x448] ;  /* 0x0001120000047ab9 */ /* 0x000fc60000000800 */
[----:B------:R-:W-:Y:S01]  /*13920*/  IMAD R5, R5, UR4, R4 ;  /* 0x0000000405057c24 */ /* 0x000fe2000f8e0204 */
[----:B------:R-:W-:Y:S01]  /*13930*/  ULDC.64 UR4, c[0x0][0x2c8] ;  /* 0x0000b20000047ab9 */ /* 0x000fe20000000a00 */
[----:B------:R-:W-:-:S03]  /*13940*/  IMAD.IADD R3, R3, 0x1, R7 ;  /* 0x0000000103037824 */ /* 0x000fc600078e0207 */
[----:B------:R-:W-:Y:S01]  /*13950*/  SHF.R.S32.HI R0, RZ, 0x1f, R5 ;  /* 0x0000001fff007819 */ /* 0x000fe20000011405 */
[----:B------:R-:W-:-:S04]  /*13960*/  IMAD.WIDE.U32 R2, R5, UR4, R2 ;  /* 0x0000000405027c25 */ /* 0x000fc8000f8e0002 */
[----:B------:R-:W-:-:S04]  /*13970*/  IMAD R0, R0, UR4, RZ ;  /* 0x0000000400007c24 */ /* 0x000fc8000f8e02ff */
[----:B------:R-:W-:Y:S01]  /*13980*/  IMAD R5, R5, UR5, R0 ;  /* 0x0000000505057c24 */ /* 0x000fe2000f8e0200 */
[----:B------:R-:W-:Y:S02]  /*13990*/  ULDC.64 UR4, c[0x0][0x280] ;  /* 0x0000a00000047ab9 */ /* 0x000fe40000000a00 */
[----:B------:R-:W-:Y:S01]  /*139a0*/  IADD3 R0, P0, R2, UR4, RZ ;  /* 0x0000000402007c10 */ /* 0x000fe2000ff1e0ff */
[----:B------:R-:W-:-:S03]  /*139b0*/  UMOV UR4, 0xffffffff ;  /* 0xffffffff00047882 */ /* 0x000fc60000000000 */
[----:B------:R-:W-:Y:S01]  /*139c0*/  IADD3.X R4, R3, UR5, R5, P0, !PT ;  /* 0x0000000503047c10 */ /* 0x000fe200087fe405 */
[----:B------:R-:W-:Y:S08]  /*139d0*/  BRA.DIV UR4, `(.L_x_1147) ;  /* 0x00000036047c7947 */ /* 0x000ff0000b800000 */
[----:B------:R-:W0:Y:S01]  /*139e0*/  SHFL.IDX PT, R14, R0, RZ, 0x1c1f ;  /* 0x001c1fff000e7589 */ /* 0x000e2200000e0000 */
[----:B------:R-:W-:-:S03]  /*139f0*/  VIADD R5, R8, UR42 ;  /* 0x0000002a08057c36 */ /* 0x000fc60008000000 */
        /* <DEDUP_REMOVED lines=32> */
.L_x_1234:
[----:B------:R-:W-:-:S05]  /*13c00*/  VIADD R5, R5, 0x60 ;  /* 0x0000006005057836 */ /* 0x000fca0000000000 */
[----:B------:R-:W-:-:S13]  /*13c10*/  ISETP.GE.AND P0, PT, R5, UR40, PT ;  /* 0x0000002805007c0c */ /* 0x000fda000bf06270 */
[----:B0-2---:R-:W-:-:S05]  /*13c20*/  @!P0 IADD3 R2, P1, R28, R14, RZ ;  /* 0x0000000e1c028210 */ /* 0x005fca0007f3e0ff */
[----:B-1----:R-:W-:-:S05]  /*13c30*/  @!P0 IMAD.X R3, RZ, RZ, R6, P1 ;  /* 0x000000ffff038224 */ /* 0x002fca00008e0606 */
[----:B------:R-:W-:Y:S01]  /*13c40*/  @!PT LDS RZ, [RZ] ;  /* 0x00000000fffff984 */ /* 0x000fe20000000800 */
[----:B------:R-:W-:Y:S01]  /*13c50*/  @!PT LDS RZ, [RZ] ;  /* 0x00000000fffff984 */ /* 0x000fe20000000800 */
[----:B------:R-:W-:Y:S01]  /*13c60*/  @!PT LDS RZ, [RZ] ;  /* 0x00000000fffff984 */ /* 0x000fe20000000800 */
[----:B------:R0:W-:Y:S04]  /*13c70*/  @!P0 LDGSTS.E.BYPASS.LTC128B.128 [R37+0x19c00], desc[UR52][R2.64], !P3 ;  /* 0x19c0000002258fae */ /* 0x0001e8000d901d74 */
[----:B------:R0:W-:Y:S04]  /*13c80*/  @!P0 LDGSTS.E.BYPASS.LTC128B.128 [R37+0x1bc00], desc[UR52][R2.64+0x40], !P4 ;  /* 0x1bc0004002258fae */ /* 0x0001e8000e101d74 */
[----:B------:R0:W-:Y:S01]  /*13c90*/  @!P0 LDGSTS.E.BYPASS.LTC128B.128 [R37+0x1dc00], desc[UR52][R2.64+0x80], !P5 ;  /* 0x1dc0008002258fae */ /* 0x0001e2000e901d74 */
[----:B------:R-:W-:Y:S01]  /*13ca0*/  PLOP3.LUT P0, PT, PT, PT, PT, 0x80, 0x0 ;  /* 0x000000000000781c */ /* 0x000fe20003f0f070 */
[----:B------:R-:W-:-:S12]  /*13cb0*/  NOP ;  /* 0x0000000000007918 */ /* 0x000fd80000000000 */
.L_x_1148:
[----:B------:R-:W-:Y:S02]  /*13cc0*/  PLOP3.LUT P1, PT, P1, P0, PT, 0xa2, 0x0 ;  /* 0x000000000000781c */ /* 0x000fe40000f21472 */
[----:B------:R-:W-:-:S08]  /*13cd0*/  @P0 R2UR P1, UR4, R17 ;  /* 0x00000000110402ca */ /* 0x000fd00000020000 */
[----:B------:R-:W-:-:S05]  /*13ce0*/  @P0 PLOP3.LUT P0, PT, P1, PT, PT, 0x80, 0x0 ;  /* 0x000000000000081c */ /* 0x000fca0000f0f070 */
[----:B------:R-:W-:Y:S01]  /*13cf0*/  @!P1 SYNCS.ARRIVE.TRANS64.RED.A0T1 RZ, [UR4+0x2a800], RZ ;  /* 0x02a800ffffff99a7 */ /* 0x000fe20008200404 */
[----:B------:R-:W-:Y:S07]  /*13d00*/  @!P1 ARRIVES.LDGSTSBAR.64.TRANSCNT [UR4+0x2a800] ;  /* 0x02a80000ff0099b0 */ /* 0x000fee0008000a84 */
[----:B------:R-:W-:Y:S05]  /*13d10*/  @P0 BRA.U.ANY `(.L_x_1148) ;  /* 0xfffffffd00e80947 */ /* 0x000fea000393ffff */
[----:B0-----:R-:W2:Y:S02]  /*13d20*/  LDL.LU R2, [R1+0x4] ;  /* 0x0000040001027983 */ /* 0x001ea40000300800 */
        /* <DEDUP_REMOVED lines=11> */
.L_x_1235:
[----:B------:R-:W-:Y:S05]  /*13de0*/  BSYNC B0 ;  /* 0x0000000000007941 */ /* 0x000fea0003800000 */
.L_x_1149:
[----:B------:R-:W-:-:S04]  /*13df0*/  UIADD3 UR4, UR44, -0x2, URZ ;  /* 0xfffffffe2c047890 */ /* 0x000fc8000fffe03f */
[----:B------:R-:W-:-:S06]  /*13e00*/  UISETP.GE.AND UP0, UPT, UR4, UR45, UPT ;  /* 0x0000002d0400728c */ /* 0x000fcc000bf06270 */
[----:B------:R-:W-:-:S13]  /*13e10*/  PLOP3.LUT P0, PT, PT, PT, UP0, 0x40, 0x0 ;  /* 0x000000000000781c */ /* 0x000fda0003f0e808 */
[----:B------:R-:W-:Y:S05]  /*13e20*/  @P0 BRA `(.L_x_1151) ;  /* 0x0000001000e00947 */ /* 0x000fea0003800000 */
[----:B------:R-:W-:Y:S02]  /*13e30*/  IMAD.MOV.U32 R7, RZ, RZ, R22 ;  /* 0x000000ffff077224 */ /* 0x000fe400078e0016 */
[----:B------:R-:W-:Y:S02]  /*13e40*/  IMAD.MOV.U32 R8, RZ, RZ, R23 ;  /* 0x000000ffff087224 */ /* 0x000fe400078e0017 */
[----:B------:R-:W-:-:S07]  /*13e50*/  IMAD.U32 R20, RZ, RZ, UR4 ;  /* 0x00000004ff147e24 */ /* 0x000fce000f8e00ff */
.L_x_1171:
[----:B-1----:R-:W1:Y:S01]  /*13e60*/  LDC R3, c[0x0][0x430] ;  /* 0x00010c00ff037b82 */ /* 0x002e620000000800 */
[----:B0-2---:R-:W0:Y:S01]  /*13e70*/  S2R R0, SR_TID.X ;  /* 0x0000000000007919 */ /* 0x005e220000002100 */
[----:B------:R-:W-:Y:S05]  /*13e80*/  YIELD ;  /* 0x0000000000007946 */ /* 0x000fea0003800000 */
[----:B------:R-:W-:Y:S01]  /*13e90*/  ULDC.64 UR4, c[0x0][0x428] ;  /* 0x00010a0000047ab9 */ /* 0x000fe20000000a00 */
[----:B------:R-:W-:Y:S01]  /*13ea0*/  VIADD R22, R7, 0x1 ;  /* 0x0000000107167836 */ /* 0x000fe20000000000 */
[----:B-1----:R-:W-:Y:S02]  /*13eb0*/  ISETP.NE.AND P0, PT, R3, 0x1, PT ;  /* 0x000000010300780c */ /* 0x002fe40003f05270 */
[C---:B0-----:R-:W-:Y:S01]  /*13ec0*/  LOP3.LUT R2, R0.reuse, 0x7f, RZ, 0xc0, !PT ;  /* 0x0000007f00027812 */ /* 0x041fe200078ec0ff */
[----:B------:R-:W-:-:S10]  /*13ed0*/  IMAD.SHL.U32 R0, R0, 0x20, RZ ;  /* 0x0000002000007824 */ /* 0x000fd400078e00ff */
[----:B------:R-:W0:Y:S01]  /*13ee0*/  @P0 LDC R5, c[0x0][0x434] ;  /* 0x00010d00ff050b82 */ /* 0x000e220000000800 */
[----:B------:R-:W-:Y:S02]  /*13ef0*/  SHF.R.U32.HI R2, RZ, 0x2, R2 ;  /* 0x00000002ff027819 */ /* 0x000fe40000011602 */
[----:B------:R-:W-:-:S03]  /*13f00*/  LOP3.LUT R0, R0, 0x60, RZ, 0xc0, !PT ;  /* 0x0000006000007812 */ /* 0x000fc600078ec0ff */
[----:B------:R-:W-:Y:S02]  /*13f10*/  IMAD R3, R20, 0x80, R2 ;  /* 0x0000008014037824 */ /* 0x000fe400078e0202 */
[----:B------:R-:W1:Y:S03]  /*13f20*/  @P0 LDC R11, c[0x0][0x438] ;  /* 0x00010e00ff0b0b82 */ /* 0x000e660000000800 */
[----:B------:R-:W-:-:S05]  /*13f30*/  IADD3 R0, R0, R3, R30 ;  /* 0x0000000300007210 */ /* 0x000fca0007ffe01e */
[----:B------:R-:W-:Y:S02]  /*13f40*/  IMAD.MOV.U32 R9, RZ, RZ, R0 ;  /* 0x000000ffff097224 */ /* 0x000fe400078e0000 */
[----:B0-----:R-:W-:-:S04]  /*13f50*/  @P0 IMAD.HI.U32 R2, R0, R5, RZ ;  /* 0x0000000500020227 */ /* 0x001fc800078e00ff */
[----:B------:R-:W-:Y:S01]  /*13f60*/  IMAD R5, R29, UR4, RZ ;  /* 0x000000041d057c24 */ /* 0x000fe2000f8e02ff */
[----:B-1----:R-:W-:-:S03]  /*13f70*/  @P0 SHF.R.U32.HI R9, RZ, R11, R2 ;  /* 0x0000000bff090219 */ /* 0x002fc60000011602 */
[----:B------:R-:W-:Y:S01]  /*13f80*/  IMAD R5, R24, UR5, R5 ;  /* 0x0000000518057c24 */ /* 0x000fe2000f8e0205 */
[--C-:B------:R-:W-:Y:S01]  /*13f90*/  SHF.R.S32.HI R3, RZ, 0x1f, R9.reuse ;  /* 0x0000001fff037819 */ /* 0x100fe20000011409 */
[----:B------:R-:W-:-:S04]  /*13fa0*/  IMAD.MOV.U32 R2, RZ, RZ, R9 ;  /* 0x000000ffff027224 */ /* 0x000fc800078e0009 */
[----:B------:R-:W-:Y:S01]  /*13fb0*/  IMAD.WIDE.U32 R2, R24, UR4, R2 ;  /* 0x0000000418027c25 */ /* 0x000fe2000f8e0002 */
[----:B------:R-:W-:-:S03]  /*13fc0*/  ULDC.64 UR4, c[0x0][0x418] ;  /* 0x0001060000047ab9 */ /* 0x000fc60000000a00 */
[----:B------:R-:W-:Y:S01]  /*13fd0*/  IMAD.IADD R3, R5, 0x1, R3 ;  /* 0x0000000105037824 */ /* 0x000fe200078e0203 */
[C---:B------:R-:W-:Y:S01]  /*13fe0*/  LEA R4, P0, R2.reuse, UR4, 0x2 ;  /* 0x0000000402047c11 */ /* 0x040fe2000f8010ff */
[----:B------:R-:W-:Y:S01]  /*13ff0*/  IMAD.U32 R6, RZ, RZ, UR48 ;  /* 0x00000030ff067e24 */ /* 0x000fe2000f8e00ff */
[----:B------:R-:W-:Y:S02]  /*14000*/  ULDC UR4, c[0x0][0x430] ;  /* 0x00010c0000047ab9 */ /* 0x000fe40000000800 */
[----:B------:R-:W-:Y:S02]  /*14010*/  LEA.HI.X R5, R2, UR5, R3, 0x2, P0 ;  /* 0x0000000502057c11 */ /* 0x000fe400080f1403 */
[----:B------:R-:W-:Y:S01]  /*14020*/  ISETP.NE.AND P2, PT, R6, 0x3, PT ;  /* 0x000000030600780c */ /* 0x000fe20003f45270 */
[----:B------:R-:W-:Y:S01]  /*14030*/  IMAD.MOV R3, RZ, RZ, -R9 ;  /* 0x000000ffff037224 */ /* 0x000fe200078e0a09 */
[----:B------:R-:W-:Y:S01]  /*14040*/  ISETP.NE.AND P0, PT, R22, 0x2, PT ;  /* 0x000000021600780c */ /* 0x000fe20003f05270 */
[----:B------:R0:W2:Y:S03]  /*14050*/  LDG.E R4, desc[UR52][R4.64] ;  /* 0x0000003404047981 */ /* 0x0000a6000c1e1900 */
[----:B------:R-:W-:-:S02]  /*14060*/  SEL R23, RZ, 0x1, P0 ;  /* 0x00000001ff177807 */ /* 0x000fc40000000000 */
[----:B------:R-:W-:Y:S01]  /*14070*/  SEL R22, R22, RZ, P0 ;  /* 0x000000ff16167207 */ /* 0x000fe20000000000 */
[----:B0-----:R-:W-:Y:S02]  /*14080*/  IMAD R5, R3, UR4, R0 ;  /* 0x0000000403057c24 */ /* 0x001fe4000f8e0200 */
[----:B------:R-:W-:Y:S01]  /*14090*/  IMAD.MOV.U32 R0, RZ, RZ, R20 ;  /* 0x000000ffff007224 */ /* 0x000fe200078e0014 */
[----:B------:R-:W-:Y:S01]  /*140a0*/  LOP3.LUT R23, R8, R23, RZ, 0x3c, !PT ;  /* 0x0000001708177212 */ /* 0x000fe200078e3cff */
[----:B------:R-:W-:-:S03]  /*140b0*/  VIADD R20, R20, 0xffffffff ;  /* 0xffffffff14147836 */ /* 0x000fc60000000000 */
[----:B------:R-:W-:Y:S02]  /*140c0*/  ISETP.GT.AND P1, PT, R0, UR45, PT ;  /* 0x0000002d00007c0c */ /* 0x000fe4000bf24270 */
[----:B--2---:R-:W-:Y:S01]  /*140d0*/  SHF.R.S32.HI R10, RZ, 0x1f, R4 ;  /* 0x0000001fff0a7819 */ /* 0x004fe20000011404 */
[----:B------:R-:W-:Y:S10]  /*140e0*/  @!P2 BRA `(.L_x_1152) ;  /* 0x000000000004a947 */ /* 0x000ff40003800000 */
[----:B------:R-:W-:Y:S01]  /*140f0*/  BPT.TRAP 0x1 ;  /* 0x000000040000795c */ /* 0x000fe20000300000 */
.L_x_1152:
[----:B------:R-:W-:Y:S01]  /*14100*/  IMAD R0, R22, 0x8, R17 ;  /* 0x0000000816007824 */ /* 0x000fe200078e0211 */
[----:B------:R-:W-:Y:S01]  /*14110*/  SHF.L.U32 R19, R23, 0x1f, RZ ;  /* 0x0000001f17137819 */ /* 0x000fe200000006ff */
[----:B------:R-:W-:Y:S01]  /*14120*/  BSSY B0, `(.L_x_1153) ;  /* 0x0000004000007945 */ /* 0x000fe20003800000 */
[----:B------:R-:W-:Y:S02]  /*14130*/  SHF.R.S32.HI R9, RZ, 0x1f, R5 ;  /* 0x0000001fff097819 */ /* 0x000fe40000011405 */
[----:B------:R-:W0:Y:S02]  /*14140*/  SYNCS.PHASECHK.TRANS64.TRYWAIT P0, [R0+URZ+0x2a880], R19 ;  /* 0x02a88013000075a7 */ /* 0x000e24000800017f */
[----:B0-----:R-:W-:Y:S05]  /*14150*/  @!P0 BRA `(.L_x_1154) ;  /* 0x0000003000e88947 */ /* 0x001fea0003800000 */
.L_x_1236:
[----:B------:R-:W-:Y:S05]  /*14160*/  BSYNC B0 ;  /* 0x0000000000007941 */ /* 0x000fea0003800000 */
.L_x_1153:
[----:B------:R-:W-:Y:S01]  /*14170*/  ULDC.64 UR4, c[0x0][0x328] ;  /* 0x0000ca0000047ab9 */ /* 0x000fe20000000a00 */
[----:B------:R-:W-:Y:S01]  /*14180*/  ULDC.64 UR6, c[0x0][0x318] ;  /* 0x0000c60000067ab9 */ /* 0x000fe20000000a00 */
[----:B------:R-:W-:Y:S01]  /*14190*/  IMAD R6, R9, UR4, RZ ;  /* 0x0000000409067c24 */ /* 0x000fe2000f8e02ff */
[C---:B------:R-:W-:Y:S01]  /*141a0*/  LOP3.LUT P4, RZ, R16.reuse, 0x4, RZ, 0xc0, !PT ;  /* 0x0000000410ff7812 */ /* 0x040fe2000788c0ff */
[C---:B------:R-:W-:Y:S01]  /*141b0*/  IMAD.WIDE.U32 R2, R5.reuse, UR4, RZ ;  /* 0x0000000405027c25 */ /* 0x040fe2000f8e00ff */
[C---:B------:R-:W-:Y:S02]  /*141c0*/  LOP3.LUT P3, RZ, R16.reuse, 0x2, RZ, 0xc0, !PT ;  /* 0x0000000210ff7812 */ /* 0x040fe4000786c0ff */
[----:B------:R-:W-:Y:S01]  /*141d0*/  LOP3.LUT P2, RZ, R16, 0x1, RZ, 0xc0, !PT ;  /* 0x0000000110ff7812 */ /* 0x000fe2000784c0ff */
[----:B------:R-:W-:Y:S01]  /*141e0*/  IMAD R6, R5, UR5, R6 ;  /* 0x0000000505067c24 */ /* 0x000fe2000f8e0206 */
        /* <DEDUP_REMOVED lines=8> */
[C---:B------:R-:W-:Y:S02]  /*14270*/  IMAD R27, R18.reuse, UR5, R27 ;  /* 0x00000005121b7c24 */ /* 0x040fe4000f8e021b */
[----:B------:R-:W-:Y:S01]  /*14280*/  IMAD.WIDE.U32 R2, R18, UR4, R2 ;  /* 0x0000000412027c25 */ /* 0x000fe2000f8e0002 */
[----:B------:R-:W-:-:S03]  /*14290*/  UMOV UR4, 0xffffffff ;  /* 0xffffffff00047882 */ /* 0x000fc60000000000 */
[----:B------:R-:W-:Y:S01]  /*142a0*/  IMAD R6, R22, 0x6000, R32 ;  /* 0x0000600016067824 */ /* 0x000fe200078e0220 */
[----:B------:R-:W-:-:S04]  /*142b0*/  IADD3 R21, P0, R2, UR6, RZ ;  /* 0x0000000602157c10 */ /* 0x000fc8000ff1e0ff */
[----:B------:R-:W-:Y:S01]  /*142c0*/  IADD3.X R27, R27, UR7, R3, P0, !PT ;  /* 0x000000071b1b7c10 */ /* 0x000fe200087fe403 */
[----:B------:R-:W-:Y:S08]  /*142d0*/  BRA.DIV UR4, `(.L_x_1155) ;  /* 0x00000032049c7947 */ /* 0x000ff0000b800000 */
[----:B------:R-:W1:Y:S01]  /*142e0*/  SHFL.IDX PT, R2, R21, RZ, 0x1c1f ;  /* 0x001c1fff15027589 */ /* 0x000e6200000e0000 */
[----:B------:R-:W-:-:S03]  /*142f0*/  IMAD.IADD R6, R17, 0x1, R6 ;  /* 0x0000000111067824 */ /* 0x000fc600078e0206 */
[----:B------:R-:W2:Y:S04]  /*14300*/  SHFL.IDX PT, R3, R27, RZ, 0x1c1f ;  /* 0x001c1fff1b037589 */ /* 0x000ea800000e0000 */
[----:B------:R-:W-:Y:S01]  /*14310*/  SHFL.IDX PT, R35, R27, 0x2, 0x1c1f ;  /* 0x005c1f001b237f89 */ /* 0x000fe200000e0000 */
[----:B-1----:R-:W-:-:S05]  /*14320*/  IADD3 R2, P0, R28, R2, RZ ;  /* 0x000000021c027210 */ /* 0x002fca0007f1e0ff */
[----:B--2---:R-:W-:-:S05]  /*14330*/  IMAD.X R3, RZ, RZ, R3, P0 ;  /* 0x000000ffff037224 */ /* 0x004fca00000e0603 */
        /* <DEDUP_REMOVED lines=13> */
[----:B------:R1:W2:Y:S04]  /*14410*/  SHFL.IDX PT, R35, R27, 0x3, 0x1c1f ;  /* 0x007c1f001b237f89 */ /* 0x0002a800000e0000 */
[----:B------:R-:W-:Y:S04]  /*14420*/  LDGSTS.E.BYPASS.LTC128B.128 [R6+0xd400], desc[UR52][R2.64], !P4 ;  /* 0x0d40000002067fae */ /* 0x000fe8000e101d74 */
[----:B------:R-:W-:Y:S04]  /*14430*/  LDGSTS.E.BYPASS.LTC128B.128 [R6+0xf400], desc[UR52][R2.64+0x40], !P3 ;  /* 0x0f40004002067fae */ /* 0x000fe8000d901d74 */
[----:B------:R3:W-:Y:S04]  /*14440*/  LDGSTS.E.BYPASS.LTC128B.128 [R6+0x11400], desc[UR52][R2.64+0x80], !P2 ;  /* 0x1140008002067fae */ /* 0x0007e8000d101d74 */
[----:B--23--:R1:W3:Y:S02]  /*14450*/  SHFL.IDX PT, R2, R21, 0x3, 0x1c1f ;  /* 0x007c1f0015027f89 */ /* 0x00c2e400000e0000 */
.L_x_1246:
[----:B---3--:R-:W-:-:S05]  /*14460*/  IADD3 R2, P0, R28, R2, RZ ;  /* 0x000000021c027210 */ /* 0x008fca0007f1e0ff */
        /* <DEDUP_REMOVED lines=9> */
.L_x_1156:
        /* <DEDUP_REMOVED lines=11> */
.L_x_1157:
[----:B------:R2:W-:Y:S01]  /*145b0*/  SYNCS.ARRIVE.TRANS64.A1T0 RZ, [R0+URZ+0x2a870], RZ ;  /* 0x02a870ff00ff79a7 */ /* 0x0005e2000810003f */
[----:B------:R-:W-:Y:S05]  /*145c0*/  @!P3 BRA `(.L_x_1158) ;  /* 0x000000000004b947 */ /* 0x000fea0003800000 */
[----:B------:R-:W-:Y:S01]  /*145d0*/  BPT.TRAP 0x1 ;  /* 0x000000040000795c */ /* 0x000fe20000300000 */
.L_x_1158:
[----:B------:R-:W3:Y:S01]  /*145e0*/  SYNCS.PHASECHK.TRANS64.TRYWAIT P0, [R0+URZ+0x2a840], R19 ;  /* 0x02a84013000075a7 */ /* 0x000ee2000800017f */
[----:B------:R-:W-:Y:S04]  /*145f0*/  BSSY B0, `(.L_x_1159) ;  /* 0x0000002000007945 */ /* 0x000fe80003800000 */
[----:B---3--:R-:W-:Y:S05]  /*14600*/  @!P0 BRA `(.L_x_1160) ;  /* 0x0000003400048947 */ /* 0x008fea0003800000 */
.L_x_1247:
[----:B------:R-:W-:Y:S05]  /*14610*/  BSYNC B0 ;  /* 0x0000000000007941 */ /* 0x000fea0003800000 */
.L_x_1159:
[----:B------:R-:W-:Y:S01]  /*14620*/  ULDC.64 UR4, c[0x0][0x300] ;  /* 0x0000c00000047ab9 */ /* 0x000fe20000000a00 */
[----:B------:R-:W-:Y:S01]  /*14630*/  ULDC.64 UR6, c[0x0][0x2e8] ;  /* 0x0000ba0000067ab9 */ /* 0x000fe20000000a00 */
[----:B------:R-:W-:Y:S01]  /*14640*/  IMAD R2, R9, UR4, RZ ;  /* 0x0000000409027c24 */ /* 0x000fe2000f8e02ff */
[C---:B------:R-:W-:Y:S02]  /*14650*/  LOP3.LUT P4, RZ, R16.reuse, 0x4, RZ, 0xc0, !PT ;  /* 0x0000000410ff7812 */ /* 0x040fe4000788c0ff */
[C---:B------:R-:W-:Y:S01]  /*14660*/  LOP3.LUT P3, RZ, R16.reuse, 0x2, RZ, 0xc0, !PT ;  /* 0x0000000210ff7812 */ /* 0x040fe2000786c0ff */
[C---:B------:R-:W-:Y:S01]  /*14670*/  IMAD R9, R5.reuse, UR5, R2 ;  /* 0x0000000505097c24 */ /* 0x040fe2000f8e0202 */
[----:B------:R-:W-:Y:S01]  /*14680*/  LOP3.LUT P2, RZ, R16, 0x1, RZ, 0xc0, !PT ;  /* 0x0000000110ff7812 */ /* 0x000fe2000784c0ff */
        /* <DEDUP_REMOVED lines=15> */
[----:B------:R-:W4:Y:S04]  /*14780*/  SHFL.IDX PT, R14, R9, RZ, 0x1c1f ;  /* 0x001c1fff090e7589 */ /* 0x000f2800000e0000 */
[----:B------:R-:W5:Y:S04]  /*14790*/  SHFL.IDX PT, R3, R10, RZ, 0x1c1f ;  /* 0x001c1fff0a037589 */ /* 0x000f6800000e0000 */
[----:B------:R-:W-:Y:S01]  /*147a0*/  SHFL.IDX PT, R5, R10, 0x1, 0x1c1f ;  /* 0x003c1f000a057f89 */ /* 0x000fe200000e0000 */
[----:B----4-:R-:W-:-:S03]  /*147b0*/  IADD3 R2, P0, R28, R14, RZ ;  /* 0x0000000e1c027210 */ /* 0x010fc60007f1e0ff */
[----:B------:R-:W4:Y:S02]  /*147c0*/  SHFL.IDX PT, R14, R9, 0x1, 0x1c1f ;  /* 0x003c1f00090e7f89 */ /* 0x000f2400000e0000 */
[----:B-----5:R-:W-:-:S05]  /*147d0*/  IMAD.X R3, RZ, RZ, R3, P0 ;  /* 0x000000ffff037224 */ /* 0x020fca00000e0603 */
[----:B------:R-:W-:Y:S04]  /*147e0*/  LDGSTS.E.BYPASS.LTC128B.128 [R6+0x1e400], desc[UR52][R2.64], !P4 ;  /* 0x1e40000002067fae */ /* 0x000fe8000e101d74 */
[----:B------:R-:W-:Y:S04]  /*147f0*/  LDGSTS.E.BYPASS.LTC128B.128 [R6+0x20400], desc[UR52][R2.64+0x40], !P3 ;  /* 0x2040004002067fae */ /* 0x000fe8000d901d74 */
[----:B------:R5:W-:Y:S01]  /*14800*/  LDGSTS.E.BYPASS.LTC128B.128 [R6+0x22400], desc[UR52][R2.64+0x80], !P2 ;  /* 0x2240008002067fae */ /* 0x000be2000d101d74 */
[----:B----4-:R-:W-:-:S03]  /*14810*/  IADD3 R4, P0, R28, R14, RZ ;  /* 0x0000000e1c047210 */ /* 0x010fc60007f1e0ff */
[----:B------:R-:W4:Y:S02]  /*14820*/  SHFL.IDX PT, R14, R9, 0x2, 0x1c1f ;  /* 0x005c1f00090e7f89 */ /* 0x000f2400000e0000 */
[----:B------:R-:W-:Y:S02]  /*14830*/  IMAD.X R5, RZ, RZ, R5, P0 ;  /* 0x000000ffff057224 */ /* 0x000fe400000e0605 */
[----:B-----5:R-:W5:Y:S04]  /*14840*/  SHFL.IDX PT, R3, R10, 0x2, 0x1c1f ;  /* 0x005c1f000a037f89 */ /* 0x020f6800000e0000 */
[----:B------:R0:W-:Y:S04]  /*14850*/  LDGSTS.E.BYPASS.LTC128B.128 [R6+0x1ec00], desc[UR52][R4.64], !P4 ;  /* 0x1ec0000004067fae */ /* 0x0001e8000e101d74 */
[----:B------:R0:W-:Y:S04]  /*14860*/  LDGSTS.E.BYPASS.LTC128B.128 [R6+0x20c00], desc[UR52][R4.64+0x40], !P3 ;  /* 0x20c0004004067fae */ /* 0x0001e8000d901d74 */
[----:B------:R0:W-:Y:S04]  /*14870*/  LDGSTS.E.BYPASS.LTC128B.128 [R6+0x22c00], desc[UR52][R4.64+0x80], !P2 ;  /* 0x22c0008004067fae */ /* 0x0001e8000d101d74 */
[----:B------:R-:W0:Y:S01]  /*14880*/  SHFL.IDX PT, R10, R10, 0x3, 0x1c1f ;  /* 0x007c1f000a0a7f89 */ /* 0x000e2200000e0000 */
[----:B----4-:R-:W-:-:S03]  /*14890*/  IADD3 R2, P0, R28, R14, RZ ;  /* 0x0000000e1c027210 */ /* 0x010fc60007f1e0ff */
[----:B------:R4:W0:Y:S02]  /*148a0*/  SHFL.IDX PT, R14, R9, 0x3, 0x1c1f ;  /* 0x007c1f00090e7f89 */ /* 0x00082400000e0000 */
[----:B-----5:R-:W-:-:S05]  /*148b0*/  IMAD.X R3, RZ, RZ, R3, P0 ;  /* 0x000000ffff037224 */ /* 0x020fca00000e0603 */
[----:B------:R4:W-:Y:S04]  /*148c0*/  LDGSTS.E.BYPASS.LTC128B.128 [R6+0x1f400], desc[UR52][R2.64], !P4 ;  /* 0x1f40000002067fae */ /* 0x0009e8000e101d74 */
[----:B------:R4:W-:Y:S04]  /*148d0*/  LDGSTS.E.BYPASS.LTC128B.128 [R6+0x21400], desc[UR52][R2.64+0x40], !P3 ;  /* 0x2140004002067fae */ /* 0x0009e8000d901d74 */
[----:B------:R4:W-:Y:S02]  /*148e0*/  LDGSTS.E.BYPASS.LTC128B.128 [R6+0x23400], desc[UR52][R2.64+0x80], !P2 ;  /* 0x2340008002067fae */ /* 0x0009e4000d101d74 */
.L_x_1257:
[----:B0---4-:R-:W-:-:S05]  /*148f0*/  IADD3 R2, P0, R28, R14, RZ ;  /* 0x0000000e1c027210 */ /* 0x011fca0007f1e0ff */
        /* <DEDUP_REMOVED lines=9> */
.L_x_1162:
        /* <DEDUP_REMOVED lines=11> */
.L_x_1163:
[----:B------:R2:W-:Y:S02]  /*14a40*/  SYNCS.ARRIVE.TRANS64.A1T0 RZ, [R0+URZ+0x2a830], RZ ;  /* 0x02a830ff00ff79a7 */ /* 0x0005e4000810003f */
[----:B--23--:R-:W-:-:S05]  /*14a50*/  IMAD.U32 R0, RZ, RZ, UR47 ;  /* 0x0000002fff007e24 */ /* 0x00cfca000f8e00ff */
[----:B------:R-:W-:-:S13]  /*14a60*/  ISETP.NE.AND P0, PT, R0, 0x3, PT ;  /* 0x000000030000780c */ /* 0x000fda0003f05270 */
[----:B------:R-:W-:Y:S05]  /*14a70*/  @!P0 BRA `(.L_x_1164) ;  /* 0x0000000000048947 */ /* 0x000fea0003800000 */
[----:B------:R-:W-:Y:S01]  /*14a80*/  BPT.TRAP 0x1 ;  /* 0x000000040000795c */ /* 0x000fe20000300000 */
.L_x_1164:
[----:B------:R-:W-:Y:S01]  /*14a90*/  LOP3.LUT R3, R8, 0x1, RZ, 0x3c, !PT ;  /* 0x0000000108037812 */ /* 0x000fe200078e3cff */
[----:B------:R-:W-:Y:S01]  /*14aa0*/  IMAD R0, R7, 0x8, R17 ;  /* 0x0000000807007824 */ /* 0x000fe200078e0211 */
[----:B------:R-:W-:Y:S02]  /*14ab0*/  BSSY B0, `(.L_x_1165) ;  /* 0x0000004000007945 */ /* 0x000fe40003800000 */
[----:B------:R-:W-:-:S04]  /*14ac0*/  SHF.L.U32 R3, R3, 0x1f, RZ ;  /* 0x0000001f03037819 */ /* 0x000fc800000006ff */
[----:B------:R-:W0:Y:S02]  /*14ad0*/  SYNCS.PHASECHK.TRANS64.TRYWAIT P2, [R0+URZ+0x2a870], R3 ;  /* 0x02a87003000075a7 */ /* 0x000e24000804017f */
[----:B0-----:R-:W-:Y:S05]  /*14ae0*/  @!P2 BRA `(.L_x_1166) ;  /* 0x000000340000a947 */ /* 0x001fea0003800000 */
.L_x_1258:
[----:B------:R-:W-:Y:S05]  /*14af0*/  BSYNC B0 ;  /* 0x0000000000007941 */ /* 0x000fea0003800000 */
.L_x_1165:
[----:B------:R-:W-:-:S05]  /*14b00*/  IMAD.U32 R2, RZ, RZ, UR48 ;  /* 0x00000030ff027e24 */ /* 0x000fca000f8e00ff */
[----:B------:R-:W-:-:S13]  /*14b10*/  ISETP.NE.AND P2, PT, R2, 0x3, PT ;  /* 0x000000030200780c */ /* 0x000fda0003f45270 */
[----:B------:R-:W-:Y:S05]  /*14b20*/  @!P2 BRA `(.L_x_1167) ;  /* 0x000000000004a947 */ /* 0x000fea0003800000 */
[----:B------:R-:W-:Y:S01]  /*14b30*/  BPT.TRAP 0x1 ;  /* 0x000000040000795c */ /* 0x000fe20000300000 */
.L_x_1167:
[----:B0-----:R-:W-:Y:S01]  /*14b40*/  SHF.L.U32 R3, R8, 0x1f, RZ ;  /* 0x0000001f08037819 */ /* 0x001fe200000006ff */
[----:B------:R-:W-:-:S03]  /*14b50*/  IMAD R2, R7, 0x6000, RZ ;  /* 0x0000600007027824 */ /* 0x000fc600078e02ff */
[----:B------:R-:W0:Y:S02]  /*14b60*/  SYNCS.PHASECHK.TRANS64.TRYWAIT P2, [R0+URZ+0x2a860], R3 ;  /* 0x02a86003000075a7 */ /* 0x000e24000804017f */
[----:B0-----:R-:W-:Y:S05]  /*14b70*/  @!P2 BRA `(.L_x_1168) ;  /* 0x0000003000f0a947 */ /* 0x001fea0003800000 */
.L_x_1259:
[----:B------:R-:W-:Y:S01]  /*14b80*/  LOP3.LUT R4, R2, R36, RZ, 0xfc, !PT ;  /* 0x0000002402047212 */ /* 0x000fe200078efcff */
[----:B------:R-:W-:Y:S05]  /*14b90*/  WARPSYNC.ALL ;  /* 0x0000000000007948 */ /* 0x000fea0003800000 */
[C---:B0-----:R-:W-:Y:S01]  /*14ba0*/  IMAD.IADD R3, R17.reuse, 0x1, R4 ;  /* 0x0000000111037824 */ /* 0x041fe200078e0204 */
[----:B------:R-:W-:Y:S01]  /*14bb0*/  IADD3 R2, R17, R2, R33 ;  /* 0x0000000211027210 */ /* 0x000fe20007ffe021 */
[----:B------:R-:W-:-:S03]  /*14bc0*/  IMAD.U32 R19, RZ, RZ, UR48 ;  /* 0x00000030ff137e24 */ /* 0x000fc6000f8e00ff */
[----:B------:R-:W0:Y:S02]  /*14bd0*/  LDSM.16.MT88.4 R4, [R3+0xc400] ;  /* 0x00c400000304783b */ /* 0x000e240000004200 */
[----:B------:R-:W-:Y:S02]  /*14be0*/  ISETP.NE.AND P2, PT, R19, 0x3, PT ;  /* 0x000000031300780c */ /* 0x000fe40003f45270 */
[C-C-:B0-----:R-:W-:Y:S02]  /*14bf0*/  PRMT R12, R4.reuse, 0x6420, R5.reuse ;  /* 0x00006420040c7816 */ /* 0x141fe40000000005 */
[----:B------:R-:W-:Y:S02]  /*14c00*/  PRMT R13, R4, 0x7531, R5 ;  /* 0x00007531040d7816 */ /* 0x000fe40000000005 */
[C-C-:B------:R-:W-:Y:S02]  /*14c10*/  PRMT R14, R6.reuse, 0x6420, R7.reuse ;  /* 0x00006420060e7816 */ /* 0x140fe40000000007 */
[----:B------:R-:W-:-:S05]  /*14c20*/  PRMT R15, R6, 0x7531, R7 ;  /* 0x00007531060f7816 */ /* 0x000fca0000000007 */
[----:B------:R0:W-:Y:S04]  /*14c30*/  STSM.16.M88.4 [R2+0x400], R12 ;  /* 0x0004000c02007844 */ /* 0x0001e80000000200 */
[----:B------:R-:W2:Y:S01]  /*14c40*/  LDSM.16.MT88.4 R4, [R3+0xe400] ;  /* 0x00e400000304783b */ /* 0x000ea20000004200 */
[----:B0-----:R-:W-:Y:S02]  /*14c50*/  IADD3 R12, R26, 0x400, R2 ;  /* 0x000004001a0c7810 */ /* 0x001fe40007ffe002 */
[C-C-:B--2---:R-:W-:Y:S02]  /*14c60*/  PRMT R8, R4.reuse, 0x6420, R5.reuse ;  /* 0x0000642004087816 */ /* 0x144fe40000000005 */
        /* <DEDUP_REMOVED lines=16> */
[----:B------:R-:W-:Y:S04]  /*14d70*/  STSM.16.M88.4 [R12], R8 ;  /* 0x000000080c007844 */ /* 0x000fe80000000200 */
        /* <DEDUP_REMOVED lines=31> */
[----:B0-----:R-:W-:Y:S01]  /*14f70*/  IMAD.IADD R2, R26, 0x1, R2 ;  /* 0x000000011a027824 */ /* 0x001fe200078e0202 */
        /* <DEDUP_REMOVED lines=25> */
.L_x_1169:
[----:B--2---:R2:W-:Y:S01]  /*15110*/  SYNCS.ARRIVE.TRANS64.A1T0 RZ, [R0+URZ+0x2a850], RZ ;  /* 0x02a850ff00ff79a7 */ /* 0x0045e2000810003f */
[----:B------:R-:W-:Y:S06]  /*15120*/  BAR.SYNC.DEFER_BLOCKING 0x2, 0x80 ;  /* 0x0082000000007b1d */ /* 0x000fec0000010000 */
[----:B------:R-:W-:Y:S05]  /*15130*/  @!P0 BRA `(.L_x_1170) ;  /* 0x0000000000048947 */ /* 0x000fea0003800000 */
[----:B------:R-:W-:Y:S01]  /*15140*/  BPT.TRAP 0x1 ;  /* 0x000000040000795c */ /* 0x000fe20000300000 */
.L_x_1170:
[----:B--2---:R-:W-:Y:S02]  /*15150*/  VIADD R0, R0, 0x2a880 ;  /* 0x0002a88000007836 */ /* 0x004fe40000000000 */
[----:B------:R-:W-:Y:S02]  /*15160*/  IMAD.MOV.U32 R7, RZ, RZ, R22 ;  /* 0x000000ffff077224 */ /* 0x000fe400078e0016 */
[----:B0-----:R-:W-:Y:S01]  /*15170*/  IMAD.MOV.U32 R8, RZ, RZ, R23 ;  /* 0x000000ffff087224 */ /* 0x001fe200078e0017 */
[----:B------:R-:W-:-:S04]  /*15180*/  PRMT R0, R31, 0x654, R0 ;  /* 0x000006541f007816 */ /* 0x000fc80000000000 */
[----:B------:R2:W-:Y:S01]  /*15190*/  SYNCS.ARRIVE.TRANS64.RED.A1T0 RZ, [R0+URZ], RZ ;  /* 0x000000ff00ff79a7 */ /* 0x0005e2000810043f */
[----:B------:R-:W-:Y:S05]  /*151a0*/  @P1 BRA `(.L_x_1171) ;  /* 0xffffffec002c1947 */ /* 0x000fea000383ffff */
.L_x_1151:
[----:B0-2---:R-:W0:Y:S01]  /*151b0*/  S2R R0, SR_TID.X ;  /* 0x0000000000007919 */ /* 0x005e220000002100 */
[----:B------:R-:W-:Y:S01]  /*151c0*/  BSSY B0, `(.L_x_1172) ;  /* 0x0000012000007945 */ /* 0x000fe20003800000 */
[----:B------:R-:W-:Y:S01]  /*151d0*/  IMAD.U32 R6, RZ, RZ, UR47 ;  /* 0x0000002fff067e24 */ /* 0x000fe2000f8e00ff */
[----:B0-----:R-:W-:-:S04]  /*151e0*/  LOP3.LUT R0, R0, 0x7f, RZ, 0xc0, !PT ;  /* 0x0000007f00007812 */ /* 0x001fc800078ec0ff */
[----:B------:R-:W-:-:S13]  /*151f0*/  ISETP.NE.AND P0, PT, R0, RZ, PT ;  /* 0x000000ff0000720c */ /* 0x000fda0003f05270 */
[----:B------:R-:W-:Y:S05]  /*15200*/  @P0 BRA `(.L_x_1173) ;  /* 0x0000000000340947 */ /* 0x000fea0003800000 */
[----:B------:R-:W0:Y:S01]  /*15210*/  S2R R7, SR_LANEID ;  /* 0x0000000000077919 */ /* 0x000e220000000000 */
[----:B------:R-:W-:Y:S01]  /*15220*/  VOTEU.ANY UR4, UPT, PT ;  /* 0x0000000000047886 */ /* 0x000fe200038e0100 */
[----:B------:R-:W2:Y:S01]  /*15230*/  LDC.64 R2, c[0x0][0xc80] ;  /* 0x00032000ff027b82 */ /* 0x000ea20000000a00 */
[----:B------:R-:W0:Y:S08]  /*15240*/  FLO.U32 R0, UR4 ;  /* 0x0000000400007d00 */ /* 0x000e3000080e0000 */
[----:B------:R-:W2:Y:S01]  /*15250*/  POPC R5, UR4 ;  /* 0x0000000400057d09 */ /* 0x000ea20008000000 */
[----:B0-----:R-:W-:-:S13]  /*15260*/  ISETP.EQ.U32.AND P1, PT, R0, R7, PT ;  /* 0x000000070000720c */ /* 0x001fda0003f22070 */
[----:B--2---:R-:W2:Y:S01]  /*15270*/  @P1 ATOMG.E.ADD.STRONG.GPU PT, R3, desc[UR52][R2.64], R5 ;  /* 0x00000005020319a8 */ /* 0x004ea200081ee1f4 */
[----:B------:R-:W0:Y:S02]  /*15280*/  S2R R4, SR_LTMASK ;  /* 0x0000000000047919 */ /* 0x000e240000003900 */
[----:B0-----:R-:W-:-:S04]  /*15290*/  LOP3.LUT R4, R4, UR4, RZ, 0xc0, !PT ;  /* 0x0000000404047c12 */ /* 0x001fc8000f8ec0ff */
[----:B------:R-:W0:Y:S01]  /*152a0*/  POPC R7, R4 ;  /* 0x0000000400077309 */ /* 0x000e220000000000 */
[----:B--2---:R-:W0:Y:S02]  /*152b0*/  SHFL.IDX PT, R0, R3, R0, 0x1f ;  /* 0x00001f0003007589 */ /* 0x004e2400000e0000 */
[----:B0-----:R-:W-:-:S05]  /*152c0*/  IADD3 R0, R0, UR49, R7 ;  /* 0x0000003100007c10 */ /* 0x001fca000fffe007 */
[----:B------:R0:W-:Y:S02]  /*152d0*/  STL [R1], R0 ;  /* 0x0000000001007387 */ /* 0x0001e40000100800 */
.L_x_1173:
[----:B------:R-:W-:Y:S05]  /*152e0*/  BSYNC B0 ;  /* 0x0000000000007941 */ /* 0x000fea0003800000 */
.L_x_1172:
[----:B------:R-:W-:-:S13]  /*152f0*/  ISETP.NE.AND P1, PT, R6, 0x3, PT ;  /* 0x000000030600780c */ /* 0x000fda0003f25270 */
[----:B------:R-:W-:Y:S05]  /*15300*/  @!P1 BRA `(.L_x_1174) ;  /* 0x0000000000049947 */ /* 0x000fea0003800000 */
[----:B------:R-:W-:Y:S01]  /*15310*/  BPT.TRAP 0x1 ;  /* 0x000000040000795c */ /* 0x000fe20000300000 */
.L_x_1174:
[----:B0-----:R-:W-:Y:S01]  /*15320*/  LOP3.LUT R0, R23, 0x1, RZ, 0x3c, !PT ;  /* 0x0000000117007812 */ /* 0x001fe200078e3cff */
[----:B------:R-:W-:Y:S01]  /*15330*/  IMAD R3, R22, 0x8, R17 ;  /* 0x0000000816037824 */ /* 0x000fe200078e0211 */
[----:B------:R-:W-:Y:S02]  /*15340*/  BSSY B0, `(.L_x_1175) ;  /* 0x0000004000007945 */ /* 0x000fe40003800000 */
[----:B------:R-:W-:-:S04]  /*15350*/  SHF.L.U32 R0, R0, 0x1f, RZ ;  /* 0x0000001f00007819 */ /* 0x000fc800000006ff */
[----:B------:R-:W0:Y:S02]  /*15360*/  SYNCS.PHASECHK.TRANS64.TRYWAIT P2, [R3+URZ+0x2a870], R0 ;  /* 0x02a87000030075a7 */ /* 0x000e24000804017f */
[----:B0-----:R-:W-:Y:S05]  /*15370*/  @!P2 BRA `(.L_x_1176) ;  /* 0x0000002c0004a947 */ /* 0x001fea0003800000 */
.L_x_1260:
[----:B------:R-:W-:Y:S05]  /*15380*/  BSYNC B0 ;  /* 0x0000000000007941 */ /* 0x000fea0003800000 */
.L_x_1175:
[----:B------:R-:W-:-:S05]  /*15390*/  IMAD.U32 R2, RZ, RZ, UR48 ;  /* 0x00000030ff027e24 */ /* 0x000fca000f8e00ff */
[----:B------:R-:W-:-:S13]  /*153a0*/  ISETP.NE.AND P2, PT, R2, 0x3, PT ;  /* 0x000000030200780c */ /* 0x000fda0003f45270 */
[----:B------:R-:W-:Y:S05]  /*153b0*/  @!P2 BRA `(.L_x_1177) ;  /* 0x000000000004a947 */ /* 0x000fea0003800000 */
[----:B------:R-:W-:Y:S01]  /*153c0*/  BPT.TRAP 0x1 ;  /* 0x000000040000795c */ /* 0x000fe20000300000 */
.L_x_1177:
[----:B0-----:R-:W-:Y:S01]  /*153d0*/  SHF.L.U32 R0, R23, 0x1f, RZ ;  /* 0x0000001f17007819 */ /* 0x001fe200000006ff */
[----:B------:R-:W-:-:S03]  /*153e0*/  IMAD R2, R22, 0x6000, RZ ;  /* 0x0000600016027824 */ /* 0x000fc600078e02ff */
[----:B------:R-:W0:Y:S02]  /*153f0*/  SYNCS.PHASECHK.TRANS64.TRYWAIT P2, [R3+URZ+0x2a860], R0 ;  /* 0x02a86000030075a7 */ /* 0x000e24000804017f */
[----:B0-----:R-:W-:Y:S05]  /*15400*/  @!P2 BRA `(.L_x_1178) ;  /* 0x0000002800f4a947 */ /* 0x001fea0003800000 */
.L_x_1261:
[----:B0-----:R-:W-:Y:S01]  /*15410*/  LOP3.LUT R0, R2, R36, RZ, 0xfc, !PT ;  /* 0x0000002402007212 */ /* 0x001fe200078efcff */
[----:B------:R-:W-:Y:S05]  /*15420*/  WARPSYNC.ALL ;  /* 0x0000000000007948 */ /* 0x000fea0003800000 */
[C---:B------:R-:W-:Y:S01]  /*15430*/  IMAD.IADD R0, R17.reuse, 0x1, R0 ;  /* 0x0000000111007824 */ /* 0x040fe200078e0200 */
[----:B------:R-:W-:Y:S01]  /*15440*/  IADD3 R2, R17, R2, R33 ;  /* 0x0000000211027210 */ /* 0x000fe20007ffe021 */
[----:B------:R-:W-:-:S03]  /*15450*/  IMAD.U32 R13, RZ, RZ, UR48 ;  /* 0x00000030ff0d7e24 */ /* 0x000fc6000f8e00ff */
[----:B------:R-:W0:Y:S01]  /*15460*/  LDSM.16.MT88.4 R4, [R0+0xc400] ;  /* 0x00c400000004783b */ /* 0x000e220000004200 */
[----:B------:R-:W-:Y:S02]  /*15470*/  IADD3 R12, R26, 0x400, R2 ;  /* 0x000004001a0c7810 */ /* 0x000fe40007ffe002 */
[----:B------:R-:W-:Y:S02]  /*15480*/  ISETP.NE.AND P2, PT, R13, 0x3, PT ;  /* 0x000000030d00780c */ /* 0x000fe40003f45270 */
        /* <DEDUP_REMOVED lines=81> */
.L_x_1179:
[----:B--2---:R2:W-:Y:S01]  /*159a0*/  SYNCS.ARRIVE.TRANS64.A1T0 RZ, [R3+URZ+0x2a850], RZ ;  /* 0x02a850ff03ff79a7 */ /* 0x0045e2000810003f */
[----:B------:R-:W-:Y:S06]  /*159b0*/  BAR.SYNC.DEFER_BLOCKING 0x2, 0x80 ;  /* 0x0082000000007b1d */ /* 0x000fec0000010000 */
[----:B------:R-:W-:Y:S05]  /*159c0*/  @!P1 BRA `(.L_x_1180) ;  /* 0x0000000000049947 */ /* 0x000fea0003800000 */
[----:B------:R-:W-:Y:S01]  /*159d0*/  BPT.TRAP 0x1 ;  /* 0x000000040000795c */ /* 0x000fe20000300000 */
.L_x_1180:
[----:B------:R-:W-:Y:S02]  /*159e0*/  VIADD R0, R3, 0x2a880 ;  /* 0x0002a88003007836 */ /* 0x000fe40000000000 */
[----:B------:R-:W-:-:S03]  /*159f0*/  VIADD R22, R22, 0x1 ;  /* 0x0000000116167836 */ /* 0x000fc60000000000 */
[----:B------:R-:W-:Y:S02]  /*15a00*/  PRMT R0, R31, 0x654, R0 ;  /* 0x000006541f007816 */ /* 0x000fe40000000000 */
[C---:B------:R-:W-:Y:S02]  /*15a10*/  ISETP.NE.AND P1, PT, R22.reuse, 0x2, PT ;  /* 0x000000021600780c */ /* 0x040fe40003f25270 */
[----:B------:R3:W-:Y:S02]  /*15a20*/  SYNCS.ARRIVE.TRANS64.RED.A1T0 RZ, [R0+URZ], RZ ;  /* 0x000000ff00ff79a7 */ /* 0x0007e4000810043f */
[----:B0-----:R-:W-:Y:S02]  /*15a30*/  SEL R2, RZ, 0x1, P1 ;  /* 0x00000001ff027807 */ /* 0x001fe40000800000 */
[----:B------:R-:W-:Y:S02]  /*15a40*/  SEL R22, R22, RZ, P1 ;  /* 0x000000ff16167207 */ /* 0x000fe40000800000 */
[----:B------:R-:W-:-:S07]  /*15a50*/  LOP3.LUT R23, R23, R2, RZ, 0x3c, !PT ;  /* 0x0000000217177212 */ /* 0x000fce00078e3cff */
.L_x_1123:
[----:B------:R-:W-:Y:S05]  /*15a60*/  BSYNC B7 ;  /* 0x0000000000077941 */ /* 0x000fea0003800000 */
.L_x_1121:
[----:B------:R4:W5:Y:S01]  /*15a70*/  LDL R2, [R1] ;  /* 0x0000000001027983 */ /* 0x0009620000100800 */
[----:B------:R-:W-:-:S13]  /*15a80*/  LOP3.LUT P1, RZ, R16, 0x800, RZ, 0xc0, !PT ;  /* 0x0000080010ff7812 */ /* 0x000fda000782c0ff */
[----:B----4-:R-:W-:Y:S05]  /*15a90*/  @!P1 BRA `(.L_x_1181) ;  /* 0x0000000000249947 */ /* 0x010fea0003800000 */
[----:B------:R-:W4:Y:S08]  /*15aa0*/  S2UR UR4, SR_CgaCtaId ;  /* 0x00000000000479c3 */ /* 0x000f300000008800 */
[----:B------:R-:W-:Y:S01]  /*15ab0*/  BAR.SYNC.DEFER_BLOCKING 0x5, 0x180 ;  /* 0x0146000000007b1d */ /* 0x000fe20000010000 */
[----:B0--3--:R-:W-:Y:S01]  /*15ac0*/  MOV R0, 0x400 ;  /* 0x0000040000007802 */ /* 0x009fe20000000f00 */
[----:B----4-:R-:W-:-:S05]  /*15ad0*/  IMAD.U32 R31, RZ, RZ, UR4 ;  /* 0x00000004ff1f7e24 */ /* 0x010fca000f8e00ff */
[----:B------:R-:W-:-:S05]  /*15ae0*/  LEA R17, R31, R0, 0x18 ;  /* 0x000000001f117211 */ /* 0x000fca00078ec0ff */
[----:B-----5:R-:W0:Y:S04]  /*15af0*/  LDS R2, [R17+0x2a8d0] ;  /* 0x02a8d00011027984 */ /* 0x020e280000000800 */
[----:B0-----:R0:W-:Y:S01]  /*15b00*/  STL [R1], R2 ;  /* 0x0000000201007387 */ /* 0x0011e20000100800 */
[----:B------:R-:W-:Y:S06]  /*15b10*/  BAR.ARV 0x4, 0x180 ;  /* 0x0106000000007b1d */ /* 0x000fec0000002000 */
[----:B------:R-:W-:Y:S05]  /*15b20*/  BRA `(.L_x_1182) ;  /* 0x0000000000207947 */ /* 0x000fea0003800000 */
.L_x_1181:
[----:B------:R-:W4:Y:S01]  /*15b30*/  @!P0 S2R R31, SR_CgaCtaId ;  /* 0x00000000001f8919 */ /* 0x000f220000008800 */
[----:B0--3--:R-:W-:Y:S01]  /*15b40*/  @!P0 MOV R0, 0x400 ;  /* 0x0000040000008802 */ /* 0x009fe20000000f00 */
[----:B------:R-:W-:Y:S03]  /*15b50*/  BAR.SYNC.DEFER_BLOCKING 0x4, 0x180 ;  /* 0x0106000000007b1d */ /* 0x000fe60000010000 */
[----:B----4-:R-:W-:-:S03]  /*15b60*/  @!P0 LEA R17, R31, R0, 0x18 ;  /* 0x000000001f118211 */ /* 0x010fc600078ec0ff */
[----:B-----5:R-:W0:Y:S04]  /*15b70*/  SHFL.IDX PT, R0, R2, RZ, 0x1f ;  /* 0x00001fff02007589 */ /* 0x020e2800000e0000 */
[----:B------:R3:W-:Y:S04]  /*15b80*/  @!P0 STS [R17+0x2a8d0], R2 ;  /* 0x02a8d00211008388 */ /* 0x0007e80000000800 */
[----:B0-----:R3:W-:Y:S01]  /*15b90*/  STL [R1], R0 ;  /* 0x0000000001007387 */ /* 0x0017e20000100800 */
[----:B------:R-:W-:Y:S06]  /*15ba0*/  BAR.ARV 0x5, 0x180 ;  /* 0x0146000000007b1d */ /* 0x000fec0000002000 */
.L_x_1182:
[----:B---3--:R-:W3:Y:S01]  /*15bb0*/  LDL R0, [R1] ;  /* 0x0000000001007983 */ /* 0x008ee20000100800 */
[----:B------:R-:W-:Y:S02]  /*15bc0*/  ULDC UR4, c[0x0][0xc38] ;  /* 0x00030e0000047ab9 */ /* 0x000fe40000000800 */
[----:B---3--:R-:W-:-:S13]  /*15bd0*/  ISETP.GE.AND P0, PT, R0, UR4, PT ;  /* 0x0000000400007c0c */ /* 0x008fda000bf06270 */
[----:B------:R-:W-:Y:S05]  /*15be0*/  @!P0 BRA `(.L_x_1183) ;  /* 0xffffffb800f48947 */ /* 0x000fea000383ffff */
.L_x_1112:
[----:B------:R-:W3:Y:S01]  /*15bf0*/  LDL.LU R0, [R1+0x4] ;  /* 0x0000040001007983 */ /* 0x000ee20000300800 */
[----:B------:R-:W-:Y:S01]  /*15c00*/  BSSY B0, `(.L_x_1184) ;  /* 0x000000b000007945 */ /* 0x000fe20003800000 */
[----:B------:R-:W4:Y:S01]  /*15c10*/  S2R R5, SR_CgaCtaId ;  /* 0x0000000000057919 */ /* 0x000f220000008800 */
[----:B---3--:R-:W-:-:S05]  /*15c20*/  VIADD R0, R0, 0x1 ;  /* 0x0000000100007836 */ /* 0x008fca0000000000 */
[----:B0-----:R-:W-:-:S04]  /*15c30*/  LEA.HI R2, R0, R0, RZ, 0x1 ;  /* 0x0000000000027211 */ /* 0x001fc800078f08ff */
[----:B--2---:R-:W-:Y:S02]  /*15c40*/  LOP3.LUT R3, R2, 0xfffffffe, RZ, 0xc0, !PT ;  /* 0xfffffffe02037812 */ /* 0x004fe400078ec0ff */
[----:B------:R-:W-:-:S03]  /*15c50*/  MOV R2, 0x400 ;  /* 0x0000040000027802 */ /* 0x000fc60000000f00 */
[----:B------:R-:W-:Y:S01]  /*15c60*/  IMAD.IADD R0, R0, 0x1, -R3 ;  /* 0x0000000100007824 */ /* 0x000fe200078e0a03 */
[----:B----4-:R-:W-:-:S04]  /*15c70*/  LEA R5, R5, R2, 0x18 ;  /* 0x0000000205057211 */ /* 0x010fc800078ec0ff */
[----:B------:R-:W-:-:S04]  /*15c80*/  SHF.L.U32 R0, R0, 0x1f, RZ ;  /* 0x0000001f00007819 */ /* 0x000fc800000006ff */
[----:B------:R-:W0:Y:S02]  /*15c90*/  SYNCS.PHASECHK.TRANS64.TRYWAIT P0, [R5+URZ+0x2a820], R0 ;  /* 0x02a82000050075a7 */ /* 0x000e24000800017f */
[----:B0-----:R-:W-:Y:S05]  /*15ca0*/  @!P0 BRA `(.L_x_1185) ;  /* 0x0000002000e08947 */ /* 0x001fea0003800000 */
.L_x_1262:
[----:B------:R-:W-:Y:S05]  /*15cb0*/  BSYNC B0 ;  /* 0x0000000000007941 */ /* 0x000fea0003800000 */
.L_x_1184:
[----:B------:R-:W-:-:S03]  /*15cc0*/  UMOV UR4, 0xffffffff ;  /* 0xffffffff00047882 */ /* 0x000fc60000000000 */
[----:B------:R-:W-:Y:S05]  /*15cd0*/  BRA.DIV UR4, `(.L_x_1186) ;  /* 0x0000002204e87947 */ /* 0x000fea000b800000 */
[----:B0-----:R-:W0:Y:S02]  /*15ce0*/  S2R R0, SR_TID.X ;  /* 0x0000000000007919 */ /* 0x001e240000002100 */
[----:B0-----:R-:W-:-:S04]  /*15cf0*/  SHF.R.U32.HI R0, RZ, 0x5, R0 ;  /* 0x00000005ff007819 */ /* 0x001fc80000011600 */
[----:B------:R-:W-:-:S05]  /*15d00*/  LOP3.LUT R0, R0, 0x3, RZ, 0xc0, !PT ;  /* 0x0000000300007812 */ /* 0x000fca00078ec0ff */
[----:B------:R0:W2:Y:S02]  /*15d10*/  SHFL.IDX PT, R14, R0, RZ, 0x1f ;  /* 0x00001fff000e7589 */ /* 0x0000a400000e0000 */
.L_x_1265:
[----:B--2---:R-:W-:Y:S01]  /*15d20*/  ISETP.NE.AND P0, PT, R14, RZ, PT ;  /* 0x000000ff0e00720c */ /* 0x004fe20003f05270 */
[----:B------:R-:W-:-:S12]  /*15d30*/  BSSY B0, `(.L_x_1187) ;  /* 0x000002c000007945 */ /* 0x000fd80003800000 */
[----:B------:R-:W-:Y:S05]  /*15d40*/  @P0 BRA `(.L_x_1188) ;  /* 0x0000000000a80947 */ /* 0x000fea0003800000 */
[----:B------:R-:W-:-:S03]  /*15d50*/  UMOV UR4, 0xffffffff ;  /* 0xffffffff00047882 */ /* 0x000fc60000000000 */
[----:B------:R-:W-:Y:S05]  /*15d60*/  BRA.DIV UR4, `(.L_x_1189) ;  /* 0x0000002204f87947 */ /* 0x000fea000b800000 */
[----:B------:R-:W-:-:S13]  /*15d70*/  ELECT P6, URZ, PT ;  /* 0x00000000003f782f */ /* 0x000fda00038c0000 */
.L_x_1268:
[----:B------:R-:W-:Y:S05]  /*15d80*/  @!P6 BRA `(.L_x_1188) ;  /* 0x000000000098e947 */ /* 0x000fea0003800000 */
[----:B------:R-:W-:-:S06]  /*15d90*/  ULOP3.LUT UR4, UR43, 0x2, URZ, 0xfc, !UPT ;  /* 0x000000022b047892 */ /* 0x000fcc000f8efc3f */
[----:B0-----:R-:W-:-:S05]  /*15da0*/  IMAD.U32 R0, RZ, RZ, UR4 ;  /* 0x00000004ff007e24 */ /* 0x001fca000f8e00ff */
[----:B------:R-:W-:-:S13]  /*15db0*/  ISETP.NE.AND P0, PT, R0, 0x3, PT ;  /* 0x000000030000780c */ /* 0x000fda0003f05270 */
[----:B------:R-:W-:Y:S05]  /*15dc0*/  @!P0 BRA `(.L_x_1190) ;  /* 0x0000000000048947 */ /* 0x000fea0003800000 */
[----:B------:R-:W-:Y:S01]  /*15dd0*/  BPT.TRAP 0x1 ;  /* 0x000000040000795c */ /* 0x000fe20000300000 */
.L_x_1190:
[C---:B------:R-:W-:Y:S01]  /*15de0*/  IMAD R3, R22.reuse, 0x8, R5 ;  /* 0x0000000816037824 */ /* 0x040fe200078e0205 */
[----:B------:R-:W-:Y:S01]  /*15df0*/  SHF.L.U32 R2, R23, 0x1f, RZ ;  /* 0x0000001f17027819 */ /* 0x000fe200000006ff */
[----:B------:R-:W-:-:S03]  /*15e00*/  VIADD R22, R22, 0x1 ;  /* 0x0000000116167836 */ /* 0x000fc60000000000 */
[----:B------:R-:W0:Y:S02]  /*15e10*/  SYNCS.PHASECHK.TRANS64.TRYWAIT P1, [R3+URZ+0x2a840], R2 ;  /* 0x02a84002030075a7 */ /* 0x000e24000802017f */
[----:B------:R-:W-:-:S04]  /*15e20*/  ISETP.NE.AND P2, PT, R22, 0x2, PT ;  /* 0x000000021600780c */ /* 0x000fc80003f45270 */
[----:B------:R-:W-:Y:S01]  /*15e30*/  SEL R0, RZ, 0x1, P2 ;  /* 0x00000001ff007807 */ /* 0x000fe20001000000 */
[----:B0-----:R-:W-:Y:S08]  /*15e40*/  @!P1 BRA `(.L_x_1191) ;  /* 0x0000002000e09947 */ /* 0x001ff00003800000 */
.L_x_1269:
[----:B------:R-:W-:Y:S02]  /*15e50*/  SEL R22, R22, RZ, P2 ;  /* 0x000000ff16167207 */ /* 0x000fe40001000000 */
[----:B------:R-:W-:Y:S01]  /*15e60*/  LOP3.LUT R0, R23, R0, RZ, 0x3c, !PT ;  /* 0x0000000017007212 */ /* 0x000fe200078e3cff */
[----:B------:R-:W-:Y:S06]  /*15e70*/  @!P0 BRA `(.L_x_1192) ;  /* 0x0000000000048947 */ /* 0x000fec0003800000 */
[----:B------:R-:W-:Y:S01]  /*15e80*/  BPT.TRAP 0x1 ;  /* 0x000000040000795c */ /* 0x000fe20000300000 */
.L_x_1192:
[----:B------:R-:W-:Y:S01]  /*15e90*/  IMAD R5, R22, 0x8, R5 ;  /* 0x0000000816057824 */ /* 0x000fe200078e0205 */
[----:B------:R-:W-:-:S04]  /*15ea0*/  SHF.L.U32 R0, R0, 0x1f, RZ ;  /* 0x0000001f00007819 */ /* 0x000fc800000006ff */
[----:B------:R-:W2:Y:S02]  /*15eb0*/  SYNCS.PHASECHK.TRANS64.TRYWAIT P1, [R5+URZ+0x2a840], R0 ;  /* 0x02a84000050075a7 */ /* 0x000ea4000802017f */
[----:B--2---:R-:W-:Y:S05]  /*15ec0*/  @!P1 BRA `(.L_x_1193) ;  /* 0x0000002000d49947 */ /* 0x004fea0003800000 */
.L_x_1270:
[----:B------:R-:W-:Y:S05]  /*15ed0*/  @!P0 BRA `(.L_x_1194) ;  /* 0x0000000000048947 */ /* 0x000fea0003800000 */
[----:B------:R-:W-:Y:S01]  /*15ee0*/  BPT.TRAP 0x1 ;  /* 0x000000040000795c */ /* 0x000fe20000300000 */
.L_x_1194:
[----:B------:R-:W3:Y:S02]  /*15ef0*/  SYNCS.PHASECHK.TRANS64.TRYWAIT P1, [R3+URZ+0x2a860], R2 ;  /* 0x02a86002030075a7 */ /* 0x000ee4000802017f */
[----:B---3--:R-:W-:Y:S05]  /*15f00*/  @!P1 BRA `(.L_x_1195) ;  /* 0x0000002000d89947 */ /* 0x008fea0003800000 */
.L_x_1271:
[----:B------:R-:W-:Y:S05]  /*15f10*/  @!P0 BRA `(.L_x_1196) ;  /* 0x0000000000048947 */ /* 0x000fea0003800000 */
[----:B------:R-:W-:Y:S01]  /*15f20*/  BPT.TRAP 0x1 ;  /* 0x000000040000795c */ /* 0x000fe20000300000 */
.L_x_1196:
[----:B------:R-:W4:Y:S02]  /*15f30*/  SYNCS.PHASECHK.TRANS64.TRYWAIT P1, [R5+URZ+0x2a860], R0 ;  /* 0x02a86000050075a7 */ /* 0x000f24000802017f */
[----:B----4-:R-:W-:Y:S05]  /*15f40*/  @!P1 BRA `(.L_x_1197) ;  /* 0x0000002000dc9947 */ /* 0x010fea0003800000 */
.L_x_1272:
[----:B------:R-:W-:Y:S05]  /*15f50*/  @!P0 BRA `(.L_x_1198) ;  /* 0x0000000000048947 */ /* 0x000fea0003800000 */
[----:B------:R-:W-:Y:S01]  /*15f60*/  BPT.TRAP 0x1 ;  /* 0x000000040000795c */ /* 0x000fe20000300000 */
.L_x_1198:
[----:B------:R-:W5:Y:S02]  /*15f70*/  SYNCS.PHASECHK.TRANS64.TRYWAIT P1, [R3+URZ+0x2a880], R2 ;  /* 0x02a88002030075a7 */ /* 0x000f64000802017f */
[----:B-----5:R-:W-:Y:S05]  /*15f80*/  @!P1 BRA `(.L_x_1199) ;  /* 0x0000002000e09947 */ /* 0x020fea0003800000 */
.L_x_1273:
[----:B------:R-:W-:Y:S05]  /*15f90*/  @!P0 BRA `(.L_x_1200) ;  /* 0x0000000000048947 */ /* 0x000fea0003800000 */
[----:B------:R-:W-:Y:S01]  /*15fa0*/  BPT.TRAP 0x1 ;  /* 0x000000040000795c */ /* 0x000fe20000300000 */
.L_x_1200:
[----:B------:R0:W0:Y:S02]  /*15fb0*/  SYNCS.PHASECHK.TRANS64.TRYWAIT P0, [R5+URZ+0x2a880], R0 ;  /* 0x02a88000050075a7 */ /* 0x000024000800017f */
[----:B0-----:R-:W-:Y:S05]  /*15fc0*/  @!P0 NANOSLEEP.SYNCS 0x989680 ;  /* 0x009896800000895d */ /* 0x001fea0003900000 */
[----:B------:R-:W0:Y:S02]  /*15fd0*/  @!P0 SYNCS.PHASECHK.TRANS64 P0, [R5+URZ+0x2a880], R0 ;  /* 0x02a88000050085a7 */ /* 0x000e24000800007f */
[----:B0-----:R-:W-:Y:S05]  /*15fe0*/  @!P0 BRA `(.L_x_1200) ;  /* 0xfffffffc00f08947 */ /* 0x001fea000383ffff */
.L_x_1188:
[----:B------:R-:W-:Y:S05]  /*15ff0*/  BSYNC B0 ;  /* 0x0000000000007941 */ /* 0x000fea0003800000 */
.L_x_1187:
[----:B------:R-:W-:Y:S05]  /*16000*/  EXIT ;  /* 0x000000000000794d */ /* 0x000fea0003800000 */
.L_x_1017:
[----:B0-----:R-:W-:-:S04]  /*16010*/  IMAD.U32 R3, RZ, RZ, UR36 ;  /* 0x00000024ff037e24 */ /* 0x001fc8000f8e00ff */
[----:B------:R0:W1:Y:S03]  /*16020*/  SYNCS.PHASECHK.TRANS64.TRYWAIT P1, [R3+URZ+0x2a800], R0 ;  /* 0x02a80000030075a7 */ /* 0x000066000802017f */
[----:B-1----:R-:W-:Y:S05]  /*16030*/  @!P1 NANOSLEEP.SYNCS 0x989680 ;  /* 0x009896800000995d */ /* 0x002fea0003900000 */
[----:B------:R-:W1:Y:S02]  /*16040*/  @!P1 SYNCS.PHASECHK.TRANS64 P1, [R3+URZ+0x2a800], R0 ;  /* 0x02a80000030095a7 */ /* 0x000e64000802007f */
[----:B-1----:R-:W-:Y:S05]  /*16050*/  @!P1 BRA `(.L_x_1017) ;  /* 0xfffffffc00ec9947 */ /* 0x002fea000383ffff */
[----:B------:R-:W-:Y:S05]  /*16060*/  BRA `(.L_x_1201) ;  /* 0xfffffebc00647947 */ /* 0x000fea000383ffff */
.L_x_1021:
[----:B-1----:R1:W2:Y:S02]  /*16070*/  SYNCS.PHASECHK.TRANS64.TRYWAIT P1, [R3+URZ+0x2a830], R0 ;  /* 0x02a83000030075a7 */ /* 0x0022a4000802017f */
[----:B--2---:R-:W-:Y:S05]  /*16080*/  @!P1 NANOSLEEP.SYNCS 0x989680 ;  /* 0x009896800000995d */ /* 0x004fea0003900000 */
[----:B------:R-:W2:Y:S02]  /*16090*/  @!P1 SYNCS.PHASECHK.TRANS64 P1, [R3+URZ+0x2a830], R0 ;  /* 0x02a83000030095a7 */ /* 0x000ea4000802007f */
[----:B--2---:R-:W-:Y:S05]  /*160a0*/  @!P1 BRA `(.L_x_1021) ;  /* 0xfffffffc00f09947 */ /* 0x004fea000383ffff */
[----:B------:R-:W-:Y:S05]  /*160b0*/  BRA `(.L_x_1020) ;  /* 0xfffffebc00807947 */ /* 0x000fea000383ffff */
.L_x_1038:
[----:B-1----:R-:W-:-:S04]  /*160c0*/  IMAD.U32 R5, RZ, RZ, UR6 ;  /* 0x00000006ff057e24 */ /* 0x002fc8000f8e00ff */
[----:B------:R1:W2:Y:S03]  /*160d0*/  SYNCS.PHASECHK.TRANS64.TRYWAIT P1, [R5+URZ+0x2a830], R0 ;  /* 0x02a83000050075a7 */ /* 0x0002a6000802017f */
[----:B--2---:R-:W-:Y:S05]  /*160e0*/  @!P1 NANOSLEEP.SYNCS 0x989680 ;  /* 0x009896800000995d */ /* 0x004fea0003900000 */
[----:B------:R-:W2:Y:S02]  /*160f0*/  @!P1 SYNCS.PHASECHK.TRANS64 P1, [R5+URZ+0x2a830], R0 ;  /* 0x02a83000050095a7 */ /* 0x000ea4000802007f */
[----:B--2---:R-:W-:Y:S05]  /*16100*/  @!P1 BRA `(.L_x_1038) ;  /* 0xfffffffc00ec9947 */ /* 0x004fea000383ffff */
[----:B------:R-:W-:Y:S05]  /*16110*/  BRA `(.L_x_1035) ;  /* 0xfffffef000607947 */ /* 0x000fea000383ffff */
.L_x_1042:
[----:B-1----:R-:W-:-:S04]  /*16120*/  IMAD.U32 R5, RZ, RZ, UR6 ;  /* 0x00000006ff057e24 */ /* 0x002fc8000f8e00ff */
[----:B------:R1:W2:Y:S03]  /*16130*/  SYNCS.PHASECHK.TRANS64.TRYWAIT P1, [R5+URZ+0x2a850], R0 ;  /* 0x02a85000050075a7 */ /* 0x0002a6000802017f */
[----:B--2---:R-:W-:Y:S05]  /*16140*/  @!P1 NANOSLEEP.SYNCS 0x989680 ;  /* 0x009896800000995d */ /* 0x004fea0003900000 */
[----:B------:R-:W2:Y:S02]  /*16150*/  @!P1 SYNCS.PHASECHK.TRANS64 P1, [R5+URZ+0x2a850], R0 ;  /* 0x02a85000050095a7 */ /* 0x000ea4000802007f */
[----:B--2---:R-:W-:Y:S05]  /*16160*/  @!P1 BRA `(.L_x_1042) ;  /* 0xfffffffc00ec9947 */ /* 0x004fea000383ffff */
[----:B------:R-:W-:Y:S05]  /*16170*/  BRA `(.L_x_1039) ;  /* 0xfffffef4000c7947 */ /* 0x000fea000383ffff */
.L_x_1061:
[----:B-1----:R-:W-:-:S04]  /*16180*/  IMAD.U32 R9, RZ, RZ, UR6 ;  /* 0x00000006ff097e24 */ /* 0x002fc8000f8e00ff */
[----:B------:R1:W2:Y:S03]  /*16190*/  SYNCS.PHASECHK.TRANS64.TRYWAIT P1, [R9+URZ+0x2a830], R0 ;  /* 0x02a83000090075a7 */ /* 0x0002a6000802017f */
[----:B--2---:R-:W-:Y:S05]  /*161a0*/  @!P1 NANOSLEEP.SYNCS 0x989680 ;  /* 0x009896800000995d */ /* 0x004fea0003900000 */
[----:B------:R-:W2:Y:S02]  /*161b0*/  @!P1 SYNCS.PHASECHK.TRANS64 P1, [R9+URZ+0x2a830], R0 ;  /* 0x02a83000090095a7 */ /* 0x000ea4000802007f */
[----:B--2---:R-:W-:Y:S05]  /*161c0*/  @!P1 BRA `(.L_x_1061) ;  /* 0xfffffffc00ec9947 */ /* 0x004fea000383ffff */
[----:B------:R-:W-:Y:S05]  /*161d0*/  BRA `(.L_x_1058) ;  /* 0xffffff2400387947 */ /* 0x000fea000383ffff */
.L_x_1065:
[----:B-1----:R-:W-:-:S04]  /*161e0*/  IMAD.U32 R9, RZ, RZ, UR6 ;  /* 0x00000006ff097e24 */ /* 0x002fc8000f8e00ff */
[----:B------:R1:W2:Y:S03]  /*161f0*/  SYNCS.PHASECHK.TRANS64.TRYWAIT P1, [R9+URZ+0x2a850], R0 ;  /* 0x02a85000090075a7 */ /* 0x0002a6000802017f */
[----:B--2---:R-:W-:Y:S05]  /*16200*/  @!P1 NANOSLEEP.SYNCS 0x989680 ;  /* 0x009896800000995d */ /* 0x004fea0003900000 */
[----:B------:R-:W2:Y:S02]  /*16210*/  @!P1 SYNCS.PHASECHK.TRANS64 P1, [R9+URZ+0x2a850], R0 ;  /* 0x02a85000090095a7 */ /* 0x000ea4000802007f */
[----:B--2---:R-:W-:Y:S05]  /*16220*/  @!P1 BRA `(.L_x_1065) ;  /* 0xfffffffc00ec9947 */ /* 0x004fea000383ffff */
[----:B------:R-:W-:Y:S05]  /*16230*/  BRA `(.L_x_1062) ;  /* 0xffffff2400e47947 */ /* 0x000fea000383ffff */
.L_x_1073:
[----:B-1----:R-:W-:-:S04]  /*16240*/  IMAD.U32 R7, RZ, RZ, UR6 ;  /* 0x00000006ff077e24 */ /* 0x002fc8000f8e00ff */
[----:B------:R1:W2:Y:S03]  /*16250*/  SYNCS.PHASECHK.TRANS64.TRYWAIT P1, [R7+URZ+0x2a830], R0 ;  /* 0x02a83000070075a7 */ /* 0x0002a6000802017f */
[----:B--2---:R-:W-:Y:S05]  /*16260*/  @!P1 NANOSLEEP.SYNCS 0x989680 ;  /* 0x009896800000995d */ /* 0x004fea0003900000 */
[----:B------:R-:W2:Y:S02]  /*16270*/  @!P1 SYNCS.PHASECHK.TRANS64 P1, [R7+URZ+0x2a830], R0 ;  /* 0x02a83000070095a7 */ /* 0x000ea4000802007f */
[----:B--2---:R-:W-:Y:S05]  /*16280*/  @!P1 BRA `(.L_x_1073) ;  /* 0xfffffffc00ec9947 */ /* 0x004fea000383ffff */
[----:B------:R-:W-:Y:S05]  /*16290*/  BRA `(.L_x_1070) ;  /* 0xffffff4400447947 */ /* 0x000fea000383ffff */
.L_x_1077:
[----:B-1----:R-:W-:-:S04]  /*162a0*/  IMAD.U32 R7, RZ, RZ, UR6 ;  /* 0x00000006ff077e24 */ /* 0x002fc8000f8e00ff */
[----:B------:R1:W2:Y:S03]  /*162b0*/  SYNCS.PHASECHK.TRANS64.TRYWAIT P1, [R7+URZ+0x2a850], R0 ;  /* 0x02a85000070075a7 */ /* 0x0002a6000802017f */
[----:B--2---:R-:W-:Y:S05]  /*162c0*/  @!P1 NANOSLEEP.SYNCS 0x989680 ;  /* 0x009896800000995d */ /* 0x004fea0003900000 */
[----:B------:R-:W2:Y:S02]  /*162d0*/  @!P1 SYNCS.PHASECHK.TRANS64 P1, [R7+URZ+0x2a850], R0 ;  /* 0x02a85000070095a7 */ /* 0x000ea4000802007f */
[----:B--2---:R-:W-:Y:S05]  /*162e0*/  @!P1 BRA `(.L_x_1077) ;  /* 0xfffffffc00ec9947 */ /* 0x004fea000383ffff */
[----:B------:R-:W-:Y:S05]  /*162f0*/  BRA `(.L_x_1074) ;  /* 0xffffff4400e47947 */ /* 0x000fea000383ffff */
.L_x_1092:
[----:B-1----:R-:W-:-:S04]  /*16300*/  IMAD.U32 R5, RZ, RZ, UR9 ;  /* 0x00000009ff057e24 */ /* 0x002fc8000f8e00ff */
[----:B------:R1:W2:Y:S03]  /*16310*/  SYNCS.PHASECHK.TRANS64.TRYWAIT P1, [R5+URZ+0x2a850], R4 ;  /* 0x02a85004050075a7 */ /* 0x0002a6000802017f */
[----:B--2---:R-:W-:Y:S05]  /*16320*/  @!P1 NANOSLEEP.SYNCS 0x989680 ;  /* 0x009896800000995d */ /* 0x004fea0003900000 */
[----:B------:R-:W2:Y:S02]  /*16330*/  @!P1 SYNCS.PHASECHK.TRANS64 P1, [R5+URZ+0x2a850], R4 ;  /* 0x02a85004050095a7 */ /* 0x000ea4000802007f */
[----:B--2---:R-:W-:Y:S05]  /*16340*/  @!P1 BRA `(.L_x_1092) ;  /* 0xfffffffc00ec9947 */ /* 0x004fea000383ffff */
[----:B------:R-:W-:Y:S05]  /*16350*/  BRA `(.L_x_1091) ;  /* 0xffffff74004c7947 */ /* 0x000fea000383ffff */
.L_x_1132:
        /* <DEDUP_REMOVED lines=10> */
.L_x_1202:
[----:B------:R-:W-:Y:S05]  /*16400*/  BRA `(.L_x_1203) ;  /* 0xffffffc000cc7947 */ /* 0x000fea000383ffff */
.L_x_1135:
[----:B0-----:R0:W1:Y:S02]  /*16410*/  SYNCS.PHASECHK.TRANS64.TRYWAIT P0, [R4+URZ+0x2a880], R21 ;  /* 0x02a88015040075a7 */ /* 0x001064000800017f */
[----:B-1----:R-:W-:Y:S05]  /*16420*/  @!P0 NANOSLEEP.SYNCS 0x989680 ;  /* 0x009896800000895d */ /* 0x002fea0003900000 */
[----:B------:R-:W1:Y:S02]  /*16430*/  @!P0 SYNCS.PHASECHK.TRANS64 P0, [R4+URZ+0x2a880], R21 ;  /* 0x02a88015040085a7 */ /* 0x000e64000800007f */
[----:B-1----:R-:W-:Y:S05]  /*16440*/  @!P0 BRA `(.L_x_1135) ;  /* 0xfffffffc00f08947 */ /* 0x002fea000383ffff */
[----:B------:R-:W-:Y:S05]  /*16450*/  BRA `(.L_x_1204) ;  /* 0xffffffc400707947 */ /* 0x000fea000383ffff */
.L_x_1136:
        /* <DEDUP_REMOVED lines=8> */
.L_x_1206:
[----:B------:R-:W-:Y:S05]  /*164e0*/  BSYNC B0 ;  /* 0x0000000000007941 */ /* 0x000fea0003800000 */
.L_x_1205:
[----:B------:R-:W-:Y:S01]  /*164f0*/  IMAD.MOV.U32 R13, RZ, RZ, R5 ;  /* 0x000000ffff0d7224 */ /* 0x000fe200078e0005 */
[C---:B------:R-:W-:Y:S01]  /*16500*/  LOP3.LUT P3, RZ, R16.reuse, 0x80, RZ, 0xc0, !PT ;  /* 0x0000008010ff7812 */ /* 0x040fe2000786c0ff */
[----:B------:R-:W-:Y:S01]  /*16510*/  IMAD.MOV.U32 R12, RZ, RZ, RZ ;  /* 0x000000ffff0c7224 */ /* 0x000fe200078e00ff */
[----:B------:R-:W-:Y:S01]  /*16520*/  LOP3.LUT P1, RZ, R16, 0x40, RZ, 0xc0, !PT ;  /* 0x0000004010ff7812 */ /* 0x000fe2000782c0ff */
[----:B------:R-:W-:Y:S01]  /*16530*/  IMAD.MOV.U32 R11, RZ, RZ, 0x1c1f ;  /* 0x00001c1fff0b7424 */ /* 0x000fe200078e00ff */
[----:B------:R-:W-:Y:S01]  /*16540*/  ISETP.GE.AND P5, PT, R8, 0x61, PT ;  /* 0x000000610800780c */ /* 0x000fe20003fa6270 */
[----:B------:R-:W-:Y:S02]  /*16550*/  IMAD.MOV.U32 R15, RZ, RZ, -0x1 ;  /* 0xffffffffff0f7424 */ /* 0x000fe400078e00ff */
[----:B------:R-:W-:-:S10]  /*16560*/  IMAD.MOV.U32 R0, RZ, RZ, R14 ;  /* 0x000000ffff007224 */ /* 0x000fd400078e000e */
[----:B------:R-:W-:Y:S05]  /*16570*/  WARPSYNC.COLLECTIVE R15, `(.L_x_1207) ;  /* 0x000000000f087348 */ /* 0x000fea0003c00000 */
[----:B------:R0:W1:Y:S02]  /*16580*/  SHFL.IDX P6, R14, R13, R12, R11 ;  /* 0x0000000c0d0e7389 */ /* 0x00006400000c000b */
[----:B01----:R-:W-:Y:S01]  /*16590*/  ENDCOLLECTIVE ;  /* 0x000000000000791b */ /* 0x003fe20003800000 */
.L_x_1207:
[----:B------:R-:W-:Y:S02]  /*165a0*/  IMAD.MOV.U32 R13, RZ, RZ, R9 ;  /* 0x000000ffff0d7224 */ /* 0x000fe400078e0009 */
[----:B------:R-:W-:Y:S02]  /*165b0*/  IMAD.MOV.U32 R12, RZ, RZ, 0x1 ;  /* 0x00000001ff0c7424 */ /* 0x000fe400078e00ff */
[----:B------:R-:W-:-:S07]  /*165c0*/  IMAD.MOV.U32 R2, RZ, RZ, R14 ;  /* 0x000000ffff027224 */ /* 0x000fce00078e000e */
[----:B------:R-:W-:Y:S05]  /*165d0*/  WARPSYNC.COLLECTIVE R15, `(.L_x_1208) ;  /* 0x000000000f087348 */ /* 0x000fea0003c00000 */
[----:B------:R0:W1:Y:S02]  /*165e0*/  SHFL.IDX P6, R14, R13, R12, R11 ;  /* 0x0000000c0d0e7389 */ /* 0x00006400000c000b */
[----:B01----:R-:W-:Y:S01]  /*165f0*/  ENDCOLLECTIVE ;  /* 0x000000000000791b */ /* 0x003fe20003800000 */
.L_x_1208:
[----:B------:R-:W-:-:S05]  /*16600*/  IADD3 R2, P0, R28, R2, RZ ;  /* 0x000000021c027210 */ /* 0x000fca0007f1e0ff */
[----:B------:R-:W-:Y:S01]  /*16610*/  IMAD.X R3, RZ, RZ, R0, P0 ;  /* 0x000000ffff037224 */ /* 0x000fe200000e0600 */
[----:B------:R-:W-:Y:S01]  /*16620*/  ISETP.LT.OR P0, PT, R8, 0x1, P3 ;  /* 0x000000010800780c */ /* 0x000fe20001f01670 */
[----:B------:R-:W-:Y:S02]  /*16630*/  IMAD.IADD R0, R17, 0x1, R20 ;  /* 0x0000000111007824 */ /* 0x000fe400078e0214 */
[----:B------:R-:W-:-:S10]  /*16640*/  IMAD.MOV.U32 R13, RZ, RZ, R5 ;  /* 0x000000ffff0d7224 */ /* 0x000fd400078e0005 */
        /* <DEDUP_REMOVED lines=12> */
.L_x_1209:
[----:B------:R-:W-:Y:S02]  /*16710*/  IMAD.MOV.U32 R13, RZ, RZ, R9 ;  /* 0x000000ffff0d7224 */ /* 0x000fe400078e0009 */
[----:B------:R-:W-:Y:S02]  /*16720*/  IMAD.MOV.U32 R12, RZ, RZ, 0x2 ;  /* 0x00000002ff0c7424 */ /* 0x000fe400078e00ff */
[----:B------:R-:W-:-:S07]  /*16730*/  IMAD.MOV.U32 R2, RZ, RZ, R14 ;  /* 0x000000ffff027224 */ /* 0x000fce00078e000e */
[----:B------:R-:W-:Y:S05]  /*16740*/  WARPSYNC.COLLECTIVE R15, `(.L_x_1210) ;  /* 0x000000000f087348 */ /* 0x000fea0003c00000 */
[----:B------:R0:W1:Y:S02]  /*16750*/  SHFL.IDX P6, R14, R13, R12, R11 ;  /* 0x0000000c0d0e7389 */ /* 0x00006400000c000b */
[----:B01----:R-:W-:Y:S01]  /*16760*/  ENDCOLLECTIVE ;  /* 0x000000000000791b */ /* 0x003fe20003800000 */
.L_x_1210:
        /* <DEDUP_REMOVED lines=16> */
.L_x_1211:
[----:B------:R-:W-:Y:S02]  /*16870*/  IMAD.MOV.U32 R13, RZ, RZ, R9 ;  /* 0x000000ffff0d7224 */ /* 0x000fe400078e0009 */
[----:B------:R-:W-:Y:S02]  /*16880*/  IMAD.MOV.U32 R12, RZ, RZ, 0x3 ;  /* 0x00000003ff0c7424 */ /* 0x000fe400078e00ff */
[----:B------:R-:W-:-:S07]  /*16890*/  IMAD.MOV.U32 R2, RZ, RZ, R14 ;  /* 0x000000ffff027224 */ /* 0x000fce00078e000e */
[----:B------:R-:W-:Y:S05]  /*168a0*/  WARPSYNC.COLLECTIVE R15, `(.L_x_1212) ;  /* 0x000000000f087348 */ /* 0x000fea0003c00000 */
[----:B------:R0:W1:Y:S02]  /*168b0*/  SHFL.IDX P6, R14, R13, R12, R11 ;  /* 0x0000000c0d0e7389 */ /* 0x00006400000c000b */
[----:B01----:R-:W-:Y:S01]  /*168c0*/  ENDCOLLECTIVE ;  /* 0x000000000000791b */ /* 0x003fe20003800000 */
.L_x_1212:
[----:B------:R-:W-:-:S05]  /*168d0*/  IADD3 R2, P0, R28, R2, RZ ;  /* 0x000000021c027210 */ /* 0x000fca0007f1e0ff */
[----:B------:R-:W-:Y:S01]  /*168e0*/  IMAD.X R3, RZ, RZ, R3, P0 ;  /* 0x000000ffff037224 */ /* 0x000fe200000e0603 */
[C---:B------:R-:W-:Y:S02]  /*168f0*/  ISETP.LT.OR P0, PT, R8.reuse, 0x41, P3 ;  /* 0x000000410800780c */ /* 0x040fe40001f01670 */
[----:B------:R-:W-:Y:S01]  /*16900*/  ISETP.GE.AND P3, PT, R8, 0x21, PT ;  /* 0x000000210800780c */ /* 0x000fe20003f66270 */
[----:B------:R-:W-:-:S10]  /*16910*/  IMAD.MOV.U32 R13, RZ, RZ, R5 ;  /* 0x000000ffff0d7224 */ /* 0x000fd400078e0005 */
[----:B------:R-:W-:Y:S01]  /*16920*/  @!PT LDS RZ, [RZ] ;  /* 0x00000000fffff984 */ /* 0x000fe20000000800 */
[----:B------:R-:W-:Y:S01]  /*16930*/  @!PT LDS RZ, [RZ] ;  /* 0x00000000fffff984 */ /* 0x000fe20000000800 */
[----:B------:R-:W-:Y:S01]  /*16940*/  @!PT LDS RZ, [RZ] ;  /* 0x00000000fffff984 */ /* 0x000fe20000000800 */
[----:B------:R0:W-:Y:S01]  /*16950*/  LDGSTS.E.BYPASS.LTC128B.128 [R0+0xd400], desc[UR52][R2.64], !P0 ;  /* 0x0d40000002007fae */ /* 0x0001e2000c101d74 */
[C---:B------:R-:W-:Y:S01]  /*16960*/  ISETP.LT.OR P0, PT, R8.reuse, 0x41, P1 ;  /* 0x000000410800780c */ /* 0x040fe20000f01670 */
[----:B------:R-:W-:Y:S01]  /*16970*/  IMAD.MOV.U32 R9, RZ, RZ, R14 ;  /* 0x000000ffff097224 */ /* 0x000fe200078e000e */
[----:B------:R-:W-:-:S13]  /*16980*/  ISETP.GE.AND P1, PT, R8, 0x41, PT ;  /* 0x000000410800780c */ /* 0x000fda0003f26270 */
[----:B0-----:R-:W-:Y:S05]  /*16990*/  WARPSYNC.COLLECTIVE R15, `(.L_x_1213) ;  /* 0x000000000f087348 */ /* 0x001fea0003c00000 */
[----:B------:R1:W2:Y:S02]  /*169a0*/  SHFL.IDX P6, R14, R13, R12, R11 ;  /* 0x0000000c0d0e7389 */ /* 0x0002a400000c000b */
[----:B012---:R-:W-:Y:S01]  /*169b0*/  ENDCOLLECTIVE ;  /* 0x000000000000791b */ /* 0x007fe20003800000 */
.L_x_1213:
[----:B------:R-:W-:Y:S01]  /*169c0*/  @!PT LDS RZ, [RZ] ;  /* 0x00000000fffff984 */ /* 0x000fe20000000800 */
[----:B------:R-:W-:Y:S01]  /*169d0*/  @!PT LDS RZ, [RZ] ;  /* 0x00000000fffff984 */ /* 0x000fe20000000800 */
[----:B------:R-:W-:Y:S01]  /*169e0*/  @!PT LDS RZ, [RZ] ;  /* 0x00000000fffff984 */ /* 0x000fe20000000800 */
[----:B------:R0:W-:Y:S01]  /*169f0*/  LDGSTS.E.BYPASS.LTC128B.128 [R0+0xf400], desc[UR52][R2.64+0x40], !P0 ;  /* 0x0f40004002007fae */ /* 0x0001e2000c101d74 */
[----:B------:R-:W-:-:S13]  /*16a00*/  ISETP.LT.OR P0, PT, R8, 0x41, P2 ;  /* 0x000000410800780c */ /* 0x000fda0001701670 */
[----:B------:R0:W-:Y:S01]  /*16a10*/  LDGSTS.E.BYPASS.LTC128B.128 [R0+0x11400], desc[UR52][R2.64+0x80], !P0 ;  /* 0x1140008002007fae */ /* 0x0001e2000c101d74 */
[----:B------:R-:W-:Y:S05]  /*16a20*/  BRA `(.L_x_1214) ;  /* 0xffffffc400047947 */ /* 0x000fea000383ffff */
.L_x_1141:
[----:B-1----:R1:W2:Y:S02]  /*16a30*/  SYNCS.PHASECHK.TRANS64.TRYWAIT P0, [R4+URZ+0x2a840], R21 ;  /* 0x02a84015040075a7 */ /* 0x0022a4000800017f */
[----:B--2---:R-:W-:Y:S05]  /*16a40*/  @!P0 NANOSLEEP.SYNCS 0x989680 ;  /* 0x009896800000895d */ /* 0x004fea0003900000 */
[----:B------:R-:W2:Y:S02]  /*16a50*/  @!P0 SYNCS.PHASECHK.TRANS64 P0, [R4+URZ+0x2a840], R21 ;  /* 0x02a84015040085a7 */ /* 0x000ea4000800007f */
[----:B--2---:R-:W-:Y:S05]  /*16a60*/  @!P0 BRA `(.L_x_1141) ;  /* 0xfffffffc00f08947 */ /* 0x004fea000383ffff */
[----:B------:R-:W-:Y:S05]  /*16a70*/  BRA `(.L_x_1215) ;  /* 0xffffffc400707947 */ /* 0x000fea000383ffff */
.L_x_1142:
[----:B------:R-:W-:Y:S01]  /*16a80*/  BSSY B0, `(.L_x_1216) ;  /* 0x0000008000007945 */ /* 0x000fe20003800000 */
[----:B------:R-:W-:Y:S02]  /*16a90*/  IMAD.MOV.U32 R13, RZ, RZ, R6 ;  /* 0x000000ffff0d7224 */ /* 0x000fe400078e0006 */
[----:B------:R-:W-:Y:S02]  /*16aa0*/  IMAD.MOV.U32 R12, RZ, RZ, RZ ;  /* 0x000000ffff0c7224 */ /* 0x000fe400078e00ff */
[----:B------:R-:W-:Y:S02]  /*16ab0*/  IMAD.MOV.U32 R11, RZ, RZ, 0x1c1f ;  /* 0x00001c1fff0b7424 */ /* 0x000fe400078e00ff */
[----:B------:R-:W-:-:S07]  /*16ac0*/  IMAD.MOV.U32 R15, RZ, RZ, -0x1 ;  /* 0xffffffffff0f7424 */ /* 0x000fce00078e00ff */
[----:B01----:R-:W-:Y:S05]  /*16ad0*/  WARPSYNC.COLLECTIVE R15, `(.L_x_1217) ;  /* 0x000000000f087348 */ /* 0x003fea0003c00000 */
[----:B------:R2:W3:Y:S02]  /*16ae0*/  SHFL.IDX P6, R14, R13, R12, R11 ;  /* 0x0000000c0d0e7389 */ /* 0x0004e400000c000b */
[----:B0123--:R-:W-:Y:S01]  /*16af0*/  ENDCOLLECTIVE ;  /* 0x000000000000791b */ /* 0x00ffe20003800000 */
.L_x_1217:
[----:B------:R-:W-:Y:S05]  /*16b00*/  BSYNC B0 ;  /* 0x0000000000007941 */ /* 0x000fea0003800000 */
.L_x_1216:
[----:B------:R-:W-:Y:S01]  /*16b10*/  IMAD.MOV.U32 R13, RZ, RZ, R5 ;  /* 0x000000ffff0d7224 */ /* 0x000fe200078e0005 */
[----:B------:R-:W-:Y:S01]  /*16b20*/  P2R R7, PR, RZ, 0x20 ;  /* 0x00000020ff077803 */ /* 0x000fe20000000000 */
[----:B------:R-:W-:Y:S01]  /*16b30*/  IMAD.MOV.U32 R12, RZ, RZ, RZ ;  /* 0x000000ffff0c7224 */ /* 0x000fe200078e00ff */
[----:B------:R-:W-:Y:S01]  /*16b40*/  LOP3.LUT P5, RZ, R16, 0x2, RZ, 0xc0, !PT ;  /* 0x0000000210ff7812 */ /* 0x000fe200078ac0ff */
[----:B------:R-:W-:Y:S02]  /*16b50*/  IMAD.MOV.U32 R11, RZ, RZ, 0x1c1f ;  /* 0x00001c1fff0b7424 */ /* 0x000fe400078e00ff */
[----:B------:R-:W-:Y:S02]  /*16b60*/  IMAD.MOV.U32 R15, RZ, RZ, -0x1 ;  /* 0xffffffffff0f7424 */ /* 0x000fe400078e00ff */
[----:B------:R-:W-:-:S08]  /*16b70*/  IMAD.MOV.U32 R2, RZ, RZ, R14 ;  /* 0x000000ffff027224 */ /* 0x000fd000078e000e */
[----:B------:R-:W-:Y:S05]  /*16b80*/  WARPSYNC.COLLECTIVE R15, `(.L_x_1218) ;  /* 0x000000000f087348 */ /* 0x000fea0003c00000 */
[----:B------:R0:W1:Y:S02]  /*16b90*/  SHFL.IDX P6, R14, R13, R12, R11 ;  /* 0x0000000c0d0e7389 */ /* 0x00006400000c000b */
[----:B01----:R-:W-:Y:S01]  /*16ba0*/  ENDCOLLECTIVE ;  /* 0x000000000000791b */ /* 0x003fe20003800000 */
.L_x_1218:
[----:B------:R-:W-:Y:S02]  /*16bb0*/  IMAD.MOV.U32 R13, RZ, RZ, R6 ;  /* 0x000000ffff0d7224 */ /* 0x000fe400078e0006 */
[----:B------:R-:W-:Y:S01]  /*16bc0*/  IMAD.MOV.U32 R12, RZ, RZ, 0x1 ;  /* 0x00000001ff0c7424 */ /* 0x000fe200078e00ff */
[----:B------:R-:W-:Y:S02]  /*16bd0*/  LOP3.LUT P6, RZ, R16, 0x4, RZ, 0xc0, !PT ;  /* 0x0000000410ff7812 */ /* 0x000fe400078cc0ff */
[----:B------:R-:W-:-:S05]  /*16be0*/  @P4 IADD3 R14, P0, R28, R14, RZ ;  /* 0x0000000e1c0e4210 */ /* 0x000fca0007f1e0ff */
[----:B------:R-:W-:Y:S02]  /*16bf0*/  @P4 IMAD.X R3, RZ, RZ, R2, P0 ;  /* 0x000000ffff034224 */ /* 0x000fe400000e0602 */
[----:B------:R-:W-:-:S05]  /*16c00*/  @P4 IMAD.MOV.U32 R2, RZ, RZ, R14 ;  /* 0x000000ffff024224 */ /* 0x000fca00078e000e */
[----:B------:R-:W-:Y:S01]  /*16c10*/  @!PT LDS RZ, [RZ] ;  /* 0x00000000fffff984 */ /* 0x000fe20000000800 */
[----:B------:R-:W-:Y:S01]  /*16c20*/  @!PT LDS RZ, [RZ] ;  /* 0x00000000fffff984 */ /* 0x000fe20000000800 */
[----:B------:R-:W-:Y:S01]  /*16c30*/  @!PT LDS RZ, [RZ] ;  /* 0x00000000fffff984 */ /* 0x000fe20000000800 */
[----:B------:R0:W-:Y:S02]  /*16c40*/  @P4 LDGSTS.E.BYPASS.LTC128B.128 [R0+0x1e400], desc[UR52][R2.64], !P6 ;  /* 0x1e40000002004fae */ /* 0x0001e4000f101d74 */
[----:B0-----:R-:W-:Y:S05]  /*16c50*/  WARPSYNC.COLLECTIVE R15, `(.L_x_1219) ;  /* 0x000000000f087348 */ /* 0x001fea0003c00000 */
[----:B------:R1:W2:Y:S02]  /*16c60*/  SHFL.IDX P6, R14, R13, R12, R11 ;  /* 0x0000000c0d0e7389 */ /* 0x0002a400000c000b */
[----:B012---:R-:W-:Y:S01]  /*16c70*/  ENDCOLLECTIVE ;  /* 0x000000000000791b */ /* 0x007fe20003800000 */
.L_x_1219:
[----:B------:R-:W-:Y:S01]  /*16c80*/  @!PT LDS RZ, [RZ] ;  /* 0x00000000fffff984 */ /* 0x000fe20000000800 */
[----:B------:R-:W-:Y:S01]  /*16c90*/  @!PT LDS RZ, [RZ] ;  /* 0x00000000fffff984 */ /* 0x000fe20000000800 */
[----:B------:R-:W-:Y:S01]  /*16ca0*/  @!PT LDS RZ, [RZ] ;  /* 0x00000000fffff984 */ /* 0x000fe20000000800 */
[----:B------:R0:W-:Y:S04]  /*16cb0*/  @P4 LDGSTS.E.BYPASS.LTC128B.128 [R0+0x20400], desc[UR52][R2.64+0x40], !P5 ;  /* 0x2040004002004fae */ /* 0x0001e8000e901d74 */
[----:B------:R0:W-:Y:S01]  /*16cc0*/  @P4 LDGSTS.E.BYPASS.LTC128B.128 [R0+0x22400], desc[UR52][R2.64+0x80], !P2 ;  /* 0x2240008002004fae */ /* 0x0001e2000d101d74 */
[----:B------:R-:W-:Y:S01]  /*16cd0*/  LOP3.LUT P4, RZ, R16, 0x4, RZ, 0xc0, !PT ;  /* 0x0000000410ff7812 */ /* 0x000fe2000788c0ff */
[----:B------:R-:W-:Y:S02]  /*16ce0*/  IMAD.MOV.U32 R13, RZ, RZ, R5 ;  /* 0x000000ffff0d7224 */ /* 0x000fe400078e0005 */
[----:B------:R-:W-:-:S10]  /*16cf0*/  IMAD.MOV.U32 R8, RZ, RZ, R14 ;  /* 0x000000ffff087224 */ /* 0x000fd400078e000e */
[----:B0-----:R-:W-:Y:S05]  /*16d00*/  WARPSYNC.COLLECTIVE R15, `(.L_x_1220) ;  /* 0x000000000f087348 */ /* 0x001fea0003c00000 */
[----:B------:R1:W2:Y:S02]  /*16d10*/  SHFL.IDX P6, R14, R13, R12, R11 ;  /* 0x0000000c0d0e7389 */ /* 0x0002a400000c000b */
[----:B012---:R-:W-:Y:S01]  /*16d20*/  ENDCOLLECTIVE ;  /* 0x000000000000791b */ /* 0x007fe20003800000 */
.L_x_1220:
[----:B------:R-:W-:Y:S02]  /*16d30*/  IMAD.MOV.U32 R13, RZ, RZ, R6 ;  /* 0x000000ffff0d7224 */ /* 0x000fe400078e0006 */
[----:B------:R-:W-:Y:S01]  /*16d40*/  IMAD.MOV.U32 R12, RZ, RZ, 0x2 ;  /* 0x00000002ff0c7424 */ /* 0x000fe200078e00ff */
[----:B------:R-:W-:-:S05]  /*16d50*/  @P3 IADD3 R14, P0, R28, R14, RZ ;  /* 0x0000000e1c0e3210 */ /* 0x000fca0007f1e0ff */
[----:B------:R-:W-:-:S08]  /*16d60*/  @P3 IMAD.MOV.U32 R2, RZ, RZ, R14 ;  /* 0x000000ffff023224 */ /* 0x000fd000078e000e */
[----:B------:R-:W-:Y:S05]  /*16d70*/  WARPSYNC.COLLECTIVE R15, `(.L_x_1221) ;  /* 0x000000000f087348 */ /* 0x000fea0003c00000 */
[----:B------:R0:W1:Y:S02]  /*16d80*/  SHFL.IDX P6, R14, R13, R12, R11 ;  /* 0x0000000c0d0e7389 */ /* 0x00006400000c000b */
[----:B01----:R-:W-:Y:S01]  /*16d90*/  ENDCOLLECTIVE ;  /* 0x000000000000791b */ /* 0x003fe20003800000 */
.L_x_1221:
        /* <DEDUP_REMOVED lines=13> */
.L_x_1222:
[----:B------:R-:W-:Y:S02]  /*16e70*/  IMAD.MOV.U32 R13, RZ, RZ, R6 ;  /* 0x000000ffff0d7224 */ /* 0x000fe400078e0006 */
[----:B------:R-:W-:Y:S01]  /*16e80*/  IMAD.MOV.U32 R12, RZ, RZ, 0x3 ;  /* 0x00000003ff0c7424 */ /* 0x000fe200078e00ff */
[----:B------:R-:W-:-:S05]  /*16e90*/  @P1 IADD3 R14, P0, R28, R14, RZ ;  /* 0x0000000e1c0e1210 */ /* 0x000fca0007f1e0ff */
[----:B------:R-:W-:-:S08]  /*16ea0*/  @P1 IMAD.MOV.U32 R2, RZ, RZ, R14 ;  /* 0x000000ffff021224 */ /* 0x000fd000078e000e */
[----:B------:R-:W-:Y:S05]  /*16eb0*/  WARPSYNC.COLLECTIVE R15, `(.L_x_1223) ;  /* 0x000000000f087348 */ /* 0x000fea0003c00000 */
[----:B------:R0:W1:Y:S02]  /*16ec0*/  SHFL.IDX P6, R14, R13, R12, R11 ;  /* 0x0000000c0d0e7389 */ /* 0x00006400000c000b */
[----:B01----:R-:W-:Y:S01]  /*16ed0*/  ENDCOLLECTIVE ;  /* 0x000000000000791b */ /* 0x003fe20003800000 */
.L_x_1223:
[----:B------:R-:W-:-:S04]  /*16ee0*/  @P1 IMAD.X R9, RZ, RZ, R8, P0 ;  /* 0x000000ffff091224 */ /* 0x000fc800000e0608 */
[----:B------:R-:W-:-:S05]  /*16ef0*/  @P1 IMAD.MOV.U32 R3, RZ, RZ, R9 ;  /* 0x000000ffff031224 */ /* 0x000fca00078e0009 */
[----:B------:R-:W-:Y:S01]  /*16f00*/  @!PT LDS RZ, [RZ] ;  /* 0x00000000fffff984 */ /* 0x000fe20000000800 */
[----:B------:R-:W-:Y:S01]  /*16f10*/  @!PT LDS RZ, [RZ] ;  /* 0x00000000fffff984 */ /* 0x000fe20000000800 */
[----:B------:R-:W-:Y:S01]  /*16f20*/  @!PT LDS RZ, [RZ] ;  /* 0x00000000fffff984 */ /* 0x000fe20000000800 */
[----:B------:R0:W-:Y:S01]  /*16f30*/  @P1 LDGSTS.E.BYPASS.LTC128B.128 [R0+0x1f400], desc[UR52][R2.64], !P4 ;  /* 0x1f40000002001fae */ /* 0x0001e2000e101d74 */
[----:B------:R-:W-:-:S03]  /*16f40*/  IMAD.MOV.U32 R13, RZ, RZ, R5 ;  /* 0x000000ffff0d7224 */ /* 0x000fc600078e0005 */
[----:B------:R0:W-:Y:S01]  /*16f50*/  @P1 LDGSTS.E.BYPASS.LTC128B.128 [R0+0x21400], desc[UR52][R2.64+0x40], !P5 ;  /* 0x2140004002001fae */ /* 0x0001e2000e901d74 */
[----:B------:R-:W-:-:S03]  /*16f60*/  ISETP.NE.AND P5, PT, R7, RZ, PT ;  /* 0x000000ff0700720c */ /* 0x000fc60003fa5270 */
[----:B------:R0:W-:Y:S01]  /*16f70*/  @P1 LDGSTS.E.BYPASS.LTC128B.128 [R0+0x23400], desc[UR52][R2.64+0x80], !P2 ;  /* 0x2340008002001fae */ /* 0x0001e2000d101d74 */
[----:B------:R-:W-:-:S09]  /*16f80*/  IMAD.MOV.U32 R7, RZ, RZ, R14 ;  /* 0x000000ffff077224 */ /* 0x000fd200078e000e */
[----:B0-----:R-:W-:Y:S05]  /*16f90*/  WARPSYNC.COLLECTIVE R15, `(.L_x_1224) ;  /* 0x000000000f087348 */ /* 0x001fea0003c00000 */
[----:B------:R1:W2:Y:S02]  /*16fa0*/  SHFL.IDX P6, R14, R13, R12, R11 ;  /* 0x0000000c0d0e7389 */ /* 0x0002a400000c000b */
[----:B012---:R-:W-:Y:S01]  /*16fb0*/  ENDCOLLECTIVE ;  /* 0x000000000000791b */ /* 0x007fe20003800000 */
.L_x_1224:
[----:B------:R-:W-:Y:S05]  /*16fc0*/  BRA `(.L_x_1225) ;  /* 0xffffffc000ec7947 */ /* 0x000fea000383ffff */
.L_x_1147:
[----:B------:R-:W-:Y:S02]  /*16fd0*/  IMAD.MOV.U32 R13, RZ, RZ, R4 ;  /* 0x000000ffff0d7224 */ /* 0x000fe400078e0004 */
[----:B------:R-:W-:Y:S02]  /*16fe0*/  IMAD.MOV.U32 R12, RZ, RZ, RZ ;  /* 0x000000ffff0c7224 */ /* 0x000fe400078e00ff */
[----:B------:R-:W-:Y:S02]  /*16ff0*/  IMAD.MOV.U32 R11, RZ, RZ, 0x1c1f ;  /* 0x00001c1fff0b7424 */ /* 0x000fe400078e00ff */
[----:B------:R-:W-:Y:S02]  /*17000*/  IMAD.MOV.U32 R15, RZ, RZ, -0x1 ;  /* 0xffffffffff0f7424 */ /* 0x000fe400078e00ff */
[----:B------:R-:W-:-:S07]  /*17010*/  VIADD R5, R8, UR42 ;  /* 0x0000002a08057c36 */ /* 0x000fce0008000000 */
[----:B------:R-:W-:Y:S05]  /*17020*/  WARPSYNC.COLLECTIVE R15, `(.L_x_1226) ;  /* 0x000000000f087348 */ /* 0x000fea0003c00000 */
[----:B------:R0:W1:Y:S02]  /*17030*/  SHFL.IDX P6, R14, R13, R12, R11 ;  /* 0x0000000c0d0e7389 */ /* 0x00006400000c000b */
[----:B01----:R-:W-:Y:S01]  /*17040*/  ENDCOLLECTIVE ;  /* 0x000000000000791b */ /* 0x003fe20003800000 */
.L_x_1226:
[C---:B------:R-:W-:Y:S01]  /*17050*/  VIADD R6, R5.reuse, 0x20 ;  /* 0x0000002005067836 */ /* 0x040fe20000000000 */
[----:B------:R-:W-:Y:S01]  /*17060*/  ISETP.GE.AND P1, PT, R5, UR40, PT ;  /* 0x0000002805007c0c */ /* 0x000fe2000bf26270 */
[----:B------:R-:W-:Y:S02]  /*17070*/  IMAD.MOV.U32 R13, RZ, RZ, R0 ;  /* 0x000000ffff0d7224 */ /* 0x000fe400078e0000 */
[----:B------:R-:W-:-:S10]  /*17080*/  IMAD.MOV.U32 R2, RZ, RZ, R14 ;  /* 0x000000ffff027224 */ /* 0x000fd400078e000e */
[----:B------:R-:W-:Y:S05]  /*17090*/  WARPSYNC.COLLECTIVE R15, `(.L_x_1227) ;  /* 0x000000000f087348 */ /* 0x000fea0003c00000 */
[----:B------:R0:W1:Y:S02]  /*170a0*/  SHFL.IDX P6, R14, R13, R12, R11 ;  /* 0x0000000c0d0e7389 */ /* 0x00006400000c000b */
[----:B01----:R-:W-:Y:S01]  /*170b0*/  ENDCOLLECTIVE ;  /* 0x000000000000791b */ /* 0x003fe20003800000 */
.L_x_1227:
        /* <DEDUP_REMOVED lines=8> */
.L_x_1228:
        /* <DEDUP_REMOVED lines=12> */
.L_x_1229:
[----:B------:R-:W-:Y:S02]  /*17200*/  IMAD.MOV.U32 R13, RZ, RZ, R4 ;  /* 0x000000ffff0d7224 */ /* 0x000fe400078e0004 */
[----:B------:R-:W-:Y:S01]  /*17210*/  IMAD.MOV.U32 R12, RZ, RZ, 0x2 ;  /* 0x00000002ff0c7424 */ /* 0x000fe200078e00ff */
[----:B------:R-:W-:-:S05]  /*17220*/  @!P1 IADD3 R14, P0, R28, R14, RZ ;  /* 0x0000000e1c0e9210 */ /* 0x000fca0007f1e0ff */
[----:B------:R-:W-:-:S08]  /*17230*/  @!P1 IMAD.MOV.U32 R2, RZ, RZ, R14 ;  /* 0x000000ffff029224 */ /* 0x000fd000078e000e */
[----:B------:R-:W-:Y:S05]  /*17240*/  WARPSYNC.COLLECTIVE R15, `(.L_x_1230) ;  /* 0x000000000f087348 */ /* 0x000fea0003c00000 */
[----:B------:R0:W1:Y:S02]  /*17250*/  SHFL.IDX P6, R14, R13, R12, R11 ;  /* 0x0000000c0d0e7389 */ /* 0x00006400000c000b */
[----:B01----:R-:W-:Y:S01]  /*17260*/  ENDCOLLECTIVE ;  /* 0x000000000000791b */ /* 0x003fe20003800000 */
.L_x_1230:
        /* <DEDUP_REMOVED lines=15> */
.L_x_1231:
[----:B------:R-:W-:Y:S02]  /*17360*/  IMAD.MOV.U32 R13, RZ, RZ, R4 ;  /* 0x000000ffff0d7224 */ /* 0x000fe400078e0004 */
[----:B------:R-:W-:Y:S01]  /*17370*/  IMAD.MOV.U32 R12, RZ, RZ, 0x3 ;  /* 0x00000003ff0c7424 */ /* 0x000fe200078e00ff */
[----:B------:R-:W-:-:S05]  /*17380*/  @!P1 IADD3 R14, P0, R28, R14, RZ ;  /* 0x0000000e1c0e9210 */ /* 0x000fca0007f1e0ff */
[----:B------:R-:W-:-:S08]  /*17390*/  @!P1 IMAD.MOV.U32 R2, RZ, RZ, R14 ;  /* 0x000000ffff029224 */ /* 0x000fd000078e000e */
[----:B------:R-:W-:Y:S05]  /*173a0*/  WARPSYNC.COLLECTIVE R15, `(.L_x_1232) ;  /* 0x000000000f087348 */ /* 0x000fea0003c00000 */
[----:B------:R0:W1:Y:S02]  /*173b0*/  SHFL.IDX P6, R14, R13, R12, R11 ;  /* 0x0000000c0d0e7389 */ /* 0x00006400000c000b */
[----:B01----:R-:W-:Y:S01]  /*173c0*/  ENDCOLLECTIVE ;  /* 0x000000000000791b */ /* 0x003fe20003800000 */
.L_x_1232:
        /* <DEDUP_REMOVED lines=13> */
.L_x_1233:
[----:B------:R-:W-:Y:S05]  /*174a0*/  BRA `(.L_x_1234) ;  /* 0xffffffc400d47947 */ /* 0x000fea000383ffff */
.L_x_1150:
[----:B0-----:R0:W1:Y:S02]  /*174b0*/  SYNCS.PHASECHK.TRANS64.TRYWAIT P0, [R17+URZ+0x2a820], R0 ;  /* 0x02a82000110075a7 */ /* 0x001064000800017f */
[----:B-1----:R-:W-:Y:S05]  /*174c0*/  @!P0 NANOSLEEP.SYNCS 0x989680 ;  /* 0x009896800000895d */ /* 0x002fea0003900000 */
[----:B------:R-:W1:Y:S02]  /*174d0*/  @!P0 SYNCS.PHASECHK.TRANS64 P0, [R17+URZ+0x2a820], R0 ;  /* 0x02a82000110085a7 */ /* 0x000e64000800007f */
[----:B-1----:R-:W-:Y:S05]  /*174e0*/  @!P0 BRA `(.L_x_1150) ;  /* 0xfffffffc00f08947 */ /* 0x002fea000383ffff */
[----:B------:R-:W-:Y:S05]  /*174f0*/  BRA `(.L_x_1235) ;  /* 0xffffffc800387947 */ /* 0x000fea000383ffff */
.L_x_1154:
[----:B0-----:R0:W1:Y:S02]  /*17500*/  SYNCS.PHASECHK.TRANS64.TRYWAIT P0, [R0+URZ+0x2a880], R19 ;  /* 0x02a88013000075a7 */ /* 0x001064000800017f */
[----:B-1----:R-:W-:Y:S05]  /*17510*/  @!P0 NANOSLEEP.SYNCS 0x989680 ;  /* 0x009896800000895d */ /* 0x002fea0003900000 */
[----:B------:R-:W1:Y:S02]  /*17520*/  @!P0 SYNCS.PHASECHK.TRANS64 P0, [R0+URZ+0x2a880], R19 ;  /* 0x02a88013000085a7 */ /* 0x000e64000800007f */
[----:B-1----:R-:W-:Y:S05]  /*17530*/  @!P0 BRA `(.L_x_1154) ;  /* 0xfffffffc00f08947 */ /* 0x002fea000383ffff */
[----:B------:R-:W-:Y:S05]  /*17540*/  BRA `(.L_x_1236) ;  /* 0xffffffcc00047947 */ /* 0x000fea000383ffff */
.L_x_1155:
        /* <DEDUP_REMOVED lines=8> */
.L_x_1238:
[----:B------:R-:W-:Y:S05]  /*175d0*/  BSYNC B0 ;  /* 0x0000000000007941 */ /* 0x000fea0003800000 */
.L_x_1237:
[----:B------:R-:W-:Y:S02]  /*175e0*/  IMAD.MOV.U32 R13, RZ, RZ, R21 ;  /* 0x000000ffff0d7224 */ /* 0x000fe400078e0015 */
[----:B------:R-:W-:Y:S02]  /*175f0*/  IMAD.MOV.U32 R12, RZ, RZ, RZ ;  /* 0x000000ffff0c7224 */ /* 0x000fe400078e00ff */
[----:B------:R-:W-:Y:S02]  /*17600*/  IMAD.MOV.U32 R11, RZ, RZ, 0x1c1f ;  /* 0x00001c1fff0b7424 */ /* 0x000fe400078e00ff */
[----:B------:R-:W-:Y:S02]  /*17610*/  IMAD.MOV.U32 R15, RZ, RZ, -0x1 ;  /* 0xffffffffff0f7424 */ /* 0x000fe400078e00ff */
[----:B------:R-:W-:Y:S02]  /*17620*/  IMAD.MOV.U32 R3, RZ, RZ, R14 ;  /* 0x000000ffff037224 */ /* 0x000fe400078e000e */
[----:B------:R-:W-:-:S07]  /*17630*/  IMAD.IADD R6, R17, 0x1, R6 ;  /* 0x0000000111067824 */ /* 0x000fce00078e0206 */
[----:B------:R-:W-:Y:S05]  /*17640*/  WARPSYNC.COLLECTIVE R15, `(.L_x_1239) ;  /* 0x000000000f087348 */ /* 0x000fea0003c00000 */
[----:B------:R0:W1:Y:S02]  /*17650*/  SHFL.IDX P6, R14, R13, R12, R11 ;  /* 0x0000000c0d0e7389 */ /* 0x00006400000c000b */
[----:B01----:R-:W-:Y:S01]  /*17660*/  ENDCOLLECTIVE ;  /* 0x000000000000791b */ /* 0x003fe20003800000 */
.L_x_1239:
[----:B------:R-:W-:Y:S02]  /*17670*/  IMAD.MOV.U32 R13, RZ, RZ, R27 ;  /* 0x000000ffff0d7224 */ /* 0x000fe400078e001b */
[----:B------:R-:W-:Y:S02]  /*17680*/  IMAD.MOV.U32 R12, RZ, RZ, 0x1 ;  /* 0x00000001ff0c7424 */ /* 0x000fe400078e00ff */
[----:B------:R-:W-:-:S07]  /*17690*/  IMAD.MOV.U32 R2, RZ, RZ, R14 ;  /* 0x000000ffff027224 */ /* 0x000fce00078e000e */
[----:B------:R-:W-:Y:S05]  /*176a0*/  WARPSYNC.COLLECTIVE R15, `(.L_x_1240) ;  /* 0x000000000f087348 */ /* 0x000fea0003c00000 */
[----:B------:R0:W1:Y:S02]  /*176b0*/  SHFL.IDX P6, R14, R13, R12, R11 ;  /* 0x0000000c0d0e7389 */ /* 0x00006400000c000b */
[----:B01----:R-:W-:Y:S01]  /*176c0*/  ENDCOLLECTIVE ;  /* 0x000000000000791b */ /* 0x003fe20003800000 */
.L_x_1240:
        /* <DEDUP_REMOVED lines=13> */
.L_x_1241:
[----:B------:R-:W-:Y:S02]  /*177a0*/  IMAD.MOV.U32 R13, RZ, RZ, R27 ;  /* 0x000000ffff0d7224 */ /* 0x000fe400078e001b */
[----:B------:R-:W-:Y:S02]  /*177b0*/  IMAD.MOV.U32 R12, RZ, RZ, 0x2 ;  /* 0x00000002ff0c7424 */ /* 0x000fe400078e00ff */
[----:B------:R-:W-:-:S07]  /*177c0*/  IMAD.MOV.U32 R2, RZ, RZ, R14 ;  /* 0x000000ffff027224 */ /* 0x000fce00078e000e */
[----:B------:R-:W-:Y:S05]  /*177d0*/  WARPSYNC.COLLECTIVE R15, `(.L_x_1242) ;  /* 0x000000000f087348 */ /* 0x000fea0003c00000 */
[----:B------:R0:W1:Y:S02]  /*177e0*/  SHFL.IDX P6, R14, R13, R12, R11 ;  /* 0x0000000c0d0e7389 */ /* 0x00006400000c000b */
[----:B01----:R-:W-:Y:S01]  /*177f0*/  ENDCOLLECTIVE ;  /* 0x000000000000791b */ /* 0x003fe20003800000 */
.L_x_1242:
        /* <DEDUP_REMOVED lines=13> */
.L_x_1243:
[----:B------:R-:W-:Y:S02]  /*178d0*/  IMAD.MOV.U32 R13, RZ, RZ, R27 ;  /* 0x000000ffff0d7224 */ /* 0x000fe400078e001b */
[----:B------:R-:W-:Y:S02]  /*178e0*/  IMAD.MOV.U32 R12, RZ, RZ, 0x3 ;  /* 0x00000003ff0c7424 */ /* 0x000fe400078e00ff */
[----:B------:R-:W-:-:S07]  /*178f0*/  IMAD.MOV.U32 R2, RZ, RZ, R14 ;  /* 0x000000ffff027224 */ /* 0x000fce00078e000e */
[----:B------:R-:W-:Y:S05]  /*17900*/  WARPSYNC.COLLECTIVE R15, `(.L_x_1244) ;  /* 0x000000000f087348 */ /* 0x000fea0003c00000 */
[----:B------:R0:W1:Y:S02]  /*17910*/  SHFL.IDX P6, R14, R13, R12, R11 ;  /* 0x0000000c0d0e7389 */ /* 0x00006400000c000b */
[----:B01----:R-:W-:Y:S01]  /*17920*/  ENDCOLLECTIVE ;  /* 0x000000000000791b */ /* 0x003fe20003800000 */
.L_x_1244:
        /* <DEDUP_REMOVED lines=13> */
.L_x_1245:
[----:B------:R-:W-:Y:S01]  /*17a00*/  IMAD.MOV.U32 R2, RZ, RZ, R14 ;  /* 0x000000ffff027224 */ /* 0x000fe200078e000e */
[----:B------:R-:W-:Y:S06]  /*17a10*/  BRA `(.L_x_1246) ;  /* 0xffffffc800907947 */ /* 0x000fec000383ffff */
.L_x_1160:
[----:B---3--:R3:W4:Y:S02]  /*17a20*/  SYNCS.PHASECHK.TRANS64.TRYWAIT P0, [R0+URZ+0x2a840], R19 ;  /* 0x02a84013000075a7 */ /* 0x008724000800017f */
[----:B----4-:R-:W-:Y:S05]  /*17a30*/  @!P0 NANOSLEEP.SYNCS 0x989680 ;  /* 0x009896800000895d */ /* 0x010fea0003900000 */
[----:B------:R-:W4:Y:S02]  /*17a40*/  @!P0 SYNCS.PHASECHK.TRANS64 P0, [R0+URZ+0x2a840], R19 ;  /* 0x02a84013000085a7 */ /* 0x000f24000800007f */
[----:B----4-:R-:W-:Y:S05]  /*17a50*/  @!P0 BRA `(.L_x_1160) ;  /* 0xfffffffc00f08947 */ /* 0x010fea000383ffff */
[----:B------:R-:W-:Y:S05]  /*17a60*/  BRA `(.L_x_1247) ;  /* 0xffffffc800e87947 */ /* 0x000fea000383ffff */
.L_x_1161:
        /* <DEDUP_REMOVED lines=8> */
.L_x_1249:
[----:B------:R-:W-:Y:S05]  /*17af0*/  BSYNC B0 ;  /* 0x0000000000007941 */ /* 0x000fea0003800000 */
.L_x_1248:
        /* <DEDUP_REMOVED lines=8> */
.L_x_1250:
[----:B------:R-:W-:Y:S02]  /*17b80*/  IMAD.MOV.U32 R13, RZ, RZ, R10 ;  /* 0x000000ffff0d7224 */ /* 0x000fe400078e000a */
[----:B------:R-:W-:Y:S01]  /*17b90*/  IMAD.MOV.U32 R12, RZ, RZ, 0x1 ;  /* 0x00000001ff0c7424 */ /* 0x000fe200078e00ff */
[----:B------:R-:W-:-:S13]  /*17ba0*/  IADD3 R2, P0, R28, R14, RZ ;  /* 0x0000000e1c027210 */ /* 0x000fda0007f1e0ff */
[----:B------:R-:W-:Y:S05]  /*17bb0*/  WARPSYNC.COLLECTIVE R15, `(.L_x_1251) ;  /* 0x000000000f087348 */ /* 0x000fea0003c00000 */
[----:B------:R0:W1:Y:S02]  /*17bc0*/  SHFL.IDX P6, R14, R13, R12, R11 ;  /* 0x0000000c0d0e7389 */ /* 0x00006400000c000b */
[----:B01----:R-:W-:Y:S01]  /*17bd0*/  ENDCOLLECTIVE ;  /* 0x000000000000791b */ /* 0x003fe20003800000 */
.L_x_1251:
        /* <DEDUP_REMOVED lines=12> */
.L_x_1252:
[----:B------:R-:W-:Y:S02]  /*17ca0*/  IMAD.MOV.U32 R13, RZ, RZ, R10 ;  /* 0x000000ffff0d7224 */ /* 0x000fe400078e000a */
[----:B------:R-:W-:Y:S01]  /*17cb0*/  IMAD.MOV.U32 R12, RZ, RZ, 0x2 ;  /* 0x00000002ff0c7424 */ /* 0x000fe200078e00ff */
[----:B------:R-:W-:-:S13]  /*17cc0*/  IADD3 R2, P0, R28, R14, RZ ;  /* 0x0000000e1c027210 */ /* 0x000fda0007f1e0ff */
[----:B------:R-:W-:Y:S05]  /*17cd0*/  WARPSYNC.COLLECTIVE R15, `(.L_x_1253) ;  /* 0x000000000f087348 */ /* 0x000fea0003c00000 */
[----:B------:R0:W1:Y:S02]  /*17ce0*/  SHFL.IDX P6, R14, R13, R12, R11 ;  /* 0x0000000c0d0e7389 */ /* 0x00006400000c000b */
[----:B01----:R-:W-:Y:S01]  /*17cf0*/  ENDCOLLECTIVE ;  /* 0x000000000000791b */ /* 0x003fe20003800000 */
.L_x_1253:
        /* <DEDUP_REMOVED lines=12> */
.L_x_1254:
[----:B------:R-:W-:Y:S02]  /*17dc0*/  IMAD.MOV.U32 R13, RZ, RZ, R10 ;  /* 0x000000ffff0d7224 */ /* 0x000fe400078e000a */
[----:B------:R-:W-:Y:S01]  /*17dd0*/  IMAD.MOV.U32 R12, RZ, RZ, 0x3 ;  /* 0x00000003ff0c7424 */ /* 0x000fe200078e00ff */
[----:B------:R-:W-:-:S13]  /*17de0*/  IADD3 R2, P0, R28, R14, RZ ;  /* 0x0000000e1c027210 */ /* 0x000fda0007f1e0ff */
[----:B------:R-:W-:Y:S05]  /*17df0*/  WARPSYNC.COLLECTIVE R15, `(.L_x_1255) ;  /* 0x000000000f087348 */ /* 0x000fea0003c00000 */
[----:B------:R0:W1:Y:S02]  /*17e00*/  SHFL.IDX P6, R14, R13, R12, R11 ;  /* 0x0000000c0d0e7389 */ /* 0x00006400000c000b */
[----:B01----:R-:W-:Y:S01]  /*17e10*/  ENDCOLLECTIVE ;  /* 0x000000000000791b */ /* 0x003fe20003800000 */
.L_x_1255:
        /* <DEDUP_REMOVED lines=12> */
.L_x_1256:
[----:B------:R-:W-:Y:S05]  /*17ee0*/  BRA `(.L_x_1257) ;  /* 0xffffffc800807947 */ /* 0x000fea000383ffff */
.L_x_1166:
[----:B0-----:R0:W2:Y:S02]  /*17ef0*/  SYNCS.PHASECHK.TRANS64.TRYWAIT P2, [R0+URZ+0x2a870], R3 ;  /* 0x02a87003000075a7 */ /* 0x0010a4000804017f */
[----:B--2---:R-:W-:Y:S05]  /*17f00*/  @!P2 NANOSLEEP.SYNCS 0x989680 ;  /* 0x009896800000a95d */ /* 0x004fea0003900000 */
[----:B------:R-:W2:Y:S02]  /*17f10*/  @!P2 SYNCS.PHASECHK.TRANS64 P2, [R0+URZ+0x2a870], R3 ;  /* 0x02a870030000a5a7 */ /* 0x000ea4000804007f */
[----:B--2---:R-:W-:Y:S05]  /*17f20*/  @!P2 BRA `(.L_x_1166) ;  /* 0xfffffffc00f0a947 */ /* 0x004fea000383ffff */
[----:B------:R-:W-:Y:S05]  /*17f30*/  BRA `(.L_x_1258) ;  /* 0xffffffc800ec7947 */ /* 0x000fea000383ffff */
.L_x_1168:
[----:B0-----:R0:W2:Y:S02]  /*17f40*/  SYNCS.PHASECHK.TRANS64.TRYWAIT P2, [R0+URZ+0x2a860], R3 ;  /* 0x02a86003000075a7 */ /* 0x0010a4000804017f */
[----:B--2---:R-:W-:Y:S05]  /*17f50*/  @!P2 NANOSLEEP.SYNCS 0x989680 ;  /* 0x009896800000a95d */ /* 0x004fea0003900000 */
[----:B------:R-:W2:Y:S02]  /*17f60*/  @!P2 SYNCS.PHASECHK.TRANS64 P2, [R0+URZ+0x2a860], R3 ;  /* 0x02a860030000a5a7 */ /* 0x000ea4000804007f */
[----:B--2---:R-:W-:Y:S05]  /*17f70*/  @!P2 BRA `(.L_x_1168) ;  /* 0xfffffffc00f0a947 */ /* 0x004fea000383ffff */
[----:B------:R-:W-:Y:S05]  /*17f80*/  BRA `(.L_x_1259) ;  /* 0xffffffc800fc7947 */ /* 0x000fea000383ffff */
.L_x_1176:
[----:B0-----:R0:W2:Y:S02]  /*17f90*/  SYNCS.PHASECHK.TRANS64.TRYWAIT P2, [R3+URZ+0x2a870], R0 ;  /* 0x02a87000030075a7 */ /* 0x0010a4000804017f */
[----:B--2---:R-:W-:Y:S05]  /*17fa0*/  @!P2 NANOSLEEP.SYNCS 0x989680 ;  /* 0x009896800000a95d */ /* 0x004fea0003900000 */
[----:B------:R-:W2:Y:S02]  /*17fb0*/  @!P2 SYNCS.PHASECHK.TRANS64 P2, [R3+URZ+0x2a870], R0 ;  /* 0x02a870000300a5a7 */ /* 0x000ea4000804007f */
[----:B--2---:R-:W-:Y:S05]  /*17fc0*/  @!P2 BRA `(.L_x_1176) ;  /* 0xfffffffc00f0a947 */ /* 0x004fea000383ffff */
[----:B------:R-:W-:Y:S05]  /*17fd0*/  BRA `(.L_x_1260) ;  /* 0xffffffd000e87947 */ /* 0x000fea000383ffff */
.L_x_1178:
[----:B0-----:R0:W2:Y:S02]  /*17fe0*/  SYNCS.PHASECHK.TRANS64.TRYWAIT P2, [R3+URZ+0x2a860], R0 ;  /* 0x02a86000030075a7 */ /* 0x0010a4000804017f */
[----:B--2---:R-:W-:Y:S05]  /*17ff0*/  @!P2 NANOSLEEP.SYNCS 0x989680 ;  /* 0x009896800000a95d */ /* 0x004fea0003900000 */
[----:B------:R-:W2:Y:S02]  /*18000*/  @!P2 SYNCS.PHASECHK.TRANS64 P2, [R3+URZ+0x2a860], R0 ;  /* 0x02a860000300a5a7 */ /* 0x000ea4000804007f */
[----:B--2---:R-:W-:Y:S05]  /*18010*/  @!P2 BRA `(.L_x_1178) ;  /* 0xfffffffc00f0a947 */ /* 0x004fea000383ffff */
[----:B------:R-:W-:Y:S05]  /*18020*/  BRA `(.L_x_1261) ;  /* 0xffffffd000f87947 */ /* 0x000fea000383ffff */
.L_x_1185:
[----:B0-----:R0:W2:Y:S02]  /*18030*/  SYNCS.PHASECHK.TRANS64.TRYWAIT P0, [R5+URZ+0x2a820], R0 ;  /* 0x02a82000050075a7 */ /* 0x0010a4000800017f */
[----:B--2---:R-:W-:Y:S05]  /*18040*/  @!P0 NANOSLEEP.SYNCS 0x989680 ;  /* 0x009896800000895d */ /* 0x004fea0003900000 */
[----:B------:R-:W2:Y:S02]  /*18050*/  @!P0 SYNCS.PHASECHK.TRANS64 P0, [R5+URZ+0x2a820], R0 ;  /* 0x02a82000050085a7 */ /* 0x000ea4000800007f */
[----:B--2---:R-:W-:Y:S05]  /*18060*/  @!P0 BRA `(.L_x_1185) ;  /* 0xfffffffc00f08947 */ /* 0x004fea000383ffff */
[----:B------:R-:W-:Y:S05]  /*18070*/  BRA `(.L_x_1262) ;  /* 0xffffffdc000c7947 */ /* 0x000fea000383ffff */
.L_x_1186:
        /* <DEDUP_REMOVED lines=9> */
[----:B------:R2:W3:Y:S02]  /*18110*/  SHFL.IDX P6, R14, R13, R12, R11 ;  /* 0x0000000c0d0e7389 */ /* 0x0004e400000c000b */
[----:B0123--:R-:W-:Y:S01]  /*18120*/  ENDCOLLECTIVE ;  /* 0x000000000000791b */ /* 0x00ffe20003800000 */
.L_x_1264:
[----:B------:R-:W-:Y:S05]  /*18130*/  BSYNC B0 ;  /* 0x0000000000007941 */ /* 0x000fea0003800000 */
.L_x_1263:
[----:B------:R-:W-:Y:S05]  /*18140*/  BRA `(.L_x_1265) ;  /* 0xffffffd800f47947 */ /* 0x000fea000383ffff */
.L_x_1189:
[----:B------:R-:W-:Y:S01]  /*18150*/  BSSY B1, `(.L_x_1266) ;  /* 0x0000006000017945 */ /* 0x000fe20003800000 */
[----:B------:R-:W-:-:S07]  /*18160*/  IMAD.MOV.U32 R15, RZ, RZ, -0x1 ;  /* 0xffffffffff0f7424 */ /* 0x000fce00078e00ff */
[----:B01----:R-:W-:Y:S05]  /*18170*/  WARPSYNC.COLLECTIVE R15, `(.L_x_1267) ;  /* 0x000000000f0c7348 */ /* 0x003fea0003c00000 */
[----:B------:R-:W-:Y:S02]  /*18180*/  ELECT P6, UR62, PT ;  /* 0x00000000003e782f */ /* 0x000fe400038c0000 */
[----:B------:R-:W-:Y:S01]  /*18190*/  MOV R14, UR62 ;  /* 0x0000003e000e7c02 */ /* 0x000fe20008000f00 */
[----:B01----:R-:W-:Y:S10]  /*181a0*/  ENDCOLLECTIVE ;  /* 0x000000000000791b */ /* 0x003ff40003800000 */
.L_x_1267:
[----:B------:R-:W-:Y:S05]  /*181b0*/  BSYNC B1 ;  /* 0x0000000000017941 */ /* 0x000fea0003800000 */
.L_x_1266:
[----:B------:R-:W-:Y:S05]  /*181c0*/  BRA `(.L_x_1268) ;  /* 0xffffffd800ec7947 */ /* 0x000fea000383ffff */
.L_x_1191:
[----:B0-----:R0:W2:Y:S02]  /*181d0*/  SYNCS.PHASECHK.TRANS64.TRYWAIT P1, [R3+URZ+0x2a840], R2 ;  /* 0x02a84002030075a7 */ /* 0x0010a4000802017f */
[----:B--2---:R-:W-:Y:S05]  /*181e0*/  @!P1 NANOSLEEP.SYNCS 0x989680 ;  /* 0x009896800000995d */ /* 0x004fea0003900000 */
[----:B------:R-:W2:Y:S02]  /*181f0*/  @!P1 SYNCS.PHASECHK.TRANS64 P1, [R3+URZ+0x2a840], R2 ;  /* 0x02a84002030095a7 */ /* 0x000ea4000802007f */
[----:B--2---:R-:W-:Y:S05]  /*18200*/  @!P1 BRA `(.L_x_1191) ;  /* 0xfffffffc00f09947 */ /* 0x004fea000383ffff */
[----:B------:R-:W-:Y:S05]  /*18210*/  BRA `(.L_x_1269) ;  /* 0xffffffdc000c7947 */ /* 0x000fea000383ffff */
.L_x_1193:
[----:B--2---:R2:W3:Y:S02]  /*18220*/  SYNCS.PHASECHK.TRANS64.TRYWAIT P1, [R5+URZ+0x2a840], R0 ;  /* 0x02a84000050075a7 */ /* 0x0044e4000802017f */
[----:B---3--:R-:W-:Y:S05]  /*18230*/  @!P1 NANOSLEEP.SYNCS 0x989680 ;  /* 0x009896800000995d */ /* 0x008fea0003900000 */
[----:B------:R-:W3:Y:S02]  /*18240*/  @!P1 SYNCS.PHASECHK.TRANS64 P1, [R5+URZ+0x2a840], R0 ;  /* 0x02a84000050095a7 */ /* 0x000ee4000802007f */
[----:B---3--:R-:W-:Y:S05]  /*18250*/  @!P1 BRA `(.L_x_1193) ;  /* 0xfffffffc00f09947 */ /* 0x008fea000383ffff */
[----:B------:R-:W-:Y:S05]  /*18260*/  BRA `(.L_x_1270) ;  /* 0xffffffdc00187947 */ /* 0x000fea000383ffff */
.L_x_1195:
[----:B---3--:R3:W4:Y:S02]  /*18270*/  SYNCS.PHASECHK.TRANS64.TRYWAIT P1, [R3+URZ+0x2a860], R2 ;  /* 0x02a86002030075a7 */ /* 0x008724000802017f */
[----:B----4-:R-:W-:Y:S05]  /*18280*/  @!P1 NANOSLEEP.SYNCS 0x989680 ;  /* 0x009896800000995d */ /* 0x010fea0003900000 */
[----:B------:R-:W4:Y:S02]  /*18290*/  @!P1 SYNCS.PHASECHK.TRANS64 P1, [R3+URZ+0x2a860], R2 ;  /* 0x02a86002030095a7 */ /* 0x000f24000802007f */
[----:B----4-:R-:W-:Y:S05]  /*182a0*/  @!P1 BRA `(.L_x_1195) ;  /* 0xfffffffc00f09947 */ /* 0x010fea000383ffff */
[----:B------:R-:W-:Y:S05]  /*182b0*/  BRA `(.L_x_1271) ;  /* 0xffffffdc00147947 */ /* 0x000fea000383ffff */
.L_x_1197:
[----:B----4-:R4:W0:Y:S02]  /*182c0*/  SYNCS.PHASECHK.TRANS64.TRYWAIT P1, [R5+URZ+0x2a860], R0 ;  /* 0x02a86000050075a7 */ /* 0x010824000802017f */
[----:B0-----:R-:W-:Y:S05]  /*182d0*/  @!P1 NANOSLEEP.SYNCS 0x989680 ;  /* 0x009896800000995d */ /* 0x001fea0003900000 */
[----:B------:R-:W0:Y:S02]  /*182e0*/  @!P1 SYNCS.PHASECHK.TRANS64 P1, [R5+URZ+0x2a860], R0 ;  /* 0x02a86000050095a7 */ /* 0x000e24000802007f */
[----:B0-----:R-:W-:Y:S05]  /*182f0*/  @!P1 BRA `(.L_x_1197) ;  /* 0xfffffffc00f09947 */ /* 0x001fea000383ffff */
[----:B------:R-:W-:Y:S05]  /*18300*/  BRA `(.L_x_1272) ;  /* 0xffffffdc00107947 */ /* 0x000fea000383ffff */
.L_x_1199:
[----:B------:R0:W0:Y:S02]  /*18310*/  SYNCS.PHASECHK.TRANS64.TRYWAIT P1, [R3+URZ+0x2a880], R2 ;  /* 0x02a88002030075a7 */ /* 0x000024000802017f */
[----:B0-----:R-:W-:Y:S05]  /*18320*/  @!P1 NANOSLEEP.SYNCS 0x989680 ;  /* 0x009896800000995d */ /* 0x001fea0003900000 */
[----:B------:R-:W0:Y:S02]  /*18330*/  @!P1 SYNCS.PHASECHK.TRANS64 P1, [R3+URZ+0x2a880], R2 ;  /* 0x02a88002030095a7 */ /* 0x000e24000802007f */
[----:B0-----:R-:W-:Y:S05]  /*18340*/  @!P1 BRA `(.L_x_1199) ;  /* 0xfffffffc00f09947 */ /* 0x001fea000383ffff */
[----:B------:R-:W-:Y:S05]  /*18350*/  BRA `(.L_x_1273) ;  /* 0xffffffdc000c7947 */ /* 0x000fea000383ffff */
.L_x_1274:
        /* <DEDUP_REMOVED lines=10> */
.L_x_3249:


//--------------------- .text._ZN7cutlass13device_kernelIN5flash11enable_sm90INS1_16FlashAttnFwdSm90INS1_25CollectiveMainloopFwdSm90ILi2EN4cute5tupleIJNS5_1CILi1EEES8_S8_EEENS6_IJNS7_ILi128EEESA_NS7_ILi192EEEEEELi192ENS_12float_e4m3_tEfNS_4arch4Sm90ELb0ELb1ELb0ELb1ELb1ELb0ELb0ELb1ELb1ELb1ELb0ELb0EEENS1_21CollectiveEpilogueFwdINS6_IJSA_SB_SA_EEES9_NS_10bfloat16_tESF_Li256ELb1ELb1ELb0ELb1EEENS1_36VarlenDynamicPersistentTileSchedulerILi128ELi128ELi256ELi128ELb0ELb1ELb1ELb1ELb0ELb1EEEEEEEEEvNT_6ParamsE --------------------------
	.section	.text._ZN7cutlass13device_kernelIN5flash11enable_sm90INS1_16FlashAttnFwdSm90INS1_25CollectiveMainloopFwdSm90ILi2EN4cute5tupleIJNS5_1CILi1EEES8_S8_EEENS6_IJNS7_ILi128EEESA_NS7_ILi192EEEEEELi192ENS_12float_e4m3_tEfNS_4arch4Sm90ELb0ELb1ELb0ELb1ELb1ELb0ELb0ELb1ELb1ELb1ELb0ELb0EEENS1_21CollectiveEpilogueFwdINS6_IJSA_SB_SA_EEES9_NS_10bfloat16_tESF_Li256ELb1ELb1ELb0ELb1EEENS1_36VarlenDynamicPersistentTileSchedulerILi128ELi128ELi256ELi128ELb0ELb1ELb1ELb1ELb0ELb1EEEEEEEEEvNT_6ParamsE,"ax",@progbits
	.align	128
.text._ZN7cutlass13device_kernelIN5flash11enable_sm90INS1_16FlashAttnFwdSm90INS1_25CollectiveMainloopFwdSm90ILi2EN4cute5tupleIJNS5_1CILi1EEES8_S8_EEENS6_IJNS7_ILi128EEESA_NS7_ILi192EEEEEELi192ENS_12float_e4m3_tEfNS_4arch4Sm90ELb0ELb1ELb0ELb1ELb1ELb0ELb0ELb1ELb1ELb1ELb0ELb0EEENS1_21CollectiveEpilogueFwdINS6_IJSA_SB_SA_EEES9_NS_10bfloat16_tESF_Li256ELb1ELb1ELb0ELb1EEENS1_36VarlenDynamicPersistentTileSchedulerILi128ELi128ELi256ELi128ELb0ELb1ELb1ELb1ELb0ELb1EEEEEEEEEvNT_6ParamsE:
        .type           _ZN7cutlass13device_kernelIN5flash11enable_sm90INS1_16FlashAttnFwdSm90INS1_25CollectiveMainloopFwdSm90ILi2EN4cute5tupleIJNS5_1CILi1EEES8_S8_EEENS6_IJNS7_ILi128EEESA_NS7_ILi192EEEEEELi192ENS_12float_e4m3_tEfNS_4arch4Sm90ELb0ELb1ELb0ELb1ELb1ELb0ELb0ELb1ELb1ELb1ELb0ELb0EEENS1_21CollectiveEpilogueFwdINS6_IJSA_SB_SA_EEES9_NS_10bfloat16_tESF_Li256ELb1ELb1ELb0ELb1EEENS1_36VarlenDynamicPersistentTileSchedulerILi128ELi128ELi256ELi128ELb0ELb1ELb1ELb1ELb0ELb1EEEEEEEEEvNT_6ParamsE,@function
        .size           _ZN7cutlass13device_kernelIN5flash11enable_sm90INS1_16FlashAttnFwdSm90INS1_25CollectiveMainloopFwdSm90ILi2EN4cute5tupleIJNS5_1CILi1EEES8_S8_EEENS6_IJNS7_ILi128EEESA_NS7_ILi192EEEEEELi192ENS_12float_e4m3_tEfNS_4arch4Sm90ELb0ELb1ELb0ELb1ELb1ELb0ELb0ELb1ELb1ELb1ELb0ELb0EEENS1_21CollectiveEpilogueFwdINS6_IJSA_SB_SA_EEES9_NS_10bfloat16_tESF_Li256ELb1ELb1ELb0ELb1EEENS1_36VarlenDynamicPersistentTileSchedulerILi128ELi128ELi256ELi128ELb0ELb1ELb1ELb1ELb0ELb1EEEEEEEEEvNT_6ParamsE,(.L_x_3250 - _ZN7cutlass13device_kernelIN5flash11enable_sm90INS1_16FlashAttnFwdSm90INS1_25CollectiveMainloopFwdSm90ILi2EN4cute5tupleIJNS5_1CILi1EEES8_S8_EEENS6_IJNS7_ILi128EEESA_NS7_ILi192EEEEEELi192ENS_12float_e4m3_tEfNS_4arch4Sm90ELb0ELb1ELb0ELb1ELb1ELb0ELb0ELb1ELb1ELb1ELb0ELb0EEENS1_21CollectiveEpilogueFwdINS6_IJSA_SB_SA_EEES9_NS_10bfloat16_tESF_Li256ELb1ELb1ELb0ELb1EEENS1_36VarlenDynamicPersistentTileSchedulerILi128ELi128ELi256ELi128ELb0ELb1ELb1ELb1ELb0ELb1EEEEEEEEEvNT_6ParamsE)
        .other          _ZN7cutlass13device_kernelIN5flash11enable_sm90INS1_16FlashAttnFwdSm90INS1_25CollectiveMainloopFwdSm90ILi2EN4cute5tupleIJNS5_1CILi1EEES8_S8_EEENS6_IJNS7_ILi128EEESA_NS7_ILi192EEEEEELi192ENS_12float_e4m3_tEfNS_4arch4Sm90ELb0ELb1ELb0ELb1ELb1ELb0ELb0ELb1ELb1ELb1ELb0ELb0EEENS1_21CollectiveEpilogueFwdINS6_IJSA_SB_SA_EEES9_NS_10bfloat16_tESF_Li256ELb1ELb1ELb0ELb1EEENS1_36VarlenDynamicPersistentTileSchedulerILi128ELi128ELi256ELi128ELb0ELb1ELb1ELb1ELb0ELb1EEEEEEEEEvNT_6ParamsE,@"STO_CUDA_ENTRY STV_DEFAULT"
_ZN7cutlass13device_kernelIN5flash11enable_sm90INS1_16FlashAttnFwdSm90INS1_25CollectiveMainloopFwdSm90ILi2EN4cute5tupleIJNS5_1CILi1EEES8_S8_EEENS6_IJNS7_ILi128EEESA_NS7_ILi192EEEEEELi192ENS_12float_e4m3_tEfNS_4arch4Sm90ELb0ELb1ELb0ELb1ELb1ELb0ELb0ELb1ELb1ELb1ELb0ELb0EEENS1_21CollectiveEpilogueFwdINS6_IJSA_SB_SA_EEES9_NS_10bfloat16_tESF_Li256ELb1ELb1ELb0ELb1EEENS1_36VarlenDynamicPersistentTileSchedulerILi128ELi128ELi256ELi128ELb0ELb1ELb1ELb1ELb0ELb1EEEEEEEEEvNT_6ParamsE:
        /* <DEDUP_REMOVED lines=45> */
.L_x_1275:
        /* <DEDUP_REMOVED lines=22> */
.L_x_1276:
        /* <DEDUP_REMOVED lines=18> */
.L_x_1277:
        /* <DEDUP_REMOVED lines=22> */
.L_x_1278:
        /* <DEDUP_REMOVED lines=24> */
.L_x_1279:
        /* <DEDUP_REMOVED lines=8> */
.L_x_1281:
        /* <DEDUP_REMOVED lines=20> */
[----:B------:R-:W-:Y:S01]  /*09f0*/  ULOP3.LUT UR50, UR44, 0x1, URZ, 0xfc, !UPT ;  /* 0x000000012c327892 */ /* 0x000fe2000f8efc3f */
[----:B------:R-:W-:Y:S01]  /*0a00*/  R2UR UR52, R10 ;  /* 0x000000000a3472ca */ /* 0x000fe200000e0000 */
[----:B------:R-:W-:Y:S01]  /*0a10*/  UMOV UR49, URZ ;  /* 0x0000003f00317c82 */ /* 0x000fe20008000000 */
[----:B------:R-:W-:Y:S01]  /*0a20*/  SHF.R.S32.HI R3, RZ, 0x1f, R208 ;  /* 0x0000001fff037819 */ /* 0x000fe200000114d0 */
[----:B------:R-:W-:Y:S01]  /*0a30*/  UMOV UR48, URZ ;  /* 0x0000003f00307c82 */ /* 0x000fe20008000000 */
[----:B------:R-:W-:Y:S01]  /*0a40*/  R2UR UR51, R11 ;  /* 0x000000000b3372ca */ /* 0x000fe200000e0000 */
[----:B------:R-:W-:Y:S01]  /*0a50*/  UMOV UR47, URZ ;  /* 0x0000003f002f7c82 */ /* 0x000fe20008000000 */
[CC--:B------:R-:W-:Y:S02]  /*0a60*/  LEA.HI R5, R3.reuse, R208.reuse, RZ, 0x7 ;  /* 0x000000d003057211 */ /* 0x0c0fe400078f38ff */
[----:B------:R-:W-:-:S02]  /*0a70*/  LEA.HI R0, R3, R208, RZ, 0x4 ;  /* 0x000000d003007211 */ /* 0x000fc400078f20ff */
[----:B------:R-:W-:Y:S02]  /*0a80*/  LOP3.LUT R201, R5, 0xffffff80, RZ, 0xc0, !PT ;  /* 0xffffff8005c97812 */ /* 0x000fe400078ec0ff */
[----:B------:R-:W-:Y:S02]  /*0a90*/  SHF.R.S32.HI R9, RZ, 0x4, R0 ;  /* 0x00000004ff097819 */ /* 0x000fe40000011400 */
[----:B------:R-:W-:Y:S01]  /*0aa0*/  LOP3.LUT R7, R0, 0x3fffff0, RZ, 0xc0, !PT ;  /* 0x03fffff000077812 */ /* 0x000fe200078ec0ff */
[----:B------:R-:W-:Y:S01]  /*0ab0*/  IMAD.IADD R201, R208, 0x1, -R201 ;  /* 0x00000001d0c97824 */ /* 0x000fe200078e0ac9 */
[----:B------:R-:W-:Y:S02]  /*0ac0*/  LEA.HI R0, R0, R9, RZ, 0x1 ;  /* 0x0000000900007211 */ /* 0x000fe400078f08ff */
[----:B------:R-:W-:Y:S01]  /*0ad0*/  LEA.HI R2, R3, R208, RZ, 0x5 ;  /* 0x000000d003027211 */ /* 0x000fe200078f28ff */
[----:B------:R-:W-:Y:S01]  /*0ae0*/  IMAD.IADD R7, R208, 0x1, -R7 ;  /* 0x00000001d0077824 */ /* 0x000fe200078e0a07 */
[----:B------:R-:W-:-:S02]  /*0af0*/  SHF.R.S32.HI R4, RZ, 0x1f, R201 ;  /* 0x0000001fff047819 */ /* 0x000fc400000114c9 */
[----:B------:R-:W-:Y:S01]  /*0b00*/  LOP3.LUT R0, R0, 0x1ffffffe, RZ, 0xc0, !PT ;  /* 0x1ffffffe00007812 */ /* 0x000fe200078ec0ff */
[----:B------:R-:W-:Y:S01]  /*0b10*/  IMAD.SHL.U32 R2, R2, 0x20, RZ ;  /* 0x0000002002027824 */ /* 0x000fe200078e00ff */
[----:B------:R-:W-:Y:S02]  /*0b20*/  LEA.HI R6, R4, R201, RZ, 0x2 ;  /* 0x000000c904067211 */ /* 0x000fe400078f10ff */
[----:B------:R-:W-:Y:S01]  /*0b30*/  LEA.HI R10, R3, R208, RZ, 0x2 ;  /* 0x000000d0030a7211 */ /* 0x000fe200078f10ff */
[----:B------:R-:W-:Y:S01]  /*0b40*/  IMAD.IADD R0, R9, 0x1, -R0 ;  /* 0x0000000109007824 */ /* 0x000fe200078e0a00 */
[--C-:B------:R-:W-:Y:S02]  /*0b50*/  SHF.R.S32.HI R8, RZ, 0x2, R6.reuse ;  /* 0x00000002ff087819 */ /* 0x100fe40000011406 */
[----:B------:R-:W-:Y:S02]  /*0b60*/  SHF.R.S32.HI R11, RZ, 0x1f, R6 ;  /* 0x0000001fff0b7819 */ /* 0x000fe40000011406 */
[----:B------:R-:W-:-:S02]  /*0b70*/  LOP3.LUT R9, R10, 0xfffffffc, RZ, 0xc0, !PT ;  /* 0xfffffffc0a097812 */ /* 0x000fc400078ec0ff */
[----:B------:R-:W-:Y:S02]  /*0b80*/  LEA.HI R3, R3, R208, RZ, 0x3 ;  /* 0x000000d003037211 */ /* 0x000fe400078f18ff */
[----:B------:R-:W-:Y:S01]  /*0b90*/  LEA.HI R11, R11, R8, RZ, 0x3 ;  /* 0x000000080b0b7211 */ /* 0x000fe200078f18ff */
[----:B------:R-:W-:Y:S01]  /*0ba0*/  IMAD.IADD R9, R208, 0x1, -R9 ;  /* 0x00000001d0097824 */ /* 0x000fe200078e0a09 */
[----:B------:R-:W-:Y:S02]  /*0bb0*/  SHF.R.S32.HI R202, RZ, 0x7, R5 ;  /* 0x00000007ffca7819 */ /* 0x000fe40000011405 */
[----:B------:R-:W-:Y:S02]  /*0bc0*/  LOP3.LUT R2, R2, 0xfffffc00, RZ, 0xc0, !PT ;  /* 0xfffffc0002027812 */ /* 0x000fe400078ec0ff */
        /* <DEDUP_REMOVED lines=26> */
.L_x_1389:
[----:B------:R-:W-:Y:S01]  /*0d70*/  ULDC.64 UR6, c[0x0][0xa28] ;  /* 0x00028a0000067ab9 */ /* 0x000fe20000000a00 */
[----:B------:R-:W-:Y:S01]  /*0d80*/  ULDC UR4, c[0x0][0x424] ;  /* 0x0001090000047ab9 */ /* 0x000fe20000000800 */
[----:B------:R-:W-:-:S04]  /*0d90*/  UISETP.NE.U32.AND UP0, UPT, UR6, URZ, UPT ;  /* 0x0000003f0600728c */ /* 0x000fc8000bf05070 */
[----:B------:R-:W-:-:S03]  /*0da0*/  UISETP.NE.AND.EX UP0, UPT, UR7, URZ, UPT, UP0 ;  /* 0x0000003f0700728c */ /* 0x000fc6000bf05300 */
[----:B------:R-:W-:Y:S02]  /*0db0*/  ULDC.64 UR6, c[0x0][0xa18] ;  /* 0x0002860000067ab9 */ /* 0x000fe40000000a00 */
[----:B------:R-:W-:Y:S01]  /*0dc0*/  UISETP.NE.U32.AND UP1, UPT, UR6, URZ, UPT ;  /* 0x0000003f0600728c */ /* 0x000fe2000bf25070 */
[----:B------:R-:W-:-:S03]  /*0dd0*/  PLOP3.LUT P0, PT, PT, PT, UP0, 0x80, 0x0 ;  /* 0x000000000000781c */ /* 0x000fc60003f0f008 */
[----:B------:R-:W-:-:S03]  /*0de0*/  UISETP.NE.AND.EX UP1, UPT, UR7, URZ, UPT, UP1 ;  /* 0x0000003f0700728c */ /* 0x000fc6000bf25310 */
[----:B------:R-:W-:Y:S02]  /*0df0*/  @UP0 ULDC.64 UR6, c[0x0][0xa28] ;  /* 0x00028a0000060ab9 */ /* 0x000fe40000000a00 */
[----:B------:R-:W-:Y:S01]  /*0e00*/  @UP0 UIMAD.WIDE UR6, UR51, 0x4, UR6 ;  /* 0x00000004330608a5 */ /* 0x000fe2000f8e0206 */
[----:B------:R-:W-:-:S05]  /*0e10*/  PLOP3.LUT P2, PT, PT, PT, UP1, 0x80, 0x0 ;  /* 0x000000000000781c */ /* 0x000fca0003f4f018 */
[----:B------:R-:W-:Y:S01]  /*0e20*/  @UP1 ULDC.64 UR8, c[0x0][0xa18] ;  /* 0x0002860000081ab9 */ /* 0x000fe20000000a00 */
[----:B01----:R-:W-:Y:S02]  /*0e30*/  IMAD.U32 R2, RZ, RZ, UR6 ;  /* 0x00000006ff027e24 */ /* 0x003fe4000f8e00ff */
[----:B--2---:R-:W-:Y:S01]  /*0e40*/  IMAD.U32 R3, RZ, RZ, UR7 ;  /* 0x00000007ff037e24 */ /* 0x004fe2000f8e00ff */
[----:B------:R-:W-:-:S04]  /*0e50*/  @UP1 UIMAD.WIDE UR6, UR51, 0x4, UR8 ;  /* 0x00000004330618a5 */ /* 0x000fc8000f8e0208 */
[----:B------:R-:W2:Y:S02]  /*0e60*/  @P0 LDG.E R2, desc[UR56][R2.64] ;  /* 0x0000003802020981 */ /* 0x000ea4000c1e1900 */
[----:B------:R-:W-:Y:S02]  /*0e70*/  IMAD.U32 R4, RZ, RZ, UR6 ;  /* 0x00000006ff047e24 */ /* 0x000fe4000f8e00ff */
[----:B------:R-:W-:Y:S01]  /*0e80*/  IMAD.U32 R5, RZ, RZ, UR7 ;  /* 0x00000007ff057e24 */ /* 0x000fe2000f8e00ff */
[----:B------:R-:W-:-:S04]  /*0e90*/  ULDC.64 UR6, c[0x0][0x418] ;  /* 0x0001060000067ab9 */ /* 0x000fc80000000a00 */
[----:B---3--:R-:W3:Y:S01]  /*0ea0*/  @P2 LDG.E R4, desc[UR56][R4.64] ;  /* 0x0000003804042981 */ /* 0x008ee2000c1e1900 */
[----:B------:R-:W-:Y:S01]  /*0eb0*/  UISETP.NE.U32.AND UP0, UPT, UR6, URZ, UPT ;  /* 0x0000003f0600728c */ /* 0x000fe2000bf05070 */
[----:B------:R-:W-:-:S03]  /*0ec0*/  UMOV UR40, URZ ;  /* 0x0000003f00287c82 */ /* 0x000fc60008000000 */
[----:B------:R-:W-:-:S03]  /*0ed0*/  UISETP.NE.AND.EX UP0, UPT, UR7, URZ, UPT, UP0 ;  /* 0x0000003f0700728c */ /* 0x000fc6000bf05300 */
[----:B------:R-:W-:Y:S01]  /*0ee0*/  ULDC.64 UR6, c[0x0][0xa20] ;  /* 0x0002880000067ab9 */ /* 0x000fe20000000a00 */
[----:B------:R-:W-:Y:S01]  /*0ef0*/  USEL UR4, UR4, 0x1, UP0 ;  /* 0x0000000104047887 */ /* 0x000fe20008000000 */
[----:B------:R-:W-:Y:S01]  /*0f00*/  ISETP.NE.U32.AND P1, PT, RZ, UR6, PT ;  /* 0x00000006ff007c0c */ /* 0x000fe2000bf25070 */
[----:B------:R-:W-:Y:S02]  /*0f10*/  ULDC UR6, c[0x0][0x2f0] ;  /* 0x0000bc0000067ab9 */ /* 0x000fe40000000800 */
[----:B------:R-:W-:Y:S01]  /*0f20*/  UIMAD UR4, UR4, UR6, URZ ;  /* 0x00000006040472a4 */ /* 0x000fe2000f8e023f */
[----:B------:R-:W-:Y:S02]  /*0f30*/  ISETP.NE.AND.EX P1, PT, RZ, UR7, PT, P1 ;  /* 0x00000007ff007c0c */ /* 0x000fe4000bf25310 */
[----:B--2---:R-:W-:Y:S02]  /*0f40*/  @P0 R2UR UR40, R2 ;  /* 0x00000000022802ca */ /* 0x004fe400000e0000 */
[----:B---3--:R-:W-:Y:S01]  /*0f50*/  @P2 R2UR UR46, R4 ;  /* 0x00000000042e22ca */ /* 0x008fe200000e0000 */
[----:B----4-:R-:W-:-:S14]  /*0f60*/  @P2 BRA `(.L_x_1282) ;  /* 0x0000000000382947 */ /* 0x010fdc0003800000 */
[----:B------:R-:W-:Y:S01]  /*0f70*/  ULDC.64 UR6, c[0x0][0xa00] ;  /* 0x0002800000067ab9 */ /* 0x000fe20000000a00 */
[----:B------:R-:W-:Y:S01]  /*0f80*/  ULDC UR46, c[0x0][0x288] ;  /* 0x0000a200002e7ab9 */ /* 0x000fe20000000800 */
        /* <DEDUP_REMOVED lines=12> */
.L_x_1282:
[----:B------:R-:W-:Y:S01]  /*1050*/  UMOV UR43, UR52 ;  /* 0x00000034002b7c82 */ /* 0x000fe20008000000 */
[----:B------:R-:W-:Y:S01]  /*1060*/  UMOV UR42, UR51 ;  /* 0x00000033002a7c82 */ /* 0x000fe20008000000 */
[----:B------:R-:W-:Y:S05]  /*1070*/  @!P1 BRA `(.L_x_1283) ;  /* 0x00000000001c9947 */ /* 0x000fea0003800000 */
[----:B------:R-:W-:Y:S02]  /*1080*/  ULDC.64 UR6, c[0x0][0xa20] ;  /* 0x0002880000067ab9 */ /* 0x000fe40000000a00 */
[----:B------:R-:W-:-:S06]  /*1090*/  UIMAD.WIDE UR6, UR51, 0x4, UR6 ;  /* 0x00000004330678a5 */ /* 0x000fcc000f8e0206 */
[----:B------:R-:W-:Y:S02]  /*10a0*/  IMAD.U32 R2, RZ, RZ, UR6 ;  /* 0x00000006ff027e24 */ /* 0x000fe4000f8e00ff */
[----:B------:R-:W-:-:S05]  /*10b0*/  IMAD.U32 R3, RZ, RZ, UR7 ;  /* 0x00000007ff037e24 */ /* 0x000fca000f8e00ff */
[----:B------:R-:W2:Y:S02]  /*10c0*/  LDG.E R2, desc[UR56][R2.64] ;  /* 0x0000003802027981 */ /* 0x000ea4000c1e1900 */
[----:B--2---:R-:W-:Y:S01]  /*10d0*/  R2UR UR4, R2 ;  /* 0x00000000020472ca */ /* 0x004fe200000e0000 */
[----:B------:R-:W-:-:S14]  /*10e0*/  BRA `(.L_x_1284) ;  /* 0x0000000000347947 */ /* 0x000fdc0003800000 */
.L_x_1283:
        /* <DEDUP_REMOVED lines=13> */
.L_x_1284:
[----:B------:R-:W-:Y:S01]  /*11c0*/  ULDC.64 UR8, c[0x0][0x990] ;  /* 0x0002640000087ab9 */ /* 0x000fe20000000a00 */
[----:B------:R-:W-:Y:S01]  /*11d0*/  ULDC.64 UR6, c[0x0][0x998] ;  /* 0x0002660000067ab9 */ /* 0x000fe20000000a00 */
        /* <DEDUP_REMOVED lines=8> */
[----:B------:R-:W-:Y:S02]  /*1260*/  @UP0 USHF.R.S32.HI UR10, URZ, 0x1f, UR51 ;  /* 0x0000001f3f0a0899 */ /* 0x000fe40008011433 */
[----:B------:R-:W-:Y:S01]  /*1270*/  @UP1 USHF.R.S32.HI UR14, URZ, 0x1f, UR51 ;  /* 0x0000001f3f0e1899 */ /* 0x000fe20008011433 */
[----:B------:R-:W-:Y:S01]  /*1280*/  @UP0 ULDC.64 UR16, c[0x0][0x9a8] ;  /* 0x00026a0000100ab9 */ /* 0x000fe20000000a00 */
[----:B------:R-:W-:Y:S01]  /*1290*/  @UP1 ULDC.64 UR18, c[0x0][0x9b8] ;  /* 0x00026e0000121ab9 */ /* 0x000fe20000000a00 */
[----:B------:R-:W-:Y:S02]  /*12a0*/  @UP0 UIMAD UR10, UR10, UR16, URZ ;  /* 0x000000100a0a02a4 */ /* 0x000fe4000f8e023f */
[----:B------:R-:W-:Y:S02]  /*12b0*/  @UP1 UIMAD UR14, UR14, UR18, URZ ;  /* 0x000000120e0e12a4 */ /* 0x000fe4000f8e023f */
[----:B------:R-:W-:Y:S02]  /*12c0*/  @UP0 UIMAD UR17, UR51, UR17, UR10 ;  /* 0x00000011331102a4 */ /* 0x000fe4000f8e020a */
[----:B------:R-:W-:-:S02]  /*12d0*/  @UP1 UIMAD.WIDE.U32 UR10, UR51, UR18, URZ ;  /* 0x00000012330a12a5 */ /* 0x000fc4000f8e003f */
[----:B------:R-:W-:Y:S02]  /*12e0*/  @UP0 UIMAD.WIDE.U32 UR12, UR51, UR16, URZ ;  /* 0x00000010330c02a5 */ /* 0x000fe4000f8e003f */
[----:B------:R-:W-:Y:S02]  /*12f0*/  @UP1 UIMAD UR18, UR51, UR19, UR14 ;  /* 0x00000013331212a4 */ /* 0x000fe4000f8e020e */
[----:B------:R-:W-:Y:S02]  /*1300*/  @UP1 USHF.R.S32.HI UR19, URZ, 0x1f, UR52 ;  /* 0x0000001f3f131899 */ /* 0x000fe40008011434 */
[----:B------:R-:W-:Y:S01]  /*1310*/  @UP0 USHF.R.S32.HI UR16, URZ, 0x1f, UR52 ;  /* 0x0000001f3f100899 */ /* 0x000fe20008011434 */
[----:B------:R-:W-:Y:S01]  /*1320*/  @UP1 ULDC.64 UR14, c[0x0][0x9c0] ;  /* 0x00027000000e1ab9 */ /* 0x000fe20000000a00 */
[----:B------:R-:W-:Y:S01]  /*1330*/  @UP0 ULDC.64 UR20, c[0x0][0x9b0] ;  /* 0x00026c0000140ab9 */ /* 0x000fe20000000a00 */
[----:B------:R-:W-:Y:S02]  /*1340*/  @UP0 UIADD3 UR13, UR13, UR17, URZ ;  /* 0x000000110d0d0290 */ /* 0x000fe4000fffe03f */
[----:B------:R-:W-:-:S02]  /*1350*/  @UP1 UIMAD UR17, UR19, UR14, URZ ;  /* 0x0000000e131112a4 */ /* 0x000fc4000f8e023f */
[----:B------:R-:W-:Y:S02]  /*1360*/  @UP0 UIMAD UR16, UR16, UR20, URZ ;  /* 0x00000014101002a4 */ /* 0x000fe4000f8e023f */
[----:B------:R-:W-:Y:S02]  /*1370*/  @UP1 UIADD3 UR11, UR11, UR18, URZ ;  /* 0x000000120b0b1290 */ /* 0x000fe4000fffe03f */
[----:B------:R-:W-:Y:S02]  /*1380*/  @UP1 UIMAD UR17, UR52, UR15, UR17 ;  /* 0x0000000f341112a4 */ /* 0x000fe4000f8e0211 */
[----:B------:R-:W-:Y:S02]  /*1390*/  @UP0 UIMAD UR16, UR52, UR21, UR16 ;  /* 0x00000015341002a4 */ /* 0x000fe4000f8e0210 */
[----:B------:R-:W-:Y:S02]  /*13a0*/  @UP0 UIMAD.WIDE.U32 UR12, UR52, UR20, UR12 ;  /* 0x00000014340c02a5 */ /* 0x000fe4000f8e000c */
        /* <DEDUP_REMOVED lines=11> */
[----:B------:R-:W-:Y:S01]  /*1460*/  USHF.L.U32 UR41, UR5, 0x7, URZ ;  /* 0x0000000705297899 */ /* 0x000fe2000800063f */
[----:B------:R-:W-:Y:S01]  /*1470*/  IMAD.U32 R7, RZ, RZ, UR7 ;  /* 0x00000007ff077e24 */ /* 0x000fe2000f8e00ff */
[----:B------:R-:W-:Y:S02]  /*1480*/  UIADD3 UR40, -UR40, UR4, URZ ;  /* 0x0000000428287290 */ /* 0x000fe4000fffe13f */
[----:B------:R-:W2:Y:S01]  /*1490*/  @P0 LDG.E R5, desc[UR56][R2.64] ;  /* 0x0000003802050981 */ /* 0x000ea2000c1e1900 */
[----:B------:R-:W-:Y:S02]  /*14a0*/  UISETP.NE.AND UP5, UPT, UR6, 0x1, UPT ;  /* 0x000000010600788c */ /* 0x000fe4000bfa5270 */
[----:B------:R-:W-:Y:S01]  /*14b0*/  UIADD3 UR8, UR41, 0x7f, URZ ;  /* 0x0000007f29087890 */ /* 0x000fe2000fffe03f */
[----:B------:R-:W2:Y:S01]  /*14c0*/  @P1 LDG.E R0, desc[UR56][R6.64] ;  /* 0x0000003806001981 */ /* 0x000ea2000c1e1900 */
[----:B------:R-:W-:Y:S01]  /*14d0*/  ULDC.64 UR4, c[0x0][0x9e0] ;  /* 0x0002780000047ab9 */ /* 0x000fe20000000a00 */
[----:B------:R-:W-:-:S02]  /*14e0*/  UIADD3 UR9, UR40, 0x1, -UR46 ;  /* 0x0000000128097890 */ /* 0x000fc4000fffe82e */
[----:B------:R-:W-:Y:S01]  /*14f0*/  UISETP.GE.AND UP4, UPT, UR5, 0x1, UPT ;  /* 0x000000010500788c */ /* 0x000fe2000bf86270 */
[----:B------:R-:W-:Y:S01]  /*1500*/  ULDC UR10, c[0x0][0x988] ;  /* 0x00026200000a7ab9 */ /* 0x000fe20000000800 */
[----:B------:R-:W-:Y:S02]  /*1510*/  UP2UR UR54, UPR, URZ, 0x20 ;  /* 0x000000203f367883 */ /* 0x000fe40008000000 */
[----:B------:R-:W-:Y:S01]  /*1520*/  @UP5 ULDC UR6, c[0x0][0x44c] ;  /* 0x0001130000065ab9 */ /* 0x000fe20000000800 */
[----:B------:R-:W-:Y:S01]  /*1530*/  @UP5 ULDC UR11, c[0x0][0x450] ;  /* 0x00011400000b5ab9 */ /* 0x000fe20000000800 */
[----:B------:R-:W-:Y:S01]  /*1540*/  UIMAD.WIDE.U32 UR6, UR8, UR6, URZ ;  /* 0x00000006080672a5 */ /* 0x000fe2000f8e003f */
[----:B------:R-:W-:Y:S01]  /*1550*/  PLOP3.LUT P0, PT, PT, PT, UP4, 0x40, 0x0 ;  /* 0x000000000000781c */ /* 0x000fe20003f0e848 */
[----:B------:R-:W-:Y:S02]  /*1560*/  UP2UR UR53, UPR, URZ, 0x10 ;  /* 0x000000103f357883 */ /* 0x000fe40008000000 */
[----:B------:R-:W-:-:S04]  /*1570*/  @UP5 USHF.R.U32.HI UR8, URZ, UR11, UR7 ;  /* 0x0000000b3f085299 */ /* 0x000fc80008011607 */
        /* <DEDUP_REMOVED lines=17> */
.L_x_1286:
[----:B------:R-:W-:-:S11]  /*1690*/  UISETP.NE.AND UP0, UPT, UR5, 0x1, UPT ;  /* 0x000000010500788c */ /* 0x000fd6000bf05270 */
[----:B------:R-:W-:Y:S02]  /*16a0*/  @UP0 ULDC.64 UR8, c[0x0][0x9e8] ;  /* 0x00027a0000080ab9 */ /* 0x000fe40000000a00 */
[----:B------:R-:W-:-:S04]  /*16b0*/  UIMAD.WIDE.U32 UR6, UR4, UR8, URZ ;  /* 0x00000008040672a5 */ /* 0x000fc8000f8e003f */
[----:B------:R-:W-:-:S12]  /*16c0*/  @UP0 USHF.R.U32.HI UR4, URZ, UR9, UR7 ;  /* 0x000000093f040299 */ /* 0x000fd80008011607 */
.L_x_1287:
[----:B------:R-:W-:-:S06]  /*16d0*/  UIMAD UR4, UR4, UR5, UR5 ;  /* 0x00000005040472a4 */ /* 0x000fcc000f8e0205 */
[----:B------:R-:W-:-:S07]  /*16e0*/  VIMNMX R0, R0, UR4, PT ;  /* 0x0000000400007c48 */ /* 0x000fce000bfe0100 */
.L_x_1285:
[----:B------:R-:W-:Y:S01]  /*16f0*/  UISETP.NE.AND UP0, UPT, UR54, URZ, UPT ;  /* 0x0000003f3600728c */ /* 0x000fe2000bf05270 */
[----:B------:R-:W-:Y:S01]  /*1700*/  VIADD R0, R0, 0x7f ;  /* 0x0000007f00007836 */ /* 0x000fe20000000000 */
[----:B------:R-:W-:Y:S01]  /*1710*/  UMOV UR9, UR41 ;  /* 0x0000002900097c82 */ /* 0x000fe20008000000 */
[----:B------:R-:W-:Y:S02]  /*1720*/  UIADD3 UR4, UR40, 0x7f, URZ ;  /* 0x0000007f28047890 */ /* 0x000fe4000fffe03f */
[----:B------:R-:W-:Y:S01]  /*1730*/  UIADD3 UR55, UR40, -UR46, URZ ;  /* 0x8000002e28377290 */ /* 0x000fe2000fffe03f */
        /* <DEDUP_REMOVED lines=27> */
.L_x_1289:
[----:B------:R-:W-:-:S11]  /*18f0*/  UISETP.NE.AND UP0, UPT, UR5, 0x1, UPT ;  /* 0x000000010500788c */ /* 0x000fd6000bf05270 */
[----:B------:R-:W-:Y:S02]  /*1900*/  @UP0 ULDC.64 UR10, c[0x0][0x9e8] ;  /* 0x00027a00000a0ab9 */ /* 0x000fe40000000a00 */
[----:B------:R-:W-:-:S04]  /*1910*/  UIMAD.WIDE.U32 UR6, UR4, UR10, URZ ;  /* 0x0000000a040672a5 */ /* 0x000fc8000f8e003f */
[----:B------:R-:W-:-:S12]  /*1920*/  @UP0 USHF.R.U32.HI UR4, URZ, UR11, UR7 ;  /* 0x0000000b3f040299 */ /* 0x000fd80008011607 */
.L_x_1290:
[----:B------:R-:W-:-:S04]  /*1930*/  UIMAD UR4, UR4, UR5, URZ ;  /* 0x00000005040472a4 */ /* 0x000fc8000f8e023f */
[----:B------:R-:W-:-:S04]  /*1940*/  UISETP.LT.AND UP0, UPT, UR9, UR4, UPT ;  /* 0x000000040900728c */ /* 0x000fc8000bf01270 */
[----:B------:R-:W-:-:S12]  /*1950*/  USEL UR9, UR9, UR4, !UP0 ;  /* 0x0000000409097287 */ /* 0x000fd8000c000000 */
.L_x_1288:
        /* <DEDUP_REMOVED lines=53> */
[----:B------:R-:W-:Y:S02]  /*1cb0*/  CS2R R96, SRZ ;  /* 0x0000000000607805 */ /* 0x000fe4000001ff00 */
[----:B------:R-:W-:Y:S01]  /*1cc0*/  CS2R R130, SRZ ;  /* 0x0000000000827805 */ /* 0x000fe2000001ff00 */
[----:B------:R-:W-:Y:S01]  /*1cd0*/  IMAD.MOV.U32 R104, RZ, RZ, RZ ;  /* 0x000000ffff687224 */ /* 0x000fe200078e00ff */
[----:B------:R-:W-:Y:S01]  /*1ce0*/  CS2R R132, SRZ ;  /* 0x0000000000847805 */ /* 0x000fe2000001ff00 */
        /* <DEDUP_REMOVED lines=32> */
.L_x_1292:
        /* <DEDUP_REMOVED lines=9> */
.L_x_1497:
[----:B------:R-:W-:Y:S05]  /*1f80*/  @!P0 BRA `(.L_x_1294) ;  /* 0x0000000000048947 */ /* 0x000fea0003800000 */
[----:B------:R-:W-:Y:S01]  /*1f90*/  BPT.TRAP 0x1 ;  /* 0x000000040000795c */ /* 0x000fe20000300000 */
.L_x_1294:
[----:B0-----:R-:W-:Y:S02]  /*1fa0*/  IMAD.U32 R3, RZ, RZ, UR47 ;  /* 0x0000002fff037e24 */ /* 0x001fe4000f8e00ff */
[----:B------:R-:W-:-:S03]  /*1fb0*/  IMAD.U32 R0, RZ, RZ, UR48 ;  /* 0x00000030ff007e24 */ /* 0x000fc6000f8e00ff */
[----:B------:R-:W-:Y:S02]  /*1fc0*/  LEA R3, R3, UR36, 0x3 ;  /* 0x0000002403037c11 */ /* 0x000fe4000f8e18ff */
[----:B------:R-:W-:-:S04]  /*1fd0*/  SHF.L.U32 R0, R0, 0x1f, RZ ;  /* 0x0000001f00007819 */ /* 0x000fc800000006ff */
[----:B------:R0:W1:Y:S01]  /*1fe0*/  SYNCS.PHASECHK.TRANS64.TRYWAIT P1, [R3+URZ+0x2a830], R0 ;  /* 0x02a83000030075a7 */ /* 0x000062000802017f */
[----:B------:R-:W-:Y:S05]  /*1ff0*/  @!P0 BRA `(.L_x_1295) ;  /* 0x0000000000048947 */ /* 0x000fea0003800000 */
[----:B------:R-:W-:Y:S01]  /*2000*/  BPT.TRAP 0x1 ;  /* 0x000000040000795c */ /* 0x000fe20000300000 */
.L_x_1295:
[----:B-1----:R-:W-:Y:S05]  /*2010*/  @P1 BRA `(.L_x_1296) ;  /* 0x0000000000081947 */ /* 0x002fea0003800000 */
[----:B------:R-:W1:Y:S02]  /*2020*/  SYNCS.PHASECHK.TRANS64.TRYWAIT P1, [R3+URZ+0x2a830], R0 ;  /* 0x02a83000030075a7 */ /* 0x000e64000802017f */
[----:B-1----:R-:W-:Y:S05]  /*2030*/  @!P1 BRA `(.L_x_1297) ;  /* 0x0000015800889947 */ /* 0x002fea0003800000 */
.L_x_1296:
        /* <DEDUP_REMOVED lines=49> */
.L_x_1298:
[----:B------:R-:W-:Y:S01]  /*2350*/  UISETP.NE.AND UP1, UPT, UR54, URZ, UPT ;  /* 0x0000003f3600728c */ /* 0x000fe2000bf25270 */
[----:B01----:R-:W-:Y:S01]  /*2360*/  VIADD R0, R17, UR41 ;  /* 0x0000002911007c36 */ /* 0x003fe20008000000 */
[----:B------:R-:W-:Y:S01]  /*2370*/  R2UR UR6, R3 ;  /* 0x00000000030672ca */ /* 0x000fe200000e0000 */
[----:B------:R-:W-:Y:S01]  /*2380*/  IMAD.MOV.U32 R3, RZ, RZ, -0x80 ;  /* 0xffffff80ff037424 */ /* 0x000fe200078e00ff */
[----:B------:R-:W-:Y:S01]  /*2390*/  UISETP.NE.AND UP0, UPT, UR53, URZ, UPT ;  /* 0x0000003f3500728c */ /* 0x000fe2000bf05270 */
[----:B------:R-:W-:Y:S01]  /*23a0*/  IMAD.U32 R9, RZ, RZ, UR46 ;  /* 0x0000002eff097e24 */ /* 0x000fe2000f8e00ff */
[----:B------:R-:W-:Y:S01]  /*23b0*/  PLOP3.LUT P1, PT, PT, PT, UP1, 0x80, 0x0 ;  /* 0x000000000000781c */ /* 0x000fe20003f2f018 */
[C---:B------:R-:W-:Y:S01]  /*23c0*/  IMAD R7, R88.reuse, R3, 0x80 ;  /* 0x0000008058077424 */ /* 0x040fe200078e0203 */
[----:B------:R-:W-:Y:S01]  /*23d0*/  PLOP3.LUT P2, PT, PT, PT, UP1, 0x80, 0x0 ;  /* 0x000000000000781c */ /* 0x000fe20003f4f018 */
[----:B------:R-:W-:Y:S01]  /*23e0*/  ULDC UR30, c[0x0][0x9dc] ;  /* 0x00027700001e7ab9 */ /* 0x000fe20000000800 */
[----:B------:R-:W-:Y:S01]  /*23f0*/  ULDC UR14, c[0x0][0x9e0] ;  /* 0x00027800000e7ab9 */ /* 0x000fe20000000800 */
[----:B------:R-:W-:Y:S01]  /*2400*/  @UP1 ULDC UR7, c[0x0][0x44c] ;  /* 0x0001130000071ab9 */ /* 0x000fe20000000800 */
[----:B------:R-:W-:Y:S01]  /*2410*/  VIADD R3, R7, 0x1 ;  /* 0x0000000107037836 */ /* 0x000fe20000000000 */
[----:B------:R-:W-:-:S02]  /*2420*/  LEA R6, R88, 0xffffff80, 0x7 ;  /* 0xffffff8058067811 */ /* 0x000fc400078e38ff */
[----:B------:R-:W-:-:S04]  /*2430*/  UIADD3 UR6, UR6, 0x2a840, URZ ;  /* 0x0002a84006067890 */ /* 0x000fc8000fffe03f */
[----:B------:R-:W-:Y:S01]  /*2440*/  @P1 IMAD.HI.U32 R2, R0, UR7, RZ ;  /* 0x0000000700021c27 */ /* 0x000fe2000f8e00ff */
[----:B------:R-:W-:Y:S01]  /*2450*/  @UP1 ULDC UR7, c[0x0][0x450] ;  /* 0x0001140000071ab9 */ /* 0x000fe20000000800 */
[----:B------:R-:W-:Y:S01]  /*2460*/  UPRMT UR6, UR37, 0x654, UR6 ;  /* 0x0000065425067896 */ /* 0x000fe20008000006 */
[----:B------:R-:W-:Y:S02]  /*2470*/  PLOP3.LUT P1, PT, PT, PT, UP0, 0x40, 0x0 ;  /* 0x000000000000781c */ /* 0x000fe40003f2e808 */
[----:B------:R-:W-:Y:S01]  /*2480*/  @P2 SHF.R.U32.HI R0, RZ, UR7, R2 ;  /* 0x00000007ff002c19 */ /* 0x000fe20008011602 */
[C---:B------:R-:W-:Y:S02]  /*2490*/  IMAD R2, R16.reuse, -0x2, R3 ;  /* 0xfffffffe10027824 */ /* 0x040fe400078e0203 */
[----:B------:R-:W-:Y:S02]  /*24a0*/  VIADD R3, R7, UR40 ;  /* 0x0000002807037c36 */ /* 0x000fe40008000000 */
[----:B------:R-:W0:Y:S01]  /*24b0*/  SHFL.IDX PT, R5, R0, RZ, 0x1c1f ;  /* 0x001c1fff00057589 */ /* 0x000e2200000e0000 */
[----:B------:R-:W-:Y:S01]  /*24c0*/  SYNCS.ARRIVE.TRANS64.RED.A1T0 RZ, [UR6], RZ ;  /* 0x000000ffffff79a7 */ /* 0x000fe20008100406 */
[----:B------:R-:W-:Y:S01]  /*24d0*/  ULOP3.LUT UR6, URZ, UR30, URZ, 0x33, !UPT ;  /* 0x0000001e3f067292 */ /* 0x000fe2000f8e333f */
[----:B------:R-:W-:Y:S01]  /*24e0*/  IADD3 R2, -R9, UR40, R2 ;  /* 0x0000002809027c10 */ /* 0x000fe2000fffe102 */
[----:B------:R-:W-:-:S04]  /*24f0*/  IMAD R8, R16, -0x2, R3 ;  /* 0xfffffffe10087824 */ /* 0x000fc800078e0203 */
[C---:B------:R-:W-:Y:S02]  /*2500*/  VIADD R9, R2.reuse, UR14 ;  /* 0x0000000e02097c36 */ /* 0x040fe40008000000 */
[----:B------:R-:W-:-:S03]  /*2510*/  VIADD R10, R2, UR6 ;  /* 0x00000006020a7c36 */ /* 0x000fc60008000000 */
[----:B0-----:R-:W-:Y:S01]  /*2520*/  VIADDMNMX R2, R5, R9, R8, PT ;  /* 0x0000000905027246 */ /* 0x001fe20003800108 */
[----:B------:R-:W-:Y:S01]  /*2530*/  IMAD.IADD R3, R10, 0x1, R5 ;  /* 0x000000010a037824 */ /* 0x000fe200078e0205 */
[----:B------:R-:W-:Y:S06]  /*2540*/  @P1 BRA `(.L_x_1299) ;  /* 0x0000000000641947 */ /* 0x000fec0003800000 */
[----:B------:R-:W-:Y:S01]  /*2550*/  IMAD.U32 R4, RZ, RZ, UR46 ;  /* 0x0000002eff047e24 */ /* 0x000fe2000f8e00ff */
[----:B------:R-:W-:Y:S04]  /*2560*/  BSSY B0, `(.L_x_1300) ;  /* 0x0000013000007945 */ /* 0x000fe80003800000 */
[----:B------:R-:W-:-:S04]  /*2570*/  IADD3 R5, -R4, UR40, R5 ;  /* 0x0000002804057c10 */ /* 0x000fc8000fffe105 */
        /* <DEDUP_REMOVED lines=11> */
.L_x_1301:
[----:B------:R-:W-:Y:S02]  /*2630*/  ULDC UR6, c[0x0][0x9e4] ;  /* 0x0002790000067ab9 */ /* 0x000fe40000000800 */
[----:B------:R-:W-:-:S05]  /*2640*/  IMAD.U32 R11, RZ, RZ, UR6 ;  /* 0x00000006ff0b7e24 */ /* 0x000fca000f8e00ff */
[----:B------:R-:W-:-:S13]  /*2650*/  ISETP.NE.AND P1, PT, R11, 0x1, PT ;  /* 0x000000010b00780c */ /* 0x000fda0003f25270 */
[----:B------:R-:W0:Y:S02]  /*2660*/  @P1 LDC.64 R12, c[0x0][0x9e8] ;  /* 0x00027a00ff0c1b82 */ /* 0x000e240000000a00 */
[----:B0-----:R-:W-:-:S05]  /*2670*/  @P1 IMAD.HI.U32 R4, R5, R12, RZ ;  /* 0x0000000c05041227 */ /* 0x001fca00078e00ff */
[----:B------:R-:W-:-:S07]  /*2680*/  @P1 SHF.R.U32.HI R5, RZ, R13, R4 ;  /* 0x0000000dff051219 */ /* 0x000fce0000011604 */
.L_x_1302:
[----:B------:R-:W-:Y:S05]  /*2690*/  BSYNC B0 ;  /* 0x0000000000007941 */ /* 0x000fea0003800000 */
.L_x_1300:
[----:B------:R-:W-:-:S04]  /*26a0*/  IMAD R5, R5, R11, -R6 ;  /* 0x0000000b05057224 */ /* 0x000fc800078e0a06 */
[----:B------:R-:W-:-:S05]  /*26b0*/  IMAD R5, R16, -0x2, R5 ;  /* 0xfffffffe10057824 */ /* 0x000fca00078e0205 */
[----:B------:R-:W-:Y:S02]  /*26c0*/  VIADDMNMX R2, R5, R11, R2, PT ;  /* 0x0000000b05027246 */ /* 0x000fe40003800102 */
[----:B------:R-:W-:-:S07]  /*26d0*/  VIMNMX R3, R3, R5, !PT ;  /* 0x0000000503037248 */ /* 0x000fce0007fe0100 */
.L_x_1299:
[C---:B------:R-:W-:Y:S01]  /*26e0*/  ISETP.GE.AND P2, PT, R7.reuse, 0x9, PT ;  /* 0x000000090700780c */ /* 0x040fe20003f46270 */
[----:B------:R-:W-:Y:S01]  /*26f0*/  UISETP.NE.AND UP0, UPT, UR53, URZ, UPT ;  /* 0x0000003f3500728c */ /* 0x000fe2000bf05270 */
[----:B------:R-:W-:Y:S02]  /*2700*/  ISETP.GE.AND P1, PT, R7, 0x2, PT ;  /* 0x000000020700780c */ /* 0x000fe40003f26270 */
        /* <DEDUP_REMOVED lines=10> */
[----:B------:R-:W-:Y:S02]  /*27b0*/  ISETP.LT.OR P3, PT, R2, 0x11, P3 ;  /* 0x000000110200780c */ /* 0x000fe40001f61670 */
        /* <DEDUP_REMOVED lines=137> */
[----:B------:R-:W-:-:S04]  /*3050*/  ISETP.GE.AND P6, PT, R7, 0x7a, PT ;  /* 0x0000007a0700780c */ /* 0x000fc80003fc6270 */
[----:B------:R-:W-:Y:S02]  /*3060*/  P2R R108, PR, RZ, 0x40 ;  /* 0x00000040ff6c7803 */ /* 0x000fe40000000000 */
[----:B------:R-:W-:Y:S02]  /*3070*/  ISETP.GT.AND P6, PT, R3, 0x79, !P6 ;  /* 0x000000790300780c */ /* 0x000fe400077c4270 */
[----:B------:R-:W0:Y:S02]  /*3080*/  SHFL.IDX PT, R3, R0, 0x1, 0x1c1f ;  /* 0x003c1f0000037f89 */ /* 0x000e2400000e0000 */
[----:B------:R-:W-:-:S04]  /*3090*/  ISETP.LT.OR P6, PT, R2, 0x7a, P6 ;  /* 0x0000007a0200780c */ /* 0x000fc800037c1670 */
[----:B------:R-:W-:Y:S02]  /*30a0*/  FSEL R85, R85, -INF , !P6 ;  /* 0xff80000055557808 */ /* 0x000fe40007000000 */
[----:B------:R-:W-:Y:S02]  /*30b0*/  PLOP3.LUT P6, PT, PT, PT, UP0, 0x40, 0x0 ;  /* 0x000000000000781c */ /* 0x000fe40003fce808 */
[----:B0-----:R-:W-:Y:S01]  /*30c0*/  VIADDMNMX R7, R3, R9, R8, PT ;  /* 0x0000000903077246 */ /* 0x001fe20003800108 */
[----:B------:R-:W-:-:S10]  /*30d0*/  IMAD.IADD R10, R10, 0x1, R3 ;  /* 0x000000010a0a7824 */ /* 0x000fd400078e0203 */
[----:B------:R-:W-:Y:S05]  /*30e0*/  @P6 BRA `(.L_x_1303) ;  /* 0x0000000000646947 */ /* 0x000fea0003800000 */
        /* <DEDUP_REMOVED lines=14> */
.L_x_1305:
[----:B------:R-:W-:Y:S02]  /*31d0*/  ULDC UR6, c[0x0][0x9e4] ;  /* 0x0002790000067ab9 */ /* 0x000fe40000000800 */
[----:B------:R-:W-:-:S05]  /*31e0*/  IMAD.U32 R2, RZ, RZ, UR6 ;  /* 0x00000006ff027e24 */ /* 0x000fca000f8e00ff */
[----:B------:R-:W-:-:S13]  /*31f0*/  ISETP.NE.AND P6, PT, R2, 0x1, PT ;  /* 0x000000010200780c */ /* 0x000fda0003fc5270 */
[----:B------:R-:W0:Y:S02]  /*3200*/  @P6 LDC.64 R4, c[0x0][0x9e8] ;  /* 0x00027a00ff046b82 */ /* 0x000e240000000a00 */
[----:B0-----:R-:W-:-:S05]  /*3210*/  @P6 IMAD.HI.U32 R0, R3, R4, RZ ;  /* 0x0000000403006227 */ /* 0x001fca00078e00ff */
[----:B------:R-:W-:-:S07]  /*3220*/  @P6 SHF.R.U32.HI R3, RZ, R5, R0 ;  /* 0x00000005ff036219 */ /* 0x000fce0000011600 */
.L_x_1306:
[----:B------:R-:W-:Y:S05]  /*3230*/  BSYNC B0 ;  /* 0x0000000000007941 */ /* 0x000fea0003800000 */
.L_x_1304:
[----:B------:R-:W-:-:S04]  /*3240*/  IMAD R3, R3, R2, -R6 ;  /* 0x0000000203037224 */ /* 0x000fc800078e0a06 */
[----:B------:R-:W-:-:S05]  /*3250*/  IMAD R3, R16, -0x2, R3 ;  /* 0xfffffffe10037824 */ /* 0x000fca00078e0203 */
[----:B------:R-:W-:Y:S02]  /*3260*/  VIADDMNMX R7, R3, R2, R7, PT ;  /* 0x0000000203077246 */ /* 0x000fe40003800107 */
[----:B------:R-:W-:-:S07]  /*3270*/  VIMNMX R10, R10, R3, !PT ;  /* 0x000000030a0a7248 */ /* 0x000fce0007fe0100 */
.L_x_1303:
        /* <DEDUP_REMOVED lines=20> */
[C---:B------:R-:W-:Y:S01]  /*33c0*/  ISETP.GT.AND P1, PT, R10.reuse, 0x10, !P1 ;  /* 0x000000100a00780c */ /* 0x040fe20004f24270 */
        /* <DEDUP_REMOVED lines=83> */
[C---:B------:R-:W-:Y:S02]  /*3900*/  ISETP.GT.AND P3, PT, R10.reuse, 0x70, !P3 ;  /* 0x000000700a00780c */ /* 0x040fe40005f64270 */
        /* <DEDUP_REMOVED lines=25> */
[----:B------:R-:W-:Y:S01]  /*3aa0*/  ISETP.NE.AND P1, PT, R100, RZ, PT ;  /* 0x000000ff6400720c */ /* 0x000fe20003f25270 */
[----:B------:R-:W-:-:S03]  /*3ab0*/  FFMA.FTZ R4, R0, R5, -8 ;  /* 0xc100000000047423 */ /* 0x000fc60000010005 */
        /* <DEDUP_REMOVED lines=15> */
[C---:B------:R-:W-:Y:S02]  /*3bb0*/  ISETP.GT.AND P1, PT, R10.reuse, 0x60, !P2 ;  /* 0x000000600a00780c */ /* 0x040fe40005724270 */
[----:B------:R-:W-:Y:S02]  /*3bc0*/  ISETP.NE.AND P2, PT, R107, RZ, PT ;  /* 0x000000ff6b00720c */ /* 0x000fe40003f45270 */
[----:B------:R-:W-:Y:S02]  /*3bd0*/  ISETP.LT.OR P1, PT, R7, 0x61, P1 ;  /* 0x000000610700780c */ /* 0x000fe40000f21670 */
[----:B------:R-:W-:Y:S02]  /*3be0*/  ISETP.GT.AND P2, PT, R10, 0x69, !P2 ;  /* 0x000000690a00780c */ /* 0x000fe40005744270 */
[----:B------:R-:W-:-:S02]  /*3bf0*/  FSEL R74, R74, -INF , !P1 ;  /* 0xff8000004a4a7808 */ /* 0x000fc40004800000 */
[----:B------:R-:W-:Y:S02]  /*3c00*/  ISETP.GT.AND P1, PT, R10, 0x61, !P6 ;  /* 0x000000610a00780c */ /* 0x000fe40007724270 */
[----:B------:R-:W-:Y:S02]  /*3c10*/  ISETP.NE.AND P6, PT, R11, RZ, PT ;  /* 0x000000ff0b00720c */ /* 0x000fe40003fc5270 */
        /* <DEDUP_REMOVED lines=50> */
[----:B-1----:R-:W-:Y:S01]  /*3f40*/  FADD.FTZ R33, R2, R3 ;  /* 0x0000000302217221 */ /* 0x002fe20000010000 */
[----:B------:R-:W-:-:S01]  /*3f50*/  FFMA.FTZ R8, R40, UR39, -R15 ;  /* 0x0000002728087c23 */ /* 0x000fc2000801080f */
[--C-:B------:R-:W-:Y:S01]  /*3f60*/  FFMA.FTZ R57, R57, UR39, -R15.reuse ;  /* 0x0000002739397c23 */ /* 0x100fe2000801080f */
[----:B------:R-:W-:Y:S01]  /*3f70*/  FMNMX.FTZ R12, R46, R11, !PT ;  /* 0x0000000b2e0c7209 */ /* 0x000fe20007810000 */
[--C-:B------:R-:W-:Y:S01]  /*3f80*/  FFMA.FTZ R68, R68, UR39, -R15.reuse ;  /* 0x0000002744447c23 */ /* 0x100fe2000801080f */
[----:B------:R-:W-:-:S01]  /*3f90*/  FFMA.FTZ R69, R69, UR39, -R15 ;  /* 0x0000002745457c23 */ /* 0x000fc2000801080f */
[----:B------:R-:W1:Y:S01]  /*3fa0*/  MUFU.EX2 R6, R6 ;  /* 0x0000000600067308 */ /* 0x000e620000000800 */
[----:B------:R-:W-:Y:S01]  /*3fb0*/  FMNMX.FTZ R11, R47, R12, !PT ;  /* 0x0000000c2f0b7209 */ /* 0x000fe20007810000 */
[----:B0-----:R-:W-:Y:S01]  /*3fc0*/  FADD.FTZ R36, R4, R33 ;  /* 0x0000002104247221 */ /* 0x001fe20000010000 */
[----:B------:R-:W-:-:S01]  /*3fd0*/  FFMA.FTZ R64, R64, UR39, -R15 ;  /* 0x0000002740407c23 */ /* 0x000fc2000801080f */
[--C-:B------:R-:W-:Y:S01]  /*3fe0*/  FFMA.FTZ R65, R65, UR39, -R15.reuse ;  /* 0x0000002741417c23 */ /* 0x100fe2000801080f */
[----:B------:R-:W-:Y:S01]  /*3ff0*/  FMNMX.FTZ R12, R50, R11, !PT ;  /* 0x0000000b320c7209 */ /* 0x000fe20007810000 */
[--C-:B------:R-:W-:Y:S01]  /*4000*/  FFMA.FTZ R21, R76, UR39, -R15.reuse ;  /* 0x000000274c157c23 */ /* 0x100fe2000801080f */
[----:B------:R-:W-:-:S01]  /*4010*/  FFMA.FTZ R14, R77, UR39, -R15 ;  /* 0x000000274d0e7c23 */ /* 0x000fc2000801080f */
[----:B------:R-:W0:Y:S01]  /*4020*/  MUFU.EX2 R24, R24 ;  /* 0x0000001800187308 */ /* 0x000e220000000800 */
[----:B------:R-:W-:Y:S01]  /*4030*/  FMNMX.FTZ R13, R51, R12, !PT ;  /* 0x0000000c330d7209 */ /* 0x000fe20007810000 */
[----:B--2---:R-:W-:Y:S01]  /*4040*/  FADD.FTZ R36, R9, R36 ;  /* 0x0000002409247221 */ /* 0x004fe20000010000 */
[----:B------:R-:W-:-:S01]  /*4050*/  FFMA.FTZ R20, R73, UR39, -R15 ;  /* 0x0000002749147c23 */ /* 0x000fc2000801080f */
[----:B------:R-:W-:Y:S01]  /*4060*/  FFMA.FTZ R72, R72, UR39, -R15 ;  /* 0x0000002748487c23 */ /* 0x000fe2000801080f */
[----:B------:R-:W-:Y:S01]  /*4070*/  FMNMX.FTZ R12, R54, R13, !PT ;  /* 0x0000000d360c7209 */ /* 0x000fe20007810000 */
[----:B------:R-:W-:-:S02]  /*4080*/  FADD.FTZ R33, R5, R36 ;  /* 0x0000002405217221 */ /* 0x000fc40000010000 */
[----:B------:R-:W2:Y:S01]  /*4090*/  MUFU.EX2 R37, R37 ;  /* 0x0000002500257308 */ /* 0x000ea20000000800 */
[----:B------:R-:W-:-:S04]  /*40a0*/  FMNMX.FTZ R13, R55, R12, !PT ;  /* 0x0000000c370d7209 */ /* 0x000fc80007810000 */
[----:B------:R-:W-:-:S03]  /*40b0*/  FMNMX.FTZ R12, R58, R13, !PT ;  /* 0x0000000d3a0c7209 */ /* 0x000fc60007810000 */
[----:B------:R1:W-:Y:S01]  /*40c0*/  MUFU.EX2 R11, R41 ;  /* 0x00000029000b7308 */ /* 0x0003e20000000800 */
[----:B------:R-:W-:-:S04]  /*40d0*/  FMNMX.FTZ R13, R59, R12, !PT ;  /* 0x0000000c3b0d7209 */ /* 0x000fc80007810000 */
[----:B------:R-:W-:-:S03]  /*40e0*/  FMNMX.FTZ R12, R62, R13, !PT ;  /* 0x0000000d3e0c7209 */ /* 0x000fc60007810000 */
[----:B------:R-:W-:Y:S01]  /*40f0*/  MUFU.EX2 R8, R8 ;  /* 0x0000000800087308 */ /* 0x000fe20000000800 */
[----:B------:R-:W-:Y:S01]  /*4100*/  FMNMX.FTZ R13, R63, R12, !PT ;  /* 0x0000000c3f0d7209 */ /* 0x000fe20007810000 */
[----:B-1----:R-:W-:-:S03]  /*4110*/  FADD.FTZ R41, R6, R33 ;  /* 0x0000002106297221 */ /* 0x002fc60000010000 */
[----:B------:R-:W-:Y:S01]  /*4120*/  FMNMX.FTZ R12, R66, R13, !PT ;  /* 0x0000000d420c7209 */ /* 0x000fe20007810000 */
[----:B0-----:R-:W-:-:S01]  /*4130*/  FADD.FTZ R40, R24, R41 ;  /* 0x0000002918287221 */ /* 0x001fc20000010000 */
[----:B--2---:R-:W-:Y:S01]  /*4140*/  F2FP.SATFINITE.E4M3.F32.PACK_AB_MERGE_C R24, R37, R24, RZ ;  /* 0x000000182518723e */ /* 0x004fe200048070ff */
[----:B------:R-:W-:Y:S01]  /*4150*/  MUFU.EX2 R44, R44 ;  /* 0x0000002c002c7308 */ /* 0x000fe20000000800 */
[----:B------:R-:W-:Y:S02]  /*4160*/  FMNMX.FTZ R13, R67, R12, !PT ;  /* 0x0000000c430d7209 */ /* 0x000fe40007810000 */
[----:B------:R-:W-:Y:S01]  /*4170*/  F2FP.SATFINITE.E4M3.F32.PACK_AB_MERGE_C R198, R6, R5, R24 ;  /* 0x0000000506c6723e */ /* 0x000fe20004807018 */
[----:B------:R-:W-:Y:S01]  /*4180*/  VIADD R6, R88, 0xfffffffe ;  /* 0xfffffffe58067836 */ /* 0x000fe20000000000 */
[----:B------:R-:W-:-:S03]  /*4190*/  FMNMX.FTZ R12, R70, R13, !PT ;  /* 0x0000000d460c7209 */ /* 0x000fc60007810000 */
[----:B------:R-:W-:Y:S01]  /*41a0*/  MUFU.EX2 R45, R45 ;  /* 0x0000002d002d7308 */ /* 0x000fe20000000800 */
[----:B------:R-:W-:-:S04]  /*41b0*/  FMNMX.FTZ R13, R71, R12, !PT ;  /* 0x0000000c470d7209 */ /* 0x000fc80007810000 */
        /* <DEDUP_REMOVED lines=91> */
[----:B------:R-:W-:Y:S01]  /*4770*/  FADD.FTZ R5, R25, R4 ;  /* 0x0000000419057221 */ /* 0x000fe20000010000 */
[----:B------:R-:W-:-:S03]  /*4780*/  F2FP.SATFINITE.E4M3.F32.PACK_AB_MERGE_C R4, R53, R52, RZ ;  /* 0x000000343504723e */ /* 0x000fc600048070ff */
[C---:B------:R-:W-:Y:S01]  /*4790*/  FADD.FTZ R5, R28.reuse, R5 ;  /* 0x000000051c057221 */ /* 0x040fe20000010000 */
[----:B------:R-:W-:Y:S01]  /*47a0*/  F2FP.SATFINITE.E4M3.F32.PACK_AB_MERGE_C R194, R28, R25, R4 ;  /* 0x000000191cc2723e */ /* 0x000fe20004807004 */
[----:B------:R-:W2:Y:S01]  /*47b0*/  MUFU.EX2 R43, R43 ;  /* 0x0000002b002b7308 */ /* 0x000ea20000000800 */
[----:B0-----:R-:W-:-:S01]  /*47c0*/  FADD.FTZ R3, R39, R2 ;  /* 0x0000000227037221 */ /* 0x001fc20000010000 */
[----:B------:R-:W-:Y:S01]  /*47d0*/  FADD.FTZ R52, R52, R5 ;  /* 0x0000000534347221 */ /* 0x000fe20000010000 */
[----:B------:R-:W-:Y:S02]  /*47e0*/  F2FP.SATFINITE.E4M3.F32.PACK_AB_MERGE_C R5, R61, R60, RZ ;  /* 0x0000003c3d05723e */ /* 0x000fe400048070ff */
[----:B------:R-:W-:Y:S01]  /*47f0*/  F2FP.SATFINITE.E4M3.F32.PACK_AB_MERGE_C R38, R39, R38, RZ ;  /* 0x000000262726723e */ /* 0x000fe200048070ff */
[----:B------:R-:W-:-:S01]  /*4800*/  FADD.FTZ R53, R53, R52 ;  /* 0x0000003435357221 */ /* 0x000fc20000010000 */
[----:B------:R-:W-:Y:S01]  /*4810*/  F2FP.SATFINITE.E4M3.F32.PACK_AB_MERGE_C R188, R57, R56, R5 ;  /* 0x0000003839bc723e */ /* 0x000fe20004807005 */
[----:B------:R-:W0:Y:S01]  /*4820*/  MUFU.EX2 R46, R46 ;  /* 0x0000002e002e7308 */ /* 0x000e220000000800 */
[----:B-1----:R-:W-:-:S01]  /*4830*/  FADD.FTZ R2, R42, R3 ;  /* 0x000000032a027221 */ /* 0x002fc20000010000 */
[----:B------:R-:W-:Y:S01]  /*4840*/  FADD.FTZ R4, R56, R53 ;  /* 0x0000003538047221 */ /* 0x000fe20000010000 */
[----:B------:R-:W-:-:S03]  /*4850*/  F2FP.SATFINITE.E4M3.F32.PACK_AB_MERGE_C R199, R35, R34, R38 ;  /* 0x0000002223c7723e */ /* 0x000fc60004807026 */
[----:B------:R-:W-:Y:S01]  /*4860*/  FADD.FTZ R57, R57, R4 ;  /* 0x0000000439397221 */ /* 0x000fe20000010000 */
        /* <DEDUP_REMOVED lines=95> */
.L_x_1308:
[----:B------:R-:W-:Y:S02]  /*4e60*/  ULDC UR18, c[0x0][0x9e4] ;  /* 0x0002790000127ab9 */ /* 0x000fe40000000800 */
[----:B------:R-:W-:-:S11]  /*4e70*/  UISETP.NE.AND UP0, UPT, UR18, 0x1, UPT ;  /* 0x000000011200788c */ /* 0x000fd6000bf05270 */
[----:B------:R-:W-:Y:S02]  /*4e80*/  @UP0 ULDC.64 UR6, c[0x0][0x9e8] ;  /* 0x00027a0000060ab9 */ /* 0x000fe40000000a00 */
[----:B------:R-:W-:-:S04]  /*4e90*/  UIMAD.WIDE.U32 UR10, UR15, UR6, URZ ;  /* 0x000000060f0a72a5 */ /* 0x000fc8000f8e003f */
[----:B------:R-:W-:-:S12]  /*4ea0*/  @UP0 USHF.R.U32.HI UR15, URZ, UR7, UR11 ;  /* 0x000000073f0f0299 */ /* 0x000fd8000801160b */
.L_x_1309:
[----:B------:R-:W-:-:S04]  /*4eb0*/  UIMAD UR15, UR15, UR18, UR18 ;  /* 0x000000120f0f72a4 */ /* 0x000fc8000f8e0212 */
[----:B------:R-:W-:-:S04]  /*4ec0*/  UISETP.LT.AND UP0, UPT, UR14, UR15, UPT ;  /* 0x0000000f0e00728c */ /* 0x000fc8000bf01270 */
[----:B------:R-:W-:-:S12]  /*4ed0*/  USEL UR14, UR14, UR15, UP0 ;  /* 0x0000000f0e0e7287 */ /* 0x000fd80008000000 */
.L_x_1307:
        /* <DEDUP_REMOVED lines=63> */
.L_x_1329:
[----:B------:R-:W-:Y:S01]  /*52d0*/  ISETP.NE.AND P2, PT, RZ, UR45, PT ;  /* 0x0000002dff007c0c */ /* 0x000fe2000bf45270 */
[----:B------:R-:W-:-:S04]  /*52e0*/  UISETP.NE.AND UP0, UPT, UR33, 0x1, UPT ;  /* 0x000000012100788c */ /* 0x000fc8000bf05270 */
[----:B------:R-:W-:-:S04]  /*52f0*/  USEL UR48, URZ, 0x1, UP0 ;  /* 0x000000013f307887 */ /* 0x000fc80008000000 */
[----:B------:R-:W-:-:S04]  /*5300*/  ULOP3.LUT UR48, UR34, UR48, URZ, 0x3c, !UPT ;  /* 0x0000003022307292 */ /* 0x000fc8000f8e3c3f */
[----:B------:R-:W-:Y:S08]  /*5310*/  @P2 BRA `(.L_x_1311) ;  /* 0x0000000000382947 */ /* 0x000ff00003800000 */
[----:B------:R-:W-:Y:S05]  /*5320*/  @!P0 BRA `(.L_x_1312) ;  /* 0x0000000000048947 */ /* 0x000fea0003800000 */
[----:B------:R-:W-:Y:S01]  /*5330*/  BPT.TRAP 0x1 ;  /* 0x000000040000795c */ /* 0x000fe20000300000 */
.L_x_1312:
        /* <DEDUP_REMOVED lines=9> */
.L_x_1313:
[----:B-1----:R-:W-:Y:S05]  /*53d0*/  @P1 BRA `(.L_x_1311) ;  /* 0x0000000000081947 */ /* 0x002fea0003800000 */
[----:B------:R-:W1:Y:S02]  /*53e0*/  SYNCS.PHASECHK.TRANS64.TRYWAIT P1, [UR6+0x2a830], R0 ;  /* 0x02a83000ff0075a7 */ /* 0x000e640008020146 */
[----:B-1----:R-:W-:Y:S05]  /*53f0*/  @!P1 BRA `(.L_x_1314) ;  /* 0x0000012400ac9947 */ /* 0x002fea0003800000 */
.L_x_1311:
[----:B-1----:R-:W1:Y:S01]  /*5400*/  S2R R7, SR_TID.X ;  /* 0x0000000000077919 */ /* 0x002e620000002100 */
        /* <DEDUP_REMOVED lines=15> */
[----:B-1----:R-:W-:-:S05]  /*5500*/  SHF.R.U32.HI R7, RZ, 0x7, R7 ;  /* 0x00000007ff077819 */ /* 0x002fca0000011607 */
[----:B0-----:R-:W-:-:S05]  /*5510*/  VIADD R0, R7, 0x8 ;  /* 0x0000000807007836 */ /* 0x001fca0000000000 */
        /* <DEDUP_REMOVED lines=22> */
.L_x_1316:
[----:B------:R-:W-:Y:S01]  /*5680*/  ULEA UR6, UR33, UR36, 0x3 ;  /* 0x0000002421067291 */ /* 0x000fe2000f8e183f */
[----:B------:R-:W-:-:S05]  /*5690*/  IMAD.U32 R0, RZ, RZ, UR34 ;  /* 0x00000022ff007e24 */ /* 0x000fca000f8e00ff */
[----:B------:R-:W-:-:S04]  /*56a0*/  SHF.L.U32 R0, R0, 0x1f, RZ ;  /* 0x0000001f00007819 */ /* 0x000fc800000006ff */
[----:B------:R0:W1:Y:S01]  /*56b0*/  SYNCS.PHASECHK.TRANS64.TRYWAIT P1, [UR6+0x2a850], R0 ;  /* 0x02a85000ff0075a7 */ /* 0x0000620008020146 */
[----:B------:R-:W-:Y:S05]  /*56c0*/  @!P0 BRA `(.L_x_1317) ;  /* 0x0000000000048947 */ /* 0x000fea0003800000 */
[----:B------:R-:W-:Y:S01]  /*56d0*/  BPT.TRAP 0x1 ;  /* 0x000000040000795c */ /* 0x000fe20000300000 */
.L_x_1317:
[----:B-1----:R-:W-:Y:S05]  /*56e0*/  @P1 BRA `(.L_x_1315) ;  /* 0x0000000000081947 */ /* 0x002fea0003800000 */
[----:B------:R-:W1:Y:S02]  /*56f0*/  SYNCS.PHASECHK.TRANS64.TRYWAIT P1, [UR6+0x2a850], R0 ;  /* 0x02a85000ff0075a7 */ /* 0x000e640008020146 */
[----:B-1----:R-:W-:Y:S05]  /*5700*/  @!P1 BRA `(.L_x_1318) ;  /* 0x0000012400009947 */ /* 0x002fea0003800000 */
.L_x_1315:
[----:B------:R-:W-:Y:S01]  /*5710*/  UIADD3 UR6, UR36, 0x400, URZ ;  /* 0x0000040024067890 */ /* 0x000fe2000fffe03f */
[----:B------:R-:W-:Y:S01]  /*5720*/  WARPGROUP.ARRIVE ;  /* 0x00000000000079c5 */ /* 0x000fe20000000000 */
[----:B------:R-:W-:-:S05]  /*5730*/  UMOV UR7, 0x40000040 ;  /* 0x4000004000077882 */ /* 0x000fca0000000000 */
[----:B-1----:R-:W1:Y:S01]  /*5740*/  S2R R7, SR_TID.X ;  /* 0x0000000000077919 */ /* 0x002e620000002100 */
        /* <DEDUP_REMOVED lines=8> */
[----:B-1----:R-:W-:-:S04]  /*57d0*/  SHF.R.U32.HI R7, RZ, 0x7, R7 ;  /* 0x00000007ff077819 */ /* 0x002fc80000011607 */
[----:B0-----:R-:W-:Y:S01]  /*57e0*/  IADD3 R0, -R7, 0xb, RZ ;  /* 0x0000000b07007810 */ /* 0x001fe20007ffe1ff */
        /* <DEDUP_REMOVED lines=17> */
.L_x_1319:
[----:B------:R-:W-:Y:S01]  /*5900*/  UISETP.NE.AND UP1, UPT, UR54, URZ, UPT ;  /* 0x0000003f3600728c */ /* 0x000fe2000bf25270 */
[----:B------:R-:W-:Y:S01]  /*5910*/  VIADD R8, R17, UR41 ;  /* 0x0000002911087c36 */ /* 0x000fe20008000000 */
[----:B------:R-:W-:Y:S01]  /*5920*/  ULEA UR6, UR47, UR36, 0x3 ;  /* 0x000000242f067291 */ /* 0x000fe2000f8e183f */
[----:B------:R-:W-:Y:S01]  /*5930*/  IMAD.U32 R10, RZ, RZ, UR46 ;  /* 0x0000002eff0a7e24 */ /* 0x000fe2000f8e00ff */
[----:B------:R-:W-:Y:S02]  /*5940*/  UISETP.NE.AND UP0, UPT, UR53, URZ, UPT ;  /* 0x0000003f3500728c */ /* 0x000fe4000bf05270 */
        /* <DEDUP_REMOVED lines=14> */
[----:B------:R-:W-:-:S05]  /*5a30*/  IMAD R7, R16, -0x2, R7 ;  /* 0xfffffffe10077824 */ /* 0x000fca00078e0207 */
[----:B------:R-:W-:-:S05]  /*5a40*/  IADD3 R7, -R10, UR40, R7 ;  /* 0x000000280a077c10 */ /* 0x000fca000fffe107 */
[C---:B------:R-:W-:Y:S02]  /*5a50*/  VIADD R10, R7.reuse, UR31 ;  /* 0x0000001f070a7c36 */ /* 0x040fe40008000000 */
[----:B------:R-:W-:Y:S02]  /*5a60*/  VIADD R7, R7, UR6 ;  /* 0x0000000607077c36 */ /* 0x000fe40008000000 */
[--C-:B0-----:R-:W-:Y:S02]  /*5a70*/  IMAD.IADD R9, R10, 0x1, R11.reuse ;  /* 0x000000010a097824 */ /* 0x101fe400078e020b */
[----:B------:R-:W-:Y:S01]  /*5a80*/  IMAD.IADD R12, R7, 0x1, R11 ;  /* 0x00000001070c7824 */ /* 0x000fe200078e020b */
[----:B------:R-:W-:Y:S06]  /*5a90*/  @P1 BRA `(.L_x_1320) ;  /* 0x00000000005c1947 */ /* 0x000fec0003800000 */
[----:B------:R-:W-:Y:S01]  /*5aa0*/  IMAD.U32 R14, RZ, RZ, UR46 ;  /* 0x0000002eff0e7e24 */ /* 0x000fe2000f8e00ff */
[----:B------:R-:W-:Y:S04]  /*5ab0*/  BSSY B0, `(.L_x_1321) ;  /* 0x0000011000007945 */ /* 0x000fe80003800000 */
[----:B------:R-:W-:-:S04]  /*5ac0*/  IADD3 R11, -R14, UR40, R11 ;  /* 0x000000280e0b7c10 */ /* 0x000fc8000fffe10b */
        /* <DEDUP_REMOVED lines=10> */
.L_x_1322:
[----:B------:R-:W-:-:S05]  /*5b70*/  IMAD.U32 R20, RZ, RZ, UR29 ;  /* 0x0000001dff147e24 */ /* 0x000fca000f8e00ff */
[----:B------:R-:W-:-:S13]  /*5b80*/  ISETP.NE.AND P1, PT, R20, 0x1, PT ;  /* 0x000000011400780c */ /* 0x000fda0003f25270 */
[----:B------:R-:W0:Y:S02]  /*5b90*/  @P1 LDC.64 R14, c[0x0][0x9e8] ;  /* 0x00027a00ff0e1b82 */ /* 0x000e240000000a00 */
[----:B0-----:R-:W-:-:S05]  /*5ba0*/  @P1 IMAD.HI.U32 R14, R11, R14, RZ ;  /* 0x0000000e0b0e1227 */ /* 0x001fca00078e00ff */
[----:B------:R-:W-:-:S07]  /*5bb0*/  @P1 SHF.R.U32.HI R11, RZ, R15, R14 ;  /* 0x0000000fff0b1219 */ /* 0x000fce000001160e */
.L_x_1323:
[----:B------:R-:W-:Y:S05]  /*5bc0*/  BSYNC B0 ;  /* 0x0000000000007941 */ /* 0x000fea0003800000 */
.L_x_1321:
[----:B------:R-:W-:-:S04]  /*5bd0*/  IMAD R11, R11, R20, -R0 ;  /* 0x000000140b0b7224 */ /* 0x000fc800078e0a00 */
[----:B------:R-:W-:-:S05]  /*5be0*/  IMAD R11, R16, -0x2, R11 ;  /* 0xfffffffe100b7824 */ /* 0x000fca00078e020b */
[----:B------:R-:W-:Y:S02]  /*5bf0*/  VIADDMNMX R9, R11, R20, R9, PT ;  /* 0x000000140b097246 */ /* 0x000fe40003800109 */
[----:B------:R-:W-:-:S07]  /*5c00*/  VIMNMX R12, R12, R11, !PT ;  /* 0x0000000b0c0c7248 */ /* 0x000fce0007fe0100 */
.L_x_1320:
        /* <DEDUP_REMOVED lines=116> */
.L_x_1326:
[----:B------:R-:W-:-:S05]  /*6350*/  IMAD.U32 R12, RZ, RZ, UR29 ;  /* 0x0000001dff0c7e24 */ /* 0x000fca000f8e00ff */
[----:B------:R-:W-:-:S13]  /*6360*/  ISETP.NE.AND P2, PT, R12, 0x1, PT ;  /* 0x000000010c00780c */ /* 0x000fda0003f45270 */
[----:B------:R-:W0:Y:S02]  /*6370*/  @P2 LDC.64 R8, c[0x0][0x9e8] ;  /* 0x00027a00ff082b82 */ /* 0x000e240000000a00 */
[----:B0-----:R-:W-:-:S05]  /*6380*/  @P2 IMAD.HI.U32 R8, R21, R8, RZ ;  /* 0x0000000815082227 */ /* 0x001fca00078e00ff */
[----:B------:R-:W-:-:S07]  /*6390*/  @P2 SHF.R.U32.HI R21, RZ, R9, R8 ;  /* 0x00000009ff152219 */ /* 0x000fce0000011608 */
.L_x_1327:
[----:B------:R-:W-:Y:S05]  /*63a0*/  BSYNC B0 ;  /* 0x0000000000007941 */ /* 0x000fea0003800000 */
.L_x_1325:
[----:B------:R-:W-:-:S04]  /*63b0*/  IMAD R21, R21, R12, -R0 ;  /* 0x0000000c15157224 */ /* 0x000fc800078e0a00 */
[----:B------:R-:W-:-:S05]  /*63c0*/  IMAD R21, R16, -0x2, R21 ;  /* 0xfffffffe10157824 */ /* 0x000fca00078e0215 */
[----:B------:R-:W-:Y:S02]  /*63d0*/  VIADDMNMX R10, R21, R12, R10, PT ;  /* 0x0000000c150a7246 */ /* 0x000fe4000380010a */
[----:B------:R-:W-:-:S07]  /*63e0*/  VIMNMX R7, R7, R21, !PT ;  /* 0x0000001507077248 */ /* 0x000fce0007fe0100 */
.L_x_1324:
        /* <DEDUP_REMOVED lines=378> */
.L_x_1328:
        /* <DEDUP_REMOVED lines=139> */
.L_x_1310:
[----:B------:R-:W-:Y:S02]  /*8440*/  UISETP.NE.AND UP1, UPT, UR54, URZ, UPT ;  /* 0x0000003f3600728c */ /* 0x000fe4000bf25270 */
[----:B------:R-:W-:Y:S02]  /*8450*/  UISETP.NE.AND UP0, UPT, UR53, URZ, UPT ;  /* 0x0000003f3500728c */ /* 0x000fe4000bf05270 */
[----:B------:R-:W-:Y:S02]  /*8460*/  UIADD3 UR10, UR41, 0x7f, URZ ;  /* 0x0000007f290a7890 */ /* 0x000fe4000fffe03f */
[----:B------:R-:W-:Y:S02]  /*8470*/  UIADD3 UR11, UR40, 0x1, -UR46 ;  /* 0x00000001280b7890 */ /* 0x000fe4000fffe82e */
[----:B------:R-:W-:-:S03]  /*8480*/  PLOP3.LUT P1, PT, PT, PT, UP0, 0x40, 0x0 ;  /* 0x000000000000781c */ /* 0x000fc60003f2e808 */
[----:B------:R-:W-:Y:S01]  /*8490*/  @UP1 ULDC UR6, c[0x0][0x44c] ;  /* 0x0001130000061ab9 */ /* 0x000fe20000000800 */
[----:B------:R-:W-:Y:S01]  /*84a0*/  @UP1 ULDC UR14, c[0x0][0x450] ;  /* 0x00011400000e1ab9 */ /* 0x000fe20000000800 */
[----:B------:R-:W-:-:S04]  /*84b0*/  UIMAD.WIDE.U32 UR6, UR10, UR6, URZ ;  /* 0x000000060a0672a5 */ /* 0x000fc8000f8e003f */
[----:B------:R-:W-:-:S04]  /*84c0*/  @UP1 USHF.R.U32.HI UR10, URZ, UR14, UR7 ;  /* 0x0000000e3f0a1299 */ /* 0x000fc80008011607 */
[----:B------:R-:W-:-:S04]  /*84d0*/  UIADD3 UR10, UR11, UR10, URZ ;  /* 0x0000000a0b0a7290 */ /* 0x000fc8000fffe03f */
[----:B------:R-:W-:Y:S01]  /*84e0*/  UIADD3 UR30, UR10, -UR30, URZ ;  /* 0x8000001e0a1e7290 */ /* 0x000fe2000fffe03f */
[----:B------:R-:W-:Y:S11]  /*84f0*/  @P1 BRA `(.L_x_1330) ;  /* 0x0000000000501947 */ /* 0x000ff60003800000 */
[----:B------:R-:W-:Y:S02]  /*8500*/  UMOV UR14, UR10 ;  /* 0x0000000a000e7c82 */ /* 0x000fe40008000000 */
[----:B------:R-:W-:-:S06]  /*8510*/  UISETP.GT.AND UP0, UPT, UR14, -0x1, UPT ;  /* 0xffffffff0e00788c */ /* 0x000fcc000bf04270 */
[----:B------:R-:W-:-:S13]  /*8520*/  PLOP3.LUT P1, PT, PT, PT, UP0, 0x80, 0x0 ;  /* 0x000000000000781c */ /* 0x000fda0003f2f008 */
[----:B------:R-:W-:Y:S05]  /*8530*/  @P1 BRA `(.L_x_1331) ;  /* 0x0000000000201947 */ /* 0x000fea0003800000 */
[----:B------:R-:W-:Y:S01]  /*8540*/  ULDC UR15, c[0x0][0x9e4] ;  /* 0x00027900000f7ab9 */ /* 0x000fe20000000800 */
[----:B------:R-:W-:Y:S02]  /*8550*/  ULOP3.LUT UR14, URZ, UR14, URZ, 0x33, !UPT ;  /* 0x0000000e3f0e7292 */ /* 0x000fe4000f8e333f */
[----:B------:R-:W-:-:S11]  /*8560*/  UISETP.NE.AND UP0, UPT, UR15, 0x1, UPT ;  /* 0x000000010f00788c */ /* 0x000fd6000bf05270 */
[----:B------:R-:W-:Y:S02]  /*8570*/  @UP0 ULDC.64 UR6, c[0x0][0x9e8] ;  /* 0x00027a0000060ab9 */ /* 0x000fe40000000a00 */
[----:B------:R-:W-:-:S04]  /*8580*/  UIMAD.WIDE.U32 UR10, UR14, UR6, URZ ;  /* 0x000000060e0a72a5 */ /* 0x000fc8000f8e003f */
[----:B------:R-:W-:-:S04]  /*8590*/  @UP0 USHF.R.U32.HI UR14, URZ, UR7, UR11 ;  /* 0x000000073f0e0299 */ /* 0x000fc8000801160b */
[----:B------:R-:W-:Y:S01]  /*85a0*/  ULOP3.LUT UR14, URZ, UR14, URZ, 0x33, !UPT ;  /* 0x0000000e3f0e7292 */ /* 0x000fe2000f8e333f */
[----:B------:R-:W-:Y:S11]  /*85b0*/  BRA `(.L_x_1332) ;  /* 0x0000000000147947 */ /* 0x000ff60003800000 */
.L_x_1331:
[----:B------:R-:W-:Y:S02]  /*85c0*/  ULDC UR15, c[0x0][0x9e4] ;  /* 0x00027900000f7ab9 */ /* 0x000fe40000000800 */
[----:B------:R-:W-:-:S11]  /*85d0*/  UISETP.NE.AND UP0, UPT, UR15, 0x1, UPT ;  /* 0x000000010f00788c */ /* 0x000fd6000bf05270 */
[----:B------:R-:W-:Y:S02]  /*85e0*/  @UP0 ULDC.64 UR6, c[0x0][0x9e8] ;  /* 0x00027a0000060ab9 */ /* 0x000fe40000000a00 */
[----:B------:R-:W-:-:S04]  /*85f0*/  UIMAD.WIDE.U32 UR10, UR14, UR6, URZ ;  /* 0x000000060e0a72a5 */ /* 0x000fc8000f8e003f */
[----:B------:R-:W-:-:S12]  /*8600*/  @UP0 USHF.R.U32.HI UR14, URZ, UR7, UR11 ;  /* 0x000000073f0e0299 */ /* 0x000fd8000801160b */
.L_x_1332:
[----:B------:R-:W-:-:S04]  /*8610*/  UIMAD UR14, UR14, UR15, URZ ;  /* 0x0000000f0e0e72a4 */ /* 0x000fc8000f8e023f */
[----:B------:R-:W-:-:S04]  /*8620*/  UISETP.LT.AND UP0, UPT, UR30, UR14, UPT ;  /* 0x0000000e1e00728c */ /* 0x000fc8000bf01270 */
[----:B------:R-:W-:-:S12]  /*8630*/  USEL UR30, UR30, UR14, !UP0 ;  /* 0x0000000e1e1e7287 */ /* 0x000fd8000c000000 */
.L_x_1330:
[----:B------:R-:W-:-:S04]  /*8640*/  UIADD3 UR30, UR30, 0x7f, URZ ;  /* 0x0000007f1e1e7890 */ /* 0x000fc8000fffe03f */
[----:B------:R-:W-:-:S04]  /*8650*/  USHF.R.S32.HI UR6, URZ, 0x1f, UR30 ;  /* 0x0000001f3f067899 */ /* 0x000fc8000801141e */
[----:B------:R-:W-:-:S04]  /*8660*/  ULEA.HI UR6, UR6, UR30, URZ, 0x7 ;  /* 0x0000001e06067291 */ /* 0x000fc8000f8f383f */
[----:B------:R-:W-:-:S04]  /*8670*/  USHF.R.S32.HI UR6, URZ, 0x7, UR6 ;  /* 0x000000073f067899 */ /* 0x000fc80008011406 */
[----:B------:R-:W-:-:S04]  /*8680*/  UISETP.LT.AND UP0, UPT, UR38, UR6, UPT ;  /* 0x000000062600728c */ /* 0x000fc8000bf01270 */
[----:B------:R-:W-:-:S06]  /*8690*/  USEL UR29, UR38, UR6, !UP0 ;  /* 0x00000006261d7287 */ /* 0x000fcc000c000000 */
[----:B------:R-:W-:-:S13]  /*86a0*/  ISETP.GE.AND P1, PT, R6, UR29, PT ;  /* 0x0000001d06007c0c */ /* 0x000fda000bf26270 */
[----:B------:R-:W-:Y:S05]  /*86b0*/  @!P1 BRA `(.L_x_1333) ;  /* 0x0000002000289947 */ /* 0x000fea0003800000 */
[----:B------:R-:W-:Y:S01]  /*86c0*/  IMAD.MOV.U32 R4, RZ, RZ, R7 ;  /* 0x000000ffff047224 */ /* 0x000fe200078e0007 */
[----:B------:R-:W-:Y:S01]  /*86d0*/  UMOV UR31, UR48 ;  /* 0x00000030001f7c82 */ /* 0x000fe20008000000 */
[----:B------:R-:W-:Y:S01]  /*86e0*/  IMAD.MOV.U32 R5, RZ, RZ, R0 ;  /* 0x000000ffff057224 */ /* 0x000fe200078e0000 */
[----:B------:R-:W-:-:S06]  /*86f0*/  UMOV UR30, UR47 ;  /* 0x0000002f001e7c82 */ /* 0x000fcc0008000000 */
.L_x_1344:
[----:B------:R-:W-:Y:S01]  /*8700*/  ISETP.NE.AND P2, PT, RZ, UR45, PT ;  /* 0x0000002dff007c0c */ /* 0x000fe2000bf45270 */
[----:B------:R-:W-:-:S04]  /*8710*/  UISETP.NE.AND UP0, UPT, UR30, 0x1, UPT ;  /* 0x000000011e00788c */ /* 0x000fc8000bf05270 */
[----:B------:R-:W-:-:S04]  /*8720*/  USEL UR48, URZ, 0x1, UP0 ;  /* 0x000000013f307887 */ /* 0x000fc80008000000 */
[----:B------:R-:W-:-:S04]  /*8730*/  ULOP3.LUT UR48, UR31, UR48, URZ, 0x3c, !UPT ;  /* 0x000000301f307292 */ /* 0x000fc8000f8e3c3f */
[----:B------:R-:W-:Y:S08]  /*8740*/  @P2 BRA `(.L_x_1334) ;  /* 0x0000000000382947 */ /* 0x000ff00003800000 */
[----:B------:R-:W-:Y:S05]  /*8750*/  @!P0 BRA `(.L_x_1335) ;  /* 0x0000000000048947 */ /* 0x000fea0003800000 */
[----:B------:R-:W-:Y:S01]  /*8760*/  BPT.TRAP 0x1 ;  /* 0x000000040000795c */ /* 0x000fe20000300000 */
.L_x_1335:
        /* <DEDUP_REMOVED lines=9> */
.L_x_1336:
[----:B-1----:R-:W-:Y:S05]  /*8800*/  @P1 BRA `(.L_x_1334) ;  /* 0x0000000000081947 */ /* 0x002fea0003800000 */
[----:B------:R-:W1:Y:S02]  /*8810*/  SYNCS.PHASECHK.TRANS64.TRYWAIT P1, [UR6+0x2a830], R0 ;  /* 0x02a83000ff0075a7 */ /* 0x000e640008020146 */
[----:B-1----:R-:W-:Y:S05]  /*8820*/  @!P1 BRA `(.L_x_1337) ;  /* 0x000000f000d09947 */ /* 0x002fea0003800000 */
.L_x_1334:
        /* <DEDUP_REMOVED lines=40> */
.L_x_1339:
[----:B------:R-:W-:Y:S01]  /*8ab0*/  ULEA UR6, UR30, UR36, 0x3 ;  /* 0x000000241e067291 */ /* 0x000fe2000f8e183f */
[----:B------:R-:W-:-:S05]  /*8ac0*/  IMAD.U32 R0, RZ, RZ, UR31 ;  /* 0x0000001fff007e24 */ /* 0x000fca000f8e00ff */
[----:B------:R-:W-:-:S04]  /*8ad0*/  SHF.L.U32 R0, R0, 0x1f, RZ ;  /* 0x0000001f00007819 */ /* 0x000fc800000006ff */
[----:B------:R0:W1:Y:S01]  /*8ae0*/  SYNCS.PHASECHK.TRANS64.TRYWAIT P1, [UR6+0x2a850], R0 ;  /* 0x02a85000ff0075a7 */ /* 0x0000620008020146 */
[----:B------:R-:W-:Y:S05]  /*8af0*/  @!P0 BRA `(.L_x_1340) ;  /* 0x0000000000048947 */ /* 0x000fea0003800000 */
[----:B------:R-:W-:Y:S01]  /*8b00*/  BPT.TRAP 0x1 ;  /* 0x000000040000795c */ /* 0x000fe20000300000 */
.L_x_1340:
[----:B-1----:R-:W-:Y:S05]  /*8b10*/  @P1 BRA `(.L_x_1338) ;  /* 0x0000000000081947 */ /* 0x002fea0003800000 */
[----:B------:R-:W1:Y:S02]  /*8b20*/  SYNCS.PHASECHK.TRANS64.TRYWAIT P1, [UR6+0x2a850], R0 ;  /* 0x02a85000ff0075a7 */ /* 0x000e640008020146 */
[----:B-1----:R-:W-:Y:S05]  /*8b30*/  @!P1 BRA `(.L_x_1341) ;  /* 0x000000f000249947 */ /* 0x002fea0003800000 */
.L_x_1338:
        /* <DEDUP_REMOVED lines=31> */
.L_x_1342:
        /* <DEDUP_REMOVED lines=82> */
[----:B------:R-:W-:Y:S02]  /*9250*/  IMAD.U32 R164, RZ, RZ, UR39 ;  /* 0x00000027ffa47e24 */ /* 0x000fe4000f8e00ff */
[--C-:B------:R-:W-:Y:S01]  /*9260*/  FFMA.FTZ R8, R121, UR39, -R184.reuse ;  /* 0x0000002779087c23 */ /* 0x100fe200080108b8 */
[----:B------:R-:W-:-:S01]  /*9270*/  FFMA.FTZ R121, R141, UR39, -R184 ;  /* 0x000000278d797c23 */ /* 0x000fc200080108b8 */
[----:B------:R-:W-:Y:S01]  /*9280*/  FMUL.FTZ R12, R5, UR39 ;  /* 0x00000027050c7c20 */ /* 0x000fe20008410000 */
[----:B------:R-:W-:-:S01]  /*9290*/  FFMA.FTZ R141, R161, UR39, -R184 ;  /* 0x00000027a18d7c23 */ /* 0x000fc200080108b8 */
[C---:B------:R-:W-:Y:S01]  /*92a0*/  FADD.FTZ R5, -R7.reuse, R4 ;  /* 0x0000000407057221 */ /* 0x040fe20000010100 */
[----:B------:R-:W-:-:S01]  /*92b0*/  FFMA.FTZ R161, R7, R164, -8 ;  /* 0xc100000007a17423 */ /* 0x000fc200000100a4 */
[----:B------:R-:W-:Y:S01]  /*92c0*/  FFMA.FTZ R9, R120, UR39, -R184 ;  /* 0x0000002778097c23 */ /* 0x000fe200080108b8 */
[----:B------:R0:W-:Y:S01]  /*92d0*/  MUFU.EX2 R4, R12 ;  /* 0x0000000c00047308 */ /* 0x0001e20000000800 */
[----:B------:R-:W-:Y:S01]  /*92e0*/  FMUL.FTZ R5, R5, UR39 ;  /* 0x0000002705057c20 */ /* 0x000fe20008410000 */
[--C-:B------:R-:W-:Y:S01]  /*92f0*/  FFMA.FTZ R122, R122, UR39, -R161.reuse ;  /* 0x000000277a7a7c23 */ /* 0x100fe200080108a1 */
[----:B------:R-:W-:-:S01]  /*9300*/  FFMA.FTZ R123, R123, UR39, -R161 ;  /* 0x000000277b7b7c23 */ /* 0x000fc200080108a1 */
[----:B------:R-:W-:Y:S01]  /*9310*/  FFMA.FTZ R126, R126, UR39, -R161 ;  /* 0x000000277e7e7c23 */ /* 0x000fe200080108a1 */
[----:B------:R-:W-:-:S01]  /*9320*/  FFMA.FTZ R11, R125, UR39, -R184 ;  /* 0x000000277d0b7c23 */ /* 0x000fc200080108b8 */
[--C-:B------:R-:W-:Y:S01]  /*9330*/  FFMA.FTZ R127, R127, UR39, -R161.reuse ;  /* 0x000000277f7f7c23 */ /* 0x100fe200080108a1 */
        /* <DEDUP_REMOVED lines=13> */
[----:B------:R-:W-:Y:S01]  /*9410*/  FFMA.FTZ R138, R138, UR39, -R161 ;  /* 0x000000278a8a7c23 */ /* 0x000fe200080108a1 */
[----:B------:R-:W-:-:S01]  /*9420*/  FFMA.FTZ R21, R137, UR39, -R184 ;  /* 0x0000002789157c23 */ /* 0x000fc200080108b8 */
[----:B------:R-:W-:Y:S01]  /*9430*/  FFMA.FTZ R139, R139, UR39, -R161 ;  /* 0x000000278b8b7c23 */ /* 0x000fe200080108a1 */
[----:B------:R-:W-:-:S01]  /*9440*/  FFMA.FTZ R120, R140, UR39, -R184 ;  /* 0x000000278c787c23 */ /* 0x000fc200080108b8 */
[----:B------:R-:W0:Y:S01]  /*9450*/  MUFU.EX2 R122, R122 ;  /* 0x0000007a007a7308 */ /* 0x000e220000000800 */
[----:B-1----:R-:W-:-:S01]  /*9460*/  FFMA.FTZ R3, R4, R3, R9 ;  /* 0x0000000304037223 */ /* 0x002fc20000010009 */
[--C-:B------:R-:W-:Y:S01]  /*9470*/  FFMA.FTZ R142, R142, UR39, -R161.reuse ;  /* 0x000000278e8e7c23 */ /* 0x100fe200080108a1 */
        /* <DEDUP_REMOVED lines=11> */
[----:B------:R-:W-:Y:S01]  /*9530*/  FFMA.FTZ R155, R155, UR39, -R161 ;  /* 0x000000279b9b7c23 */ /* 0x000fe200080108a1 */
        /* <DEDUP_REMOVED lines=11> */
[--C-:B------:R-:W-:Y:S01]  /*95f0*/  FFMA.FTZ R162, R162, UR39, -R161.reuse ;  /* 0x00000027a2a27c23 */ /* 0x100fe200080108a1 */
[----:B------:R-:W-:-:S01]  /*9600*/  FFMA.FTZ R163, R163, UR39, -R161 ;  /* 0x00000027a3a37c23 */ /* 0x000fc200080108a1 */
[----:B------:R-:W-:Y:S01]  /*9610*/  FFMA.FTZ R145, R165, UR39, -R184 ;  /* 0x00000027a5917c23 */ /* 0x000fe200080108b8 */
[----:B------:R-:W-:-:S01]  /*9620*/  FFMA.FTZ R167, R167, UR39, -R161 ;  /* 0x00000027a7a77c23 */ /* 0x000fc200080108a1 */
[--C-:B------:R-:W-:Y:S01]  /*9630*/  FFMA.FTZ R152, R172, UR39, -R184.reuse ;  /* 0x00000027ac987c23 */ /* 0x100fe200080108b8 */
[----:B------:R-:W-:-:S01]  /*9640*/  FFMA.FTZ R156, R176, UR39, -R184 ;  /* 0x00000027b09c7c23 */ /* 0x000fc200080108b8 */
[----:B------:R-:W1:Y:S01]  /*9650*/  MUFU.EX2 R126, R126 ;  /* 0x0000007e007e7308 */ /* 0x000e620000000800 */
[----:B--2---:R-:W-:-:S01]  /*9660*/  FADD.FTZ R169, R123, R2 ;  /* 0x000000027ba97221 */ /* 0x004fc20000010000 */
[--C-:B------:R-:W-:Y:S01]  /*9670*/  FFMA.FTZ R157, R177, UR39, -R184.reuse ;  /* 0x00000027b19d7c23 */ /* 0x100fe200080108b8 */
[----:B------:R-:W-:-:S01]  /*9680*/  FFMA.FTZ R160, R180, UR39, -R184 ;  /* 0x00000027b4a07c23 */ /* 0x000fc200080108b8 */
[----:B------:R-:W-:Y:S01]  /*9690*/  FFMA.FTZ R182, R182, UR39, -R161 ;  /* 0x00000027b6b67c23 */ /* 0x000fe200080108a1 */
[----:B------:R-:W-:-:S03]  /*96a0*/  FFMA.FTZ R165, R181, UR39, -R184 ;  /* 0x00000027b5a57c23 */ /* 0x000fc600080108b8 */
        /* <DEDUP_REMOVED lines=24> */
[----:B------:R-:W-:-:S06]  /*9830*/  FFMA.FTZ R164, R166, UR39, -R161 ;  /* 0x00000027a6a47c23 */ /* 0x000fcc00080108a1 */
        /* <DEDUP_REMOVED lines=56> */
[----:B-1----:R-:W-:-:S01]  /*9bc0*/  FADD.FTZ R172, R162, R171 ;  /* 0x000000aba2ac7221 */ /* 0x002fc20000010000 */
[--C-:B------:R-:W-:Y:S01]  /*9bd0*/  FFMA.FTZ R171, R179, UR39, -R161.reuse ;  /* 0x00000027b3ab7c23 */ /* 0x100fe200080108a1 */
[----:B------:R-:W-:-:S05]  /*9be0*/  FFMA.FTZ R161, R183, UR39, -R161 ;  /* 0x00000027b7a17c23 */ /* 0x000fca00080108a1 */
        /* <DEDUP_REMOVED lines=44> */
.L_x_1343:
        /* <DEDUP_REMOVED lines=139> */
.L_x_1333:
        /* <DEDUP_REMOVED lines=8> */
[----:B------:R-:W-:-:S05]  /*a7e0*/  ULDC UR30, c[0x0][0x9e0] ;  /* 0x00027800001e7ab9 */ /* 0x000fca0000000800 */
.L_x_1364:
        /* <DEDUP_REMOVED lines=9> */
.L_x_1347:
[----:B------:R-:W-:Y:S01]  /*a880*/  ULEA UR6, UR47, UR36, 0x3 ;  /* 0x000000242f067291 */ /* 0x000fe2000f8e183f */
[----:B------:R-:W-:-:S05]  /*a890*/  IMAD.U32 R0, RZ, RZ, UR48 ;  /* 0x00000030ff007e24 */ /* 0x000fca000f8e00ff */
[----:B------:R-:W-:-:S04]  /*a8a0*/  SHF.L.U32 R0, R0, 0x1f, RZ ;  /* 0x0000001f00007819 */ /* 0x000fc800000006ff */
[----:B------:R0:W1:Y:S01]  /*a8b0*/  SYNCS.PHASECHK.TRANS64.TRYWAIT P1, [UR6+0x2a830], R0 ;  /* 0x02a83000ff0075a7 */ /* 0x0000620008020146 */
[----:B------:R-:W-:Y:S05]  /*a8c0*/  @!P0 BRA `(.L_x_1348) ;  /* 0x0000000000048947 */ /* 0x000fea0003800000 */
[----:B------:R-:W-:Y:S01]  /*a8d0*/  BPT.TRAP 0x1 ;  /* 0x000000040000795c */ /* 0x000fe20000300000 */
.L_x_1348:
[----:B-1----:R-:W-:Y:S05]  /*a8e0*/  @P1 BRA `(.L_x_1346) ;  /* 0x0000000000081947 */ /* 0x002fea0003800000 */
[----:B------:R-:W1:Y:S02]  /*a8f0*/  SYNCS.PHASECHK.TRANS64.TRYWAIT P1, [UR6+0x2a830], R0 ;  /* 0x02a83000ff0075a7 */ /* 0x000e640008020146 */
[----:B-1----:R-:W-:Y:S05]  /*a900*/  @!P1 BRA `(.L_x_1349) ;  /* 0x000000d000c89947 */ /* 0x002fea0003800000 */
.L_x_1346:
[----:B-1----:R-:W1:Y:S01]  /*a910*/  S2R R7, SR_TID.X ;  /* 0x0000000000077919 */ /* 0x002e620000002100 */
        /* <DEDUP_REMOVED lines=36> */
.L_x_1351:
[----:B------:R-:W-:Y:S01]  /*ab60*/  ULEA UR6, UR32, UR36, 0x3 ;  /* 0x0000002420067291 */ /* 0x000fe2000f8e183f */
[----:B------:R-:W-:-:S05]  /*ab70*/  IMAD.U32 R0, RZ, RZ, UR33 ;  /* 0x00000021ff007e24 */ /* 0x000fca000f8e00ff */
[----:B------:R-:W-:-:S04]  /*ab80*/  SHF.L.U32 R0, R0, 0x1f, RZ ;  /* 0x0000001f00007819 */ /* 0x000fc800000006ff */
[----:B------:R0:W1:Y:S01]  /*ab90*/  SYNCS.PHASECHK.TRANS64.TRYWAIT P1, [UR6+0x2a850], R0 ;  /* 0x02a85000ff0075a7 */ /* 0x0000620008020146 */
[----:B------:R-:W-:Y:S05]  /*aba0*/  @!P0 BRA `(.L_x_1352) ;  /* 0x0000000000048947 */ /* 0x000fea0003800000 */
[----:B------:R-:W-:Y:S01]  /*abb0*/  BPT.TRAP 0x1 ;  /* 0x000000040000795c */ /* 0x000fe20000300000 */
.L_x_1352:
[----:B-1----:R-:W-:Y:S05]  /*abc0*/  @P1 BRA `(.L_x_1350) ;  /* 0x0000000000081947 */ /* 0x002fea0003800000 */
[----:B------:R-:W1:Y:S02]  /*abd0*/  SYNCS.PHASECHK.TRANS64.TRYWAIT P1, [UR6+0x2a850], R0 ;  /* 0x02a85000ff0075a7 */ /* 0x000e640008020146 */
[----:B-1----:R-:W-:Y:S05]  /*abe0*/  @!P1 BRA `(.L_x_1353) ;  /* 0x000000d000289947 */ /* 0x002fea0003800000 */
.L_x_1350:
        /* <DEDUP_REMOVED lines=31> */
.L_x_1354:
        /* <DEDUP_REMOVED lines=39> */
.L_x_1357:
[----:B------:R-:W-:-:S05]  /*b050*/  IMAD.U32 R20, RZ, RZ, UR29 ;  /* 0x0000001dff147e24 */ /* 0x000fca000f8e00ff */
[----:B------:R-:W-:-:S13]  /*b060*/  ISETP.NE.AND P1, PT, R20, 0x1, PT ;  /* 0x000000011400780c */ /* 0x000fda0003f25270 */
[----:B------:R-:W0:Y:S02]  /*b070*/  @P1 LDC.64 R14, c[0x0][0x9e8] ;  /* 0x00027a00ff0e1b82 */ /* 0x000e240000000a00 */
[----:B0-----:R-:W-:-:S05]  /*b080*/  @P1 IMAD.HI.U32 R14, R11, R14, RZ ;  /* 0x0000000e0b0e1227 */ /* 0x001fca00078e00ff */
[----:B------:R-:W-:-:S07]  /*b090*/  @P1 SHF.R.U32.HI R11, RZ, R15, R14 ;  /* 0x0000000fff0b1219 */ /* 0x000fce000001160e */
.L_x_1358:
[----:B------:R-:W-:Y:S05]  /*b0a0*/  BSYNC B0 ;  /* 0x0000000000007941 */ /* 0x000fea0003800000 */
.L_x_1356:
[----:B------:R-:W-:-:S04]  /*b0b0*/  IMAD R11, R11, R20, -R0 ;  /* 0x000000140b0b7224 */ /* 0x000fc800078e0a00 */
[----:B------:R-:W-:-:S05]  /*b0c0*/  IMAD R11, R16, -0x2, R11 ;  /* 0xfffffffe100b7824 */ /* 0x000fca00078e020b */
[----:B------:R-:W-:Y:S02]  /*b0d0*/  VIADDMNMX R9, R11, R20, R9, PT ;  /* 0x000000140b097246 */ /* 0x000fe40003800109 */
[----:B------:R-:W-:-:S07]  /*b0e0*/  VIMNMX R12, R12, R11, !PT ;  /* 0x0000000b0c0c7248 */ /* 0x000fce0007fe0100 */
.L_x_1355:
        /* <DEDUP_REMOVED lines=116> */
.L_x_1361:
[----:B------:R-:W-:-:S05]  /*b830*/  IMAD.U32 R12, RZ, RZ, UR29 ;  /* 0x0000001dff0c7e24 */ /* 0x000fca000f8e00ff */
[----:B------:R-:W-:-:S13]  /*b840*/  ISETP.NE.AND P2, PT, R12, 0x1, PT ;  /* 0x000000010c00780c */ /* 0x000fda0003f45270 */
[----:B------:R-:W0:Y:S02]  /*b850*/  @P2 LDC.64 R8, c[0x0][0x9e8] ;  /* 0x00027a00ff082b82 */ /* 0x000e240000000a00 */
[----:B0-----:R-:W-:-:S05]  /*b860*/  @P2 IMAD.HI.U32 R8, R21, R8, RZ ;  /* 0x0000000815082227 */ /* 0x001fca00078e00ff */
[----:B------:R-:W-:-:S07]  /*b870*/  @P2 SHF.R.U32.HI R21, RZ, R9, R8 ;  /* 0x00000009ff152219 */ /* 0x000fce0000011608 */
.L_x_1362:
[----:B------:R-:W-:Y:S05]  /*b880*/  BSYNC B0 ;  /* 0x0000000000007941 */ /* 0x000fea0003800000 */
.L_x_1360:
[----:B------:R-:W-:-:S04]  /*b890*/  IMAD R21, R21, R12, -R0 ;  /* 0x0000000c15157224 */ /* 0x000fc800078e0a00 */
[----:B------:R-:W-:-:S05]  /*b8a0*/  IMAD R21, R16, -0x2, R21 ;  /* 0xfffffffe10157824 */ /* 0x000fca00078e0215 */
[----:B------:R-:W-:Y:S02]  /*b8b0*/  VIADDMNMX R10, R21, R12, R10, PT ;  /* 0x0000000c150a7246 */ /* 0x000fe4000380010a */
[----:B------:R-:W-:-:S07]  /*b8c0*/  VIMNMX R7, R7, R21, !PT ;  /* 0x0000001507077248 */ /* 0x000fce0007fe0100 */
.L_x_1359:
        /* <DEDUP_REMOVED lines=378> */
.L_x_1363:
        /* <DEDUP_REMOVED lines=139> */
.L_x_1345:
[----:B------:R-:W-:Y:S06]  /*d920*/  BAR.ARV 0x8, 0x180 ;  /* 0x0206000000007b1d */ /* 0x000fec0000002000 */
[----:B------:R-:W-:Y:S05]  /*d930*/  @!P0 BRA `(.L_x_1365) ;  /* 0x0000000000048947 */ /* 0x000fea0003800000 */
[----:B------:R-:W-:Y:S01]  /*d940*/  BPT.TRAP 0x1 ;  /* 0x000000040000795c */ /* 0x000fe20000300000 */
.L_x_1365:
[----:B------:R-:W-:Y:S01]  /*d950*/  ULEA UR9, UR47, UR36, 0x3 ;  /* 0x000000242f097291 */ /* 0x000fe2000f8e183f */
[----:B------:R-:W-:-:S05]  /*d960*/  IMAD.U32 R4, RZ, RZ, UR48 ;  /* 0x00000030ff047e24 */ /* 0x000fca000f8e00ff */
[----:B------:R-:W-:-:S04]  /*d970*/  SHF.L.U32 R4, R4, 0x1f, RZ ;  /* 0x0000001f04047819 */ /* 0x000fc800000006ff */
[----:B------:R0:W1:Y:S01]  /*d980*/  SYNCS.PHASECHK.TRANS64.TRYWAIT P1, [UR9+0x2a850], R4 ;  /* 0x02a85004ff0075a7 */ /* 0x0000620008020149 */
[----:B------:R-:W-:Y:S05]  /*d990*/  @!P0 BRA `(.L_x_1366) ;  /* 0x0000000000048947 */ /* 0x000fea0003800000 */
[----:B------:R-:W-:Y:S01]  /*d9a0*/  BPT.TRAP 0x1 ;  /* 0x000000040000795c */ /* 0x000fe20000300000 */
.L_x_1366:
[----:B-1----:R-:W-:Y:S05]  /*d9b0*/  @P1 BRA `(.L_x_1367) ;  /* 0x0000000000081947 */ /* 0x002fea0003800000 */
[----:B------:R-:W1:Y:S02]  /*d9c0*/  SYNCS.PHASECHK.TRANS64.TRYWAIT P1, [UR9+0x2a850], R4 ;  /* 0x02a85004ff0075a7 */ /* 0x000e640008020149 */
[----:B-1----:R-:W-:Y:S05]  /*d9d0*/  @!P1 BRA `(.L_x_1368) ;  /* 0x000000a000c49947 */ /* 0x002fea0003800000 */
.L_x_1367:
        /* <DEDUP_REMOVED lines=11> */
[----:B------:R-:W-:-:S04]  /*da90*/  PLOP3.LUT P1, PT, PT, PT, UP0, 0x80, 0x0 ;  /* 0x000000000000781c */ /* 0x000fc80003f2f008 */
[----:B------:R-:W-:Y:S02]  /*daa0*/  @UP0 ULDC.64 UR12, c[0x0][0x9c8] ;  /* 0x00027200000c0ab9 */ /* 0x000fe40000000a00 */
[----:B------:R-:W-:Y:S01]  /*dab0*/  UMOV UR6, UR8 ;  /* 0x0000000800067c82 */ /* 0x000fe20008000000 */
[----:B------:R-:W-:-:S09]  /*dac0*/  @UP0 UIMAD.WIDE.U32 UR4, UR51, UR12, URZ ;  /* 0x0000000c330402a5 */ /* 0x000fd2000f8e003f */
[----:B------:R-:W-:Y:S01]  /*dad0*/  QGMMA.64x192x32.F32.E4M3.E4M3 R24, R196, gdesc[UR4], R24, gsb0 ;  /* 0x02e00004c4187df3 */ /* 0x000fe20008000818 */
[----:B------:R-:W-:Y:S01]  /*dae0*/  UIADD3 UR6, UR8, 0x2, URZ ;  /* 0x0000000208067890 */ /* 0x000fe2000fffe03f */
[----:B------:R-:W-:Y:S01]  /*daf0*/  UMOV UR7, 0x40000040 ;  /* 0x4000004000077882 */ /* 0x000fe20000000000 */
[----:B------:R-:W-:Y:S02]  /*db00*/  WARPGROUP.DEPBAR.LE gsb0, 0x0 ;  /* 0x00008000000079c5 */ /* 0x000fe40000010000 */
[----:B------:R-:W-:-:S15]  /*db10*/  WARPGROUP.ARRIVE ;  /* 0x00000000000079c5 */ /* 0x000fde0000000000 */
        /* <DEDUP_REMOVED lines=63> */
.L_x_1369:
        /* <DEDUP_REMOVED lines=106> */
.L_x_1291:
[----:B------:R-:W0:Y:S01]  /*e5b0*/  S2R R5, SR_CgaCtaId ;  /* 0x0000000000057919 */ /* 0x000e220000008800 */
[----:B------:R-:W-:Y:S01]  /*e5c0*/  MOV R0, 0x400 ;  /* 0x0000040000007802 */ /* 0x000fe20000000f00 */
[----:B------:R-:W-:Y:S01]  /*e5d0*/  BSSY B0, `(.L_x_1370) ;  /* 0x000030c000007945 */ /* 0x000fe20003800000 */
[----:B------:R-:W-:Y:S02]  /*e5e0*/  BAR.SYNC.DEFER_BLOCKING 0x5, 0x180 ;  /* 0x0146000000007b1d */ /* 0x000fe40000010000 */
[----:B0-----:R-:W-:-:S05]  /*e5f0*/  LEA R0, R5, R0, 0x18 ;  /* 0x0000000005007211 */ /* 0x001fca00078ec0ff */
[----:B------:R-:W0:Y:S02]  /*e600*/  LDS.128 R32, [R0+0x2a8d0] ;  /* 0x02a8d00000207984 */ /* 0x000e240000000c00 */
[----:B0-----:R-:W-:Y:S02]  /*e610*/  R2UR UR5, R33 ;  /* 0x00000000210572ca */ /* 0x001fe400000e0000 */
[----:B------:R-:W-:Y:S02]  /*e620*/  R2UR UR52, R34 ;  /* 0x00000000223472ca */ /* 0x000fe400000e0000 */
        /* <DEDUP_REMOVED lines=9> */
[----:B------:R-:W0:Y:S01]  /*e6c0*/  S2R R33, SR_SWINHI ;  /* 0x0000000000217919 */ /* 0x000e220000002f00 */
[----:B------:R-:W-:Y:S01]  /*e6d0*/  F2FP.BF16.F32.PACK_AB R52, R52, R121 ;  /* 0x000000793434723e */ /* 0x000fe200000010ff */
[----:B------:R-:W-:Y:S02]  /*e6e0*/  ULDC.64 UR6, c[0x0][0xc00] ;  /* 0x0003000000067ab9 */ /* 0x000fe40000000a00 */
[----:B------:R1:W2:Y:S01]  /*e6f0*/  LDG.E.CONSTANT R4, desc[UR56][R4.64] ;  /* 0x0000003804047981 */ /* 0x0002a2000c1e9900 */
[----:B------:R-:W-:Y:S01]  /*e700*/  F2FP.BF16.F32.PACK_AB R53, R53, R120 ;  /* 0x000000783535723e */ /* 0x000fe200000010ff */
[----:B------:R-:W-:Y:S01]  /*e710*/  UISETP.NE.U32.AND UP0, UPT, UR6, URZ, UPT ;  /* 0x0000003f0600728c */ /* 0x000fe2000bf05070 */
[----:B------:R-:W-:Y:S02]  /*e720*/  F2FP.BF16.F32.PACK_AB R49, R60, R49 ;  /* 0x000000313c31723e */ /* 0x000fe400000010ff */
[----:B------:R-:W-:Y:S01]  /*e730*/  F2FP.BF16.F32.PACK_AB R48, R61, R48 ;  /* 0x000000303d30723e */ /* 0x000fe200000010ff */
[----:B------:R-:W-:Y:S01]  /*e740*/  UISETP.NE.AND.EX UP0, UPT, UR7, URZ, UPT, UP0 ;  /* 0x0000003f0700728c */ /* 0x000fe2000bf05300 */
[----:B------:R-:W-:-:S02]  /*e750*/  F2FP.BF16.F32.PACK_AB R45, R68, R45 ;  /* 0x0000002d442d723e */ /* 0x000fc400000010ff */
[----:B------:R-:W-:Y:S01]  /*e760*/  F2FP.BF16.F32.PACK_AB R44, R69, R44 ;  /* 0x0000002c452c723e */ /* 0x000fe200000010ff */
[----:B------:R-:W-:Y:S01]  /*e770*/  ULDC.64 UR6, c[0x0][0xc00] ;  /* 0x0003000000067ab9 */ /* 0x000fe20000000a00 */
[----:B-1----:R-:W-:Y:S01]  /*e780*/  LOP3.LUT P0, R5, R50, 0x3, RZ, 0xc0, !PT ;  /* 0x0000000332057812 */ /* 0x002fe2000780c0ff */
[----:B------:R-:W-:Y:S01]  /*e790*/  UIMAD.WIDE UR6, UR42, 0x4, UR6 ;  /* 0x000000042a0678a5 */ /* 0x000fe2000f8e0206 */
[----:B------:R-:W-:Y:S02]  /*e7a0*/  F2FP.BF16.F32.PACK_AB R41, R76, R41 ;  /* 0x000000294c29723e */ /* 0x000fe400000010ff */
[----:B------:R-:W-:Y:S02]  /*e7b0*/  ISETP.EQ.OR P0, PT, R5, 0x3, !P0 ;  /* 0x000000030500780c */ /* 0x000fe40004702670 */
[----:B------:R-:W-:Y:S02]  /*e7c0*/  F2FP.BF16.F32.PACK_AB R40, R77, R40 ;  /* 0x000000284d28723e */ /* 0x000fe400000010ff */
[----:B------:R-:W-:-:S02]  /*e7d0*/  SEL R59, R52, R53, P0 ;  /* 0x00000035343b7207 */ /* 0x000fc40000000000 */
[----:B------:R-:W-:Y:S02]  /*e7e0*/  SEL R52, R53, R52, P0 ;  /* 0x0000003435347207 */ /* 0x000fe40000000000 */
[----:B------:R-:W-:Y:S02]  /*e7f0*/  SEL R53, R49, R48, P0 ;  /* 0x0000003031357207 */ /* 0x000fe40000000000 */
[----:B------:R-:W-:Y:S02]  /*e800*/  F2FP.BF16.F32.PACK_AB R118, R118, R7 ;  /* 0x000000077676723e */ /* 0x000fe400000010ff */
[----:B------:R-:W-:Y:S02]  /*e810*/  F2FP.BF16.F32.PACK_AB R119, R119, R6 ;  /* 0x000000067777723e */ /* 0x000fe400000010ff */
[----:B------:R-:W-:Y:S02]  /*e820*/  SEL R48, R48, R49, P0 ;  /* 0x0000003130307207 */ /* 0x000fe40000000000 */
[----:B------:R-:W-:-:S02]  /*e830*/  F2FP.BF16.F32.PACK_AB R37, R84, R37 ;  /* 0x000000255425723e */ /* 0x000fc400000010ff */
[----:B------:R-:W-:Y:S02]  /*e840*/  F2FP.BF16.F32.PACK_AB R36, R85, R36 ;  /* 0x000000245524723e */ /* 0x000fe400000010ff */
[----:B------:R-:W-:Y:S02]  /*e850*/  SEL R49, R45, R44, P0 ;  /* 0x0000002c2d317207 */ /* 0x000fe40000000000 */
[----:B------:R-:W-:Y:S02]  /*e860*/  MOV R6, R0 ;  /* 0x0000000000067202 */ /* 0x000fe40000000f00 */
[----:B0-----:R-:W-:Y:S02]  /*e870*/  MOV R7, R33 ;  /* 0x0000002100077202 */ /* 0x001fe40000000f00 */
[----:B------:R-:W-:Y:S02]  /*e880*/  SEL R44, R44, R45, P0 ;  /* 0x0000002d2c2c7207 */ /* 0x000fe40000000000 */
[----:B------:R-:W-:-:S02]  /*e890*/  SEL R45, R41, R40, P0 ;  /* 0x00000028292d7207 */ /* 0x000fc40000000000 */
[----:B------:R-:W-:Y:S02]  /*e8a0*/  SEL R40, R40, R41, P0 ;  /* 0x0000002928287207 */ /* 0x000fe40000000000 */
[----:B------:R-:W-:Y:S02]  /*e8b0*/  SEL R41, R37, R36, P0 ;  /* 0x0000002425297207 */ /* 0x000fe40000000000 */
[----:B------:R-:W-:Y:S01]  /*e8c0*/  SEL R50, R36, R37, P0 ;  /* 0x0000002524327207 */ /* 0x000fe20000000000 */
[----:B------:R-:W-:Y:S01]  /*e8d0*/  IMAD.WIDE R36, R204, 0x2, R6 ;  /* 0x00000002cc247825 */ /* 0x000fe200078e0206 */
[----:B------:R-:W-:Y:S02]  /*e8e0*/  F2FP.BF16.F32.PACK_AB R26, R87, R26 ;  /* 0x0000001a571a723e */ /* 0x000fe400000010ff */
[----:B------:R-:W-:Y:S02]  /*e8f0*/  F2FP.BF16.F32.PACK_AB R11, R110, R11 ;  /* 0x0000000b6e0b723e */ /* 0x000fe400000010ff */
[----:B------:R-:W-:-:S02]  /*e900*/  F2FP.BF16.F32.PACK_AB R10, R111, R10 ;  /* 0x0000000a6f0a723e */ /* 0x000fc400000010ff */
[----:B------:R-:W-:Y:S02]  /*e910*/  IADD3 R87, P5, R36, 0x40, RZ ;  /* 0x0000004024577810 */ /* 0x000fe40007fbe0ff */
[----:B------:R-:W-:Y:S02]  /*e920*/  F2FP.BF16.F32.PACK_AB R80, R80, R81 ;  /* 0x000000515050723e */ /* 0x000fe400000010ff */
[----:B------:R-:W-:Y:S01]  /*e930*/  F2FP.BF16.F32.PACK_AB R73, R72, R73 ;  /* 0x000000494849723e */ /* 0x000fe200000010ff */
[----:B------:R-:W-:Y:S01]  /*e940*/  IMAD.X R33, RZ, RZ, R37, P5 ;  /* 0x000000ffff217224 */ /* 0x000fe200028e0625 */
[----:B------:R-:W-:Y:S02]  /*e950*/  F2FP.BF16.F32.PACK_AB R9, R116, R9 ;  /* 0x000000097409723e */ /* 0x000fe400000010ff */
[----:B------:R-:W-:Y:S02]  /*e960*/  F2FP.BF16.F32.PACK_AB R8, R117, R8 ;  /* 0x000000087508723e */ /* 0x000fe400000010ff */
[----:B------:R-:W-:-:S02]  /*e970*/  SEL R81, R11, R10, P0 ;  /* 0x0000000a0b517207 */ /* 0x000fc40000000000 */
[----:B------:R-:W-:Y:S02]  /*e980*/  SEL R72, R10, R11, P0 ;  /* 0x0000000b0a487207 */ /* 0x000fe40000000000 */
[----:B------:R-:W-:Y:S02]  /*e990*/  F2FP.BF16.F32.PACK_AB R64, R64, R65 ;  /* 0x000000414040723e */ /* 0x000fe400000010ff */
[----:B------:R-:W-:Y:S02]  /*e9a0*/  F2FP.BF16.F32.PACK_AB R57, R56, R57 ;  /* 0x000000393839723e */ /* 0x000fe400000010ff */
[----:B------:R-:W-:Y:S02]  /*e9b0*/  IADD3 R85, P4, R36, 0x20, RZ ;  /* 0x0000002024557810 */ /* 0x000fe40007f9e0ff */
[----:B------:R-:W-:Y:S02]  /*e9c0*/  LOP3.LUT R10, R87, 0x380, RZ, 0xc0, !PT ;  /* 0x00000380570a7812 */ /* 0x000fe400078ec0ff */
[----:B------:R-:W-:Y:S01]  /*e9d0*/  F2FP.BF16.F32.PACK_AB R38, R71, R38 ;  /* 0x000000264726723e */ /* 0x000fe200000010ff */
[----:B------:R-:W-:Y:S01]  /*e9e0*/  IMAD.X R35, RZ, RZ, R37, P4 ;  /* 0x000000ffff237224 */ /* 0x000fe200020e0625 */
[----:B------:R-:W-:-:S02]  /*e9f0*/  F2FP.BF16.F32.PACK_AB R47, R54, R47 ;  /* 0x0000002f362f723e */ /* 0x000fc400000010ff */
[----:B------:R-:W-:Y:S02]  /*ea00*/  F2FP.BF16.F32.PACK_AB R46, R55, R46 ;  /* 0x0000002e372e723e */ /* 0x000fe400000010ff */
[----:B------:R-:W-:Y:S02]  /*ea10*/  SEL R71, R80, R73, P0 ;  /* 0x0000004950477207 */ /* 0x000fe40000000000 */
[----:B------:R-:W-:Y:S02]  /*ea20*/  F2FP.BF16.F32.PACK_AB R96, R89, R96 ;  /* 0x000000605960723e */ /* 0x000fe400000010ff */
[----:B------:R-:W-:Y:S02]  /*ea30*/  F2FP.BF16.F32.PACK_AB R13, R108, R13 ;  /* 0x0000000d6c0d723e */ /* 0x000fe400000010ff */
[----:B------:R-:W-:Y:S02]  /*ea40*/  F2FP.BF16.F32.PACK_AB R12, R109, R12 ;  /* 0x0000000c6d0c723e */ /* 0x000fe400000010ff */
[----:B------:R-:W-:-:S02]  /*ea50*/  SEL R67, R9, R8, P0 ;  /* 0x0000000809437207 */ /* 0x000fc40000000000 */
[----:B------:R-:W-:Y:S02]  /*ea60*/  SEL R60, R8, R9, P0 ;  /* 0x00000009083c7207 */ /* 0x000fe40000000000 */
[----:B------:R-:W-:Y:S02]  /*ea70*/  SEL R80, R73, R80, P0 ;  /* 0x0000005049507207 */ /* 0x000fe40000000000 */
[----:B------:R-:W-:Y:S02]  /*ea80*/  F2FP.BF16.F32.PACK_AB R43, R62, R43 ;  /* 0x0000002b3e2b723e */ /* 0x000fe400000010ff */
[----:B------:R-:W-:Y:S02]  /*ea90*/  F2FP.BF16.F32.PACK_AB R42, R63, R42 ;  /* 0x0000002a3f2a723e */ /* 0x000fe400000010ff */
[----:B------:R-:W-:Y:S02]  /*eaa0*/  F2FP.BF16.F32.PACK_AB R28, R93, R28 ;  /* 0x0000001c5d1c723e */ /* 0x000fe400000010ff */
[----:B------:R-:W-:-:S02]  /*eab0*/  SEL R73, R64, R57, P0 ;  /* 0x0000003940497207 */ /* 0x000fc40000000000 */
[----:B------:R-:W-:Y:S02]  /*eac0*/  IADD3 R89, P6, R36, 0x60, RZ ;  /* 0x0000006024597810 */ /* 0x000fe40007fde0ff */
[----:B------:R-:W-:Y:S02]  /*ead0*/  LOP3.LUT R8, R85, 0x380, RZ, 0xc0, !PT ;  /* 0x0000038055087812 */ /* 0x000fe400078ec0ff */
[----:B------:R-:W-:Y:S02]  /*eae0*/  SHF.R.U64 R10, R10, 0x3, RZ ;  /* 0x000000030a0a7819 */ /* 0x000fe400000012ff */
[----:B------:R-:W-:Y:S02]  /*eaf0*/  SEL R64, R57, R64, P0 ;  /* 0x0000004039407207 */ /* 0x000fe40000000000 */
[----:B------:R-:W-:Y:S02]  /*eb00*/  IADD3 R93, P2, R36, 0x4020, RZ ;  /* 0x00004020245d7810 */ /* 0x000fe40007f5e0ff */
[----:B------:R-:W-:-:S02]  /*eb10*/  F2FP.BF16.F32.PACK_AB R39, R70, R39 ;  /* 0x000000274627723e */ /* 0x000fc400000010ff */
[----:B------:R-:W-:Y:S02]  /*eb20*/  SEL R57, R47, R46, P0 ;  /* 0x0000002e2f397207 */ /* 0x000fe40000000000 */
[----:B------:R-:W-:Y:S02]  /*eb30*/  SEL R65, R13, R12, P0 ;  /* 0x0000000c0d417207 */ /* 0x000fe40000000000 */
[----:B------:R-:W-:Y:S02]  /*eb40*/  SEL R58, R12, R13, P0 ;  /* 0x0000000d0c3a7207 */ /* 0x000fe40000000000 */
[----:B------:R-:W-:Y:S02]  /*eb50*/  SEL R46, R46, R47, P0 ;  /* 0x0000002f2e2e7207 */ /* 0x000fe40000000000 */
[----:B------:R-:W-:Y:S02]  /*eb60*/  F2FP.BF16.F32.PACK_AB R31, R78, R31 ;  /* 0x0000001f4e1f723e */ /* 0x000fe400000010ff */
[----:B------:R-:W-:-:S02]  /*eb70*/  F2FP.BF16.F32.PACK_AB R30, R79, R30 ;  /* 0x0000001e4f1e723e */ /* 0x000fc400000010ff */
[----:B------:R-:W-:Y:S02]  /*eb80*/  SEL R47, R43, R42, P0 ;  /* 0x0000002a2b2f7207 */ /* 0x000fe40000000000 */
[----:B------:R-:W-:Y:S02]  /*eb90*/  LOP3.LUT R12, R89, 0x380, RZ, 0xc0, !PT ;  /* 0x00000380590c7812 */ /* 0x000fe400078ec0ff */
[----:B------:R-:W-:Y:S02]  /*eba0*/  SHF.R.U64 R8, R8, 0x3, RZ ;  /* 0x0000000308087819 */ /* 0x000fe400000012ff */
[----:B------:R-:W-:Y:S02]  /*ebb0*/  LOP3.LUT R32, R10, R87, RZ, 0x3c, !PT ;  /* 0x000000570a207212 */ /* 0x000fe400078e3cff */
[----:B------:R-:W-:Y:S02]  /*ebc0*/  F2FP.BF16.F32.PACK_AB R25, R94, R25 ;  /* 0x000000195e19723e */ /* 0x000fe400000010ff */
[----:B------:R-:W-:-:S02]  /*ebd0*/  F2FP.BF16.F32.PACK_AB R24, R95, R24 ;  /* 0x000000185f18723e */ /* 0x000fc400000010ff */
[----:B------:R-:W-:Y:S02]  /*ebe0*/  SEL R42, R42, R43, P0 ;  /* 0x0000002b2a2a7207 */ /* 0x000fe40000000000 */
[----:B------:R-:W-:Y:S02]  /*ebf0*/  IADD3 R91, P1, R36, 0x4000, RZ ;  /* 0x00004000245b7810 */ /* 0x000fe40007f3e0ff */
[----:B------:R-:W-:Y:S02]  /*ec00*/  LOP3.LUT R10, R93, 0x380, RZ, 0xc0, !PT ;  /* 0x000003805d0a7812 */ /* 0x000fe400078ec0ff */
[----:B------:R-:W-:Y:S02]  /*ec10*/  SEL R43, R39, R38, P0 ;  /* 0x00000026272b7207 */ /* 0x000fe40000000000 */
[----:B------:R-:W-:Y:S02]  /*ec20*/  F2FP.BF16.F32.PACK_AB R97, R97, R104 ;  /* 0x000000686161723e */ /* 0x000fe400000010ff */
[----:B------:R-:W-:-:S02]  /*ec30*/  SEL R38, R38, R39, P0 ;  /* 0x0000002726267207 */ /* 0x000fc40000000000 */
[----:B------:R-:W-:Y:S02]  /*ec40*/  SEL R39, R31, R30, P0 ;  /* 0x0000001e1f277207 */ /* 0x000fe40000000000 */
[----:B------:R-:W-:Y:S01]  /*ec50*/  SEL R62, R30, R31, P0 ;  /* 0x0000001f1e3e7207 */ /* 0x000fe20000000000 */
[----:B------:R-:W-:Y:S01]  /*ec60*/  IMAD.X R31, RZ, RZ, R37, P6 ;  /* 0x000000ffff1f7224 */ /* 0x000fe200030e0625 */
[----:B------:R-:W-:Y:S02]  /*ec70*/  SHF.R.U64 R12, R12, 0x3, RZ ;  /* 0x000000030c0c7819 */ /* 0x000fe400000012ff */
[----:B------:R-:W-:Y:S02]  /*ec80*/  LOP3.LUT R34, R8, R85, RZ, 0x3c, !PT ;  /* 0x0000005508227212 */ /* 0x000fe400078e3cff */
[----:B------:R-:W-:Y:S02]  /*ec90*/  F2FP.BF16.F32.PACK_AB R29, R92, R29 ;  /* 0x0000001d5c1d723e */ /* 0x000fe400000010ff */
[----:B------:R-:W-:-:S02]  /*eca0*/  F2FP.BF16.F32.PACK_AB R20, R101, R20 ;  /* 0x000000146514723e */ /* 0x000fc400000010ff */
[----:B------:R-:W-:Y:S02]  /*ecb0*/  SEL R77, R25, R24, P0 ;  /* 0x00000018194d7207 */ /* 0x000fe40000000000 */
[----:B------:R-:W-:Y:S01]  /*ecc0*/  SEL R68, R24, R25, P0 ;  /* 0x0000001918447207 */ /* 0x000fe20000000000 */
[----:B------:R-:W-:Y:S01]  /*ecd0*/  IMAD.X R25, RZ, RZ, R37, P2 ;  /* 0x000000ffff197224 */ /* 0x000fe200010e0625 */
[----:B------:R-:W-:Y:S02]  /*ece0*/  IADD3 R95, P3, R36, 0x4040, RZ ;  /* 0x00004040245f7810 */ /* 0x000fe40007f7e0ff */
[----:B------:R-:W-:Y:S02]  /*ecf0*/  LOP3.LUT R8, R91, 0x380, RZ, 0xc0, !PT ;  /* 0x000003805b087812 */ /* 0x000fe400078ec0ff */
[----:B------:R-:W-:Y:S02]  /*ed00*/  SHF.R.U64 R10, R10, 0x3, RZ ;  /* 0x000000030a0a7819 */ /* 0x000fe400000012ff */
[----:B------:R-:W-:-:S02]  /*ed10*/  IADD3 R101, P6, R36, 0x8020, RZ ;  /* 0x0000802024657810 */ /* 0x000fc40007fde0ff */
[----:B------:R-:W-:Y:S02]  /*ed20*/  SEL R69, R97, R96, P0 ;  /* 0x0000006061457207 */ /* 0x000fe40000000000 */
[----:B------:R-:W-:Y:S01]  /*ed30*/  IADD3 R105, P2, R36, 0x8060, RZ ;  /* 0x0000806024697810 */ /* 0x000fe20007f5e0ff */
[----:B------:R-:W-:Y:S01]  /*ed40*/  IMAD.X R13, RZ, RZ, R37, P6 ;  /* 0x000000ffff0d7224 */ /* 0x000fe200030e0625 */
[----:B------:R-:W-:Y:S02]  /*ed50*/  F2FP.BF16.F32.PACK_AB R15, R102, R15 ;  /* 0x0000000f660f723e */ /* 0x000fe400000010ff */
[----:B------:R-:W-:Y:S02]  /*ed60*/  F2FP.BF16.F32.PACK_AB R14, R103, R14 ;  /* 0x0000000e670e723e */ /* 0x000fe400000010ff */
[----:B------:R-:W-:Y:S02]  /*ed70*/  SEL R96, R96, R97, P0 ;  /* 0x0000006160607207 */ /* 0x000fe40000000000 */
[----:B------:R-:W-:-:S02]  /*ed80*/  LOP3.LUT R30, R12, R89, RZ, 0x3c, !PT ;  /* 0x000000590c1e7212 */ /* 0x000fc400078e3cff */
[----:B------:R-:W-:Y:S02]  /*ed90*/  SEL R61, R29, R28, P0 ;  /* 0x0000001c1d3d7207 */ /* 0x000fe40000000000 */
[----:B------:R-:W-:Y:S01]  /*eda0*/  SEL R54, R28, R29, P0 ;  /* 0x0000001d1c367207 */ /* 0x000fe20000000000 */
[----:B------:R-:W-:Y:S01]  /*edb0*/  IMAD.X R29, RZ, RZ, R37, P1 ;  /* 0x000000ffff1d7224 */ /* 0x000fe200008e0625 */
[----:B------:R-:W-:Y:S02]  /*edc0*/  IADD3 R97, P4, R36, 0x4060, RZ ;  /* 0x0000406024617810 */ /* 0x000fe40007f9e0ff */
[----:B------:R-:W-:Y:S02]  /*edd0*/  LOP3.LUT R12, R95, 0x380, RZ, 0xc0, !PT ;  /* 0x000003805f0c7812 */ /* 0x000fe400078ec0ff */
[----:B------:R-:W-:Y:S02]  /*ede0*/  SHF.R.U64 R8, R8, 0x3, RZ ;  /* 0x0000000308087819 */ /* 0x000fe400000012ff */
[----:B------:R-:W-:-:S02]  /*edf0*/  LOP3.LUT R24, R10, R93, RZ, 0x3c, !PT ;  /* 0x0000005d0a187212 */ /* 0x000fc400078e3cff */
[C---:B------:R-:W-:Y:S02]  /*ee00*/  LOP3.LUT R11, R36.reuse, 0x380, RZ, 0xc0, !PT ;  /* 0x00000380240b7812 */ /* 0x040fe400078ec0ff */
[C---:B------:R-:W-:Y:S02]  /*ee10*/  IADD3 R99, P5, R36.reuse, 0x8000, RZ ;  /* 0x0000800024637810 */ /* 0x040fe40007fbe0ff */
[----:B------:R-:W-:Y:S02]  /*ee20*/  LOP3.LUT R10, R101, 0x380, RZ, 0xc0, !PT ;  /* 0x00000380650a7812 */ /* 0x000fe400078ec0ff */
[----:B------:R-:W-:Y:S02]  /*ee30*/  IADD3 R103, P1, R36, 0x8040, RZ ;  /* 0x0000804024677810 */ /* 0x000fe40007f3e0ff */
[----:B------:R-:W-:Y:S02]  /*ee40*/  LOP3.LUT R76, R105, 0x380, RZ, 0xc0, !PT ;  /* 0x00000380694c7812 */ /* 0x000fe400078ec0ff */
[----:B------:R-:W-:Y:S01]  /*ee50*/  F2FP.BF16.F32.PACK_AB R27, R86, R27 ;  /* 0x0000001b561b723e */ /* 0x000fe200000010ff */
[----:B------:R-:W-:Y:S01]  /*ee60*/  IMAD.X R9, RZ, RZ, R37, P1 ;  /* 0x000000ffff097224 */ /* 0x000fe200008e0625 */
[----:B------:R-:W-:-:S02]  /*ee70*/  SEL R79, R15, R14, P0 ;  /* 0x0000000e0f4f7207 */ /* 0x000fc40000000000 */
[----:B------:R-:W-:Y:S01]  /*ee80*/  SEL R70, R14, R15, P0 ;  /* 0x0000000f0e467207 */ /* 0x000fe20000000000 */
[----:B------:R-:W-:Y:S01]  /*ee90*/  IMAD.X R15, RZ, RZ, R37, P5 ;  /* 0x000000ffff0f7224 */ /* 0x000fe200028e0625 */
[----:B------:R-:W-:Y:S02]  /*eea0*/  LOP3.LUT R14, R97, 0x380, RZ, 0xc0, !PT ;  /* 0x00000380610e7812 */ /* 0x000fe400078ec0ff */
[----:B------:R-:W-:Y:S02]  /*eeb0*/  SHF.R.U64 R12, R12, 0x3, RZ ;  /* 0x000000030c0c7819 */ /* 0x000fe400000012ff */
[----:B------:R-:W-:Y:S02]  /*eec0*/  LOP3.LUT R28, R8, R91, RZ, 0x3c, !PT ;  /* 0x0000005b081c7212 */ /* 0x000fe400078e3cff */
[----:B------:R-:W-:Y:S02]  /*eed0*/  SHF.R.U64 R11, R11, 0x3, RZ ;  /* 0x000000030b0b7819 */ /* 0x000fe400000012ff */
[----:B------:R-:W-:-:S02]  /*eee0*/  LOP3.LUT R8, R99, 0x380, RZ, 0xc0, !PT ;  /* 0x0000038063087812 */ /* 0x000fc400078ec0ff */
[----:B------:R-:W-:Y:S02]  /*eef0*/  SHF.R.U64 R10, R10, 0x3, RZ ;  /* 0x000000030a0a7819 */ /* 0x000fe400000012ff */
[----:B------:R-:W-:Y:S02]  /*ef00*/  LOP3.LUT R74, R103, 0x380, RZ, 0xc0, !PT ;  /* 0x00000380674a7812 */ /* 0x000fe400078ec0ff */
[----:B------:R-:W-:Y:S02]  /*ef10*/  SHF.R.U64 R76, R76, 0x3, RZ ;  /* 0x000000034c4c7819 */ /* 0x000fe400000012ff */
[----:B------:R-:W-:Y:S02]  /*ef20*/  F2FP.BF16.F32.PACK_AB R132, R132, R133 ;  /* 0x000000858484723e */ /* 0x000fe400000010ff */
[----:B------:R-:W-:Y:S02]  /*ef30*/  F2FP.BF16.F32.PACK_AB R131, R130, R131 ;  /* 0x000000838283723e */ /* 0x000fe400000010ff */
[----:B------:R-:W-:-:S02]  /*ef40*/  F2FP.BF16.F32.PACK_AB R21, R100, R21 ;  /* 0x000000156415723e */ /* 0x000fc400000010ff */
[----:B------:R-:W-:Y:S02]  /*ef50*/  SEL R75, R27, R26, P0 ;  /* 0x0000001a1b4b7207 */ /* 0x000fe40000000000 */
[----:B------:R-:W-:Y:S01]  /*ef60*/  SEL R66, R26, R27, P0 ;  /* 0x0000001b1a427207 */ /* 0x000fe20000000000 */
[--C-:B------:R-:W-:Y:S01]  /*ef70*/  IMAD.X R27, RZ, RZ, R37.reuse, P3 ;  /* 0x000000ffff1b7224 */ /* 0x100fe200018e0625 */
[----:B------:R-:W-:Y:S02]  /*ef80*/  SHF.R.U64 R14, R14, 0x3, RZ ;  /* 0x000000030e0e7819 */ /* 0x000fe400000012ff */
[----:B------:R-:W-:Y:S02]  /*ef90*/  LOP3.LUT R26, R12, R95, RZ, 0x3c, !PT ;  /* 0x0000005f0c1a7212 */ /* 0x000fe400078e3cff */
[----:B------:R-:W-:Y:S01]  /*efa0*/  LOP3.LUT R36, R11, R36, RZ, 0x3c, !PT ;  /* 0x000000240b247212 */ /* 0x000fe200078e3cff */
[----:B------:R-:W-:Y:S01]  /*efb0*/  IMAD.X R11, RZ, RZ, R37, P2 ;  /* 0x000000ffff0b7224 */ /* 0x000fe200010e0625 */
[----:B------:R-:W-:-:S02]  /*efc0*/  SHF.R.U64 R8, R8, 0x3, RZ ;  /* 0x0000000308087819 */ /* 0x000fc400000012ff */
[----:B------:R-:W-:Y:S02]  /*efd0*/  LOP3.LUT R12, R10, R101, RZ, 0x3c, !PT ;  /* 0x000000650a0c7212 */ /* 0x000fe400078e3cff */
[----:B------:R-:W-:Y:S02]  /*efe0*/  SHF.R.U64 R74, R74, 0x3, RZ ;  /* 0x000000034a4a7819 */ /* 0x000fe400000012ff */
[----:B------:R-:W-:Y:S02]  /*eff0*/  LOP3.LUT R10, R76, R105, RZ, 0x3c, !PT ;  /* 0x000000694c0a7212 */ /* 0x000fe400078e3cff */
[----:B------:R-:W-:Y:S02]  /*f000*/  SEL R5, R132, R131, P0 ;  /* 0x0000008384057207 */ /* 0x000fe40000000000 */
[----:B------:R-:W-:Y:S02]  /*f010*/  SEL R63, R21, R20, P0 ;  /* 0x00000014153f7207 */ /* 0x000fe40000000000 */
[----:B------:R-:W-:Y:S01]  /*f020*/  SEL R56, R20, R21, P0 ;  /* 0x0000001514387207 */ /* 0x000fe20000000000 */
[----:B------:R-:W-:Y:S01]  /*f030*/  IMAD.X R21, RZ, RZ, R37, P4 ;  /* 0x000000ffff157224 */ /* 0x000fe200020e0625 */
[----:B------:R-:W-:-:S02]  /*f040*/  LOP3.LUT R20, R14, R97, RZ, 0x3c, !PT ;  /* 0x000000610e147212 */ /* 0x000fc400078e3cff */
[----:B------:R-:W-:Y:S02]  /*f050*/  LOP3.LUT R14, R8, R99, RZ, 0x3c, !PT ;  /* 0x00000063080e7212 */ /* 0x000fe400078e3cff */
[----:B------:R-:W-:Y:S02]  /*f060*/  F2FP.BF16.F32.PACK_AB R128, R128, R129 ;  /* 0x000000818080723e */ /* 0x000fe400000010ff */
[----:B------:R-:W-:Y:S02]  /*f070*/  F2FP.BF16.F32.PACK_AB R127, R126, R127 ;  /* 0x0000007f7e7f723e */ /* 0x000fe400000010ff */
[----:B------:R-:W-:Y:S02]  /*f080*/  LOP3.LUT R8, R74, R103, RZ, 0x3c, !PT ;  /* 0x000000674a087212 */ /* 0x000fe400078e3cff */
[----:B------:R-:W-:Y:S02]  /*f090*/  F2FP.BF16.F32.PACK_AB R124, R124, R125 ;  /* 0x0000007d7c7c723e */ /* 0x000fe400000010ff */
[----:B------:R-:W-:-:S02]  /*f0a0*/  F2FP.BF16.F32.PACK_AB R123, R122, R123 ;  /* 0x0000007b7a7b723e */ /* 0x000fc400000010ff */
[----:B------:R-:W-:Y:S02]  /*f0b0*/  MOV R74, R10 ;  /* 0x0000000a004a7202 */ /* 0x000fe40000000f00 */
[----:B------:R-:W-:Y:S02]  /*f0c0*/  SEL R132, R131, R132, P0 ;  /* 0x0000008483847207 */ /* 0x000fe40000000000 */
[----:B------:R-:W-:Y:S02]  /*f0d0*/  SEL R51, R128, R127, P0 ;  /* 0x0000007f80337207 */ /* 0x000fe40000000000 */
[----:B------:R-:W-:Y:S02]  /*f0e0*/  SEL R128, R127, R128, P0 ;  /* 0x000000807f807207 */ /* 0x000fe40000000000 */
[----:B------:R-:W-:Y:S02]  /*f0f0*/  SEL R55, R124, R123, P0 ;  /* 0x0000007b7c377207 */ /* 0x000fe40000000000 */
[----:B------:R-:W-:-:S02]  /*f100*/  SEL R124, R123, R124, P0 ;  /* 0x0000007c7b7c7207 */ /* 0x000fc40000000000 */
[----:B------:R-:W-:Y:S02]  /*f110*/  MOV R76, R8 ;  /* 0x00000008004c7202 */ /* 0x000fe40000000f00 */
[----:B------:R-:W-:Y:S02]  /*f120*/  SEL R83, R118, R119, P0 ;  /* 0x0000007776537207 */ /* 0x000fe40000000000 */
[----:B------:R-:W-:Y:S02]  /*f130*/  MOV R84, R20 ;  /* 0x0000001400547202 */ /* 0x000fe40000000f00 */
[----:B------:R-:W-:Y:S02]  /*f140*/  SEL R118, R119, R118, P0 ;  /* 0x0000007677767207 */ /* 0x000fe40000000000 */
[----:B------:R-:W-:Y:S02]  /*f150*/  MOV R91, R36 ;  /* 0x00000024005b7202 */ /* 0x000fe40000000f00 */
        /* <DEDUP_REMOVED lines=24> */
[----:B-1----:R-:W-:Y:S02]  /*f2e0*/  SEL R9, R69, R96, P0 ;  /* 0x0000006045097207 */ /* 0x002fe40000000000 */
[----:B------:R-:W-:Y:S01]  /*f2f0*/  SEL R11, R96, R69, P0 ;  /* 0x00000045600b7207 */ /* 0x000fe20000000000 */
[----:B------:R-:W-:Y:S01]  /*f300*/  SHFL.IDX PT, R59, R59, R4, 0x1c1f ;  /* 0x001c1f043b3b7589 */ /* 0x000fe200000e0000 */
[----:B--2---:R-:W-:Y:S02]  /*f310*/  SEL R12, R51, R128, P0 ;  /* 0x00000080330c7207 */ /* 0x004fe40000000000 */
        /* <DEDUP_REMOVED lines=12> */
[----:B------:R-:W-:Y:S04]  /*f3e0*/  SHFL.IDX PT, R45, R45, R4, 0x1c1f ;  /* 0x001c1f042d2d7589 */ /* 0x000fe800000e0000 */
[----:B------:R-:W-:Y:S04]  /*f3f0*/  SHFL.IDX PT, R41, R41, R4, 0x1c1f ;  /* 0x001c1f0429297589 */ /* 0x000fe800000e0000 */
[----:B------:R-:W-:Y:S01]  /*f400*/  SHFL.IDX PT, R61, R61, R4, 0x1c1f ;  /* 0x001c1f043d3d7589 */ /* 0x000fe200000e0000 */
[----:B-1----:R-:W-:-:S02]  /*f410*/  SEL R28, R59, R52, P0 ;  /* 0x000000343b1c7207 */ /* 0x002fc40000000000 */
[----:B------:R-:W-:Y:S01]  /*f420*/  SEL R30, R52, R59, P0 ;  /* 0x0000003b341e7207 */ /* 0x000fe20000000000 */
[----:B------:R-:W-:Y:S01]  /*f430*/  SHFL.IDX PT, R63, R63, R4, 0x1c1f ;  /* 0x001c1f043f3f7589 */ /* 0x000fe200000e0000 */
[----:B--2---:R-:W-:Y:S02]  /*f440*/  SEL R29, R57, R46, P0 ;  /* 0x0000002e391d7207 */ /* 0x004fe40000000000 */
[----:B------:R-:W-:Y:S01]  /*f450*/  SEL R31, R46, R57, P0 ;  /* 0x000000392e1f7207 */ /* 0x000fe20000000000 */
        /* <DEDUP_REMOVED lines=11> */
[----:B------:R-:W1:Y:S04]  /*f510*/  SHFL.IDX PT, R42, R42, R5, 0x1c1f ;  /* 0x001c1f052a2a7589 */ /* 0x000e6800000e0000 */
[----:B------:R-:W2:Y:S04]  /*f520*/  SHFL.IDX PT, R44, R44, R5, 0x1c1f ;  /* 0x001c1f052c2c7589 */ /* 0x000ea800000e0000 */
[----:B------:R3:W4:Y:S01]  /*f530*/  SHFL.IDX PT, R4, R38, R5, 0x1c1f ;  /* 0x001c1f0526047589 */ /* 0x00072200000e0000 */
[----:B------:R-:W-:Y:S06]  /*f540*/  BAR.SYNC.DEFER_BLOCKING 0x1, 0x100 ;  /* 0x0044000000007b1d */ /* 0x000fec0000010000 */
[----:B------:R-:W-:Y:S01]  /*f550*/  SHFL.IDX PT, R40, R40, R5, 0x1c1f ;  /* 0x001c1f0528287589 */ /* 0x000fe200000e0000 */
[----:B0-----:R-:W-:-:S02]  /*f560*/  SEL R32, R53, R48, P0 ;  /* 0x0000003035207207 */ /* 0x001fc40000000000 */
[----:B------:R-:W-:Y:S01]  /*f570*/  SEL R34, R48, R53, P0 ;  /* 0x0000003530227207 */ /* 0x000fe20000000000 */
[----:B------:R-:W0:Y:S01]  /*f580*/  SHFL.IDX PT, R50, R50, R5, 0x1c1f ;  /* 0x001c1f0532327589 */ /* 0x000e2200000e0000 */
[----:B-1----:R-:W-:Y:S02]  /*f590*/  SEL R33, R47, R42, P0 ;  /* 0x0000002a2f217207 */ /* 0x002fe40000000000 */
[----:B------:R-:W-:Y:S01]  /*f5a0*/  SEL R35, R42, R47, P0 ;  /* 0x0000002f2a237207 */ /* 0x000fe20000000000 */
[----:B------:R-:W-:Y:S01]  /*f5b0*/  SHFL.IDX PT, R21, R62, R5, 0x1c1f ;  /* 0x001c1f053e157589 */ /* 0x000fe200000e0000 */
[----:B--2---:R-:W-:Y:S02]  /*f5c0*/  SEL R36, R49, R44, P0 ;  /* 0x0000002c31247207 */ /* 0x004fe40000000000 */
[----:B---3--:R-:W-:Y:S01]  /*f5d0*/  SEL R38, R44, R49, P0 ;  /* 0x000000312c267207 */ /* 0x008fe20000000000 */
[----:B------:R-:W1:Y:S01]  /*f5e0*/  SHFL.IDX PT, R54, R54, R5, 0x1c1f ;  /* 0x001c1f0536367589 */ /* 0x000e6200000e0000 */
[----:B----4-:R-:W-:-:S02]  /*f5f0*/  SEL R37, R43, R4, P0 ;  /* 0x000000042b257207 */ /* 0x010fc40000000000 */
[----:B------:R-:W-:Y:S01]  /*f600*/  SEL R39, R4, R43, P0 ;  /* 0x0000002b04277207 */ /* 0x000fe20000000000 */
[----:B------:R-:W2:Y:S01]  /*f610*/  SHFL.IDX PT, R66, R66, R5, 0x1c1f ;  /* 0x001c1f0542427589 */ /* 0x000ea200000e0000 */
[----:B------:R-:W-:-:S03]  /*f620*/  IMAD.U32 R4, RZ, RZ, UR6 ;  /* 0x00000006ff047e24 */ /* 0x000fc6000f8e00ff */
[----:B------:R-:W-:Y:S04]  /*f630*/  SHFL.IDX PT, R56, R56, R5, 0x1c1f ;  /* 0x001c1f0538387589 */ /* 0x000fe800000e0000 */
[----:B------:R-:W3:Y:S04]  /*f640*/  SHFL.IDX PT, R68, R68, R5, 0x1c1f ;  /* 0x001c1f0544447589 */ /* 0x000ee800000e0000 */
[----:B------:R-:W-:Y:S01]  /*f650*/  SHFL.IDX PT, R58, R58, R5, 0x1c1f ;  /* 0x001c1f053a3a7589 */ /* 0x000fe200000e0000 */
[----:B0-----:R-:W-:Y:S02]  /*f660*/  SEL R48, R41, R50, P0 ;  /* 0x0000003229307207 */ /* 0x001fe40000000000 */
[----:B------:R-:W-:Y:S01]  /*f670*/  SEL R50, R50, R41, P0 ;  /* 0x0000002932327207 */ /* 0x000fe20000000000 */
[----:B------:R-:W-:Y:S04]  /*f680*/  SHFL.IDX PT, R70, R70, R5, 0x1c1f ;  /* 0x001c1f0546467589 */ /* 0x000fe800000e0000 */
[----:B------:R-:W0:Y:S01]  /*f690*/  SHFL.IDX PT, R72, R72, R5, 0x1c1f ;  /* 0x001c1f0548487589 */ /* 0x000e2200000e0000 */
[----:B-1----:R-:W-:-:S02]  /*f6a0*/  SEL R52, R61, R54, P0 ;  /* 0x000000363d347207 */ /* 0x002fc40000000000 */
[----:B------:R-:W-:Y:S01]  /*f6b0*/  SEL R54, R54, R61, P0 ;  /* 0x0000003d36367207 */ /* 0x000fe20000000000 */
[----:B------:R-:W-:Y:S01]  /*f6c0*/  SHFL.IDX PT, R60, R60, R5, 0x1c1f ;  /* 0x001c1f053c3c7589 */ /* 0x000fe200000e0000 */
[----:B--2---:R-:W-:Y:S01]  /*f6d0*/  SEL R49, R75, R66, P0 ;  /* 0x000000424b317207 */ /* 0x004fe20000000000 */
[----:B------:R-:W-:Y:S01]  /*f6e0*/  ULDC UR8, c[0x0][0xa88] ;  /* 0x0002a20000087ab9 */ /* 0x000fe20000000800 */
[----:B------:R-:W-:Y:S01]  /*f6f0*/  SEL R51, R66, R75, P0 ;  /* 0x0000004b42337207 */ /* 0x000fe20000000000 */
[----:B------:R1:W2:Y:S01]  /*f700*/  SHFL.IDX PT, R118, R118, R5, 0x1c1f ;  /* 0x001c1f0576767589 */ /* 0x0002a200000e0000 */
[----:B------:R-:W4:Y:S03]  /*f710*/  LDC R61, c[0x0][0xbe8] ;  /* 0x0002fa00ff3d7b82 */ /* 0x000f260000000800 */
[----:B------:R0:W-:Y:S01]  /*f720*/  STSM.16.M88.4 [R91], R8 ;  /* 0x000000085b007844 */ /* 0x0001e20000000200 */
[----:B---3--:R-:W-:-:S02]  /*f730*/  SEL R53, R77, R68, P0 ;  /* 0x000000444d357207 */ /* 0x008fc40000000000 */
[----:B------:R-:W-:Y:S01]  /*f740*/  SEL R55, R68, R77, P0 ;  /* 0x0000004d44377207 */ /* 0x000fe20000000000 */
[----:B------:R3:W-:Y:S01]  /*f750*/  STSM.16.M88.4 [R90], R12 ;  /* 0x0000000c5a007844 */ /* 0x0007e20000000200 */
[----:B-1----:R-:W-:Y:S01]  /*f760*/  IMAD.U32 R5, RZ, RZ, UR7 ;  /* 0x00000007ff057e24 */ /* 0x002fe2000f8e00ff */
[----:B------:R-:W-:Y:S02]  /*f770*/  ULDC.64 UR6, c[0x0][0xc08] ;  /* 0x0003020000067ab9 */ /* 0x000fe40000000a00 */
[----:B------:R2:W-:Y:S04]  /*f780*/  STSM.16.M88.4 [R89], R24 ;  /* 0x0000001859007844 */ /* 0x0005e80000000200 */
[----:B------:R-:W-:Y:S01]  /*f790*/  STSM.16.M88.4 [R88], R28 ;  /* 0x0000001c58007844 */ /* 0x000fe20000000200 */
[----:B0-----:R-:W-:-:S02]  /*f7a0*/  SEL R57, R81, R72, P0 ;  /* 0x0000004851397207 */ /* 0x001fc40000000000 */
[----:B------:R-:W-:Y:S01]  /*f7b0*/  SEL R59, R72, R81, P0 ;  /* 0x00000051483b7207 */ /* 0x000fe20000000000 */
[----:B------:R-:W-:Y:S01]  /*f7c0*/  STSM.16.M88.4 [R87], R32 ;  /* 0x0000002057007844 */ /* 0x000fe20000000200 */
[----:B------:R-:W-:Y:S02]  /*f7d0*/  SEL R8, R45, R40, P0 ;  /* 0x000000282d087207 */ /* 0x000fe40000000000 */
[----:B------:R-:W-:Y:S01]  /*f7e0*/  SEL R10, R40, R45, P0 ;  /* 0x0000002d280a7207 */ /* 0x000fe20000000000 */
[----:B------:R-:W-:Y:S01]  /*f7f0*/  STSM.16.M88.4 [R86], R36 ;  /* 0x0000002456007844 */ /* 0x000fe20000000200 */
[----:B------:R-:W-:Y:S02]  /*f800*/  SEL R9, R20, R21, P0 ;  /* 0x0000001514097207 */ /* 0x000fe40000000000 */
[----:B------:R-:W-:Y:S02]  /*f810*/  SEL R11, R21, R20, P0 ;  /* 0x00000014150b7207 */ /* 0x000fe40000000000 */
[----:B---3--:R-:W-:-:S02]  /*f820*/  SEL R12, R63, R56, P0 ;  /* 0x000000383f0c7207 */ /* 0x008fc40000000000 */
[----:B------:R-:W-:Y:S01]  /*f830*/  SEL R14, R56, R63, P0 ;  /* 0x0000003f380e7207 */ /* 0x000fe20000000000 */
[----:B------:R0:W-:Y:S01]  /*f840*/  STSM.16.M88.4 [R85], R8 ;  /* 0x0000000855007844 */ /* 0x0001e20000000200 */
[----:B------:R-:W-:Y:S02]  /*f850*/  SEL R13, R79, R70, P0 ;  /* 0x000000464f0d7207 */ /* 0x000fe40000000000 */
[----:B------:R-:W-:Y:S01]  /*f860*/  SEL R15, R70, R79, P0 ;  /* 0x0000004f460f7207 */ /* 0x000fe20000000000 */
[----:B------:R-:W-:Y:S01]  /*f870*/  STSM.16.M88.4 [R84], R48 ;  /* 0x0000003054007844 */ /* 0x000fe20000000200 */
[----:B------:R-:W-:Y:S02]  /*f880*/  SEL R56, R65, R58, P0 ;  /* 0x0000003a41387207 */ /* 0x000fe40000000000 */
[----:B------:R-:W-:Y:S01]  /*f890*/  SEL R58, R58, R65, P0 ;  /* 0x000000413a3a7207 */ /* 0x000fe20000000000 */
[----:B------:R-:W-:Y:S01]  /*f8a0*/  STSM.16.M88.4 [R82], R52 ;  /* 0x0000003452007844 */ /* 0x000fe20000000200 */
[----:B--2---:R-:W-:-:S02]  /*f8b0*/  SEL R25, R83, R118, P0 ;  /* 0x0000007653197207 */ /* 0x004fc40000000000 */
[----:B------:R-:W-:Y:S01]  /*f8c0*/  SEL R27, R118, R83, P0 ;  /* 0x00000053761b7207 */ /* 0x000fe20000000000 */
[----:B------:R1:W-:Y:S01]  /*f8d0*/  STSM.16.M88.4 [R78], R12 ;  /* 0x0000000c4e007844 */ /* 0x0003e20000000200 */
[----:B------:R-:W-:Y:S02]  /*f8e0*/  SEL R24, R67, R60, P0 ;  /* 0x0000003c43187207 */ /* 0x000fe40000000000 */
[----:B------:R-:W-:Y:S01]  /*f8f0*/  SEL R26, R60, R67, P0 ;  /* 0x000000433c1a7207 */ /* 0x000fe20000000000 */
[----:B------:R2:W-:Y:S04]  /*f900*/  STSM.16.M88.4 [R76], R56 ;  /* 0x000000384c007844 */ /* 0x0005e80000000200 */
[----:B------:R2:W-:Y:S01]  /*f910*/  STSM.16.M88.4 [R74], R24 ;  /* 0x000000184a007844 */ /* 0x0005e20000000200 */
[----:B------:R-:W-:Y:S01]  /*f920*/  UISETP.NE.U32.AND UP1, UPT, UR6, URZ, UPT ;  /* 0x0000003f0600728c */ /* 0x000fe2000bf25070 */
[----:B------:R-:W-:Y:S03]  /*f930*/  BAR.SYNC.DEFER_BLOCKING 0x1, 0x100 ;  /* 0x0044000000007b1d */ /* 0x000fe60000010000 */
[----:B------:R-:W-:-:S06]  /*f940*/  UISETP.NE.AND.EX UP1, UPT, UR7, URZ, UPT, UP1 ;  /* 0x0000003f0700728c */ /* 0x000fcc000bf25310 */
[----:B------:R-:W-:-:S05]  /*f950*/  PLOP3.LUT P0, PT, PT, PT, UP1, 0x80, 0x0 ;  /* 0x000000000000781c */ /* 0x000fca0003f0f018 */
[----:B------:R-:W-:Y:S02]  /*f960*/  @UP1 ULDC.64 UR6, c[0x0][0xc08] ;  /* 0x0003020000061ab9 */ /* 0x000fe40000000a00 */
[----:B------:R-:W-:Y:S01]  /*f970*/  @UP1 UIMAD.WIDE UR6, UR42, 0x4, UR6 ;  /* 0x000000042a0618a5 */ /* 0x000fe2000f8e0206 */
[----:B0-----:R-:W-:-:S05]  /*f980*/  IMAD.U32 R10, RZ, RZ, UR8 ;  /* 0x00000008ff0a7e24 */ /* 0x001fca000f8e00ff */
[----:B-1----:R-:W-:Y:S02]  /*f990*/  IMAD.U32 R14, RZ, RZ, UR6 ;  /* 0x00000006ff0e7e24 */ /* 0x002fe4000f8e00ff */
[----:B------:R-:W-:Y:S01]  /*f9a0*/  IMAD.U32 R15, RZ, RZ, UR7 ;  /* 0x00000007ff0f7e24 */ /* 0x000fe2000f8e00ff */
[----:B------:R-:W3:Y:S01]  /*f9b0*/  @P2 LDG.E R8, desc[UR56][R4.64] ;  /* 0x0000003804082981 */ /* 0x000ee2000c1e1900 */
[----:B----4-:R-:W-:Y:S01]  /*f9c0*/  ISETP.NE.AND P1, PT, R61, 0x1, PT ;  /* 0x000000013d00780c */ /* 0x010fe20003f25270 */
[----:B------:R-:W-:Y:S02]  /*f9d0*/  UMOV UR4, URZ ;  /* 0x0000003f00047c82 */ /* 0x000fe40008000000 */
[----:B------:R2:W5:Y:S10]  /*f9e0*/  @P0 LDG.E R10, desc[UR56][R14.64] ;  /* 0x000000380e0a0981 */ /* 0x000574000c1e1900 */
[----:B------:R-:W0:Y:S08]  /*f9f0*/  @P1 LDC R9, c[0x0][0xbec] ;  /* 0x0002fb00ff091b82 */ /* 0x000e300000000800 */
[----:B------:R-:W1:Y:S01]  /*fa00*/  @P1 LDC R12, c[0x0][0xbf0] ;  /* 0x0002fc00ff0c1b82 */ /* 0x000e620000000800 */
[----:B---3--:R-:W-:Y:S01]  /*fa10*/  @P2 R2UR UR4, R8 ;  /* 0x00000000080422ca */ /* 0x008fe200000e0000 */
[----:B012---:R-:W-:-:S14]  /*fa20*/  @P0 BRA `(.L_x_1372) ;  /* 0x0000000000100947 */ /* 0x007fdc0003800000 */
[----:B------:R-:W-:Y:S05]  /*fa30*/  @!P2 BRA `(.L_x_1372) ;  /* 0x00000000000ca947 */ /* 0x000fea0003800000 */
[----:B------:R-:W2:Y:S04]  /*fa40*/  LDG.E R11, desc[UR56][R4.64] ;  /* 0x00000038040b7981 */ /* 0x000ea8000c1e1900 */
[----:B-----5:R-:W2:Y:S02]  /*fa50*/  LDG.E R10, desc[UR56][R4.64+0x4] ;  /* 0x00000438040a7981 */ /* 0x020ea4000c1e1900 */
[----:B--2---:R-:W-:-:S07]  /*fa60*/  IMAD.IADD R10, R10, 0x1, -R11 ;  /* 0x000000010a0a7824 */ /* 0x004fce00078e0a0b */
.L_x_1372:
[----:B------:R-:W-:Y:S01]  /*fa70*/  USHF.R.S32.HI UR16, URZ, 0x1f, UR43 ;  /* 0x0000001f3f107899 */ /* 0x000fe2000801142b */
[----:B------:R-:W-:Y:S01]  /*fa80*/  VIADD R14, R17, UR41 ;  /* 0x00000029110e7c36 */ /* 0x000fe20008000000 */
[----:B------:R-:W-:Y:S01]  /*fa90*/  ULDC.64 UR12, c[0x0][0xb90] ;  /* 0x0002e400000c7ab9 */ /* 0x000fe20000000a00 */
[----:B------:R-:W-:Y:S01]  /*faa0*/  USHF.R.S32.HI UR15, URZ, 0x1f, UR42 ;  /* 0x0000001f3f0f7899 */ /* 0x000fe2000801142a */
[----:B------:R-:W-:Y:S01]  /*fab0*/  VIADD R28, R203, UR41 ;  /* 0x00000029cb1c7c36 */ /* 0x000fe20008000000 */
[----:B------:R-:W-:Y:S01]  /*fac0*/  USHF.R.S32.HI UR7, URZ, 0x1f, UR4 ;  /* 0x0000001f3f077899 */ /* 0x000fe20008011404 */
[----:B------:R-:W-:Y:S01]  /*fad0*/  @P1 IMAD.HI.U32 R5, R14, R9, RZ ;  /* 0x000000090e051227 */ /* 0x000fe200078e00ff */
[----:B------:R-:W-:Y:S01]  /*fae0*/  UIMAD UR10, UR16, UR12, URZ ;  /* 0x0000000c100a72a4 */ /* 0x000fe2000f8e023f */
[----:B------:R-:W0:Y:S01]  /*faf0*/  @P1 LDC R63, c[0x0][0xbf0] ;  /* 0x0002fc00ff3f1b82 */ /* 0x000e220000000800 */
[----:B------:R-:W-:Y:S01]  /*fb00*/  UMOV UR6, UR4 ;  /* 0x0000000400067c82 */ /* 0x000fe20008000000 */
[----:B------:R-:W-:Y:S01]  /*fb10*/  USEL UR15, UR15, URZ, !UP0 ;  /* 0x0000003f0f0f7287 */ /* 0x000fe2000c000000 */
[----:B------:R-:W-:Y:S01]  /*fb20*/  IMAD.MOV.U32 R4, RZ, RZ, R14 ;  /* 0x000000ffff047224 */ /* 0x000fe200078e000e */
[----:B------:R-:W-:Y:S01]  /*fb30*/  UIMAD.WIDE.U32 UR8, UR43, UR12, UR6 ;  /* 0x0000000c2b0872a5 */ /* 0x000fe2000f8e0006 */
[----:B------:R-:W-:Y:S01]  /*fb40*/  @P1 SHF.R.U32.HI R4, RZ, R12, R5 ;  /* 0x0000000cff041219 */ /* 0x000fe20000011605 */
[----:B------:R-:W-:Y:S01]  /*fb50*/  UIMAD UR10, UR43, UR13, UR10 ;  /* 0x0000000d2b0a72a4 */ /* 0x000fe2000f8e020a */
[----:B------:R-:W-:Y:S01]  /*fb60*/  IMAD R5, R200, 0x40, R18 ;  /* 0x00000040c8057824 */ /* 0x000fe200078e0212 */
[----:B------:R-:W-:Y:S01]  /*fb70*/  USEL UR14, UR42, URZ, !UP0 ;  /* 0x0000003f2a0e7287 */ /* 0x000fe2000c000000 */
[----:B-----5:R-:W-:Y:S01]  /*fb80*/  IMAD R65, R10, R61, RZ ;  /* 0x0000003d0a417224 */ /* 0x020fe200078e02ff */
        /* <DEDUP_REMOVED lines=13> */
[----:B------:R-:W-:Y:S02]  /*fc60*/  SHF.R.S32.HI R8, RZ, 0x1f, R9 ;  /* 0x0000001fff087819 */ /* 0x000fe40000011409 */
[----:B------:R-:W-:Y:S02]  /*fc70*/  IADD3 R11, P6, R6, 0x2000, RZ ;  /* 0x00002000060b7810 */ /* 0x000fe40007fde0ff */
[----:B------:R-:W-:Y:S01]  /*fc80*/  IADD3.X R5, R5, UR9, R12, P0, !PT ;  /* 0x0000000905057c10 */ /* 0x000fe200087fe40c */
[----:B------:R-:W-:Y:S01]  /*fc90*/  ULDC.64 UR8, c[0x0][0xb88] ;  /* 0x0002e20000087ab9 */ /* 0x000fe20000000a00 */
[----:B------:R-:W-:Y:S01]  /*fca0*/  LOP3.LUT R12, R13, 0x380, RZ, 0xc0, !PT ;  /* 0x000003800d0c7812 */ /* 0x000fe200078ec0ff */
[----:B------:R-:W-:Y:S01]  /*fcb0*/  IMAD R14, R8, UR8, RZ ;  /* 0x00000008080e7c24 */ /* 0x000fe2000f8e02ff */
[----:B------:R-:W-:Y:S01]  /*fcc0*/  LOP3.LUT R8, R11, 0x380, RZ, 0xc0, !PT ;  /* 0x000003800b087812 */ /* 0x000fe200078ec0ff */
[----:B------:R-:W-:Y:S01]  /*fcd0*/  IMAD.WIDE.U32 R4, R9, UR8, R4 ;  /* 0x0000000809047c25 */ /* 0x000fe2000f8e0004 */
[----:B------:R-:W-:-:S02]  /*fce0*/  SHF.R.U64 R12, R12, 0x3, RZ ;  /* 0x000000030c0c7819 */ /* 0x000fc400000012ff */
[----:B------:R-:W-:Y:S01]  /*fcf0*/  SHF.R.U64 R8, R8, 0x3, RZ ;  /* 0x0000000308087819 */ /* 0x000fe200000012ff */
[----:B------:R-:W-:Y:S01]  /*fd00*/  IMAD R15, R9, UR9, R14 ;  /* 0x00000009090f7c24 */ /* 0x000fe2000f8e020e */
[----:B------:R-:W-:Y:S01]  /*fd10*/  ULDC.64 UR8, c[0x0][0xb50] ;  /* 0x0002d40000087ab9 */ /* 0x000fe20000000a00 */
[----:B------:R-:W-:Y:S01]  /*fd20*/  LOP3.LUT R12, R12, R13, RZ, 0x3c, !PT ;  /* 0x0000000d0c0c7212 */ /* 0x000fe200078e3cff */
[----:B------:R-:W-:Y:S01]  /*fd30*/  IMAD.X R13, RZ, RZ, R7, P2 ;  /* 0x000000ffff0d7224 */ /* 0x000fe200010e0607 */
[----:B------:R-:W-:Y:S01]  /*fd40*/  LEA R14, P0, R4, UR8, 0x2 ;  /* 0x00000008040e7c11 */ /* 0x000fe2000f8010ff */
[----:B------:R-:W-:Y:S01]  /*fd50*/  IMAD.IADD R5, R5, 0x1, R15 ;  /* 0x0000000105057824 */ /* 0x000fe200078e020f */
[----:B------:R-:W-:Y:S01]  /*fd60*/  IADD3 R25, P2, R6, 0x7000, RZ ;  /* 0x0000700006197810 */ /* 0x000fe20007f5e0ff */
[----:B------:R-:W-:Y:S01]  /*fd70*/  IMAD.X R9, RZ, RZ, R7, P6 ;  /* 0x000000ffff097224 */ /* 0x000fe200030e0607 */
[----:B------:R-:W-:Y:S01]  /*fd80*/  LOP3.LUT R8, R8, R11, RZ, 0x3c, !PT ;  /* 0x0000000b08087212 */ /* 0x000fe200078e3cff */
[----:B------:R-:W-:Y:S01]  /*fd90*/  SHFL.IDX PT, R20, R14, RZ, 0x1c1f ;  /* 0x001c1fff0e147589 */ /* 0x000fe200000e0000 */
[----:B------:R-:W-:Y:S01]  /*fda0*/  LEA.HI.X R26, R4, UR9, R5, 0x2, P0 ;  /* 0x00000009041a7c11 */ /* 0x000fe200080f1405 */
[----:B------:R-:W-:Y:S01]  /*fdb0*/  VIADD R11, R28, 0x8 ;  /* 0x000000081c0b7836 */ /* 0x000fe20000000000 */
[----:B------:R-:W-:Y:S01]  /*fdc0*/  IADD3 R41, P0, R6, 0x5000, RZ ;  /* 0x0000500006297810 */ /* 0x000fe20007f1e0ff */
[----:B------:R-:W-:Y:S01]  /*fdd0*/  SHFL.IDX PT, R38, R14, 0x1, 0x1c1f ;  /* 0x003c1f000e267f89 */ /* 0x000fe200000e0000 */
[----:B------:R-:W-:-:S02]  /*fde0*/  LOP3.LUT R24, R25, 0x380, RZ, 0xc0, !PT ;  /* 0x0000038019187812 */ /* 0x000fc400078ec0ff */
[----:B------:R-:W-:Y:S01]  /*fdf0*/  LOP3.LUT R40, R41, 0x380, RZ, 0xc0, !PT ;  /* 0x0000038029287812 */ /* 0x000fe200078ec0ff */
[----:B------:R-:W1:Y:S01]  /*fe00*/  SHFL.IDX PT, R21, R26, RZ, 0x1c1f ;  /* 0x001c1fff1a157589 */ /* 0x000e6200000e0000 */
[----:B------:R-:W-:Y:S02]  /*fe10*/  SHF.R.U64 R24, R24, 0x3, RZ ;  /* 0x0000000318187819 */ /* 0x000fe400000012ff */
[----:B------:R-:W-:Y:S01]  /*fe20*/  SHF.R.U64 R40, R40, 0x3, RZ ;  /* 0x0000000328287819 */ /* 0x000fe200000012ff */
[----:B------:R-:W2:Y:S01]  /*fe30*/  SHFL.IDX PT, R39, R26, 0x1, 0x1c1f ;  /* 0x003c1f001a277f89 */ /* 0x000ea200000e0000 */
[----:B------:R-:W-:Y:S01]  /*fe40*/  LOP3.LUT R24, R24, R25, RZ, 0x3c, !PT ;  /* 0x0000001918187212 */ /* 0x000fe200078e3cff */
[--C-:B------:R-:W-:Y:S01]  /*fe50*/  IMAD.X R25, RZ, RZ, R7.reuse, P2 ;  /* 0x000000ffff197224 */ /* 0x100fe200010e0607 */
[----:B------:R-:W-:Y:S01]  /*fe60*/  LOP3.LUT R40, R40, R41, RZ, 0x3c, !PT ;  /* 0x0000002928287212 */ /* 0x000fe200078e3cff */
[----:B------:R-:W-:Y:S01]  /*fe70*/  IMAD.X R41, RZ, RZ, R7, P0 ;  /* 0x000000ffff297224 */ /* 0x000fe200000e0607 */
[----:B------:R-:W-:-:S02]  /*fe80*/  LOP3.LUT P0, RZ, R201, 0x3, RZ, 0xc0, !PT ;  /* 0x00000003c9ff7812 */ /* 0x000fc4000780c0ff */
[----:B------:R-:W-:Y:S02]  /*fe90*/  IADD3 R5, P5, R6, 0x3000, RZ ;  /* 0x0000300006057810 */ /* 0x000fe40007fbe0ff */
[-C--:B------:R-:W-:Y:S02]  /*fea0*/  ISETP.GE.OR P2, PT, R28, R65.reuse, P0 ;  /* 0x000000411c00720c */ /* 0x080fe40000746670 */
[----:B------:R-:W-:Y:S02]  /*feb0*/  ISETP.GE.OR P0, PT, R11, R65, P0 ;  /* 0x000000410b00720c */ /* 0x000fe40000706670 */
[C---:B------:R-:W-:Y:S01]  /*fec0*/  IADD3 R45, P4, R6.reuse, 0x4000, RZ ;  /* 0x00004000062d7810 */ /* 0x040fe20007f9e0ff */
[----:B------:R-:W-:Y:S01]  /*fed0*/  UIMAD UR8, UR7, UR10, URZ ;  /* 0x0000000a070872a4 */ /* 0x000fe2000f8e023f */
[----:B------:R-:W-:Y:S02]  /*fee0*/  IADD3 R33, P3, R6, 0x6000, RZ ;  /* 0x0000600006217810 */ /* 0x000fe40007f7e0ff */
[----:B------:R-:W-:-:S02]  /*fef0*/  LOP3.LUT R4, R5, 0x380, RZ, 0xc0, !PT ;  /* 0x0000038005047812 */ /* 0x000fc400078ec0ff */
[----:B------:R-:W-:Y:S02]  /*ff00*/  LOP3.LUT R44, R45, 0x380, RZ, 0xc0, !PT ;  /* 0x000003802d2c7812 */ /* 0x000fe400078ec0ff */
[----:B------:R-:W-:Y:S01]  /*ff10*/  IADD3 R57, P6, R6, 0x8000, RZ ;  /* 0x0000800006397810 */ /* 0x000fe20007fde0ff */
[----:B-1----:R-:W-:Y:S01]  /*ff20*/  @!P2 ST.E desc[UR56][R20.64], R2 ;  /* 0x000000021400a985 */ /* 0x002fe2000c101938 */
[----:B------:R-:W-:Y:S01]  /*ff30*/  LOP3.LUT R32, R33, 0x380, RZ, 0xc0, !PT ;  /* 0x0000038021207812 */ /* 0x000fe200078ec0ff */
[----:B------:R-:W-:Y:S01]  /*ff40*/  UIMAD.WIDE.U32 UR6, UR4, UR10, URZ ;  /* 0x0000000a040672a5 */ /* 0x000fe2000f8e003f */
[----:B------:R-:W-:Y:S01]  /*ff50*/  SHF.R.U64 R4, R4, 0x3, RZ ;  /* 0x0000000304047819 */ /* 0x000fe200000012ff */
[----:B--2---:R1:W-:Y:S01]  /*ff60*/  @!P0 ST.E desc[UR56][R38.64], R3 ;  /* 0x0000000326008985 */ /* 0x0043e2000c101938 */
[----:B------:R-:W-:Y:S01]  /*ff70*/  UIMAD UR8, UR4, UR11, UR8 ;  /* 0x0000000b040872a4 */ /* 0x000fe2000f8e0208 */
[----:B------:R-:W-:Y:S02]  /*ff80*/  SHF.R.U64 R44, R44, 0x3, RZ ;  /* 0x000000032c2c7819 */ /* 0x000fe400000012ff */
[----:B------:R-:W-:Y:S01]  /*ff90*/  ULDC.64 UR10, c[0x0][0xae8] ;  /* 0x0002ba00000a7ab9 */ /* 0x000fe20000000a00 */
[----:B------:R-:W-:-:S02]  /*ffa0*/  SHF.R.U64 R32, R32, 0x3, RZ ;  /* 0x0000000320207819 */ /* 0x000fc400000012ff */
[----:B------:R-:W-:Y:S02]  /*ffb0*/  LOP3.LUT R4, R4, R5, RZ, 0x3c, !PT ;  /* 0x0000000504047212 */ /* 0x000fe400078e3cff */
[----:B------:R-:W-:Y:S02]  /*ffc0*/  LOP3.LUT R29, R6, 0x380, RZ, 0xc0, !PT ;  /* 0x00000380061d7812 */ /* 0x000fe400078ec0ff */
[----:B------:R-:W-:Y:S01]  /*ffd0*/  LOP3.LUT R56, R57, 0x380, RZ, 0xc0, !PT ;  /* 0x0000038039387812 */ /* 0x000fe200078ec0ff */
[----:B-1----:R-:W1:Y:S01]  /*ffe0*/  @P1 LDC R3, c[0x0][0xbec] ;  /* 0x0002fb00ff031b82 */ /* 0x002e620000000800 */
[----:B------:R-:W-:Y:S01]  /*fff0*/  IMAD R2, R23, 0x20, R200 ;  /* 0x0000002017027824 */ /* 0x000fe200078e02c8 */
[----:B------:R-:W-:Y:S01]  /*10000*/  UIADD3 UR7, UR7, UR8, URZ ;  /* 0x0000000807077290 */ /* 0x000fe2000fffe03f */
[----:B------:R-:W-:Y:S01]  /*10010*/  LOP3.LUT R44, R44, R45, RZ, 0x3c, !PT ;  /* 0x0000002d2c2c7212 */ /* 0x000fe200078e3cff */
[----:B------:R-:W-:Y:S01]  /*10020*/  UIMAD UR4, UR16, UR10, URZ ;  /* 0x0000000a100472a4 */ /* 0x000fe2000f8e023f */
[----:B------:R-:W-:Y:S01]  /*10030*/  LOP3.LUT R32, R32, R33, RZ, 0x3c, !PT ;  /* 0x0000002120207212 */ /* 0x000fe200078e3cff */
[--C-:B------:R-:W-:Y:S01]  /*10040*/  IMAD.X R5, RZ, RZ, R7.reuse, P5 ;  /* 0x000000ffff057224 */ /* 0x100fe200028e0607 */
[C---:B------:R-:W-:Y:S01]  /*10050*/  IADD3 R53, P5, R6.reuse, 0x9000, RZ ;  /* 0x0000900006357810 */ /* 0x040fe20007fbe0ff */
[--C-:B------:R-:W-:Y:S01]  /*10060*/  IMAD.X R45, RZ, RZ, R7.reuse, P4 ;  /* 0x000000ffff2d7224 */ /* 0x100fe200020e0607 */
[----:B------:R-:W-:Y:S01]  /*10070*/  IADD3 R49, P4, R6, 0xa000, RZ ;  /* 0x0000a00006317810 */ /* 0x000fe20007f9e0ff */
[----:B------:R-:W-:Y:S01]  /*10080*/  VIADD R62, R2, UR41 ;  /* 0x00000029023e7c36 */ /* 0x000fe20008000000 */
[----:B------:R-:W-:Y:S01]  /*10090*/  UIMAD UR4, UR43, UR11, UR4 ;  /* 0x0000000b2b0472a4 */ /* 0x000fe2000f8e0204 */
[--C-:B------:R-:W-:Y:S01]  /*100a0*/  IMAD.X R33, RZ, RZ, R7.reuse, P3 ;  /* 0x000000ffff217224 */ /* 0x100fe200018e0607 */
[----:B------:R-:W-:Y:S01]  /*100b0*/  UIMAD.WIDE.U32 UR6, UR43, UR10, UR6 ;  /* 0x0000000a2b0672a5 */ /* 0x000fe2000f8e0006 */
[----:B------:R-:W-:Y:S01]  /*100c0*/  IADD3 R15, P3, R6, 0xb000, RZ ;  /* 0x0000b000060f7810 */ /* 0x000fe20007f7e0ff */
[----:B------:R-:W-:Y:S01]  /*100d0*/  ULDC.64 UR8, c[0x0][0xaf0] ;  /* 0x0002bc0000087ab9 */ /* 0x000fe20000000a00 */
[----:B------:R-:W-:Y:S01]  /*100e0*/  LOP3.LUT R52, R53, 0x380, RZ, 0xc0, !PT ;  /* 0x0000038035347812 */ /* 0x000fe200078ec0ff */
[----:B------:R-:W-:Y:S01]  /*100f0*/  UIADD3 UR7, UR7, UR4, URZ ;  /* 0x0000000407077290 */ /* 0x000fe2000fffe03f */
[----:B------:R-:W-:Y:S01]  /*10100*/  LOP3.LUT R48, R49, 0x380, RZ, 0xc0, !PT ;  /* 0x0000038031307812 */ /* 0x000fe200078ec0ff */
[----:B------:R-:W-:Y:S01]  /*10110*/  UIMAD UR4, UR15, UR8, URZ ;  /* 0x000000080f0472a4 */ /* 0x000fe2000f8e023f */
[----:B------:R-:W-:Y:S01]  /*10120*/  SHF.R.U64 R29, R29, 0x3, RZ ;  /* 0x000000031d1d7819 */ /* 0x000fe200000012ff */
[----:B------:R-:W5:Y:S01]  /*10130*/  LD.E.128 R44, desc[UR56][R44.64] ;  /* 0x000000382c2c7980 */ /* 0x000f62000c101d00 */
[----:B------:R-:W-:Y:S01]  /*10140*/  LOP3.LUT R10, R15, 0x380, RZ, 0xc0, !PT ;  /* 0x000003800f0a7812 */ /* 0x000fe200078ec0ff */
[----:B-1----:R-:W-:Y:S01]  /*10150*/  @P1 IMAD.HI.U32 R2, R62, R3, RZ ;  /* 0x000000033e021227 */ /* 0x002fe200078e00ff */
[----:B------:R-:W-:Y:S01]  /*10160*/  SHF.R.U64 R56, R56, 0x3, RZ ;  /* 0x0000000338387819 */ /* 0x000fe200000012ff */
[----:B------:R-:W-:Y:S01]  /*10170*/  UIMAD UR4, UR14, UR9, UR4 ;  /* 0x000000090e0472a4 */ /* 0x000fe2000f8e0204 */
[----:B------:R-:W-:Y:S01]  /*10180*/  SHF.R.U64 R52, R52, 0x3, RZ ;  /* 0x0000000334347819 */ /* 0x000fe200000012ff */
[----:B------:R-:W-:Y:S01]  /*10190*/  IMAD.MOV.U32 R21, RZ, RZ, R62 ;  /* 0x000000ffff157224 */ /* 0x000fe200078e003e */
[----:B------:R-:W-:Y:S01]  /*101a0*/  SHF.R.U64 R48, R48, 0x3, RZ ;  /* 0x0000000330307819 */ /* 0x000fe200000012ff */
[----:B------:R-:W-:Y:S01]  /*101b0*/  UIMAD.WIDE.U32 UR6, UR14, UR8, UR6 ;  /* 0x000000080e0672a5 */ /* 0x000fe2000f8e0006 */
[----:B------:R-:W-:Y:S01]  /*101c0*/  LOP3.LUT R28, R29, R6, RZ, 0x3c, !PT ;  /* 0x000000061d1c7212 */ /* 0x000fe200078e3cff */
[--C-:B------:R-:W-:Y:S01]  /*101d0*/  IMAD.X R37, RZ, RZ, R7.reuse, P3 ;  /* 0x000000ffff257224 */ /* 0x100fe200018e0607 */
[----:B0-----:R-:W-:Y:S01]  /*101e0*/  @P1 SHF.R.U32.HI R21, RZ, R63, R2 ;  /* 0x0000003fff151219 */ /* 0x001fe20000011602 */
[--C-:B------:R-:W-:Y:S01]  /*101f0*/  IMAD.MOV.U32 R29, RZ, RZ, R7.reuse ;  /* 0x000000ffff1d7224 */ /* 0x100fe200078e0007 */
[----:B------:R-:W-:Y:S01]  /*10200*/  SHF.R.U64 R6, R10, 0x3, RZ ;  /* 0x000000030a067819 */ /* 0x000fe200000012ff */
[----:B------:R-:W-:Y:S01]  /*10210*/  UIADD3 UR4, UR7, UR4, URZ ;  /* 0x0000000407047290 */ /* 0x000fe2000fffe03f */
[----:B------:R-:W-:Y:S01]  /*10220*/  LOP3.LUT R56, R56, R57, RZ, 0x3c, !PT ;  /* 0x0000003938387212 */ /* 0x000fe200078e3cff */
[--C-:B------:R-:W-:Y:S01]  /*10230*/  IMAD.X R57, RZ, RZ, R7.reuse, P6 ;  /* 0x000000ffff397224 */ /* 0x100fe200030e0607 */
[----:B------:R-:W-:Y:S01]  /*10240*/  LOP3.LUT R52, R52, R53, RZ, 0x3c, !PT ;  /* 0x0000003534347212 */ /* 0x000fe200078e3cff */
[--C-:B------:R-:W-:Y:S01]  /*10250*/  IMAD.X R53, RZ, RZ, R7.reuse, P5 ;  /* 0x000000ffff357224 */ /* 0x100fe200028e0607 */
[----:B------:R-:W-:Y:S01]  /*10260*/  LOP3.LUT R48, R48, R49, RZ, 0x3c, !PT ;  /* 0x0000003130307212 */ /* 0x000fe200078e3cff */
[----:B------:R-:W-:Y:S01]  /*10270*/  IMAD.X R49, RZ, RZ, R7, P4 ;  /* 0x000000ffff317224 */ /* 0x000fe200020e0607 */
[--C-:B------:R-:W-:Y:S01]  /*10280*/  SHF.R.S32.HI R20, RZ, 0x1f, R21.reuse ;  /* 0x0000001fff147819 */ /* 0x100fe20000011415 */
[----:B------:R-:W-:Y:S01]  /*10290*/  IMAD.MOV R60, RZ, RZ, -R21 ;  /* 0x000000ffff3c7224 */ /* 0x000fe200078e0a15 */
[----:B------:R-:W-:Y:S01]  /*102a0*/  LOP3.LUT R36, R6, R15, RZ, 0x3c, !PT ;  /* 0x0000000f06247212 */ /* 0x000fe200078e3cff */
[----:B------:R-:W-:Y:S01]  /*102b0*/  ULDC.64 UR8, c[0x0][0xae0] ;  /* 0x0002b80000087ab9 */ /* 0x000fe20000000a00 */
[----:B------:R-:W-:Y:S01]  /*102c0*/  IMAD.U32 R3, RZ, RZ, UR7 ;  /* 0x00000007ff037e24 */ /* 0x000fe2000f8e00ff */
[----:B------:R-:W5:Y:S01]  /*102d0*/  LD.E.128 R28, desc[UR56][R28.64] ;  /* 0x000000381c1c7980 */ /* 0x000f62000c101d00 */
[----:B------:R-:W-:-:S02]  /*102e0*/  IMAD R20, R20, UR8, RZ ;  /* 0x0000000814147c24 */ /* 0x000fc4000f8e02ff */
[----:B------:R-:W-:Y:S01]  /*102f0*/  IMAD R61, R61, R60, R62 ;  /* 0x0000003c3d3d7224 */ /* 0x000fe200078e023e */
[----:B------:R-:W5:Y:S01]  /*10300*/  LD.E.128 R12, desc[UR56][R12.64] ;  /* 0x000000380c0c7980 */ /* 0x000f62000c101d00 */
[----:B------:R-:W-:Y:S01]  /*10310*/  IMAD.U32 R2, RZ, RZ, UR6 ;  /* 0x00000006ff027e24 */ /* 0x000fe2000f8e00ff */
[----:B------:R-:W-:Y:S01]  /*10320*/  ULDC.64 UR6, c[0x0][0xad8] ;  /* 0x0002b60000067ab9 */ /* 0x000fe20000000a00 */
[----:B------:R-:W-:Y:S01]  /*10330*/  IMAD.U32 R3, RZ, RZ, UR4 ;  /* 0x00000004ff037e24 */ /* 0x000fe2000f8e00ff */
[----:B------:R-:W5:Y:S01]  /*10340*/  LD.E.128 R8, desc[UR56][R8.64] ;  /* 0x0000003808087980 */ /* 0x000f62000c101d00 */
[----:B------:R-:W-:-:S03]  /*10350*/  IMAD R63, R21, UR9, R20 ;  /* 0x00000009153f7c24 */ /* 0x000fc6000f8e0214 */
[----:B------:R-:W5:Y:S01]  /*10360*/  LD.E.128 R4, desc[UR56][R4.64] ;  /* 0x0000003804047980 */ /* 0x000f62000c101d00 */
[----:B------:R-:W-:-:S03]  /*10370*/  SHF.R.S32.HI R20, RZ, 0x1f, R61 ;  /* 0x0000001fff147819 */ /* 0x000fc6000001143d */
[----:B------:R-:W5:Y:S04]  /*10380*/  LD.E.128 R40, desc[UR56][R40.64] ;  /* 0x0000003828287980 */ /* 0x000f68000c101d00 */
[----:B------:R-:W5:Y:S04]  /*10390*/  LD.E.128 R32, desc[UR56][R32.64] ;  /* 0x0000003820207980 */ /* 0x000f68000c101d00 */
[----:B------:R-:W5:Y:S04]  /*103a0*/  LD.E.128 R24, desc[UR56][R24.64] ;  /* 0x0000003818187980 */ /* 0x000f68000c101d00 */
[----:B------:R-:W5:Y:S04]  /*103b0*/  LD.E.128 R56, desc[UR56][R56.64] ;  /* 0x0000003838387980 */ /* 0x000f68000c101d00 */
[----:B------:R-:W5:Y:S04]  /*103c0*/  LD.E.128 R52, desc[UR56][R52.64] ;  /* 0x0000003834347980 */ /* 0x000f68000c101d00 */
[----:B------:R-:W5:Y:S04]  /*103d0*/  LD.E.128 R48, desc[UR56][R48.64] ;  /* 0x0000003830307980 */ /* 0x000f68000c101d00 */
[----:B------:R-:W5:Y:S01]  /*103e0*/  LD.E.128 R36, desc[UR56][R36.64] ;  /* 0x0000003824247980 */ /* 0x000f62000c101d00 */
[----:B------:R-:W-:Y:S01]  /*103f0*/  IMAD.WIDE.U32 R2, R21, UR8, R2 ;  /* 0x0000000815027c25 */ /* 0x000fe2000f8e0002 */
        /* <DEDUP_REMOVED lines=8> */
[----:B------:R-:W-:Y:S02]  /*10480*/  VIADD R64, R200, UR41 ;  /* 0x00000029c8407c36 */ /* 0x000fe40008000000 */
[C---:B------:R-:W-:Y:S02]  /*10490*/  IMAD R21, R61.reuse, UR7, R60 ;  /* 0x000000073d157c24 */ /* 0x040fe4000f8e023c */
[----:B------:R-:W-:Y:S01]  /*104a0*/  IMAD.WIDE.U32 R2, R61, UR6, R2 ;  /* 0x000000063d027c25 */ /* 0x000fe2000f8e0002 */
[----:B------:R-:W-:Y:S01]  /*104b0*/  ISETP.GE.AND P2, PT, R64, R65, PT ;  /* 0x000000414000720c */ /* 0x000fe20003f46270 */
[----:B------:R-:W-:Y:S02]  /*104c0*/  ULDC.64 UR6, c[0x0][0xa80] ;  /* 0x0002a00000067ab9 */ /* 0x000fe40000000a00 */
[----:B------:R-:W-:Y:S01]  /*104d0*/  VIADD R0, R0, 0x2a820 ;  /* 0x0002a82000007836 */ /* 0x000fe20000000000 */
[----:B------:R-:W-:Y:S01]  /*104e0*/  LEA R62, P3, R2, UR6, 0x1 ;  /* 0x00000006023e7c11 */ /* 0x000fe2000f8608ff */
[----:B------:R-:W-:-:S02]  /*104f0*/  IMAD.IADD R3, R3, 0x1, R21 ;  /* 0x0000000103037824 */ /* 0x000fc400078e0215 */
[----:B------:R-:W-:Y:S01]  /*10500*/  VIADD R20, R64, 0x20 ;  /* 0x0000002040147836 */ /* 0x000fe20000000000 */
[----:B------:R-:W-:Y:S02]  /*10510*/  PRMT R0, RZ, 0x654, R0 ;  /* 0x00000654ff007816 */ /* 0x000fe40000000000 */
[----:B------:R-:W-:Y:S02]  /*10520*/  LEA.HI.X R63, R2, UR7, R3, 0x1, P3 ;  /* 0x00000007023f7c11 */ /* 0x000fe400098f0c03 */
[-C--:B------:R-:W-:Y:S01]  /*10530*/  ISETP.GE.AND P1, PT, R20, R65.reuse, PT ;  /* 0x000000411400720c */ /* 0x080fe20003f26270 */
[----:B------:R-:W-:Y:S01]  /*10540*/  VIADD R20, R64, 0x40 ;  /* 0x0000004040147836 */ /* 0x000fe20000000000 */
[----:B0-----:R0:W-:Y:S01]  /*10550*/  SYNCS.ARRIVE.TRANS64.RED.A1T0 RZ, [R0+URZ], RZ ;  /* 0x000000ff00ff79a7 */ /* 0x0011e2000810043f */
        /* <DEDUP_REMOVED lines=18> */
.L_x_1374:
[----:B------:R-:W-:Y:S05]  /*10680*/  BSYNC B1 ;  /* 0x0000000000017941 */ /* 0x000fea0003800000 */
.L_x_1373:
[----:B0-----:R0:W4:Y:S01]  /*10690*/  SHFL.IDX PT, R0, R63, 0x1, 0x181f ;  /* 0x00381f003f007f89 */ /* 0x00112200000e0000 */
        /* <DEDUP_REMOVED lines=8> */
[CC--:B------:R-:W-:Y:S02]  /*10720*/  @!P5 LEA R20, P2, R19.reuse, R29.reuse, 0x1 ;  /* 0x0000001d1314d211 */ /* 0x0c0fe400078408ff */
[----:B------:R-:W-:Y:S02]  /*10730*/  @!P6 LEA R28, P3, R22, R29, 0x1 ;  /* 0x0000001d161ce211 */ /* 0x000fe400078608ff */
[-C--:B----4-:R-:W-:Y:S02]  /*10740*/  @!P4 LEA.HI.X R3, R18, R0.reuse, R207, 0x1, P1 ;  /* 0x000000001203c211 */ /* 0x090fe400008f0ccf */
[-C--:B------:R-:W-:Y:S02]  /*10750*/  @!P5 LEA.HI.X R21, R19, R0.reuse, R206, 0x1, P2 ;  /* 0x000000001315d211 */ /* 0x080fe400010f0cce */
[----:B------:R-:W-:Y:S01]  /*10760*/  @!P6 LEA.HI.X R29, R22, R0, R205, 0x1, P3 ;  /* 0x00000000161de211 */ /* 0x000fe200018f0ccd */
[----:B------:R3:W-:Y:S04]  /*10770*/  @!P4 ST.E.128 desc[UR56][R2.64], R12 ;  /* 0x0000000c0200c985 */ /* 0x0007e8000c101d38 */
[----:B------:R3:W-:Y:S04]  /*10780*/  @!P5 ST.E.128 desc[UR56][R20.64], R40 ;  /* 0x000000281400d985 */ /* 0x0007e8000c101d38 */
[----:B------:R3:W-:Y:S02]  /*10790*/  @!P6 ST.E.128 desc[UR56][R28.64], R52 ;  /* 0x000000341c00e985 */ /* 0x0007e4000c101d38 */
.L_x_1376:
[----:B------:R-:W-:Y:S05]  /*107a0*/  BSYNC B1 ;  /* 0x0000000000017941 */ /* 0x000fea0003800000 */
.L_x_1375:
        /* <DEDUP_REMOVED lines=11> */
[-C--:B0-----:R-:W-:Y:S02]  /*10860*/  @!P3 LEA.HI.X R3, R18, R0.reuse, R207, 0x1, P0 ;  /* 0x000000001203b211 */ /* 0x081fe400000f0ccf */
[-C--:B------:R-:W-:Y:S02]  /*10870*/  @!P4 LEA.HI.X R13, R19, R0.reuse, R206, 0x1, P1 ;  /* 0x00000000130dc211 */ /* 0x080fe400008f0cce */
[----:B------:R-:W-:Y:S01]  /*10880*/  @!P5 LEA.HI.X R15, R22, R0, R205, 0x1, P2 ;  /* 0x00000000160fd211 */ /* 0x000fe200010f0ccd */
[----:B------:R0:W-:Y:S04]  /*10890*/  @!P3 ST.E.128 desc[UR56][R2.64], R8 ;  /* 0x000000080200b985 */ /* 0x0001e8000c101d38 */
[----:B------:R0:W-:Y:S04]  /*108a0*/  @!P4 ST.E.128 desc[UR56][R12.64], R32 ;  /* 0x000000200c00c985 */ /* 0x0001e8000c101d38 */
[----:B------:R0:W-:Y:S02]  /*108b0*/  @!P5 ST.E.128 desc[UR56][R14.64], R48 ;  /* 0x000000300e00d985 */ /* 0x0001e4000c101d38 */
.L_x_1378:
[----:B------:R-:W-:Y:S05]  /*108c0*/  BSYNC B1 ;  /* 0x0000000000017941 */ /* 0x000fea0003800000 */
.L_x_1377:
[----:B0-----:R-:W-:Y:S01]  /*108d0*/  VIADD R0, R64, 0x60 ;  /* 0x0000006040007836 */ /* 0x001fe20000000000 */
[----:B-1--4-:R-:W4:Y:S04]  /*108e0*/  SHFL.IDX PT, R63, R63, 0x3, 0x181f ;  /* 0x00781f003f3f7f89 */ /* 0x012f2800000e0000 */
[----:B------:R-:W-:Y:S01]  /*108f0*/  ISETP.GE.AND P0, PT, R0, R65, PT ;  /* 0x000000410000720c */ /* 0x000fe20003f06270 */
[----:B------:R0:W1:-:S12]  /*10900*/  SHFL.IDX PT, R11, R62, 0x3, 0x181f ;  /* 0x00781f003e0b7f89 */ /* 0x00005800000e0000 */
[----:B0-----:R-:W-:Y:S05]  /*10910*/  @P0 BRA `(.L_x_1379) ;  /* 0x0000000c005c0947 */ /* 0x001fea0003800000 */
[----:B------:R-:W-:Y:S02]  /*10920*/  ULDC UR4, c[0x0][0xac8] ;  /* 0x0002b20000047ab9 */ /* 0x000fe40000000800 */
[----:B------:R-:W-:Y:S02]  /*10930*/  ISETP.GE.AND P2, PT, R18, UR4, PT ;  /* 0x0000000412007c0c */ /* 0x000fe4000bf46270 */
[----:B------:R-:W-:-:S11]  /*10940*/  ISETP.GE.AND P3, PT, R19, UR4, PT ;  /* 0x0000000413007c0c */ /* 0x000fd6000bf66270 */
[CC--:B-1----:R-:W-:Y:S02]  /*10950*/  @!P2 LEA R2, P0, R18.reuse, R11.reuse, 0x1 ;  /* 0x0000000b1202a211 */ /* 0x0c2fe400078008ff */
[C---:B------:R-:W-:Y:S02]  /*10960*/  @!P3 LEA R8, P1, R19.reuse, R11, 0x1 ;  /* 0x0000000b1308b211 */ /* 0x040fe400078208ff */
[-C--:B----4-:R-:W-:Y:S02]  /*10970*/  @!P2 LEA.HI.X R3, R18, R63.reuse, R207, 0x1, P0 ;  /* 0x0000003f1203a211 */ /* 0x090fe400000f0ccf */
[----:B------:R-:W-:Y:S02]  /*10980*/  @!P3 LEA.HI.X R9, R19, R63, R206, 0x1, P1 ;  /* 0x0000003f1309b211 */ /* 0x000fe400008f0cce */
[----:B------:R-:W-:Y:S01]  /*10990*/  ISETP.GE.AND P0, PT, R22, UR4, PT ;  /* 0x0000000416007c0c */ /* 0x000fe2000bf06270 */
[----:B------:R0:W-:Y:S04]  /*109a0*/  @!P2 ST.E.128 desc[UR56][R2.64], R4 ;  /* 0x000000040200a985 */ /* 0x0001e8000c101d38 */
[----:B------:R0:W-:Y:S08]  /*109b0*/  @!P3 ST.E.128 desc[UR56][R8.64], R24 ;  /* 0x000000180800b985 */ /* 0x0001f0000c101d38 */
[----:B------:R-:W-:Y:S05]  /*109c0*/  @P0 BRA `(.L_x_1379) ;  /* 0x0000000c00300947 */ /* 0x000fea0003800000 */
[----:B0-----:R-:W-:-:S04]  /*109d0*/  LEA R2, P0, R22, R11, 0x1 ;  /* 0x0000000b16027211 */ /* 0x001fc800078008ff */
[----:B------:R-:W-:-:S05]  /*109e0*/  LEA.HI.X R3, R22, R63, R205, 0x1, P0 ;  /* 0x0000003f16037211 */ /* 0x000fca00000f0ccd */
[----:B------:R0:W-:Y:S01]  /*109f0*/  ST.E.128 desc[UR56][R2.64], R36 ;  /* 0x0000002402007985 */ /* 0x0001e2000c101d38 */
[----:B------:R-:W-:Y:S05]  /*10a00*/  BRA `(.L_x_1379) ;  /* 0x0000000c00207947 */ /* 0x000fea0003800000 */
.L_x_1371:
        /* <DEDUP_REMOVED lines=11> */
[----:B------:R-:W-:Y:S01]  /*10ac0*/  UISETP.NE.U32.AND UP1, UPT, UR6, URZ, UPT ;  /* 0x0000003f0600728c */ /* 0x000fe2000bf25070 */
[----:B------:R-:W-:Y:S02]  /*10ad0*/  IMAD.U32 R0, RZ, RZ, UR4 ;  /* 0x00000004ff007e24 */ /* 0x000fe4000f8e00ff */
[----:B------:R-:W2:Y:S01]  /*10ae0*/  @P2 LDG.E R6, desc[UR56][R2.64] ;  /* 0x0000003802062981 */ /* 0x000ea2000c1e1900 */
[----:B------:R-:W-:-:S06]  /*10af0*/  UISETP.NE.AND.EX UP1, UPT, UR7, URZ, UPT, UP1 ;  /* 0x0000003f0700728c */ /* 0x000fcc000bf25310 */
        /* <DEDUP_REMOVED lines=11> */
[----:B--2---:R-:W-:Y:S01]  /*10bb0*/  @P2 R2UR UR4, R6 ;  /* 0x00000000060422ca */ /* 0x004fe200000e0000 */
[----:B01----:R-:W-:-:S14]  /*10bc0*/  @P3 BRA `(.L_x_1380) ;  /* 0x0000000000103947 */ /* 0x003fdc0003800000 */
[----:B------:R-:W-:Y:S05]  /*10bd0*/  @!P2 BRA `(.L_x_1380) ;  /* 0x00000000000ca947 */ /* 0x000fea0003800000 */
[----:B------:R-:W2:Y:S04]  /*10be0*/  LDG.E R5, desc[UR56][R2.64] ;  /* 0x0000003802057981 */ /* 0x000ea8000c1e1900 */
[----:B-----5:R-:W2:Y:S02]  /*10bf0*/  LDG.E R0, desc[UR56][R2.64+0x4] ;  /* 0x0000043802007981 */ /* 0x020ea4000c1e1900 */
[----:B--2---:R-:W-:-:S07]  /*10c00*/  IMAD.IADD R0, R0, 0x1, -R5 ;  /* 0x0000000100007824 */ /* 0x004fce00078e0a05 */
.L_x_1380:
[----:B------:R-:W-:Y:S01]  /*10c10*/  USHF.R.S32.HI UR6, URZ, 0x1f, UR42 ;  /* 0x0000001f3f067899 */ /* 0x000fe2000801142a */
[----:B------:R-:W-:Y:S01]  /*10c20*/  BSSY B1, `(.L_x_1381) ;  /* 0x000002e000017945 */ /* 0x000fe20003800000 */
[----:B------:R-:W-:Y:S02]  /*10c30*/  USHF.R.S32.HI UR9, URZ, 0x1f, UR4 ;  /* 0x0000001f3f097899 */ /* 0x000fe40008011404 */
[----:B------:R-:W-:Y:S02]  /*10c40*/  USEL UR11, UR42, URZ, !UP0 ;  /* 0x0000003f2a0b7287 */ /* 0x000fe4000c000000 */
[----:B------:R-:W-:Y:S01]  /*10c50*/  USEL UR12, UR6, URZ, !UP0 ;  /* 0x0000003f060c7287 */ /* 0x000fe2000c000000 */
[----:B------:R-:W-:Y:S11]  /*10c60*/  @P1 BRA `(.L_x_1382) ;  /* 0x0000000000a41947 */ /* 0x000ff60003800000 */
[----:B------:R-:W0:Y:S01]  /*10c70*/  S2R R3, SR_TID.X ;  /* 0x0000000000037919 */ /* 0x000e220000002100 */
[----:B------:R-:W1:Y:S01]  /*10c80*/  LDC R7, c[0x0][0xbe8] ;  /* 0x0002fa00ff077b82 */ /* 0x000e620000000800 */
[----:B------:R-:W-:Y:S02]  /*10c90*/  IMAD.U32 R4, RZ, RZ, UR41 ;  /* 0x00000029ff047e24 */ /* 0x000fe4000f8e00ff */
[----:B-1---5:R-:W-:-:S03]  /*10ca0*/  IMAD R2, R0, R7, RZ ;  /* 0x0000000700027224 */ /* 0x022fc600078e02ff */
[----:B0-----:R-:W-:-:S04]  /*10cb0*/  IADD3 R4, R4, -0x80, R3 ;  /* 0xffffff8004047810 */ /* 0x001fc80007ffe003 */
[----:B------:R-:W-:-:S13]  /*10cc0*/  ISETP.GE.AND P1, PT, R4, R2, PT ;  /* 0x000000020400720c */ /* 0x000fda0003f26270 */
[----:B------:R-:W-:Y:S05]  /*10cd0*/  @P1 BRA `(.L_x_1382) ;  /* 0x0000000000881947 */ /* 0x000fea0003800000 */
[----:B------:R-:W-:Y:S01]  /*10ce0*/  ISETP.NE.AND P1, PT, R7, 0x1, PT ;  /* 0x000000010700780c */ /* 0x000fe20003f25270 */
[----:B------:R-:W-:Y:S01]  /*10cf0*/  ULDC.64 UR14, c[0x0][0xb90] ;  /* 0x0002e400000e7ab9 */ /* 0x000fe20000000a00 */
[----:B------:R-:W-:Y:S01]  /*10d00*/  UMOV UR6, UR4 ;  /* 0x0000000400067c82 */ /* 0x000fe20008000000 */
[----:B------:R-:W-:Y:S01]  /*10d10*/  UIMAD UR8, UR10, UR14, URZ ;  /* 0x0000000e0a0872a4 */ /* 0x000fe2000f8e023f */
[----:B------:R-:W-:Y:S01]  /*10d20*/  IMAD.MOV.U32 R2, RZ, RZ, R4 ;  /* 0x000000ffff027224 */ /* 0x000fe200078e0004 */
[----:B------:R-:W-:Y:S02]  /*10d30*/  UMOV UR7, UR9 ;  /* 0x0000000900077c82 */ /* 0x000fe40008000000 */
[----:B------:R-:W-:Y:S02]  /*10d40*/  UIMAD.WIDE.U32 UR6, UR43, UR14, UR6 ;  /* 0x0000000e2b0672a5 */ /* 0x000fe4000f8e0006 */
[----:B------:R-:W-:-:S03]  /*10d50*/  UIMAD UR8, UR43, UR15, UR8 ;  /* 0x0000000f2b0872a4 */ /* 0x000fc6000f8e0208 */
[----:B------:R-:W-:Y:S01]  /*10d60*/  ULDC.64 UR14, c[0x0][0xb98] ;  /* 0x0002e600000e7ab9 */ /* 0x000fe20000000a00 */
[----:B------:R-:W0:Y:S01]  /*10d70*/  @P1 LDC R3, c[0x0][0xbec] ;  /* 0x0002fb00ff031b82 */ /* 0x000e220000000800 */
[----:B------:R-:W-:Y:S02]  /*10d80*/  UIADD3 UR7, UR7, UR8, URZ ;  /* 0x0000000807077290 */ /* 0x000fe4000fffe03f */
[----:B------:R-:W-:Y:S02]  /*10d90*/  UIMAD UR8, UR12, UR14, URZ ;  /* 0x0000000e0c0872a4 */ /* 0x000fe4000f8e023f */
[----:B------:R-:W-:Y:S02]  /*10da0*/  UIMAD.WIDE.U32 UR6, UR11, UR14, UR6 ;  /* 0x0000000e0b0672a5 */ /* 0x000fe4000f8e0006 */
[----:B------:R-:W-:Y:S01]  /*10db0*/  UIMAD UR8, UR11, UR15, UR8 ;  /* 0x0000000f0b0872a4 */ /* 0x000fe2000f8e0208 */
[----:B------:R-:W1:Y:S02]  /*10dc0*/  @P1 LDC R6, c[0x0][0xbf0] ;  /* 0x0002fc00ff061b82 */ /* 0x000e640000000800 */
[----:B------:R-:W-:Y:S01]  /*10dd0*/  ULDC.64 UR14, c[0x0][0xb88] ;  /* 0x0002e200000e7ab9 */ /* 0x000fe20000000a00 */
[----:B0-----:R-:W-:-:S05]  /*10de0*/  @P1 IMAD.HI.U32 R3, R4, R3, RZ ;  /* 0x0000000304031227 */ /* 0x001fca00078e00ff */
[----:B-1----:R-:W-:Y:S01]  /*10df0*/  @P1 SHF.R.U32.HI R2, RZ, R6, R3 ;  /* 0x00000006ff021219 */ /* 0x002fe20000011603 */
[----:B------:R-:W-:-:S03]  /*10e00*/  IMAD.U32 R6, RZ, RZ, UR8 ;  /* 0x00000008ff067e24 */ /* 0x000fc6000f8e00ff */
[--C-:B------:R-:W-:Y:S01]  /*10e10*/  SHF.R.S32.HI R3, RZ, 0x1f, R2.reuse ;  /* 0x0000001fff037819 */ /* 0x100fe20000011402 */
[----:B------:R-:W-:Y:S01]  /*10e20*/  IMAD.MOV R5, RZ, RZ, -R2 ;  /* 0x000000ffff057224 */ /* 0x000fe200078e0a02 */
[----:B------:R-:W-:-:S03]  /*10e30*/  IADD3 R2, P1, R2, UR6, RZ ;  /* 0x0000000602027c10 */ /* 0x000fc6000ff3e0ff */
[----:B------:R-:W-:Y:S01]  /*10e40*/  IMAD R5, R7, R5, R4 ;  /* 0x0000000507057224 */ /* 0x000fe200078e0204 */
[----:B------:R-:W-:Y:S01]  /*10e50*/  IADD3.X R3, R3, UR7, R6, P1, !PT ;  /* 0x0000000703037c10 */ /* 0x000fe20008ffe406 */
[----:B------:R-:W-:-:S03]  /*10e60*/  ULDC.64 UR6, c[0x0][0xb50] ;  /* 0x0002d40000067ab9 */ /* 0x000fc60000000a00 */
[----:B------:R-:W-:Y:S01]  /*10e70*/  SHF.R.S32.HI R4, RZ, 0x1f, R5 ;  /* 0x0000001fff047819 */ /* 0x000fe20000011405 */
[----:B------:R-:W-:-:S04]  /*10e80*/  IMAD.WIDE.U32 R2, R5, UR14, R2 ;  /* 0x0000000e05027c25 */ /* 0x000fc8000f8e0002 */
[----:B------:R-:W-:-:S04]  /*10e90*/  IMAD R4, R4, UR14, RZ ;  /* 0x0000000e04047c24 */ /* 0x000fc8000f8e02ff */
[----:B------:R-:W-:Y:S01]  /*10ea0*/  IMAD R7, R5, UR15, R4 ;  /* 0x0000000f05077c24 */ /* 0x000fe2000f8e0204 */
[----:B------:R-:W-:-:S03]  /*10eb0*/  LEA R4, P1, R2, UR6, 0x2 ;  /* 0x0000000602047c11 */ /* 0x000fc6000f8210ff */
[----:B------:R-:W-:-:S05]  /*10ec0*/  IMAD.IADD R3, R3, 0x1, R7 ;  /* 0x0000000103037824 */ /* 0x000fca00078e0207 */
[----:B------:R-:W-:Y:S01]  /*10ed0*/  LEA.HI.X R5, R2, UR7, R3, 0x2, P1 ;  /* 0x0000000702057c11 */ /* 0x000fe200088f1403 */
[----:B------:R-:W-:-:S05]  /*10ee0*/  IMAD.MOV.U32 R3, RZ, RZ, -0x800000 ;  /* 0xff800000ff037424 */ /* 0x000fca00078e00ff */
[----:B------:R0:W-:Y:S02]  /*10ef0*/  STG.E desc[UR56][R4.64], R3 ;  /* 0x0000000304007986 */ /* 0x0001e4000c101938 */
.L_x_1382:
[----:B------:R-:W-:Y:S05]  /*10f00*/  BSYNC B1 ;  /* 0x0000000000017941 */ /* 0x000fea0003800000 */
.L_x_1381:
[----:B0-----:R-:W0:Y:S01]  /*10f10*/  @P0 LDC R3, c[0x0][0xbf0] ;  /* 0x0002fc00ff030b82 */ /* 0x001e220000000800 */
[----:B------:R-:W-:Y:S01]  /*10f20*/  ULDC.64 UR14, c[0x0][0xaa0] ;  /* 0x0002a800000e7ab9 */ /* 0x000fe20000000a00 */
[----:B------:R-:W-:Y:S01]  /*10f30*/  IMAD R2, R23, 0x20, R200 ;  /* 0x0000002017027824 */ /* 0x000fe200078e02c8 */
[----:B------:R-:W-:Y:S01]  /*10f40*/  UIMAD UR8, UR9, UR14, URZ ;  /* 0x0000000e090872a4 */ /* 0x000fe2000f8e023f */
[----:B------:R-:W-:Y:S01]  /*10f50*/  BSSY B1, `(.L_x_1383) ;  /* 0x000003d000017945 */ /* 0x000fe20003800000 */
[----:B------:R-:W-:Y:S01]  /*10f60*/  UIMAD.WIDE.U32 UR6, UR4, UR14, URZ ;  /* 0x0000000e040672a5 */ /* 0x000fe2000f8e003f */
[----:B------:R-:W-:Y:S01]  /*10f70*/  VIADD R6, R2, UR41 ;  /* 0x0000002902067c36 */ /* 0x000fe20008000000 */
[----:B------:R-:W-:-:S03]  /*10f80*/  UIMAD UR8, UR4, UR15, UR8 ;  /* 0x0000000f040872a4 */ /* 0x000fc6000f8e0208 */
[----:B------:R-:W-:Y:S01]  /*10f90*/  ULDC.64 UR14, c[0x0][0xae8] ;  /* 0x0002ba00000e7ab9 */ /* 0x000fe20000000a00 */
[----:B------:R-:W-:Y:S01]  /*10fa0*/  UIADD3 UR7, UR7, UR8, URZ ;  /* 0x0000000807077290 */ /* 0x000fe2000fffe03f */
[----:B------:R-:W-:Y:S01]  /*10fb0*/  @P0 IMAD.HI.U32 R2, R6, R9, RZ ;  /* 0x0000000906020227 */ /* 0x000fe200078e00ff */
[----:B------:R-:W-:Y:S02]  /*10fc0*/  UIMAD UR4, UR10, UR14, URZ ;  /* 0x0000000e0a0472a4 */ /* 0x000fe4000f8e023f */
[----:B------:R-:W-:Y:S01]  /*10fd0*/  UIMAD.WIDE.U32 UR6, UR43, UR14, UR6 ;  /* 0x0000000e2b0672a5 */ /* 0x000fe2000f8e0006 */
[----:B------:R-:W-:Y:S01]  /*10fe0*/  IMAD.MOV.U32 R5, RZ, RZ, R6 ;  /* 0x000000ffff057224 */ /* 0x000fe200078e0006 */
[----:B------:R-:W-:Y:S01]  /*10ff0*/  UIMAD UR4, UR43, UR15, UR4 ;  /* 0x0000000f2b0472a4 */ /* 0x000fe2000f8e0204 */
[----:B------:R-:W-:-:S03]  /*11000*/  ULDC.64 UR8, c[0x0][0xaf0] ;  /* 0x0002bc0000087ab9 */ /* 0x000fc60000000a00 */
[----:B------:R-:W-:Y:S02]  /*11010*/  UIADD3 UR7, UR7, UR4, URZ ;  /* 0x0000000407077290 */ /* 0x000fe4000fffe03f */
[----:B------:R-:W-:Y:S01]  /*11020*/  UIMAD UR4, UR12, UR8, URZ ;  /* 0x000000080c0472a4 */ /* 0x000fe2000f8e023f */
[----:B0-----:R-:W-:Y:S01]  /*11030*/  @P0 SHF.R.U32.HI R5, RZ, R3, R2 ;  /* 0x00000003ff050219 */ /* 0x001fe20000011602 */
        /* <DEDUP_REMOVED lines=11> */
[----:B------:R-:W-:Y:S02]  /*110f0*/  IMAD.U32 R3, RZ, RZ, UR4 ;  /* 0x00000004ff037e24 */ /* 0x000fe4000f8e00ff */
[C---:B------:R-:W-:Y:S01]  /*11100*/  IMAD R9, R5.reuse, UR9, R4 ;  /* 0x0000000905097c24 */ /* 0x040fe2000f8e0204 */
[----:B------:R-:W-:Y:S01]  /*11110*/  SHF.R.S32.HI R4, RZ, 0x1f, R7 ;  /* 0x0000001fff047819 */ /* 0x000fe20000011407 */
[----:B------:R-:W-:-:S04]  /*11120*/  IMAD.WIDE.U32 R2, R5, UR8, R2 ;  /* 0x0000000805027c25 */ /* 0x000fc8000f8e0002 */
[----:B------:R-:W-:Y:S02]  /*11130*/  IMAD.IADD R3, R3, 0x1, R9 ;  /* 0x0000000103037824 */ /* 0x000fe400078e0209 */
[----:B------:R-:W-:Y:S02]  /*11140*/  IMAD R4, R4, UR6, RZ ;  /* 0x0000000604047c24 */ /* 0x000fe4000f8e02ff */
[----:B------:R-:W-:Y:S02]  /*11150*/  VIADD R6, R200, UR41 ;  /* 0x00000029c8067c36 */ /* 0x000fe40008000000 */
[----:B-----5:R-:W-:Y:S02]  /*11160*/  IMAD R11, R0, R11, RZ ;  /* 0x0000000b000b7224 */ /* 0x020fe400078e02ff */
        /* <DEDUP_REMOVED lines=27> */
.L_x_1384:
[----:B------:R-:W-:Y:S05]  /*11320*/  BSYNC B1 ;  /* 0x0000000000017941 */ /* 0x000fea0003800000 */
.L_x_1383:
        /* <DEDUP_REMOVED lines=17> */
.L_x_1386:
[----:B------:R-:W-:Y:S05]  /*11440*/  BSYNC B1 ;  /* 0x0000000000017941 */ /* 0x000fea0003800000 */
.L_x_1385:
        /* <DEDUP_REMOVED lines=17> */
.L_x_1388:
[----:B------:R-:W-:Y:S05]  /*11560*/  BSYNC B1 ;  /* 0x0000000000017941 */ /* 0x000fea0003800000 */
.L_x_1387:
        /* <DEDUP_REMOVED lines=18> */
.L_x_1379:
[----:B------:R-:W-:Y:S05]  /*11690*/  BSYNC B0 ;  /* 0x0000000000007941 */ /* 0x000fea0003800000 */
.L_x_1370:
[----:B------:R-:W-:Y:S02]  /*116a0*/  ULDC UR4, c[0x0][0xc3c] ;  /* 0x00030f0000047ab9 */ /* 0x000fe40000000800 */
[----:B------:R-:W-:-:S06]  /*116b0*/  UISETP.GE.AND UP0, UPT, UR51, UR4, UPT ;  /* 0x000000043300728c */ /* 0x000fcc000bf06270 */
[----:B------:R-:W-:-:S13]  /*116c0*/  PLOP3.LUT P0, PT, PT, PT, UP0, 0x80, 0x0 ;  /* 0x000000000000781c */ /* 0x000fda0003f0f008 */
[----:B------:R-:W-:Y:S05]  /*116d0*/  @!P0 BRA `(.L_x_1389) ;  /* 0xfffffef400a48947 */ /* 0x000fea000383ffff */
[----:B------:R-:W-:Y:S05]  /*116e0*/  EXIT ;  /* 0x000000000000794d */ /* 0x000fea0003800000 */
.L_x_1280:
        /* <DEDUP_REMOVED lines=16> */
[----:B------:R-:W3:Y:S01]  /*117f0*/  LDC R9, c[0x0][0xc38] ;  /* 0x00030e00ff097b82 */ /* 0x000ee20000000800 */
[----:B--2---:R-:W-:-:S04]  /*11800*/  LOP3.LUT R5, R4, 0x1f, RZ, 0xc0, !PT ;  /* 0x0000001f04057812 */ /* 0x004fc800078ec0ff */
[----:B------:R-:W-:-:S04]  /*11810*/  ISETP.NE.AND P0, PT, R5, 0x1f, PT ;  /* 0x0000001f0500780c */ /* 0x000fc80003f05270 */
[----:B------:R-:W-:-:S13]  /*11820*/  ISETP.GE.OR P1, PT, R5, UR4, !P0 ;  /* 0x0000000405007c0c */ /* 0x000fda000c726670 */
[----:B0-----:R-:W0:Y:S02]  /*11830*/  @!P1 LDC.64 R2, c[0x0][0xc80] ;  /* 0x00032000ff029b82 */ /* 0x001e240000000a00 */
[----:B0-----:R-:W-:-:S05]  /*11840*/  @!P1 IMAD.WIDE.U32 R2, R5, 0x4, R2 ;  /* 0x0000000405029825 */ /* 0x001fca00078e0002 */
[----:B------:R-:W2:Y:S01]  /*11850*/  @!P1 LDG.E R0, desc[UR56][R2.64] ;  /* 0x0000003802009981 */ /* 0x000ea2000c1e1900 */
[C---:B------:R-:W-:Y:S01]  /*11860*/  ISETP.NE.AND P1, PT, R5.reuse, RZ, PT ;  /* 0x000000ff0500720c */ /* 0x040fe20003f25270 */
[----:B-1----:R-:W-:Y:S01]  /*11870*/  IMAD.MOV.U32 R16, RZ, RZ, RZ ;  /* 0x000000ffff107224 */ /* 0x002fe200078e00ff */
        /* <DEDUP_REMOVED lines=20> */
[----:B------:R-:W3:Y:S02]  /*119c0*/  SHFL.IDX PT, R4, R8, 0x1f, 0x1f ;  /* 0x03e01f0008047f89 */ /* 0x000ee400000e0000 */
[----:B---3--:R-:W-:Y:S02]  /*119d0*/  IMAD R6, R4, R9, RZ ;  /* 0x0000000904067224 */ /* 0x008fe400078e02ff */
[----:B------:R-:W-:Y:S02]  /*119e0*/  IMAD.MOV.U32 R4, RZ, RZ, RZ ;  /* 0x000000ffff047224 */ /* 0x000fe400078e00ff */
[----:B------:R-:W-:Y:S01]  /*119f0*/  IMAD.MOV.U32 R3, RZ, RZ, R6 ;  /* 0x000000ffff037224 */ /* 0x000fe200078e0006 */
[----:B0-----:R-:W-:-:S13]  /*11a00*/  ISETP.GT.AND P6, PT, R6, R7, PT ;  /* 0x000000070600720c */ /* 0x001fda0003fc4270 */
[----:B------:R-:W-:Y:S05]  /*11a10*/  @P6 BRA `(.L_x_1391) ;  /* 0x0000000000906947 */ /* 0x000fea0003800000 */
[----:B------:R-:W-:Y:S01]  /*11a20*/  IMAD.MOV.U32 R6, RZ, RZ, R3 ;  /* 0x000000ffff067224 */ /* 0x000fe200078e0003 */
[----:B------:R-:W-:Y:S01]  /*11a30*/  ULDC UR4, c[0x0][0xc3c] ;  /* 0x00030f0000047ab9 */ /* 0x000fe20000000800 */
[----:B------:R-:W-:-:S07]  /*11a40*/  IMAD.MOV.U32 R4, RZ, RZ, RZ ;  /* 0x000000ffff047224 */ /* 0x000fce00078e00ff */
.L_x_1395:
[----:B------:R-:W-:-:S05]  /*11a50*/  VIADD R4, R4, 0x1f ;  /* 0x0000001f04047836 */ /* 0x000fca0000000000 */
[----:B------:R-:W-:-:S13]  /*11a60*/  ISETP.GE.AND P6, PT, R4, UR4, PT ;  /* 0x0000000404007c0c */ /* 0x000fda000bfc6270 */
[----:B------:R-:W-:Y:S05]  /*11a70*/  @P6 BRA `(.L_x_1392) ;  /* 0x0000000400b46947 */ /* 0x000fea0003800000 */
[----:B------:R-:W-:Y:S01]  /*11a80*/  IMAD.IADD R9, R5, 0x1, R4 ;  /* 0x0000000105097824 */ /* 0x000fe200078e0204 */
[----:B------:R-:W-:Y:S01]  /*11a90*/  BSSY B0, `(.L_x_1393) ;  /* 0x0000007000007945 */ /* 0x000fe20003800000 */
[----:B------:R-:W-:-:S03]  /*11aa0*/  IMAD.MOV.U32 R0, RZ, RZ, RZ ;  /* 0x000000ffff007224 */ /* 0x000fc600078e00ff */
[----:B------:R-:W-:-:S13]  /*11ab0*/  ISETP.GE.OR P6, PT, R9, UR4, !P0 ;  /* 0x0000000409007c0c */ /* 0x000fda000c7c6670 */
[----:B------:R-:W-:Y:S05]  /*11ac0*/  @P6 BRA `(.L_x_1394) ;  /* 0x00000000000c6947 */ /* 0x000fea0003800000 */
[----:B------:R-:W0:Y:S02]  /*11ad0*/  LDC.64 R2, c[0x0][0xc80] ;  /* 0x00032000ff027b82 */ /* 0x000e240000000a00 */
[----:B0-----:R-:W-:-:S05]  /*11ae0*/  IMAD.WIDE R2, R9, 0x4, R2 ;  /* 0x0000000409027825 */ /* 0x001fca00078e0202 */
[----:B------:R0:W5:Y:S02]  /*11af0*/  LDG.E R0, desc[UR56][R2.64] ;  /* 0x0000003802007981 */ /* 0x000164000c1e1900 */
.L_x_1394:
[----:B------:R-:W-:Y:S05]  /*11b00*/  BSYNC B0 ;  /* 0x0000000000007941 */ /* 0x000fea0003800000 */
.L_x_1393:
        /* <DEDUP_REMOVED lines=21> */
.L_x_1391:
[----:B------:R-:W-:-:S04]  /*11c60*/  IMAD.IADD R13, R6, 0x1, -R3 ;  /* 0x00000001060d7824 */ /* 0x000fc800078e0a03 */
[----:B------:R-:W-:-:S05]  /*11c70*/  IMAD R2, R8, R9, R13 ;  /* 0x0000000908027224 */ /* 0x000fca00078e020d */
[----:B------:R-:W-:Y:S02]  /*11c80*/  ISETP.GT.AND P0, PT, R2, R7, PT ;  /* 0x000000070200720c */ /* 0x000fe40003f04270 */
[----:B------:R-:W0:Y:S11]  /*11c90*/  LDC.64 R2, c[0x0][0xc90] ;  /* 0x00032400ff027b82 */ /* 0x000e360000000a00 */
[----:B------:R-:W-:-:S04]  /*11ca0*/  VOTE.ANY R10, PT, !P0 ;  /* 0x00000000000a7806 */ /* 0x000fc800040e0100 */
[----:B------:R-:W1:Y:S02]  /*11cb0*/  POPC R15, R10 ;  /* 0x0000000a000f7309 */ /* 0x000e640000000000 */
[----:B-1----:R-:W-:-:S04]  /*11cc0*/  IMAD.IADD R19, R15, 0x1, R4 ;  /* 0x000000010f137824 */ /* 0x002fc800078e0204 */
[----:B0-----:R-:W-:-:S05]  /*11cd0*/  IMAD.WIDE R2, R19, 0x4, R2 ;  /* 0x0000000413027825 */ /* 0x001fca00078e0202 */
[----:B------:R-:W2:Y:S01]  /*11ce0*/  LDG.E R6, desc[UR56][R2.64] ;  /* 0x0000003802067981 */ /* 0x000ea2000c1e1900 */
[----:B------:R-:W-:-:S03]  /*11cf0*/  ISETP.NE.AND P0, PT, R10, RZ, PT ;  /* 0x000000ff0a00720c */ /* 0x000fc60003f05270 */
[----:B------:R-:W2:Y:S02]  /*11d00*/  SHFL.IDX PT, R0, R0, R15, 0x1f ;  /* 0x00001f0f00007589 */ /* 0x000ea400000e0000 */
[----:B--2---:R-:W-:-:S05]  /*11d10*/  IMAD R4, R0, R6, RZ ;  /* 0x0000000600047224 */ /* 0x004fca00078e02ff */
[----:B------:R-:W-:-:S04]  /*11d20*/  IABS R14, R4 ;  /* 0x00000004000e7213 */ /* 0x000fc80000000000 */
[----:B------:R-:W0:Y:S08]  /*11d30*/  I2F.RP R11, R14 ;  /* 0x0000000e000b7306 */ /* 0x000e300000209400 */
[----:B0-----:R-:W0:Y:S02]  /*11d40*/  MUFU.RCP R11, R11 ;  /* 0x0000000b000b7308 */ /* 0x001e240000001000 */
[----:B0-----:R-:W-:-:S06]  /*11d50*/  VIADD R12, R11, 0xffffffe ;  /* 0x0ffffffe0b0c7836 */ /* 0x001fcc0000000000 */
[----:B------:R0:W1:Y:S01]  /*11d60*/  F2I.FTZ.U32.TRUNC.NTZ R3, R12 ;  /* 0x0000000c00037305 */ /* 0x000062000021f000 */
[----:B------:R-:W-:Y:S05]  /*11d70*/  @!P0 BRA `(.L_x_1396) ;  /* 0x0000000000088947 */ /* 0x000fea0003800000 */
[----:B------:R-:W-:-:S05]  /*11d80*/  VIADD R11, R15, 0xffffffff ;  /* 0xffffffff0f0b7836 */ /* 0x000fca0000000000 */
[----:B------:R2:W3:Y:S02]  /*11d90*/  SHFL.IDX PT, R16, R8, R11, 0x1f ;  /* 0x00001f0b08107589 */ /* 0x0004e400000e0000 */
.L_x_1396:
[----:B---3--:R-:W-:Y:S01]  /*11da0*/  IMAD R16, R16, R9, R13 ;  /* 0x0000000910107224 */ /* 0x008fe200078e020d */
[----:B------:R-:W-:Y:S01]  /*11db0*/  IABS R2, R4 ;  /* 0x0000000400027213 */ /* 0x000fe20000000000 */
[----:B-12---:R-:W-:Y:S02]  /*11dc0*/  IMAD.MOV R11, RZ, RZ, -R3 ;  /* 0x000000ffff0b7224 */ /* 0x006fe400078e0a03 */
        /* <DEDUP_REMOVED lines=20> */
[----:B------:R-:W-:Y:S02]  /*11f10*/  IMAD R11, R6, R2, RZ ;  /* 0x00000002060b7224 */ /* 0x000fe400078e02ff */
[----:B------:R-:W-:Y:S02]  /*11f20*/  IMAD.MOV R2, RZ, RZ, -R2 ;  /* 0x000000ffff027224 */ /* 0x000fe400078e0a02 */
[----:B------:R-:W-:Y:S02]  /*11f30*/  IMAD.MOV R3, RZ, RZ, -R11 ;  /* 0x000000ffff037224 */ /* 0x000fe400078e0a0b */
[----:B------:R-:W-:Y:S02]  /*11f40*/  IMAD R4, R4, R2, R7 ;  /* 0x0000000204047224 */ /* 0x000fe400078e0207 */
[----:B------:R-:W-:Y:S01]  /*11f50*/  IMAD.MOV.U32 R2, RZ, RZ, RZ ;  /* 0x000000ffff027224 */ /* 0x000fe200078e00ff */
[----:B------:R-:W-:-:S04]  /*11f60*/  VIADDMNMX R13, R3, R9, R6, PT ;  /* 0x00000009030d7246 */ /* 0x000fc80003800106 */
[-C--:B------:R-:W-:Y:S01]  /*11f70*/  IABS R8, R13.reuse ;  /* 0x0000000d00087213 */ /* 0x080fe20000000000 */
[----:B------:R-:W-:Y:S01]  /*11f80*/  IMAD.MOV R18, RZ, RZ, -R13 ;  /* 0x000000ffff127224 */ /* 0x000fe200078e0a0d */
[----:B------:R-:W-:Y:S02]  /*11f90*/  IABS R10, R13 ;  /* 0x0000000d000a7213 */ /* 0x000fe40000000000 */
[----:B------:R-:W1:Y:S08]  /*11fa0*/  I2F.RP R6, R8 ;  /* 0x0000000800067306 */ /* 0x000e700000209400 */
[----:B-1----:R-:W1:Y:S02]  /*11fb0*/  MUFU.RCP R6, R6 ;  /* 0x0000000600067308 */ /* 0x002e640000001000 */
[----:B-1----:R-:W-:-:S06]  /*11fc0*/  VIADD R3, R6, 0xffffffe ;  /* 0x0ffffffe06037836 */ /* 0x002fcc0000000000 */
[----:B------:R-:W1:Y:S02]  /*11fd0*/  F2I.FTZ.U32.TRUNC.NTZ R3, R3 ;  /* 0x0000000300037305 */ /* 0x000e64000021f000 */
[----:B-1----:R-:W-:-:S04]  /*11fe0*/  IMAD.MOV R9, RZ, RZ, -R3 ;  /* 0x000000ffff097224 */ /* 0x002fc800078e0a03 */
[----:B------:R-:W-:Y:S01]  /*11ff0*/  IMAD.MOV.U32 R7, RZ, RZ, R9 ;  /* 0x000000ffff077224 */ /* 0x000fe200078e0009 */
[----:B------:R-:W-:-:S03]  /*12000*/  IABS R9, R4 ;  /* 0x0000000400097213 */ /* 0x000fc60000000000 */
[----:B------:R-:W-:-:S04]  /*12010*/  IMAD R7, R7, R8, RZ ;  /* 0x0000000807077224 */ /* 0x000fc800078e02ff */
[----:B------:R-:W-:-:S04]  /*12020*/  IMAD.HI.U32 R2, R3, R7, R2 ;  /* 0x0000000703027227 */ /* 0x000fc800078e0002 */
[----:B------:R-:W-:Y:S02]  /*12030*/  IMAD.MOV R3, RZ, RZ, -R10 ;  /* 0x000000ffff037224 */ /* 0x000fe400078e0a0a */
        /* <DEDUP_REMOVED lines=8> */
[----:B------:R-:W-:Y:S01]  /*120c0*/  ISETP.GE.AND P2, PT, R3, RZ, PT ;  /* 0x000000ff0300720c */ /* 0x000fe20003f46270 */
[----:B------:R-:W-:-:S06]  /*120d0*/  IMAD.IADD R3, R4, 0x1, R11 ;  /* 0x0000000104037824 */ /* 0x000fcc00078e020b */
[----:B------:R-:W-:-:S06]  /*120e0*/  @P0 VIADD R2, R2, 0x1 ;  /* 0x0000000102020836 */ /* 0x000fcc0000000000 */
[----:B------:R-:W-:Y:S01]  /*120f0*/  @!P2 IMAD.MOV R2, RZ, RZ, -R2 ;  /* 0x000000ffff02a224 */ /* 0x000fe200078e0a02 */
[----:B------:R-:W-:-:S04]  /*12100*/  @!P1 LOP3.LUT R2, RZ, R13, RZ, 0x33, !PT ;  /* 0x0000000dff029212 */ /* 0x000fc800078e33ff */
[----:B------:R-:W-:Y:S01]  /*12110*/  LOP3.LUT R17, RZ, R2, RZ, 0x33, !PT ;  /* 0x00000002ff117212 */ /* 0x000fe200078e33ff */
[----:B------:R-:W-:-:S04]  /*12120*/  IMAD R18, R2, R18, R3 ;  /* 0x0000001202127224 */ /* 0x000fc800078e0203 */
[----:B------:R-:W-:Y:S01]  /*12130*/  IMAD.IADD R17, R0, 0x1, R17 ;  /* 0x0000000100117824 */ /* 0x000fe200078e0211 */
[----:B------:R-:W-:Y:S06]  /*12140*/  BRA `(.L_x_1397) ;  /* 0x0000000000107947 */ /* 0x000fec0003800000 */
.L_x_1392:
[----:B------:R-:W0:Y:S01]  /*12150*/  LDC R19, c[0x0][0xc3c] ;  /* 0x00030f00ff137b82 */ /* 0x000e220000000800 */
[----:B------:R-:W-:Y:S02]  /*12160*/  IMAD.MOV.U32 R16, RZ, RZ, R7 ;  /* 0x000000ffff107224 */ /* 0x000fe400078e0007 */
[----:B------:R-:W-:Y:S02]  /*12170*/  IMAD.MOV.U32 R17, RZ, RZ, RZ ;  /* 0x000000ffff117224 */ /* 0x000fe400078e00ff */
[----:B------:R-:W-:-:S07]  /*12180*/  IMAD.MOV.U32 R18, RZ, RZ, RZ ;  /* 0x000000ffff127224 */ /* 0x000fce00078e00ff */
.L_x_1397:
[----:B------:R-:W-:-:S13]  /*12190*/  ISETP.NE.AND P0, PT, R5, RZ, PT ;  /* 0x000000ff0500720c */ /* 0x000fda0003f05270 */
[----:B------:R-:W1:Y:S01]  /*121a0*/  @!P0 S2R R3, SR_CgaCtaId ;  /* 0x0000000000038919 */ /* 0x000e620000008800 */
[----:B------:R-:W-:-:S04]  /*121b0*/  @!P0 MOV R0, 0x400 ;  /* 0x0000040000008802 */ /* 0x000fc80000000f00 */
[----:B-1----:R-:W-:-:S05]  /*121c0*/  @!P0 LEA R0, R3, R0, 0x18 ;  /* 0x0000000003008211 */ /* 0x002fca00078ec0ff */
[----:B0-----:R2:W-:Y:S01]  /*121d0*/  @!P0 STS.128 [R0+0x2a8d0], R16 ;  /* 0x02a8d01000008388 */ /* 0x0015e20000000c00 */
[----:B------:R-:W-:Y:S06]  /*121e0*/  BAR.ARV 0x5, 0x180 ;  /* 0x0146000000007b1d */ /* 0x000fec0000002000 */
.L_x_1390:
[----:B------:R3:W-:Y:S01]  /*121f0*/  STL [R1+0x10], RZ ;  /* 0x000010ff01007387 */ /* 0x0007e20000100800 */
[----:B------:R-:W-:Y:S01]  /*12200*/  ULDC UR4, c[0x0][0xc3c] ;  /* 0x00030f0000047ab9 */ /* 0x000fe20000000800 */
[----:B------:R-:W-:Y:S01]  /*12210*/  IMAD.MOV.U32 R24, RZ, RZ, 0x1 ;  /* 0x00000001ff187424 */ /* 0x000fe200078e00ff */
[----:B-1----:R-:W-:Y:S01]  /*12220*/  ISETP.GE.AND P0, PT, R19, UR4, PT ;  /* 0x0000000413007c0c */ /* 0x002fe2000bf06270 */
[----:B------:R-:W-:-:S12]  /*12230*/  IMAD.MOV.U32 R23, RZ, RZ, RZ ;  /* 0x000000ffff177224 */ /* 0x000fd800078e00ff */
[----:B---3--:R-:W-:Y:S05]  /*12240*/  @P0 BRA `(.L_x_1398) ;  /* 0x0000005000e40947 */ /* 0x008fea0003800000 */
[----:B------:R-:W1:Y:S01]  /*12250*/  S2R R11, SR_TID.X ;  /* 0x00000000000b7919 */ /* 0x000e620000002100 */
[----:B------:R-:W3:Y:S01]  /*12260*/  S2UR UR4, SR_CgaCtaId ;  /* 0x00000000000479c3 */ /* 0x000ee20000008800 */
[----:B------:R-:W-:Y:S01]  /*12270*/  IMAD.MOV.U32 R30, RZ, RZ, 0x20 ;  /* 0x00000020ff1e7424 */ /* 0x000fe200078e00ff */
[----:B------:R-:W-:Y:S01]  /*12280*/  ULOP3.LUT UR42, UR44, 0x2, URZ, 0xfc, !UPT ;  /* 0x000000022c2a7892 */ /* 0x000fe2000f8efc3f */
[----:B------:R4:W-:Y:S01]  /*12290*/  STL [R1+0x10], RZ ;  /* 0x000010ff01007387 */ /* 0x0009e20000100800 */
[----:B------:R-:W-:Y:S01]  /*122a0*/  IMAD.MOV.U32 R36, RZ, RZ, 0x40 ;  /* 0x00000040ff247424 */ /* 0x000fe200078e00ff */
[----:B------:R-:W-:Y:S01]  /*122b0*/  ULOP3.LUT UR43, UR44, 0x1, URZ, 0xfc, !UPT ;  /* 0x000000012c2b7892 */ /* 0x000fe2000f8efc3f */
[----:B------:R-:W-:Y:S01]  /*122c0*/  IMAD.MOV.U32 R24, RZ, RZ, 0x1 ;  /* 0x00000001ff187424 */ /* 0x000fe200078e00ff */
[----:B------:R-:W-:Y:S01]  /*122d0*/  ULDC UR45, c[0x0][0xc] ;  /* 0x00000300002d7ab9 */ /* 0x000fe20000000800 */
[----:B------:R-:W-:Y:S02]  /*122e0*/  IMAD.MOV.U32 R23, RZ, RZ, RZ ;  /* 0x000000ffff177224 */ /* 0x000fe400078e00ff */
[----:B---3--:R-:W-:-:S02]  /*122f0*/  IMAD.U32 R32, RZ, RZ, UR4 ;  /* 0x00000004ff207e24 */ /* 0x008fc4000f8e00ff */
[C---:B-1----:R-:W-:Y:S01]  /*12300*/  IMAD.SHL.U32 R37, R11.reuse, 0x40, RZ ;  /* 0x000000400b257824 */ /* 0x042fe200078e00ff */
[----:B------:R-:W-:Y:S01]  /*12310*/  SHF.R.U32.HI R3, RZ, 0x1, R11 ;  /* 0x00000001ff037819 */ /* 0x000fe2000001160b */
[C---:B0-----:R-:W-:Y:S01]  /*12320*/  IMAD.SHL.U32 R2, R11.reuse, 0x80, RZ ;  /* 0x000000800b027824 */ /* 0x041fe200078e00ff */
[C---:B------:R-:W-:Y:S01]  /*12330*/  LOP3.LUT R10, R11.reuse, 0x7f, RZ, 0xc0, !PT ;  /* 0x0000007f0b0a7812 */ /* 0x040fe200078ec0ff */
[----:B------:R-:W-:Y:S01]  /*12340*/  IMAD.SHL.U32 R7, R11, 0x10, RZ ;  /* 0x000000100b077824 */ /* 0x000fe200078e00ff */
[----:B--2---:R-:W-:Y:S01]  /*12350*/  LOP3.LUT R0, R37, 0x180, RZ, 0xc0, !PT ;  /* 0x0000018025007812 */ /* 0x004fe200078ec0ff */
[C---:B------:R-:W-:Y:S01]  /*12360*/  IMAD.SHL.U32 R9, R11.reuse, 0x2, RZ ;  /* 0x000000020b097824 */ /* 0x040fe200078e00ff */
[----:B------:R-:W-:Y:S02]  /*12370*/  LOP3.LUT R4, R2, 0x380, RZ, 0xc0, !PT ;  /* 0x0000038002047812 */ /* 0x000fe400078ec0ff */
[----:B------:R-:W-:Y:S01]  /*12380*/  LOP3.LUT R0, R0, 0x30, R3, 0xf8, !PT ;  /* 0x0000003000007812 */ /* 0x000fe200078ef803 */
[----:B------:R-:W-:Y:S01]  /*12390*/  IMAD.SHL.U32 R3, R11, 0x8, RZ ;  /* 0x000000080b037824 */ /* 0x000fe200078e00ff */
[----:B------:R-:W-:-:S02]  /*123a0*/  LOP3.LUT R2, R2, 0x400, RZ, 0xc0, !PT ;  /* 0x0000040002027812 */ /* 0x000fc400078ec0ff */
[----:B------:R-:W-:Y:S02]  /*123b0*/  SHF.R.U32.HI R5, RZ, 0x5, R10 ;  /* 0x00000005ff057819 */ /* 0x000fe4000001160a */
[----:B------:R-:W-:Y:S02]  /*123c0*/  LOP3.LUT R8, R7, 0x40, RZ, 0xc0, !PT ;  /* 0x0000004007087812 */ /* 0x000fe400078ec0ff */
[----:B------:R-:W-:Y:S01]  /*123d0*/  LOP3.LUT R4, R4, 0x10, R11, 0xf8, !PT ;  /* 0x0000001004047812 */ /* 0x000fe200078ef80b */
[C---:B------:R-:W-:Y:S01]  /*123e0*/  IMAD R2, R5.reuse, 0x800, R2 ;  /* 0x0000080005027824 */ /* 0x040fe200078e0202 */
[----:B------:R-:W-:Y:S01]  /*123f0*/  LOP3.LUT R0, R0, 0x30, R3, 0x78, !PT ;  /* 0x0000003000007812 */ /* 0x000fe200078e7803 */
[----:B------:R-:W-:Y:S01]  /*12400*/  IMAD R33, R5, 0x200, R8 ;  /* 0x0000020005217824 */ /* 0x000fe200078e0208 */
[----:B------:R-:W-:Y:S02]  /*12410*/  LOP3.LUT R6, R7, 0x1b0, RZ, 0xc0, !PT ;  /* 0x000001b007067812 */ /* 0x000fe400078ec0ff */
[----:B------:R-:W-:-:S02]  /*12420*/  LOP3.LUT R5, R4, 0x70, R7, 0x78, !PT ;  /* 0x0000007004057812 */ /* 0x000fc400078e7807 */
[----:B------:R-:W-:Y:S01]  /*12430*/  LOP3.LUT R37, R0, 0x640, R37, 0xf8, !PT ;  /* 0x0000064000257812 */ /* 0x000fe200078ef825 */
[----:B------:R-:W-:Y:S01]  /*12440*/  IMAD.SHL.U32 R0, R11, 0x20, RZ ;  /* 0x000000200b007824 */ /* 0x000fe200078e00ff */
[----:B------:R-:W-:Y:S01]  /*12450*/  LOP3.LUT R6, R6, 0x30, R9, 0x78, !PT ;  /* 0x0000003006067812 */ /* 0x000fe200078e7809 */
[----:B------:R-:W-:Y:S01]  /*12460*/  IMAD.IADD R34, R2, 0x1, R5 ;  /* 0x0000000102227824 */ /* 0x000fe200078e0205 */
[----:B------:R-:W-:Y:S02]  /*12470*/  MOV R3, 0x400 ;  /* 0x0000040000037802 */ /* 0x000fe40000000f00 */
[----:B------:R-:W-:Y:S01]  /*12480*/  LOP3.LUT R0, R0, 0x60, RZ, 0xc0, !PT ;  /* 0x0000006000007812 */ /* 0x000fe200078ec0ff */
[----:B------:R-:W-:Y:S01]  /*12490*/  IMAD.IADD R33, R6, 0x1, R33 ;  /* 0x0000000106217824 */ /* 0x000fe200078e0221 */
[----:B------:R-:W-:Y:S02]  /*124a0*/  SHF.R.U32.HI R2, RZ, 0x2, R10 ;  /* 0x00000002ff027819 */ /* 0x000fe4000001160a */
[----:B------:R-:W-:-:S02]  /*124b0*/  LEA R22, R32, R3, 0x18 ;  /* 0x0000000320167211 */ /* 0x000fc400078ec0ff */
[----:B------:R-:W-:Y:S02]  /*124c0*/  LOP3.LUT R0, R2, R0, RZ, 0xfc, !PT ;  /* 0x0000000002007212 */ /* 0x000fe400078efcff */
[----:B------:R-:W-:Y:S01]  /*124d0*/  R2P PR, R11, 0x6 ;  /* 0x000000060b007804 */ /* 0x000fe20000000000 */
[----:B------:R-:W-:Y:S01]  /*124e0*/  IMAD.IADD R0, R22, 0x1, R33 ;  /* 0x0000000116007824 */ /* 0x000fe200078e0221 */
[----:B------:R-:W-:-:S03]  /*124f0*/  LOP3.LUT R26, R7, 0x30, RZ, 0xc0, !PT ;  /* 0x00000030071a7812 */ /* 0x000fc600078ec0ff */
[----:B------:R-:W-:Y:S01]  /*12500*/  SEL R30, R30, 0xffffffe0, !P1 ;  /* 0xffffffe01e1e7807 */ /* 0x000fe20004800000 */
[----:B------:R4:W-:Y:S01]  /*12510*/  STL [R1], R0 ;  /* 0x0000000001007387 */ /* 0x0009e20000100800 */
[----:B------:R-:W-:Y:S02]  /*12520*/  SEL R36, R36, 0xffffffc0, !P2 ;  /* 0xffffffc024247807 */ /* 0x000fe40005000000 */
[C---:B------:R-:W-:Y:S02]  /*12530*/  LOP3.LUT R3, R26.reuse, 0x40, RZ, 0xfc, !PT ;  /* 0x000000401a037812 */ /* 0x040fe400078efcff */
[----:B------:R-:W-:-:S07]  /*12540*/  LOP3.LUT R2, R26, 0x80, RZ, 0xfc, !PT ;  /* 0x000000801a027812 */ /* 0x000fce00078efcff */
.L_x_1479:
[----:B0-----:R-:W0:Y:S08]  /*12550*/  LDC.64 R4, c[0x0][0xa18] ;  /* 0x00028600ff047b82 */ /* 0x001e300000000a00 */
[----:B-1----:R-:W1:Y:S08]  /*12560*/  LDC.64 R2, c[0x0][0xa28] ;  /* 0x00028a00ff027b82 */ /* 0x002e700000000a00 */
[----:B--2---:R-:W2:Y:S01]  /*12570*/  LDC.64 R6, c[0x0][0xa00] ;  /* 0x00028000ff067b82 */ /* 0x004ea20000000a00 */
[----:B0-----:R-:W-:-:S07]  /*12580*/  ISETP.NE.U32.AND P1, PT, R4, RZ, PT ;  /* 0x000000ff0400720c */ /* 0x001fce0003f25070 */
[----:B------:R-:W0:Y:S01]  /*12590*/  LDC.64 R8, c[0x0][0xa00] ;  /* 0x00028000ff087b82 */ /* 0x000e220000000a00 */
[----:B------:R-:W-:Y:S02]  /*125a0*/  ISETP.NE.AND.EX P2, PT, R5, RZ, PT, P1 ;  /* 0x000000ff0500720c */ /* 0x000fe40003f45310 */
[----:B-1----:R-:W-:-:S04]  /*125b0*/  ISETP.NE.U32.AND P0, PT, R2, RZ, PT ;  /* 0x000000ff0200720c */ /* 0x002fc80003f05070 */
[----:B------:R-:W-:Y:S02]  /*125c0*/  ISETP.NE.AND.EX P0, PT, R3, RZ, PT, P0 ;  /* 0x000000ff0300720c */ /* 0x000fe40003f05300 */
[----:B--2---:R-:W-:-:S05]  /*125d0*/  ISETP.NE.U32.AND P1, PT, R6, RZ, PT ;  /* 0x000000ff0600720c */ /* 0x004fca0003f25070 */
[----:B------:R-:W1:Y:S01]  /*125e0*/  @P2 LDC.64 R2, c[0x0][0xa18] ;  /* 0x00028600ff022b82 */ /* 0x000e620000000a00 */
[----:B------:R-:W-:-:S07]  /*125f0*/  ISETP.NE.AND.EX P3, PT, R7, RZ, PT, P1 ;  /* 0x000000ff0700720c */ /* 0x000fce0003f65310 */
[----:B------:R-:W2:Y:S01]  /*12600*/  @P0 LDC.64 R4, c[0x0][0xa28] ;  /* 0x00028a00ff040b82 */ /* 0x000ea20000000a00 */
[----:B------:R-:W-:Y:S02]  /*12610*/  IMAD.MOV.U32 R27, RZ, RZ, RZ ;  /* 0x000000ffff1b7224 */ /* 0x000fe400078e00ff */
[----:B-1----:R-:W-:-:S05]  /*12620*/  @P2 IMAD.WIDE R2, R19, 0x4, R2 ;  /* 0x0000000413022825 */ /* 0x002fca00078e0202 */
[----:B---34-:R0:W3:Y:S01]  /*12630*/  @P2 LDG.E R0, desc[UR56][R2.64] ;  /* 0x0000003802002981 */ /* 0x0180e2000c1e1900 */
[----:B--2---:R-:W-:-:S06]  /*12640*/  @P0 IMAD.WIDE R4, R19, 0x4, R4 ;  /* 0x0000000413040825 */ /* 0x004fcc00078e0204 */
[----:B------:R1:W5:Y:S01]  /*12650*/  @P0 LDG.E R4, desc[UR56][R4.64] ;  /* 0x0000003804040981 */ /* 0x000362000c1e1900 */
[----:B0-----:R-:W-:Y:S01]  /*12660*/  IMAD.WIDE R2, R19, 0x4, R8 ;  /* 0x0000000413027825 */ /* 0x001fe200078e0208 */
[----:B------:R-:W-:-:S04]  /*12670*/  LOP3.LUT R25, R25, 0xffffffbf, RZ, 0xc0, !PT ;  /* 0xffffffbf19197812 */ /* 0x000fc800078ec0ff */
[----:B------:R1:W5:Y:S01]  /*12680*/  @P3 LDG.E R27, desc[UR56][R2.64] ;  /* 0x00000038021b3981 */ /* 0x000362000c1e1900 */
[----:B------:R-:W-:Y:S02]  /*12690*/  @P3 LOP3.LUT R25, R25, 0x40, RZ, 0xfc, !PT ;  /* 0x0000004019193812 */ /* 0x000fe400078efcff */
[----:B---3--:R-:W-:Y:S01]  /*126a0*/  @P2 R2UR UR37, R0 ;  /* 0x00000000002522ca */ /* 0x008fe200000e0000 */
[----:B-1----:R-:W-:-:S14]  /*126b0*/  @P2 BRA `(.L_x_1399) ;  /* 0x00000000001c2947 */ /* 0x002fdc0003800000 */
[----:B------:R-:W-:Y:S01]  /*126c0*/  ULDC UR37, c[0x0][0x288] ;  /* 0x0000a20000257ab9 */ /* 0x000fe20000000800 */
[----:B------:R-:W-:Y:S05]  /*126d0*/  @!P3 BRA `(.L_x_1399) ;  /* 0x000000000014b947 */ /* 0x000fea0003800000 */
[----:B------:R-:W2:Y:S04]  /*126e0*/  LDG.E R5, desc[UR56][R2.64] ;  /* 0x0000003802057981 */ /* 0x000ea8000c1e1900 */
[----:B------:R-:W3:Y:S01]  /*126f0*/  LDG.E R0, desc[UR56][R2.64+0x4] ;  /* 0x0000043802007981 */ /* 0x000ee2000c1e1900 */
[----:B--2---:R-:W-:Y:S02]  /*12700*/  R2UR UR4, R5 ;  /* 0x00000000050472ca */ /* 0x004fe400000e0000 */
[----:B---3--:R-:W-:-:S13]  /*12710*/  R2UR UR37, R0 ;  /* 0x00000000002572ca */ /* 0x008fda00000e0000 */
[----:B------:R-:W-:-:S12]  /*12720*/  UIADD3 UR37, -UR4, UR37, URZ ;  /* 0x0000002504257290 */ /* 0x000fd8000fffe13f */
.L_x_1399:
[----:B------:R-:W-:Y:S01]  /*12730*/  UMOV UR36, URZ ;  /* 0x0000003f00247c82 */ /* 0x000fe20008000000 */
[----:B------:R-:W-:Y:S01]  /*12740*/  ULDC.64 UR6, c[0x0][0xa20] ;  /* 0x0002880000067ab9 */ /* 0x000fe20000000a00 */
[----:B-----5:R-:W-:Y:S01]  /*12750*/  @P0 R2UR UR36, R4 ;  /* 0x00000000042402ca */ /* 0x020fe200000e0000 */
[----:B------:R-:W-:Y:S01]  /*12760*/  ULDC.64 UR4, c[0x0][0x418] ;  /* 0x0001060000047ab9 */ /* 0x000fe20000000a00 */
[----:B------:R-:W-:Y:S01]  /*12770*/  ISETP.NE.U32.AND P0, PT, RZ, UR6, PT ;  /* 0x00000006ff007c0c */ /* 0x000fe2000bf05070 */
[----:B------:R-:W-:Y:S01]  /*12780*/  UISETP.NE.U32.AND UP0, UPT, UR4, URZ, UPT ;  /* 0x0000003f0400728c */ /* 0x000fe2000bf05070 */
[----:B------:R-:W-:Y:S02]  /*12790*/  ULDC UR39, c[0x0][0x2f0] ;  /* 0x0000bc0000277ab9 */ /* 0x000fe40000000800 */
[----:B------:R-:W-:Y:S01]  /*127a0*/  ISETP.NE.AND.EX P0, PT, RZ, UR7, PT, P0 ;  /* 0x00000007ff007c0c */ /* 0x000fe2000bf05300 */
[----:B------:R-:W-:Y:S01]  /*127b0*/  UISETP.NE.AND.EX UP0, UPT, UR5, URZ, UPT, UP0 ;  /* 0x0000003f0500728c */ /* 0x000fe2000bf05300 */
[----:B------:R-:W-:-:S03]  /*127c0*/  ULDC UR4, c[0x0][0x424] ;  /* 0x0001090000047ab9 */ /* 0x000fc60000000800 */
[----:B------:R-:W-:-:S04]  /*127d0*/  USEL UR4, UR4, 0x1, UP0 ;  /* 0x0000000104047887 */ /* 0x000fc80008000000 */
[----:B------:R-:W-:-:S04]  /*127e0*/  UIMAD UR39, UR4, UR39, URZ ;  /* 0x00000027042772a4 */ /* 0x000fc8000f8e023f */
[----:B------:R-:W-:Y:S08]  /*127f0*/  @!P0 BRA `(.L_x_1400) ;  /* 0x0000000000148947 */ /* 0x000ff00003800000 */
[----:B------:R-:W0:Y:S02]  /*12800*/  LDC.64 R2, c[0x0][0xa20] ;  /* 0x00028800ff027b82 */ /* 0x000e240000000a00 */
[----:B0-----:R-:W-:-:S06]  /*12810*/  IMAD.WIDE R2, R19, 0x4, R2 ;  /* 0x0000000413027825 */ /* 0x001fcc00078e0202 */
[----:B------:R-:W2:Y:S02]  /*12820*/  LDG.E R2, desc[UR56][R2.64] ;  /* 0x0000003802027981 */ /* 0x000ea4000c1e1900 */
[----:B--2---:R-:W-:Y:S01]  /*12830*/  R2UR UR39, R2 ;  /* 0x00000000022772ca */ /* 0x004fe200000e0000 */
[----:B------:R-:W-:-:S14]  /*12840*/  BRA `(.L_x_1401) ;  /* 0x00000000002c7947 */ /* 0x000fdc0003800000 */
.L_x_1400:
        /* <DEDUP_REMOVED lines=11> */
.L_x_1401:
[----:B------:R-:W-:Y:S01]  /*12900*/  R2UR UR38, R17 ;  /* 0x00000000112672ca */ /* 0x000fe200000e0000 */
[----:B------:R-:W-:Y:S01]  /*12910*/  ULDC UR4, c[0x0][0x448] ;  /* 0x0001120000047ab9 */ /* 0x000fe20000000800 */
[----:B------:R-:W-:Y:S02]  /*12920*/  UIADD3 UR39, -UR36, UR39, URZ ;  /* 0x0000002724277290 */ /* 0x000fe4000fffe13f */
[----:B------:R-:W-:Y:S02]  /*12930*/  UISETP.NE.AND UP0, UPT, UR4, 0x1, UPT ;  /* 0x000000010400788c */ /* 0x000fe4000bf05270 */
[----:B------:R-:W-:Y:S01]  /*12940*/  UIADD3 UR9, UR39, 0x1, -UR37 ;  /* 0x0000000127097890 */ /* 0x000fe2000fffe825 */
[----:B------:R-:W-:Y:S01]  /*12950*/  ULDC.64 UR4, c[0x0][0x9e0] ;  /* 0x0002780000047ab9 */ /* 0x000fe20000000a00 */
[----:B------:R-:W-:-:S05]  /*12960*/  UP2UR UR46, UPR, URZ, 0x1 ;  /* 0x000000013f2e7883 */ /* 0x000fca0008000000 */
[----:B------:R-:W-:Y:S02]  /*12970*/  USHF.L.U32 UR38, UR38, 0x7, URZ ;  /* 0x0000000726267899 */ /* 0x000fe4000800063f */
[----:B------:R-:W-:Y:S01]  /*12980*/  @UP0 ULDC UR6, c[0x0][0x44c] ;  /* 0x0001130000060ab9 */ /* 0x000fe20000000800 */
[----:B------:R-:W-:Y:S01]  /*12990*/  @UP0 ULDC UR10, c[0x0][0x450] ;  /* 0x00011400000a0ab9 */ /* 0x000fe20000000800 */
[----:B------:R-:W-:-:S04]  /*129a0*/  UIADD3 UR8, UR38, 0x7f, URZ ;  /* 0x0000007f26087890 */ /* 0x000fc8000fffe03f */
[----:B------:R-:W-:-:S04]  /*129b0*/  UIMAD.WIDE.U32 UR6, UR8, UR6, URZ ;  /* 0x00000006080672a5 */ /* 0x000fc8000f8e003f */
[----:B------:R-:W-:Y:S02]  /*129c0*/  @UP0 USHF.R.U32.HI UR8, URZ, UR10, UR7 ;  /* 0x0000000a3f080299 */ /* 0x000fe40008011607 */
[----:B------:R-:W-:Y:S02]  /*129d0*/  UISETP.GE.AND UP0, UPT, UR5, 0x1, UPT ;  /* 0x000000010500788c */ /* 0x000fe4000bf06270 */
[----:B------:R-:W-:-:S04]  /*129e0*/  UIADD3 UR9, UR9, UR8, URZ ;  /* 0x0000000809097290 */ /* 0x000fc8000fffe03f */
[----:B------:R-:W-:Y:S01]  /*129f0*/  PLOP3.LUT P1, PT, PT, PT, UP0, 0x80, 0x0 ;  /* 0x000000000000781c */ /* 0x000fe20003f2f008 */
[----:B------:R-:W-:-:S12]  /*12a00*/  UIADD3 UR4, UR9, UR4, URZ ;  /* 0x0000000409047290 */ /* 0x000fd8000fffe03f */
[----:B------:R-:W-:Y:S05]  /*12a10*/  @!P1 BRA `(.L_x_1402) ;  /* 0x0000000000449947 */ /* 0x000fea0003800000 */
        /* <DEDUP_REMOVED lines=10> */
.L_x_1403:
[----:B------:R-:W-:-:S11]  /*12ac0*/  UISETP.NE.AND UP0, UPT, UR5, 0x1, UPT ;  /* 0x000000010500788c */ /* 0x000fd6000bf05270 */
[----:B------:R-:W-:Y:S02]  /*12ad0*/  @UP0 ULDC.64 UR10, c[0x0][0x9e8] ;  /* 0x00027a00000a0ab9 */ /* 0x000fe40000000a00 */
[----:B------:R-:W-:-:S04]  /*12ae0*/  UIMAD.WIDE.U32 UR6, UR8, UR10, URZ ;  /* 0x0000000a080672a5 */ /* 0x000fc8000f8e003f */
[----:B------:R-:W-:-:S12]  /*12af0*/  @UP0 USHF.R.U32.HI UR8, URZ, UR11, UR7 ;  /* 0x0000000b3f080299 */ /* 0x000fd80008011607 */
.L_x_1404:
[----:B------:R-:W-:-:S04]  /*12b00*/  UIMAD UR8, UR8, UR5, UR5 ;  /* 0x00000005080872a4 */ /* 0x000fc8000f8e0205 */
[----:B------:R-:W-:-:S04]  /*12b10*/  UISETP.LT.AND UP0, UPT, UR4, UR8, UPT ;  /* 0x000000080400728c */ /* 0x000fc8000bf01270 */
[----:B------:R-:W-:-:S12]  /*12b20*/  USEL UR4, UR4, UR8, UP0 ;  /* 0x0000000804047287 */ /* 0x000fd80008000000 */
.L_x_1402:
[----:B------:R-:W-:Y:S02]  /*12b30*/  UISETP.NE.AND UP0, UPT, UR46, URZ, UPT ;  /* 0x0000003f2e00728c */ /* 0x000fe4000bf05270 */
[----:B------:R-:W-:Y:S02]  /*12b40*/  UIADD3 UR8, UR39, 0x7f, URZ ;  /* 0x0000007f27087890 */ /* 0x000fe4000fffe03f */
[----:B------:R-:W-:Y:S02]  /*12b50*/  UIADD3 UR9, UR4, 0x7f, URZ ;  /* 0x0000007f04097890 */ /* 0x000fe4000fffe03f */
[----:B------:R-:W-:Y:S02]  /*12b60*/  USHF.R.S32.HI UR4, URZ, 0x1f, UR8 ;  /* 0x0000001f3f047899 */ /* 0x000fe40008011408 */
[----:B------:R-:W-:Y:S02]  /*12b70*/  USHF.R.S32.HI UR10, URZ, 0x1f, UR9 ;  /* 0x0000001f3f0a7899 */ /* 0x000fe40008011409 */
[----:B------:R-:W-:Y:S01]  /*12b80*/  ULEA.HI UR4, UR4, UR8, URZ, 0x7 ;  /* 0x0000000804047291 */ /* 0x000fe2000f8f383f */
[----:B------:R-:W-:Y:S01]  /*12b90*/  @UP0 ULDC UR6, c[0x0][0x44c] ;  /* 0x0001130000060ab9 */ /* 0x000fe20000000800 */
[----:B------:R-:W-:-:S02]  /*12ba0*/  ULEA.HI UR10, UR10, UR9, URZ, 0x7 ;  /* 0x000000090a0a7291 */ /* 0x000fc4000f8f383f */
[----:B------:R-:W-:Y:S01]  /*12bb0*/  UIMAD.WIDE.U32 UR6, UR38, UR6, URZ ;  /* 0x00000006260672a5 */ /* 0x000fe2000f8e003f */
[----:B------:R-:W-:Y:S01]  /*12bc0*/  @UP0 ULDC UR9, c[0x0][0x450] ;  /* 0x0001140000090ab9 */ /* 0x000fe20000000800 */
[----:B------:R-:W-:Y:S02]  /*12bd0*/  UMOV UR8, UR38 ;  /* 0x0000002600087c82 */ /* 0x000fe40008000000 */
[----:B------:R-:W-:Y:S02]  /*12be0*/  @UP0 USHF.R.U32.HI UR8, URZ, UR9, UR7 ;  /* 0x000000093f080299 */ /* 0x000fe40008011607 */
[----:B------:R-:W-:Y:S02]  /*12bf0*/  USHF.R.S32.HI UR4, URZ, 0x7, UR4 ;  /* 0x000000073f047899 */ /* 0x000fe40008011404 */
[----:B------:R-:W-:Y:S02]  /*12c00*/  USHF.R.S32.HI UR10, URZ, 0x7, UR10 ;  /* 0x000000073f0a7899 */ /* 0x000fe4000801140a */
[----:B------:R-:W-:-:S02]  /*12c10*/  UIADD3 UR6, UR8, UR39, -UR37 ;  /* 0x0000002708067290 */ /* 0x000fc4000fffe825 */
[----:B------:R-:W-:Y:S01]  /*12c20*/  UISETP.LT.AND UP0, UPT, UR4, UR10, UPT ;  /* 0x0000000a0400728c */ /* 0x000fe2000bf01270 */
[----:B------:R-:W-:-:S03]  /*12c30*/  ULDC UR8, c[0x0][0x9dc] ;  /* 0x0002770000087ab9 */ /* 0x000fc60000000800 */
[----:B------:R-:W-:Y:S02]  /*12c40*/  USEL UR40, UR4, UR10, UP0 ;  /* 0x0000000a04287287 */ /* 0x000fe40008000000 */
[----:B------:R-:W-:Y:S01]  /*12c50*/  UIADD3 UR8, UR6, -UR8, URZ ;  /* 0x8000000806087290 */ /* 0x000fe2000fffe03f */
[----:B------:R-:W-:Y:S11]  /*12c60*/  @!P1 BRA `(.L_x_1405) ;  /* 0x0000000000489947 */ /* 0x000ff60003800000 */
[----:B------:R-:W-:Y:S02]  /*12c70*/  UMOV UR4, UR6 ;  /* 0x0000000600047c82 */ /* 0x000fe40008000000 */
        /* <DEDUP_REMOVED lines=10> */
.L_x_1406:
[----:B------:R-:W-:-:S11]  /*12d20*/  UISETP.NE.AND UP0, UPT, UR5, 0x1, UPT ;  /* 0x000000010500788c */ /* 0x000fd6000bf05270 */
[----:B------:R-:W-:Y:S02]  /*12d30*/  @UP0 ULDC.64 UR10, c[0x0][0x9e8] ;  /* 0x00027a00000a0ab9 */ /* 0x000fe40000000a00 */
[----:B------:R-:W-:-:S04]  /*12d40*/  UIMAD.WIDE.U32 UR6, UR4, UR10, URZ ;  /* 0x0000000a040672a5 */ /* 0x000fc8000f8e003f */
[----:B------:R-:W-:-:S12]  /*12d50*/  @UP0 USHF.R.U32.HI UR4, URZ, UR11, UR7 ;  /* 0x0000000b3f040299 */ /* 0x000fd80008011607 */
.L_x_1407:
[----:B------:R-:W-:-:S04]  /*12d60*/  UIMAD UR4, UR4, UR5, URZ ;  /* 0x00000005040472a4 */ /* 0x000fc8000f8e023f */
[----:B------:R-:W-:-:S04]  /*12d70*/  UISETP.LT.AND UP0, UPT, UR8, UR4, UPT ;  /* 0x000000040800728c */ /* 0x000fc8000bf01270 */
[----:B------:R-:W-:-:S12]  /*12d80*/  USEL UR8, UR8, UR4, !UP0 ;  /* 0x0000000408087287 */ /* 0x000fd8000c000000 */
.L_x_1405:
        /* <DEDUP_REMOVED lines=26> */
.L_x_1409:
        /* <DEDUP_REMOVED lines=20> */
.L_x_1412:
[----:B------:R-:W-:Y:S05]  /*13070*/  BSYNC B6 ;  /* 0x0000000000067941 */ /* 0x000fea0003800000 */
.L_x_1411:
        /* <DEDUP_REMOVED lines=22> */
.L_x_1414:
[----:B------:R-:W-:Y:S05]  /*131e0*/  BSYNC B6 ;  /* 0x0000000000067941 */ /* 0x000fea0003800000 */
.L_x_1413:
        /* <DEDUP_REMOVED lines=20> */
.L_x_1416:
[----:B------:R-:W-:Y:S05]  /*13330*/  BSYNC B6 ;  /* 0x0000000000067941 */ /* 0x000fea0003800000 */
.L_x_1415:
        /* <DEDUP_REMOVED lines=19> */
.L_x_1418:
[----:B------:R-:W-:Y:S05]  /*13470*/  BSYNC B6 ;  /* 0x0000000000067941 */ /* 0x000fea0003800000 */
.L_x_1417:
[----:B------:R-:W0:Y:S01]  /*13480*/  LDC.64 R2, c[0x0][0x9f8] ;  /* 0x00027e00ff027b82 */ /* 0x000e220000000a00 */
[----:B------:R-:W-:Y:S01]  /*13490*/  IMAD.MOV.U32 R28, RZ, RZ, R19 ;  /* 0x000000ffff1c7224 */ /* 0x000fe200078e0013 */
[----:B------:R-:W1:Y:S01]  /*134a0*/  S2R R20, SR_TID.X ;  /* 0x0000000000147919 */ /* 0x000e620000002100 */
[----:B------:R-:W2:Y:S05]  /*134b0*/  S2R R17, SR_TID.X ;  /* 0x0000000000117919 */ /* 0x000eaa0000002100 */
[----:B------:R-:W3:Y:S01]  /*134c0*/  LDC R10, c[0x0][0x430] ;  /* 0x00010c00ff0a7b82 */ /* 0x000ee20000000800 */
[----:B------:R-:W-:-:S07]  /*134d0*/  IMAD.U32 R7, RZ, RZ, UR40 ;  /* 0x00000028ff077e24 */ /* 0x000fce000f8e00ff */
[----:B------:R-:W4:Y:S01]  /*134e0*/  LDC R11, c[0x0][0x2f4] ;  /* 0x0000bd00ff0b7b82 */ /* 0x000f220000000800 */
[----:B0-----:R-:W-:-:S04]  /*134f0*/  ISETP.NE.U32.AND P0, PT, R2, RZ, PT ;  /* 0x000000ff0200720c */ /* 0x001fc80003f05070 */
[----:B------:R-:W-:-:S13]  /*13500*/  ISETP.NE.AND.EX P0, PT, R3, RZ, PT, P0 ;  /* 0x000000ff0300720c */ /* 0x000fda0003f05300 */
[----:B------:R-:W0:Y:S02]  /*13510*/  @P0 LDC.64 R2, c[0x0][0x9f8] ;  /* 0x00027e00ff020b82 */ /* 0x000e240000000a00 */
[----:B0-----:R-:W-:-:S05]  /*13520*/  @P0 IMAD.WIDE R2, R19, 0x4, R2 ;  /* 0x0000000413020825 */ /* 0x001fca00078e0202 */
[----:B------:R0:W4:Y:S01]  /*13530*/  @P0 LDG.E R28, desc[UR56][R2.64] ;  /* 0x00000038021c0981 */ /* 0x000122000c1e1900 */
[----:B---3--:R-:W-:Y:S01]  /*13540*/  ISETP.NE.AND P1, PT, R10, 0x1, PT ;  /* 0x000000010a00780c */ /* 0x008fe20003f25270 */
[----:B-1----:R-:W-:Y:S01]  /*13550*/  IMAD.SHL.U32 R20, R20, 0x20, RZ ;  /* 0x0000002014147824 */ /* 0x002fe200078e00ff */
[----:B--2---:R-:W-:Y:S02]  /*13560*/  LOP3.LUT R17, R17, 0x7f, RZ, 0xc0, !PT ;  /* 0x0000007f11117812 */ /* 0x004fe400078ec0ff */
[----:B------:R-:W-:Y:S02]  /*13570*/  LEA R7, R7, 0xffffff80, 0x7 ;  /* 0xffffff8007077811 */ /* 0x000fe400078e38ff */
[----:B------:R-:W-:Y:S02]  /*13580*/  SHF.R.U32.HI R17, RZ, 0x2, R17 ;  /* 0x00000002ff117819 */ /* 0x000fe40000011611 */
[----:B------:R-:W-:Y:S02]  /*13590*/  LOP3.LUT R20, R20, 0x60, RZ, 0xc0, !PT ;  /* 0x0000006014147812 */ /* 0x000fe400078ec0ff */
[----:B------:R-:W-:-:S02]  /*135a0*/  LOP3.LUT R25, R25, 0xffffffef, RZ, 0xc0, !PT ;  /* 0xffffffef19197812 */ /* 0x000fc400078ec0ff */
[----:B------:R-:W-:Y:S01]  /*135b0*/  LOP3.LUT R4, R7, R17, R20, 0xfe, !PT ;  /* 0x0000001107047212 */ /* 0x000fe200078efe14 */
[----:B------:R-:W1:Y:S01]  /*135c0*/  @P1 LDC R0, c[0x0][0x434] ;  /* 0x00010d00ff001b82 */ /* 0x000e620000000800 */
[----:B----4-:R-:W-:Y:S02]  /*135d0*/  ISETP.GE.AND P3, PT, R26, R11, PT ;  /* 0x0000000b1a00720c */ /* 0x010fe40003f66270 */
[C---:B------:R-:W-:Y:S01]  /*135e0*/  ISETP.GE.AND P0, PT, R4.reuse, UR39, PT ;  /* 0x0000002704007c0c */ /* 0x040fe2000bf06270 */
[----:B------:R-:W-:Y:S01]  /*135f0*/  VIADD R9, R4, UR36 ;  /* 0x0000002404097c36 */ /* 0x000fe20008000000 */
[----:B------:R-:W-:-:S03]  /*13600*/  @P1 LOP3.LUT R25, R25, 0x10, RZ, 0xfc, !PT ;  /* 0x0000001019191812 */ /* 0x000fc600078efcff */
[----:B------:R-:W2:Y:S01]  /*13610*/  @P1 LDC R5, c[0x0][0x438] ;  /* 0x00010e00ff051b82 */ /* 0x000ea20000000800 */
[----:B------:R-:W-:-:S07]  /*13620*/  IMAD.MOV.U32 R8, RZ, RZ, R9 ;  /* 0x000000ffff087224 */ /* 0x000fce00078e0009 */
[----:B0-----:R-:W0:Y:S01]  /*13630*/  @!P0 LDC.64 R2, c[0x0][0x428] ;  /* 0x00010a00ff028b82 */ /* 0x001e220000000a00 */
[----:B-1----:R-:W-:-:S05]  /*13640*/  @P1 IMAD.HI.U32 R0, R9, R0, RZ ;  /* 0x0000000009001227 */ /* 0x002fca00078e00ff */
[----:B--2---:R-:W-:Y:S02]  /*13650*/  @P1 SHF.R.U32.HI R8, RZ, R5, R0 ;  /* 0x00000005ff081219 */ /* 0x004fe40000011600 */
[----:B------:R-:W1:Y:S03]  /*13660*/  @!P0 LDC.64 R4, c[0x0][0x418] ;  /* 0x00010600ff048b82 */ /* 0x000e660000000a00 */
[----:B------:R-:W-:-:S04]  /*13670*/  IMAD.MOV R6, RZ, RZ, -R8 ;  /* 0x000000ffff067224 */ /* 0x000fc800078e0a08 */
[----:B------:R-:W-:Y:S01]  /*13680*/  IMAD R6, R10, R6, R9 ;  /* 0x000000060a067224 */ /* 0x000fe200078e0209 */
[----:B------:R-:W-:Y:S02]  /*13690*/  @!P0 SHF.R.S32.HI R9, RZ, 0x1f, R8 ;  /* 0x0000001fff098819 */ /* 0x000fe40000011408 */
[----:B------:R-:W-:Y:S02]  /*136a0*/  LOP3.LUT R17, R26, 0x40, RZ, 0xfc, !PT ;  /* 0x000000401a117812 */ /* 0x000fe400078efcff */
[----:B------:R-:W-:Y:S01]  /*136b0*/  LOP3.LUT R25, R25, 0xfffffffb, RZ, 0xc0, !PT ;  /* 0xfffffffb19197812 */ /* 0x000fe200078ec0ff */
[----:B------:R-:W-:-:S03]  /*136c0*/  IMAD.U32 R12, RZ, RZ, UR42 ;  /* 0x0000002aff0c7e24 */ /* 0x000fc6000f8e00ff */
[----:B------:R-:W-:Y:S02]  /*136d0*/  @P3 LOP3.LUT R25, R25, 0x4, RZ, 0xfc, !PT ;  /* 0x0000000419193812 */ /* 0x000fe400078efcff */
[----:B------:R-:W-:Y:S02]  /*136e0*/  ISETP.NE.AND P2, PT, R12, 0x3, PT ;  /* 0x000000030c00780c */ /* 0x000fe40003f45270 */
[----:B------:R-:W-:Y:S02]  /*136f0*/  LOP3.LUT R25, R25, 0xfffffff7, RZ, 0xc0, !PT ;  /* 0xfffffff719197812 */ /* 0x000fe400078ec0ff */
[----:B------:R-:W-:Y:S02]  /*13700*/  LOP3.LUT R10, R26, 0x80, RZ, 0xfc, !PT ;  /* 0x000000801a0a7812 */ /* 0x000fe400078efcff */
[----:B------:R-:W-:Y:S01]  /*13710*/  LOP3.LUT R25, R25, 0xfffffffd, RZ, 0xc0, !PT ;  /* 0xfffffffd19197812 */ /* 0x000fe200078ec0ff */
[----:B------:R-:W-:Y:S01]  /*13720*/  UMOV UR4, 0xffffffff ;  /* 0xffffffff00047882 */ /* 0x000fe20000000000 */
[----:B------:R-:W-:Y:S01]  /*13730*/  SHF.R.S32.HI R31, RZ, 0x1f, R28 ;  /* 0x0000001fff1f7819 */ /* 0x000fe2000001141c */
[----:B0-----:R-:W-:-:S04]  /*13740*/  @!P0 IMAD.WIDE.U32 R8, R28, R2, R8 ;  /* 0x000000021c088225 */ /* 0x001fc800078e0008 */
[----:B------:R-:W-:-:S04]  /*13750*/  @!P0 IMAD R2, R31, R2, RZ ;  /* 0x000000021f028224 */ /* 0x000fc800078e02ff */
[----:B------:R-:W-:Y:S01]  /*13760*/  @!P0 IMAD R3, R28, R3, R2 ;  /* 0x000000031c038224 */ /* 0x000fe200078e0202 */
[----:B-1----:R-:W-:-:S03]  /*13770*/  @!P0 LEA R2, P1, R8, R4, 0x2 ;  /* 0x0000000408028211 */ /* 0x002fc600078210ff */
[----:B------:R-:W-:-:S05]  /*13780*/  @!P0 IMAD.IADD R0, R9, 0x1, R3 ;  /* 0x0000000109008824 */ /* 0x000fca00078e0203 */
[----:B------:R-:W-:Y:S01]  /*13790*/  @!P0 LEA.HI.X R3, R8, R5, R0, 0x2, P1 ;  /* 0x0000000508038211 */ /* 0x000fe200008f1400 */
[----:B------:R-:W-:Y:S01]  /*137a0*/  IMAD.MOV.U32 R5, RZ, RZ, RZ ;  /* 0x000000ffff057224 */ /* 0x000fe200078e00ff */
[----:B------:R-:W-:-:S05]  /*137b0*/  ISETP.GE.AND P1, PT, R17, R11, PT ;  /* 0x0000000b1100720c */ /* 0x000fca0003f26270 */
[----:B------:R0:W5:Y:S01]  /*137c0*/  @!P0 LDG.E R5, desc[UR56][R2.64] ;  /* 0x0000003802058981 */ /* 0x000162000c1e1900 */
[----:B------:R-:W-:-:S07]  /*137d0*/  ISETP.GE.AND P0, PT, R10, R11, PT ;  /* 0x0000000b0a00720c */ /* 0x000fce0003f06270 */
[----:B------:R-:W-:-:S04]  /*137e0*/  @P1 LOP3.LUT R25, R25, 0x2, RZ, 0xfc, !PT ;  /* 0x0000000219191812 */ /* 0x000fc800078efcff */
[----:B------:R-:W-:-:S04]  /*137f0*/  @P2 LOP3.LUT R25, R25, 0x8, RZ, 0xfc, !PT ;  /* 0x0000000819192812 */ /* 0x000fc800078efcff */
[----:B------:R-:W-:-:S04]  /*13800*/  LOP3.LUT R25, R25, 0xfffffffe, RZ, 0xc0, !PT ;  /* 0xfffffffe19197812 */ /* 0x000fc800078ec0ff */
[----:B------:R-:W-:Y:S01]  /*13810*/  @P0 LOP3.LUT R25, R25, 0x1, RZ, 0xfc, !PT ;  /* 0x0000000119190812 */ /* 0x000fe200078efcff */
[----:B0-----:R-:W-:Y:S06]  /*13820*/  BRA.DIV UR4, `(.L_x_1419) ;  /* 0x0000004604487947 */ /* 0x001fec000b800000 */
.L_x_1499:
[----:B------:R-:W-:Y:S01]  /*13830*/  SHF.R.S32.HI R29, RZ, 0x1f, R18 ;  /* 0x0000001fff1d7819 */ /* 0x000fe20000011412 */
[----:B------:R-:W-:Y:S06]  /*13840*/  @!P2 BRA `(.L_x_1420) ;  /* 0x000000000004a947 */ /* 0x000fec0003800000 */
[----:B------:R-:W-:Y:S01]  /*13850*/  BPT.TRAP 0x1 ;  /* 0x000000040000795c */ /* 0x000fe20000300000 */
.L_x_1420:
[----:B------:R-:W-:Y:S01]  /*13860*/  IMAD R4, R23, 0x8, R22 ;  /* 0x0000000817047824 */ /* 0x000fe200078e0216 */
[----:B------:R-:W-:Y:S01]  /*13870*/  SHF.L.U32 R21, R24, 0x1f, RZ ;  /* 0x0000001f18157819 */ /* 0x000fe200000006ff */
[----:B------:R-:W-:Y:S01]  /*13880*/  BSSY B0, `(.L_x_1421) ;  /* 0x0000004000007945 */ /* 0x000fe20003800000 */
[----:B------:R-:W-:Y:S02]  /*13890*/  SHF.R.S32.HI R10, RZ, 0x1f, R6 ;  /* 0x0000001fff0a7819 */ /* 0x000fe40000011406 */
[----:B------:R-:W0:Y:S02]  /*138a0*/  SYNCS.PHASECHK.TRANS64.TRYWAIT P0, [R4+URZ+0x2a880], R21 ;  /* 0x02a88015040075a7 */ /* 0x000e24000800017f */
[----:B0-----:R-:W-:Y:S05]  /*138b0*/  @!P0 BRA `(.L_x_1422) ;  /* 0x0000004400508947 */ /* 0x001fea0003800000 */
.L_x_1500:
[----:B------:R-:W-:Y:S05]  /*138c0*/  BSYNC B0 ;  /* 0x0000000000007941 */ /* 0x000fea0003800000 */
.L_x_1421:
        /* <DEDUP_REMOVED lines=8> */
[----:B------:R-:W-:Y:S02]  /*13950*/  IMAD R17, R23, 0x6000, R33 ;  /* 0x0000600017117824 */ /* 0x000fe400078e0221 */
        /* <DEDUP_REMOVED lines=9> */
[----:B------:R-:W-:Y:S01]  /*139f0*/  UMOV UR4, 0xffffffff ;  /* 0xffffffff00047882 */ /* 0x000fe20000000000 */
[----:B-1----:R-:W-:-:S04]  /*13a00*/  LOP3.LUT R8, R8, 0x7f, RZ, 0xc0, !PT ;  /* 0x0000007f08087812 */ /* 0x002fc800078ec0ff */
[----:B------:R-:W-:Y:S02]  /*13a10*/  SHF.R.U32.HI R11, RZ, 0x2, R8 ;  /* 0x00000002ff0b7819 */ /* 0x000fe40000011608 */
[----:B------:R-:W-:Y:S02]  /*13a20*/  IADD3 R8, P0, R2, UR6, RZ ;  /* 0x0000000602087c10 */ /* 0x000fe4000ff1e0ff */
[----:B------:R-:W-:Y:S02]  /*13a30*/  IADD3 R7, -R11, UR39, -R7 ;  /* 0x000000270b077c10 */ /* 0x000fe4000fffe907 */
[----:B------:R-:W-:Y:S02]  /*13a40*/  IADD3.X R9, R3, UR7, R9, P0, !PT ;  /* 0x0000000703097c10 */ /* 0x000fe400087fe409 */
[----:B------:R-:W-:Y:S01]  /*13a50*/  ISETP.GE.AND P5, PT, R7, 0x1, PT ;  /* 0x000000010700780c */ /* 0x000fe20003fa6270 */
[----:B------:R-:W-:-:S12]  /*13a60*/  BRA.DIV UR4, `(.L_x_1423) ;  /* 0x0000004204f87947 */ /* 0x000fd8000b800000 */
[----:B------:R-:W1:Y:S01]  /*13a70*/  SHFL.IDX PT, R2, R8, RZ, 0x1c1f ;  /* 0x001c1fff08027589 */ /* 0x000e6200000e0000 */
[----:B------:R-:W2:Y:S01]  /*13a80*/  LDC R12, c[0x0][0x2f4] ;  /* 0x0000bd00ff0c7b82 */ /* 0x000ea20000000800 */
[C---:B------:R-:W-:Y:S02]  /*13a90*/  LOP3.LUT R13, R26.reuse, 0x40, RZ, 0xfc, !PT ;  /* 0x000000401a0d7812 */ /* 0x040fe400078efcff */
[----:B------:R-:W3:Y:S01]  /*13aa0*/  SHFL.IDX PT, R0, R9, RZ, 0x1c1f ;  /* 0x001c1fff09007589 */ /* 0x000ee200000e0000 */
[----:B------:R-:W-:Y:S02]  /*13ab0*/  LOP3.LUT R11, R26, 0x80, RZ, 0xfc, !PT ;  /* 0x000000801a0b7812 */ /* 0x000fe400078efcff */
[----:B------:R-:W-:Y:S02]  /*13ac0*/  ISETP.GE.AND P6, PT, R7, 0x61, PT ;  /* 0x000000610700780c */ /* 0x000fe40003fc6270 */
[----:B------:R-:W-:Y:S02]  /*13ad0*/  LOP3.LUT R25, R25, 0xffffffdf, RZ, 0xc0, !PT ;  /* 0xffffffdf19197812 */ /* 0x000fe400078ec0ff */
[----:B------:R-:W-:-:S09]  /*13ae0*/  ISETP.GE.AND P4, PT, R7, 0x21, PT ;  /* 0x000000210700780c */ /* 0x000fd20003f86270 */
        /* <DEDUP_REMOVED lines=29> */
[----:B------:R-:W-:-:S13]  /*13cc0*/  ISETP.LT.OR P1, PT, R7, 0x41, P3 ;  /* 0x000000410700780c */ /* 0x000fda0001f21670 */
[----:B------:R-:W-:Y:S01]  /*13cd0*/  LDGSTS.E.BYPASS.LTC128B.128 [R0+0xd400], desc[UR56][R2.64], !P1 ;  /* 0x0d40000002007fae */ /* 0x000fe2000c901d78 */
[----:B------:R-:W-:-:S13]  /*13ce0*/  ISETP.LT.OR P1, PT, R7, 0x41, P2 ;  /* 0x000000410700780c */ /* 0x000fda0001721670 */
[----:B------:R-:W-:Y:S01]  /*13cf0*/  LDGSTS.E.BYPASS.LTC128B.128 [R0+0xf400], desc[UR56][R2.64+0x40], !P1 ;  /* 0x0f40004002007fae */ /* 0x000fe2000c901d78 */
[----:B------:R-:W-:-:S13]  /*13d00*/  ISETP.LT.OR P1, PT, R7, 0x41, P0 ;  /* 0x000000410700780c */ /* 0x000fda0000721670 */
[----:B------:R1:W-:Y:S01]  /*13d10*/  LDGSTS.E.BYPASS.LTC128B.128 [R0+0x11400], desc[UR56][R2.64+0x80], !P1 ;  /* 0x1140008002007fae */ /* 0x0003e2000c901d78 */
[----:B------:R-:W-:-:S03]  /*13d20*/  ISETP.GE.AND P1, PT, R7, 0x41, PT ;  /* 0x000000410700780c */ /* 0x000fc60003f26270 */
[----:B-1-3--:R1:W2:Y:S10]  /*13d30*/  SHFL.IDX PT, R2, R8, 0x3, 0x1c1f ;  /* 0x007c1f0008027f89 */ /* 0x00a2b400000e0000 */
.L_x_1510:
        /* <DEDUP_REMOVED lines=13> */
.L_x_1424:
        /* <DEDUP_REMOVED lines=11> */
.L_x_1425:
[----:B------:R2:W-:Y:S01]  /*13ec0*/  SYNCS.ARRIVE.TRANS64.A1T0 RZ, [R4+URZ+0x2a870], RZ ;  /* 0x02a870ff04ff79a7 */ /* 0x0005e2000810003f */
[----:B------:R-:W-:Y:S05]  /*13ed0*/  @!P3 BRA `(.L_x_1426) ;  /* 0x000000000004b947 */ /* 0x000fea0003800000 */
[----:B------:R-:W-:Y:S01]  /*13ee0*/  BPT.TRAP 0x1 ;  /* 0x000000040000795c */ /* 0x000fe20000300000 */
.L_x_1426:
[----:B------:R-:W3:Y:S01]  /*13ef0*/  SYNCS.PHASECHK.TRANS64.TRYWAIT P0, [R4+URZ+0x2a840], R21 ;  /* 0x02a84015040075a7 */ /* 0x000ee2000800017f */
[----:B------:R-:W-:Y:S04]  /*13f00*/  BSSY B0, `(.L_x_1427) ;  /* 0x0000002000007945 */ /* 0x000fe80003800000 */
[----:B---3--:R-:W-:Y:S05]  /*13f10*/  @!P0 BRA `(.L_x_1428) ;  /* 0x0000004400708947 */ /* 0x008fea0003800000 */
.L_x_1511:
[----:B------:R-:W-:Y:S05]  /*13f20*/  BSYNC B0 ;  /* 0x0000000000007941 */ /* 0x000fea0003800000 */
.L_x_1427:
[----:B------:R-:W-:Y:S01]  /*13f30*/  ULDC.64 UR4, c[0x0][0x300] ;  /* 0x0000c00000047ab9 */ /* 0x000fe20000000a00 */
[----:B------:R-:W4:Y:S01]  /*13f40*/  LDC R9, c[0x0][0x2f4] ;  /* 0x0000bd00ff097b82 */ /* 0x000f220000000800 */
[----:B------:R-:W-:Y:S01]  /*13f50*/  IMAD R7, R10, UR4, RZ ;  /* 0x000000040a077c24 */ /* 0x000fe2000f8e02ff */
[----:B------:R-:W-:Y:S01]  /*13f60*/  ULDC.64 UR6, c[0x0][0x2e8] ;  /* 0x0000ba0000067ab9 */ /* 0x000fe20000000a00 */
[----:B------:R-:W-:Y:S01]  /*13f70*/  IMAD.WIDE.U32 R2, R6, UR4, RZ ;  /* 0x0000000406027c25 */ /* 0x000fe2000f8e00ff */
[C---:B------:R-:W-:Y:S02]  /*13f80*/  LOP3.LUT R11, R26.reuse, 0x80, RZ, 0xfc, !PT ;  /* 0x000000801a0b7812 */ /* 0x040fe400078efcff */
[----:B-1----:R-:W-:Y:S01]  /*13f90*/  LOP3.LUT R8, R26, 0x40, RZ, 0xfc, !PT ;  /* 0x000000401a087812 */ /* 0x002fe200078efcff */
[----:B------:R-:W-:Y:S01]  /*13fa0*/  IMAD R7, R6, UR5, R7 ;  /* 0x0000000506077c24 */ /* 0x000fe2000f8e0207 */
[----:B------:R-:W-:Y:S02]  /*13fb0*/  ULDC.64 UR4, c[0x0][0x310] ;  /* 0x0000c40000047ab9 */ /* 0x000fe40000000a00 */
[----:B------:R-:W-:-:S02]  /*13fc0*/  IMAD R20, R20, UR4, RZ ;  /* 0x0000000414147c24 */ /* 0x000fc4000f8e02ff */
[----:B------:R-:W-:Y:S02]  /*13fd0*/  IMAD.IADD R3, R3, 0x1, R7 ;  /* 0x0000000103037824 */ /* 0x000fe400078e0207 */
[C---:B------:R-:W-:Y:S02]  /*13fe0*/  IMAD R20, R5.reuse, UR5, R20 ;  /* 0x0000000505147c24 */ /* 0x040fe4000f8e0214 */
[----:B------:R-:W-:Y:S01]  /*13ff0*/  IMAD.WIDE.U32 R2, R5, UR4, R2 ;  /* 0x0000000405027c25 */ /* 0x000fe2000f8e0002 */
[----:B------:R-:W-:-:S03]  /*14000*/  ULDC.64 UR4, c[0x0][0x308] ;  /* 0x0000c20000047ab9 */ /* 0x000fc60000000a00 */
[----:B------:R-:W-:Y:S02]  /*14010*/  IMAD.IADD R3, R3, 0x1, R20 ;  /* 0x0000000103037824 */ /* 0x000fe400078e0214 */
[----:B------:R-:W-:Y:S02]  /*14020*/  IMAD R5, R29, UR4, RZ ;  /* 0x000000041d057c24 */ /* 0x000fe4000f8e02ff */
[C---:B------:R-:W-:Y:S01]  /*14030*/  IMAD.WIDE.U32 R2, R18.reuse, UR4, R2 ;  /* 0x0000000412027c25 */ /* 0x040fe2000f8e0002 */
[----:B------:R-:W-:Y:S01]  /*14040*/  UMOV UR4, 0xffffffff ;  /* 0xffffffff00047882 */ /* 0x000fe20000000000 */
[-C--:B----4-:R-:W-:Y:S02]  /*14050*/  ISETP.GE.AND P2, PT, R11, R9.reuse, PT ;  /* 0x000000090b00720c */ /* 0x090fe40003f46270 */
[----:B------:R-:W-:Y:S01]  /*14060*/  IMAD R7, R18, UR5, R5 ;  /* 0x0000000512077c24 */ /* 0x000fe2000f8e0205 */
[----:B------:R-:W-:Y:S02]  /*14070*/  IADD3 R5, P0, R2, UR6, RZ ;  /* 0x0000000602057c10 */ /* 0x000fe4000ff1e0ff */
[----:B------:R-:W-:-:S02]  /*14080*/  ISETP.GE.AND P3, PT, R8, R9, PT ;  /* 0x000000090800720c */ /* 0x000fc40003f66270 */
[----:B------:R-:W-:Y:S01]  /*14090*/  IADD3.X R6, R3, UR7, R7, P0, !PT ;  /* 0x0000000703067c10 */ /* 0x000fe200087fe407 */
[----:B------:R-:W-:Y:S10]  /*140a0*/  BRA.DIV UR4, `(.L_x_1429) ;  /* 0x0000004604207947 */ /* 0x000ff4000b800000 */
[----:B------:R-:W1:Y:S01]  /*140b0*/  SHFL.IDX PT, R14, R5, RZ, 0x1c1f ;  /* 0x001c1fff050e7589 */ /* 0x000e6200000e0000 */
[----:B------:R-:W-:-:S03]  /*140c0*/  ISETP.GE.AND P6, PT, R26, R9, PT ;  /* 0x000000091a00720c */ /* 0x000fc60003fc6270 */
[----:B------:R-:W4:Y:S01]  /*140d0*/  SHFL.IDX PT, R2, R6, RZ, 0x1c1f ;  /* 0x001c1fff06027589 */ /* 0x000f2200000e0000 */
[----:B-1----:R-:W-:-:S03]  /*140e0*/  @P5 IADD3 R7, P0, R26, R14, RZ ;  /* 0x0000000e1a075210 */ /* 0x002fc60007f1e0ff */
[----:B------:R-:W1:Y:S02]  /*140f0*/  SHFL.IDX PT, R14, R5, 0x1, 0x1c1f ;  /* 0x003c1f00050e7f89 */ /* 0x000e6400000e0000 */
[----:B----4-:R-:W-:Y:S02]  /*14100*/  @P5 IMAD.X R3, RZ, RZ, R2, P0 ;  /* 0x000000ffff035224 */ /* 0x010fe400000e0602 */
[----:B------:R-:W-:-:S05]  /*14110*/  @P5 IMAD.MOV.U32 R2, RZ, RZ, R7 ;  /* 0x000000ffff025224 */ /* 0x000fca00078e0007 */
[----:B------:R-:W-:Y:S04]  /*14120*/  @P5 LDGSTS.E.BYPASS.LTC128B.128 [R0+0x1e400], desc[UR56][R2.64], !P6 ;  /* 0x1e40000002005fae */ /* 0x000fe8000f101d78 */
[----:B------:R-:W-:Y:S04]  /*14130*/  @P5 LDGSTS.E.BYPASS.LTC128B.128 [R0+0x20400], desc[UR56][R2.64+0x40], !P3 ;  /* 0x2040004002005fae */ /* 0x000fe8000d901d78 */
[----:B------:R4:W-:Y:S01]  /*14140*/  @P5 LDGSTS.E.BYPASS.LTC128B.128 [R0+0x22400], desc[UR56][R2.64+0x80], !P2 ;  /* 0x2240008002005fae */ /* 0x0009e2000d101d78 */
[----:B-1----:R-:W-:-:S03]  /*14150*/  @P4 IADD3 R7, P0, R26, R14, RZ ;  /* 0x0000000e1a074210 */ /* 0x002fc60007f1e0ff */
[----:B------:R-:W-:Y:S04]  /*14160*/  SHFL.IDX PT, R14, R5, 0x2, 0x1c1f ;  /* 0x005c1f00050e7f89 */ /* 0x000fe800000e0000 */
[----:B----4-:R-:W1:Y:S02]  /*14170*/  SHFL.IDX PT, R2, R6, 0x1, 0x1c1f ;  /* 0x003c1f0006027f89 */ /* 0x010e6400000e0000 */
[----:B-1----:R-:W-:Y:S02]  /*14180*/  @P4 IMAD.X R8, RZ, RZ, R2, P0 ;  /* 0x000000ffff084224 */ /* 0x002fe400000e0602 */
[----:B------:R-:W-:Y:S01]  /*14190*/  @P4 IMAD.MOV.U32 R2, RZ, RZ, R7 ;  /* 0x000000ffff024224 */ /* 0x000fe200078e0007 */
[----:B------:R-:W-:Y:S01]  /*141a0*/  @P1 IADD3 R7, P0, R26, R14, RZ ;  /* 0x0000000e1a071210 */ /* 0x000fe20007f1e0ff */
[----:B------:R-:W-:Y:S01]  /*141b0*/  @P4 IMAD.MOV.U32 R3, RZ, RZ, R8 ;  /* 0x000000ffff034224 */ /* 0x000fe200078e0008 */
[----:B------:R-:W-:Y:S04]  /*141c0*/  SHFL.IDX PT, R14, R5, 0x3, 0x1c1f ;  /* 0x007c1f00050e7f89 */ /* 0x000fe800000e0000 */
[----:B------:R-:W-:Y:S04]  /*141d0*/  @P4 LDGSTS.E.BYPASS.LTC128B.128 [R0+0x1ec00], desc[UR56][R2.64], !P6 ;  /* 0x1ec0000002004fae */ /* 0x000fe8000f101d78 */
[----:B------:R-:W-:Y:S04]  /*141e0*/  @P4 LDGSTS.E.BYPASS.LTC128B.128 [R0+0x20c00], desc[UR56][R2.64+0x40], !P3 ;  /* 0x20c0004002004fae */ /* 0x000fe8000d901d78 */
[----:B------:R1:W-:Y:S04]  /*141f0*/  @P4 LDGSTS.E.BYPASS.LTC128B.128 [R0+0x22c00], desc[UR56][R2.64+0x80], !P2 ;  /* 0x22c0008002004fae */ /* 0x0003e8000d101d78 */
[----:B-1----:R-:W1:Y:S04]  /*14200*/  SHFL.IDX PT, R2, R6, 0x2, 0x1c1f ;  /* 0x005c1f0006027f89 */ /* 0x002e6800000e0000 */
[----:B------:R-:W4:Y:S01]  /*14210*/  SHFL.IDX PT, R6, R6, 0x3, 0x1c1f ;  /* 0x007c1f0006067f89 */ /* 0x000f2200000e0000 */
[----:B-1----:R-:W-:-:S02]  /*14220*/  @P1 IMAD.X R8, RZ, RZ, R2, P0 ;  /* 0x000000ffff081224 */ /* 0x002fc400000e0602 */
[----:B------:R-:W-:Y:S02]  /*14230*/  @P1 IMAD.MOV.U32 R2, RZ, RZ, R7 ;  /* 0x000000ffff021224 */ /* 0x000fe400078e0007 */
[----:B------:R-:W-:-:S05]  /*14240*/  @P1 IMAD.MOV.U32 R3, RZ, RZ, R8 ;  /* 0x000000ffff031224 */ /* 0x000fca00078e0008 */
[----:B------:R1:W-:Y:S04]  /*14250*/  @P1 LDGSTS.E.BYPASS.LTC128B.128 [R0+0x1f400], desc[UR56][R2.64], !P6 ;  /* 0x1f40000002001fae */ /* 0x0003e8000f101d78 */
[----:B------:R1:W-:Y:S04]  /*14260*/  @P1 LDGSTS.E.BYPASS.LTC128B.128 [R0+0x21400], desc[UR56][R2.64+0x40], !P3 ;  /* 0x2140004002001fae */ /* 0x0003e8000d901d78 */
[----:B----4-:R1:W-:Y:S02]  /*14270*/  @P1 LDGSTS.E.BYPASS.LTC128B.128 [R0+0x23400], desc[UR56][R2.64+0x80], !P2 ;  /* 0x2340008002001fae */ /* 0x0103e4000d101d78 */
.L_x_1521:
[----:B------:R-:W-:Y:S02]  /*14280*/  LOP3.LUT P1, RZ, R25, 0x20, RZ, 0xc0, !PT ;  /* 0x0000002019ff7812 */ /* 0x000fe4000782c0ff */
[----:B------:R-:W-:-:S11]  /*14290*/  ISETP.GE.AND P4, PT, R26, R9, PT ;  /* 0x000000091a00720c */ /* 0x000fd60003f86270 */
[----:B-1----:R-:W-:-:S05]  /*142a0*/  @P1 IADD3 R2, P0, R26, R14, RZ ;  /* 0x0000000e1a021210 */ /* 0x002fca0007f1e0ff */
        /* <DEDUP_REMOVED lines=9> */
.L_x_1430:
        /* <DEDUP_REMOVED lines=11> */
.L_x_1431:
[----:B------:R1:W-:Y:S02]  /*143f0*/  SYNCS.ARRIVE.TRANS64.A1T0 RZ, [R4+URZ+0x2a830], RZ ;  /* 0x02a830ff04ff79a7 */ /* 0x0003e4000810003f */
[----:B------:R-:W-:Y:S05]  /*14400*/  WARPSYNC.ALL ;  /* 0x0000000000007948 */ /* 0x000fea0003800000 */
[----:B------:R-:W-:Y:S01]  /*14410*/  ULDC.64 UR4, c[0x0][0x298] ;  /* 0x0000a60000047ab9 */ /* 0x000fe20000000a00 */
[----:B------:R-:W-:Y:S01]  /*14420*/  VIADD R2, R22, 0x18400 ;  /* 0x0001840016027836 */ /* 0x000fe20000000000 */
[----:B------:R-:W-:Y:S01]  /*14430*/  SHF.R.S32.HI R0, RZ, 0x1f, R27 ;  /* 0x0000001fff007819 */ /* 0x000fe2000001141b */
[----:B0123--:R-:W-:Y:S01]  /*14440*/  IMAD.WIDE.U32 R4, R27, UR4, RZ ;  /* 0x000000041b047c25 */ /* 0x00ffe2000f8e00ff */
[----:B------:R-:W-:Y:S01]  /*14450*/  BSSY B6, `(.L_x_1432) ;  /* 0x0000018000067945 */ /* 0x000fe20003800000 */
[----:B------:R-:W-:Y:S01]  /*14460*/  BAR.SYNC.DEFER_BLOCKING 0x8, 0x180 ;  /* 0x0206000000007b1d */ /* 0x000fe20000010000 */
[----:B------:R-:W-:Y:S01]  /*14470*/  LOP3.LUT P0, RZ, R2, 0x1bf, RZ, 0xc0, !PT ;  /* 0x000001bf02ff7812 */ /* 0x000fe2000780c0ff */
[----:B------:R-:W-:-:S04]  /*14480*/  IMAD R0, R0, UR4, RZ ;  /* 0x0000000400007c24 */ /* 0x000fc8000f8e02ff */
[----:B------:R-:W-:Y:S01]  /*14490*/  IMAD R0, R27, UR5, R0 ;  /* 0x000000051b007c24 */ /* 0x000fe2000f8e0200 */
[----:B------:R0:W-:Y:S03]  /*144a0*/  STL.64 [R1+0x8], R4 ;  /* 0x0000080401007387 */ /* 0x0001e60000100a00 */
[----:B------:R-:W-:-:S04]  /*144b0*/  IMAD.IADD R17, R5, 0x1, R0 ;  /* 0x0000000105117824 */ /* 0x000fc800078e0200 */
[----:B------:R-:W-:Y:S05]  /*144c0*/  @!P0 BRA `(.L_x_1433) ;  /* 0x0000000000408947 */ /* 0x000fea0003800000 */
[----:B------:R-:W-:Y:S01]  /*144d0*/  MOV R2, 0x0 ;  /* 0x0000000000027802 */ /* 0x000fe20000000f00 */
[----:B------:R-:W-:Y:S01]  /*144e0*/  ULDC.64 UR6, c[0x4][0xc0] ;  /* 0x0100300000067ab9 */ /* 0x000fe20000000a00 */
[----:B------:R-:W-:Y:S01]  /*144f0*/  ULDC.64 UR8, c[0x4][0xc8] ;  /* 0x0100320000087ab9 */ /* 0x000fe20000000a00 */
[----:B------:R-:W-:Y:S01]  /*14500*/  ULDC.64 UR4, c[0x4][0x28] ;  /* 0x01000a0000047ab9 */ /* 0x000fe20000000a00 */
[----:B0-----:R-:W-:Y:S02]  /*14510*/  IMAD.U32 R4, RZ, RZ, UR6 ;  /* 0x00000006ff047e24 */ /* 0x001fe4000f8e00ff */
        /* <DEDUP_REMOVED lines=11> */
.L_x_1433:
[----:B------:R-:W-:Y:S05]  /*145d0*/  BSYNC B6 ;  /* 0x0000000000067941 */ /* 0x000fea0003800000 */
.L_x_1432:
[----:B------:R-:W2:Y:S01]  /*145e0*/  LDL.LU.64 R2, [R1+0x8] ;  /* 0x0000080001027983 */ /* 0x000ea20000300a00 */
[----:B------:R-:W-:Y:S01]  /*145f0*/  UISETP.NE.AND UP0, UPT, UR46, URZ, UPT ;  /* 0x0000003f2e00728c */ /* 0x000fe2000bf05270 */
[----:B------:R-:W-:Y:S01]  /*14600*/  LOP3.LUT P6, RZ, R25, 0x40, RZ, 0xc0, !PT ;  /* 0x0000004019ff7812 */ /* 0x000fe200078cc0ff */
[----:B------:R-:W-:Y:S01]  /*14610*/  ULDC.64 UR4, c[0x0][0x2d8] ;  /* 0x0000b60000047ab9 */ /* 0x000fe20000000a00 */
[----:B------:R1:W5:Y:S01]  /*14620*/  LDL R9, [R1] ;  /* 0x0000000001097983 */ /* 0x0003620000100800 */
[----:B0-----:R-:W-:Y:S01]  /*14630*/  IMAD R5, R29, UR4, RZ ;  /* 0x000000041d057c24 */ /* 0x001fe2000f8e02ff */
[----:B------:R-:W-:Y:S01]  /*14640*/  SHF.R.S32.HI R4, RZ, 0x1f, R19 ;  /* 0x0000001fff047819 */ /* 0x000fe20000011413 */
[----:B------:R-:W0:Y:S01]  /*14650*/  S2R R21, SR_TID.X ;  /* 0x0000000000157919 */ /* 0x000e220000002100 */
[----:B------:R-:W-:Y:S01]  /*14660*/  PLOP3.LUT P0, PT, PT, PT, UP0, 0x80, 0x0 ;  /* 0x000000000000781c */ /* 0x000fe20003f0f008 */
[----:B------:R-:W-:Y:S01]  /*14670*/  IMAD R5, R18, UR5, R5 ;  /* 0x0000000512057c24 */ /* 0x000fe2000f8e0205 */
[----:B------:R-:W-:Y:S01]  /*14680*/  SEL R4, R4, RZ, !P6 ;  /* 0x000000ff04047207 */ /* 0x000fe20007000000 */
[----:B------:R-:W3:Y:S01]  /*14690*/  S2R R20, SR_TID.X ;  /* 0x0000000000147919 */ /* 0x000ee20000002100 */
[----:B------:R-:W-:Y:S01]  /*146a0*/  SEL R6, R19, RZ, !P6 ;  /* 0x000000ff13067207 */ /* 0x000fe20007000000 */
[----:B------:R-:W-:Y:S01]  /*146b0*/  @UP0 ULDC UR6, c[0x0][0x450] ;  /* 0x0001140000060ab9 */ /* 0x000fe20000000800 */
[----:B0-----:R-:W-:Y:S01]  /*146c0*/  IMAD.SHL.U32 R21, R21, 0x20, RZ ;  /* 0x0000002015157824 */ /* 0x001fe200078e00ff */
[----:B---3--:R-:W-:-:S04]  /*146d0*/  LOP3.LUT R20, R20, 0x7f, RZ, 0xc0, !PT ;  /* 0x0000007f14147812 */ /* 0x008fc800078ec0ff */
[----:B------:R-:W-:Y:S02]  /*146e0*/  LOP3.LUT R21, R21, 0x60, RZ, 0xc0, !PT ;  /* 0x0000006015157812 */ /* 0x000fe400078ec0ff */
[----:B------:R-:W-:-:S04]  /*146f0*/  SHF.R.U32.HI R20, RZ, 0x2, R20 ;  /* 0x00000002ff147819 */ /* 0x000fc80000011614 */
[----:B------:R-:W-:-:S05]  /*14700*/  LOP3.LUT R20, R20, R21, RZ, 0xfc, !PT ;  /* 0x0000001514147212 */ /* 0x000fca00078efcff */
[----:B------:R-:W-:Y:S02]  /*14710*/  VIADD R0, R20, UR38 ;  /* 0x0000002614007c36 */ /* 0x000fe40008000000 */
[----:B------:R-:W0:Y:S01]  /*14720*/  S2R R20, SR_TID.X ;  /* 0x0000000000147919 */ /* 0x000e220000002100 */
[C---:B------:R-:W-:Y:S02]  /*14730*/  LOP3.LUT R10, R26.reuse, 0x40, RZ, 0xfc, !PT ;  /* 0x000000401a0a7812 */ /* 0x040fe400078efcff */
[----:B------:R-:W-:Y:S02]  /*14740*/  LOP3.LUT R11, R26, 0x80, RZ, 0xfc, !PT ;  /* 0x000000801a0b7812 */ /* 0x000fe400078efcff */
[----:B0-----:R-:W-:Y:S01]  /*14750*/  LOP3.LUT R20, R20, 0x7f, RZ, 0xc0, !PT ;  /* 0x0000007f14147812 */ /* 0x001fe200078ec0ff */
[----:B--2---:R-:W-:Y:S02]  /*14760*/  IMAD.MOV.U32 R3, RZ, RZ, R17 ;  /* 0x000000ffff037224 */ /* 0x004fe400078e0011 */
[----:B------:R-:W-:Y:S01]  /*14770*/  IMAD.WIDE.U32 R2, R18, UR4, R2 ;  /* 0x0000000412027c25 */ /* 0x000fe2000f8e0002 */
[----:B------:R-:W-:-:S03]  /*14780*/  @UP0 ULDC UR4, c[0x0][0x44c] ;  /* 0x0001130000040ab9 */ /* 0x000fc60000000800 */
[----:B------:R-:W-:Y:S01]  /*14790*/  @P0 IMAD.HI.U32 R7, R0, UR4, RZ ;  /* 0x0000000400070c27 */ /* 0x000fe2000f8e00ff */
[----:B------:R-:W-:Y:S01]  /*147a0*/  PLOP3.LUT P0, PT, PT, PT, UP0, 0x80, 0x0 ;  /* 0x000000000000781c */ /* 0x000fe20003f0f008 */
[----:B------:R-:W-:Y:S02]  /*147b0*/  ULDC.64 UR4, c[0x0][0x2e0] ;  /* 0x0000b80000047ab9 */ /* 0x000fe40000000a00 */
[----:B------:R-:W-:Y:S02]  /*147c0*/  IMAD.IADD R3, R3, 0x1, R5 ;  /* 0x0000000103037824 */ /* 0x000fe400078e0205 */
[----:B------:R-:W0:Y:S01]  /*147d0*/  LDC R5, c[0x0][0x448] ;  /* 0x00011200ff057b82 */ /* 0x000e220000000800 */
[----:B------:R-:W-:Y:S02]  /*147e0*/  IMAD R8, R4, UR4, RZ ;  /* 0x0000000404087c24 */ /* 0x000fe4000f8e02ff */
[----:B------:R-:W-:Y:S02]  /*147f0*/  IMAD.MOV.U32 R4, RZ, RZ, R0 ;  /* 0x000000ffff047224 */ /* 0x000fe400078e0000 */
[----:B------:R-:W-:-:S03]  /*14800*/  IMAD.WIDE.U32 R2, R6, UR4, R2 ;  /* 0x0000000406027c25 */ /* 0x000fc6000f8e0002 */
[----:B------:R-:W-:Y:S01]  /*14810*/  @P0 SHF.R.U32.HI R4, RZ, UR6, R7 ;  /* 0x00000006ff040c19 */ /* 0x000fe20008011607 */
[----:B------:R-:W-:Y:S01]  /*14820*/  IMAD R7, R6, UR5, R8 ;  /* 0x0000000506077c24 */ /* 0x000fe2000f8e0208 */
[----:B------:R-:W-:Y:S02]  /*14830*/  ULDC.64 UR4, c[0x0][0x2d0] ;  /* 0x0000b40000047ab9 */ /* 0x000fe40000000a00 */
[----:B------:R-:W-:Y:S01]  /*14840*/  SHF.R.S32.HI R6, RZ, 0x1f, R4 ;  /* 0x0000001fff067819 */ /* 0x000fe20000011404 */
[----:B------:R-:W-:-:S04]  /*14850*/  IMAD.IADD R3, R3, 0x1, R7 ;  /* 0x0000000103037824 */ /* 0x000fc800078e0207 */
[----:B------:R-:W-:Y:S02]  /*14860*/  IMAD R6, R6, UR4, RZ ;  /* 0x0000000406067c24 */ /* 0x000fe4000f8e02ff */
[----:B------:R-:W-:-:S04]  /*14870*/  IMAD.WIDE.U32 R2, R4, UR4, R2 ;  /* 0x0000000404027c25 */ /* 0x000fc8000f8e0002 */
[----:B------:R-:W-:Y:S01]  /*14880*/  IMAD R6, R4, UR5, R6 ;  /* 0x0000000504067c24 */ /* 0x000fe2000f8e0206 */
[----:B------:R-:W-:Y:S01]  /*14890*/  ULDC.64 UR4, c[0x0][0x2c8] ;  /* 0x0000b20000047ab9 */ /* 0x000fe20000000a00 */
[----:B------:R-:W-:-:S04]  /*148a0*/  IMAD.MOV R4, RZ, RZ, -R4 ;  /* 0x000000ffff047224 */ /* 0x000fc800078e0a04 */
[----:B0-----:R-:W-:Y:S02]  /*148b0*/  IMAD R0, R5, R4, R0 ;  /* 0x0000000405007224 */ /* 0x001fe400078e0200 */
[----:B------:R-:W-:-:S03]  /*148c0*/  IMAD.IADD R3, R3, 0x1, R6 ;  /* 0x0000000103037824 */ /* 0x000fc600078e0206 */
[----:B------:R-:W-:Y:S01]  /*148d0*/  SHF.R.S32.HI R4, RZ, 0x1f, R0 ;  /* 0x0000001fff047819 */ /* 0x000fe20000011400 */
[----:B------:R-:W-:-:S04]  /*148e0*/  IMAD.WIDE.U32 R2, R0, UR4, R2 ;  /* 0x0000000400027c25 */ /* 0x000fc8000f8e0002 */
[----:B------:R-:W-:-:S04]  /*148f0*/  IMAD R7, R4, UR4, RZ ;  /* 0x0000000404077c24 */ /* 0x000fc8000f8e02ff */
[----:B------:R-:W-:Y:S01]  /*14900*/  IMAD R7, R0, UR5, R7 ;  /* 0x0000000500077c24 */ /* 0x000fe2000f8e0207 */
[----:B------:R-:W-:Y:S02]  /*14910*/  ULDC.64 UR4, c[0x0][0x280] ;  /* 0x0000a00000047ab9 */ /* 0x000fe40000000a00 */
[----:B------:R-:W-:Y:S01]  /*14920*/  IADD3 R0, P0, R2, UR4, RZ ;  /* 0x0000000402007c10 */ /* 0x000fe2000ff1e0ff */
[----:B------:R-:W-:-:S03]  /*14930*/  ULDC UR4, c[0x0][0x2b8] ;  /* 0x0000ae0000047ab9 */ /* 0x000fc60000000800 */
[----:B------:R-:W-:Y:S01]  /*14940*/  IADD3.X R4, R3, UR5, R7, P0, !PT ;  /* 0x0000000503047c10 */ /* 0x000fe200087fe407 */
[----:B------:R-:W-:Y:S01]  /*14950*/  UMOV UR5, 0xffffffff ;  /* 0xffffffff00057882 */ /* 0x000fe20000000000 */
[----:B------:R-:W-:Y:S02]  /*14960*/  ISETP.GE.AND P3, PT, R26, UR4, PT ;  /* 0x000000041a007c0c */ /* 0x000fe4000bf66270 */
[----:B------:R-:W-:Y:S02]  /*14970*/  ISETP.GE.AND P2, PT, R10, UR4, PT ;  /* 0x000000040a007c0c */ /* 0x000fe4000bf46270 */
[----:B------:R-:W-:Y:S02]  /*14980*/  ISETP.GE.AND P0, PT, R11, UR4, PT ;  /* 0x000000040b007c0c */ /* 0x000fe4000bf06270 */
[----:B------:R-:W-:Y:S01]  /*14990*/  SHF.R.U32.HI R10, RZ, 0x2, R20 ;  /* 0x00000002ff0a7819 */ /* 0x000fe20000011614 */
[----:B-1----:R-:W-:Y:S10]  /*149a0*/  BRA.DIV UR5, `(.L_x_1434) ;  /* 0x0000004205287947 */ /* 0x002ff4000b800000 */
[----:B------:R-:W0:Y:S01]  /*149b0*/  SHFL.IDX PT, R14, R0, RZ, 0x1c1f ;  /* 0x001c1fff000e7589 */ /* 0x000e2200000e0000 */
[----:B------:R-:W-:Y:S02]  /*149c0*/  IMAD R5, R5, UR37, RZ ;  /* 0x0000002505057c24 */ /* 0x000fe4000f8e02ff */
[----:B------:R-:W-:Y:S01]  /*149d0*/  VIADD R6, R10, UR38 ;  /* 0x000000260a067c36 */ /* 0x000fe20008000000 */
[----:B------:R-:W1:Y:S03]  /*149e0*/  SHFL.IDX PT, R2, R4, RZ, 0x1c1f ;  /* 0x001c1fff04027589 */ /* 0x000e6600000e0000 */
[C---:B------:R-:W-:Y:S01]  /*149f0*/  VIADD R8, R6.reuse, 0x20 ;  /* 0x0000002006087836 */ /* 0x040fe20000000000 */
[----:B------:R-:W-:-:S13]  /*14a00*/  ISETP.GE.AND P1, PT, R6, R5, PT ;  /* 0x000000050600720c */ /* 0x000fda0003f26270 */
        /* <DEDUP_REMOVED lines=8> */
[----:B------:R-:W-:-:S02]  /*14a90*/  VIADD R8, R6, 0x40 ;  /* 0x0000004006087836 */ /* 0x000fc40000000000 */
[----:B-1----:R-:W1:Y:S10]  /*14aa0*/  SHFL.IDX PT, R2, R4, 0x1, 0x1c1f ;  /* 0x003c1f0004027f89 */ /* 0x002e7400000e0000 */
[----:B0-----:R-:W-:-:S05]  /*14ab0*/  @!P1 IADD3 R14, P4, R26, R14, RZ ;  /* 0x0000000e1a0e9210 */ /* 0x001fca0007f9e0ff */
[----:B-1----:R-:W-:Y:S02]  /*14ac0*/  @!P1 IMAD.X R7, RZ, RZ, R2, P4 ;  /* 0x000000ffff079224 */ /* 0x002fe400020e0602 */
[----:B------:R-:W-:Y:S02]  /*14ad0*/  @!P1 IMAD.MOV.U32 R2, RZ, RZ, R14 ;  /* 0x000000ffff029224 */ /* 0x000fe400078e000e */
[----:B------:R-:W-:Y:S01]  /*14ae0*/  @!P1 IMAD.MOV.U32 R3, RZ, RZ, R7 ;  /* 0x000000ffff039224 */ /* 0x000fe200078e0007 */
[----:B------:R-:W0:Y:S04]  /*14af0*/  SHFL.IDX PT, R14, R0, 0x2, 0x1c1f ;  /* 0x005c1f00000e7f89 */ /* 0x000e2800000e0000 */
[----:B------:R-:W-:Y:S04]  /*14b00*/  @!P1 LDGSTS.E.BYPASS.LTC128B.128 [R9+0x18c00], desc[UR56][R2.64], !P3 ;  /* 0x18c0000002099fae */ /* 0x000fe8000d901d78 */
[----:B------:R-:W-:Y:S04]  /*14b10*/  @!P1 LDGSTS.E.BYPASS.LTC128B.128 [R9+0x1ac00], desc[UR56][R2.64+0x40], !P2 ;  /* 0x1ac0004002099fae */ /* 0x000fe8000d101d78 */
[----:B------:R1:W-:Y:S01]  /*14b20*/  @!P1 LDGSTS.E.BYPASS.LTC128B.128 [R9+0x1cc00], desc[UR56][R2.64+0x80], !P0 ;  /* 0x1cc0008002099fae */ /* 0x0003e2000c101d78 */
[----:B------:R-:W-:-:S03]  /*14b30*/  ISETP.GE.AND P1, PT, R8, R5, PT ;  /* 0x000000050800720c */ /* 0x000fc60003f26270 */
[----:B-1----:R-:W1:Y:S10]  /*14b40*/  SHFL.IDX PT, R2, R4, 0x2, 0x1c1f ;  /* 0x005c1f0004027f89 */ /* 0x002e7400000e0000 */
[----:B0-----:R-:W-:Y:S01]  /*14b50*/  @!P1 IADD3 R14, P4, R26, R14, RZ ;  /* 0x0000000e1a0e9210 */ /* 0x001fe20007f9e0ff */
[----:B------:R-:W0:Y:S04]  /*14b60*/  SHFL.IDX PT, R4, R4, 0x3, 0x1c1f ;  /* 0x007c1f0004047f89 */ /* 0x000e2800000e0000 */
[----:B-1----:R-:W-:-:S02]  /*14b70*/  @!P1 IMAD.X R7, RZ, RZ, R2, P4 ;  /* 0x000000ffff079224 */ /* 0x002fc400020e0602 */
[----:B------:R-:W-:Y:S02]  /*14b80*/  @!P1 IMAD.MOV.U32 R2, RZ, RZ, R14 ;  /* 0x000000ffff029224 */ /* 0x000fe400078e000e */
[----:B------:R-:W-:Y:S01]  /*14b90*/  @!P1 IMAD.MOV.U32 R3, RZ, RZ, R7 ;  /* 0x000000ffff039224 */ /* 0x000fe200078e0007 */
[----:B------:R1:W2:Y:S04]  /*14ba0*/  SHFL.IDX PT, R14, R0, 0x3, 0x1c1f ;  /* 0x007c1f00000e7f89 */ /* 0x0002a800000e0000 */
[----:B------:R1:W-:Y:S04]  /*14bb0*/  @!P1 LDGSTS.E.BYPASS.LTC128B.128 [R9+0x19400], desc[UR56][R2.64], !P3 ;  /* 0x1940000002099fae */ /* 0x0003e8000d901d78 */
[----:B------:R1:W-:Y:S04]  /*14bc0*/  @!P1 LDGSTS.E.BYPASS.LTC128B.128 [R9+0x1b400], desc[UR56][R2.64+0x40], !P2 ;  /* 0x1b40004002099fae */ /* 0x0003e8000d101d78 */
[----:B0-----:R1:W-:Y:S02]  /*14bd0*/  @!P1 LDGSTS.E.BYPASS.LTC128B.128 [R9+0x1d400], desc[UR56][R2.64+0x80], !P0 ;  /* 0x1d40008002099fae */ /* 0x0013e4000c101d78 */
.L_x_1530:
[----:B------:R-:W-:Y:S01]  /*14be0*/  VIADD R6, R6, 0x60 ;  /* 0x0000006006067836 */ /* 0x000fe20000000000 */
[----:B------:R-:W-:Y:S04]  /*14bf0*/  BSSY B0, `(.L_x_1435) ;  /* 0x000000b000007945 */ /* 0x000fe80003800000 */
[----:B------:R-:W-:-:S13]  /*14c00*/  ISETP.GE.AND P1, PT, R6, R5, PT ;  /* 0x000000050600720c */ /* 0x000fda0003f26270 */
[----:B------:R-:W-:Y:S05]  /*14c10*/  @P1 BRA `(.L_x_1436) ;  /* 0x0000000000201947 */ /* 0x000fea0003800000 */
[----:B-12---:R-:W-:-:S05]  /*14c20*/  IADD3 R2, P1, R26, R14, RZ ;  /* 0x0000000e1a027210 */ /* 0x006fca0007f3e0ff */
[----:B------:R-:W-:-:S05]  /*14c30*/  IMAD.X R3, RZ, RZ, R4, P1 ;  /* 0x000000ffff037224 */ /* 0x000fca00008e0604 */
[----:B------:R-:W-:Y:S01]  /*14c40*/  @!PT LDS RZ, [RZ] ;  /* 0x00000000fffff984 */ /* 0x000fe20000000800 */
[----:B------:R-:W-:Y:S01]  /*14c50*/  @!PT LDS RZ, [RZ] ;  /* 0x00000000fffff984 */ /* 0x000fe20000000800 */
[----:B------:R-:W-:Y:S01]  /*14c60*/  @!PT LDS RZ, [RZ] ;  /* 0x00000000fffff984 */ /* 0x000fe20000000800 */
[----:B------:R0:W-:Y:S04]  /*14c70*/  LDGSTS.E.BYPASS.LTC128B.128 [R9+0x19c00], desc[UR56][R2.64], !P3 ;  /* 0x19c0000002097fae */ /* 0x0001e8000d901d78 */
[----:B------:R0:W-:Y:S04]  /*14c80*/  LDGSTS.E.BYPASS.LTC128B.128 [R9+0x1bc00], desc[UR56][R2.64+0x40], !P2 ;  /* 0x1bc0004002097fae */ /* 0x0001e8000d101d78 */
[----:B------:R0:W-:Y:S02]  /*14c90*/  LDGSTS.E.BYPASS.LTC128B.128 [R9+0x1dc00], desc[UR56][R2.64+0x80], !P0 ;  /* 0x1dc0008002097fae */ /* 0x0001e4000c101d78 */
.L_x_1436:
[----:B------:R-:W-:Y:S05]  /*14ca0*/  BSYNC B0 ;  /* 0x0000000000007941 */ /* 0x000fea0003800000 */
.L_x_1435:
[----:B------:R-:W-:Y:S01]  /*14cb0*/  NOP ;  /* 0x0000000000007918 */ /* 0x000fe20000000000 */
[----:B------:R-:W-:-:S13]  /*14cc0*/  PLOP3.LUT P0, PT, PT, PT, PT, 0x80, 0x0 ;  /* 0x000000000000781c */ /* 0x000fda0003f0f070 */
.L_x_1437:
[----:B------:R-:W-:Y:S02]  /*14cd0*/  PLOP3.LUT P1, PT, P1, P0, PT, 0xa2, 0x0 ;  /* 0x000000000000781c */ /* 0x000fe40000f21472 */
[----:B------:R-:W-:-:S08]  /*14ce0*/  @P0 R2UR P1, UR4, R22 ;  /* 0x00000000160402ca */ /* 0x000fd00000020000 */
[----:B------:R-:W-:-:S05]  /*14cf0*/  @P0 PLOP3.LUT P0, PT, P1, PT, PT, 0x80, 0x0 ;  /* 0x000000000000081c */ /* 0x000fca0000f0f070 */
[----:B------:R-:W-:Y:S01]  /*14d00*/  @!P1 SYNCS.ARRIVE.TRANS64.RED.A0T1 RZ, [UR4+0x2a800], RZ ;  /* 0x02a800ffffff99a7 */ /* 0x000fe20008200404 */
[----:B------:R-:W-:Y:S07]  /*14d10*/  @!P1 ARRIVES.LDGSTSBAR.64.TRANSCNT [UR4+0x2a800] ;  /* 0x02a80000ff0099b0 */ /* 0x000fee0008000a84 */
[----:B------:R-:W-:Y:S05]  /*14d20*/  @P0 BRA.U.ANY `(.L_x_1437) ;  /* 0xfffffffd00e80947 */ /* 0x000fea000393ffff */
[----:B01----:R-:W3:Y:S02]  /*14d30*/  LDL.LU R2, [R1+0x10] ;  /* 0x0000100001027983 */ /* 0x003ee40000300800 */
[----:B---3--:R-:W-:-:S05]  /*14d40*/  VIADD R2, R2, 0x1 ;  /* 0x0000000102027836 */ /* 0x008fca0000000000 */
        /* <DEDUP_REMOVED lines=10> */
.L_x_1531:
[----:B------:R-:W-:Y:S05]  /*14df0*/  BSYNC B0 ;  /* 0x0000000000007941 */ /* 0x000fea0003800000 */
.L_x_1438:
[----:B------:R-:W-:-:S04]  /*14e00*/  UIADD3 UR4, UR40, -0x2, URZ ;  /* 0xfffffffe28047890 */ /* 0x000fc8000fffe03f */
[----:B------:R-:W-:-:S06]  /*14e10*/  UISETP.GE.AND UP0, UPT, UR4, UR41, UPT ;  /* 0x000000290400728c */ /* 0x000fcc000bf06270 */
[----:B------:R-:W-:-:S13]  /*14e20*/  PLOP3.LUT P0, PT, PT, PT, UP0, 0x80, 0x0 ;  /* 0x000000000000781c */ /* 0x000fda0003f0f008 */
[----:B------:R-:W-:Y:S05]  /*14e30*/  @!P0 BRA `(.L_x_1440) ;  /* 0x0000001000f48947 */ /* 0x000fea0003800000 */
[----:B------:R-:W-:Y:S02]  /*14e40*/  IMAD.MOV.U32 R5, RZ, RZ, R23 ;  /* 0x000000ffff057224 */ /* 0x000fe400078e0017 */
[----:B------:R-:W-:Y:S02]  /*14e50*/  IMAD.MOV.U32 R6, RZ, RZ, R24 ;  /* 0x000000ffff067224 */ /* 0x000fe400078e0018 */
[----:B------:R-:W-:-:S07]  /*14e60*/  IMAD.U32 R20, RZ, RZ, UR4 ;  /* 0x00000004ff147e24 */ /* 0x000fce000f8e00ff */
.L_x_1460:
[----:B-12---:R-:W1:Y:S01]  /*14e70*/  S2R R0, SR_TID.X ;  /* 0x0000000000007919 */ /* 0x006e620000002100 */
[----:B0--3--:R-:W0:Y:S01]  /*14e80*/  LDC R3, c[0x0][0x430] ;  /* 0x00010c00ff037b82 */ /* 0x009e220000000800 */
[----:B------:R-:W-:Y:S05]  /*14e90*/  YIELD ;  /* 0x0000000000007946 */ /* 0x000fea0003800000 */
[----:B------:R-:W-:Y:S02]  /*14ea0*/  ULDC.64 UR4, c[0x0][0x428] ;  /* 0x00010a0000047ab9 */ /* 0x000fe40000000a00 */
[----:B------:R-:W-:Y:S01]  /*14eb0*/  IMAD R9, R31, UR4, RZ ;  /* 0x000000041f097c24 */ /* 0x000fe2000f8e02ff */
[----:B0-----:R-:W-:-:S02]  /*14ec0*/  ISETP.NE.AND P0, PT, R3, 0x1, PT ;  /* 0x000000010300780c */ /* 0x001fc40003f05270 */
[C---:B-1----:R-:W-:Y:S01]  /*14ed0*/  LOP3.LUT R2, R0.reuse, 0x7f, RZ, 0xc0, !PT ;  /* 0x0000007f00027812 */ /* 0x042fe200078ec0ff */
[----:B------:R-:W-:-:S03]  /*14ee0*/  IMAD.SHL.U32 R0, R0, 0x20, RZ ;  /* 0x0000002000007824 */ /* 0x000fc600078e00ff */
[----:B------:R-:W-:-:S07]  /*14ef0*/  SHF.R.U32.HI R4, RZ, 0x2, R2 ;  /* 0x00000002ff047819 */ /* 0x000fce0000011602 */
[----:B------:R-:W0:Y:S01]  /*14f00*/  @P0 LDC R2, c[0x0][0x434] ;  /* 0x00010d00ff020b82 */ /* 0x000e220000000800 */
[----:B------:R-:W-:Y:S01]  /*14f10*/  LOP3.LUT R0, R0, 0x60, RZ, 0xc0, !PT ;  /* 0x0000006000007812 */ /* 0x000fe200078ec0ff */
[----:B------:R-:W-:Y:S02]  /*14f20*/  IMAD R7, R20, 0x80, R4 ;  /* 0x0000008014077824 */ /* 0x000fe400078e0204 */
[----:B------:R-:W-:-:S04]  /*14f30*/  IMAD R4, R28, UR5, R9 ;  /* 0x000000051c047c24 */ /* 0x000fc8000f8e0209 */
[----:B------:R-:W1:Y:S01]  /*14f40*/  @P0 LDC R3, c[0x0][0x438] ;  /* 0x00010e00ff030b82 */ /* 0x000e620000000800 */
[----:B------:R-:W-:-:S05]  /*14f50*/  IADD3 R7, R0, UR36, R7 ;  /* 0x0000002400077c10 */ /* 0x000fca000fffe007 */
[----:B------:R-:W-:Y:S02]  /*14f60*/  IMAD.MOV.U32 R0, RZ, RZ, R7 ;  /* 0x000000ffff007224 */ /* 0x000fe400078e0007 */
[----:B0-----:R-:W-:-:S05]  /*14f70*/  @P0 IMAD.HI.U32 R2, R7, R2, RZ ;  /* 0x0000000207020227 */ /* 0x001fca00078e00ff */
[----:B-1----:R-:W-:-:S04]  /*14f80*/  @P0 SHF.R.U32.HI R0, RZ, R3, R2 ;  /* 0x00000003ff000219 */ /* 0x002fc80000011602 */
        /* <DEDUP_REMOVED lines=8> */
[----:B------:R-:W-:-:S05]  /*15010*/  LEA.HI.X R9, R2, UR5, R4, 0x2, P0 ;  /* 0x0000000502097c11 */ /* 0x000fca00080f1404 */
[----:B------:R-:W3:Y:S01]  /*15020*/  LDG.E R8, desc[UR56][R8.64] ;  /* 0x0000003808087981 */ /* 0x000ee2000c1e1900 */
[----:B------:R-:W-:Y:S01]  /*15030*/  ISETP.NE.AND P2, PT, R10, 0x3, PT ;  /* 0x000000030a00780c */ /* 0x000fe20003f45270 */
[----:B------:R-:W-:Y:S01]  /*15040*/  VIADD R23, R5, 0x1 ;  /* 0x0000000105177836 */ /* 0x000fe20000000000 */
[C---:B------:R-:W-:Y:S01]  /*15050*/  ISETP.GT.AND P1, PT, R20.reuse, UR41, PT ;  /* 0x0000002914007c0c */ /* 0x040fe2000bf24270 */
[----:B------:R-:W-:Y:S02]  /*15060*/  IMAD.MOV R0, RZ, RZ, -R0 ;  /* 0x000000ffff007224 */ /* 0x000fe400078e0a00 */
[----:B------:R-:W-:Y:S01]  /*15070*/  VIADD R20, R20, 0xffffffff ;  /* 0xffffffff14147836 */ /* 0x000fe20000000000 */
[----:B------:R-:W-:Y:S01]  /*15080*/  ISETP.NE.AND P0, PT, R23, 0x2, PT ;  /* 0x000000021700780c */ /* 0x000fe20003f05270 */
[----:B------:R-:W-:-:S03]  /*15090*/  IMAD R7, R0, UR4, R7 ;  /* 0x0000000400077c24 */ /* 0x000fc6000f8e0207 */
[----:B------:R-:W-:Y:S02]  /*150a0*/  SEL R3, RZ, 0x1, P0 ;  /* 0x00000001ff037807 */ /* 0x000fe40000000000 */
[----:B------:R-:W-:Y:S02]  /*150b0*/  SEL R23, R23, RZ, P0 ;  /* 0x000000ff17177207 */ /* 0x000fe40000000000 */
[----:B------:R-:W-:Y:S02]  /*150c0*/  LOP3.LUT R24, R6, R3, RZ, 0x3c, !PT ;  /* 0x0000000306187212 */ /* 0x000fe400078e3cff */
[----:B---3--:R-:W-:Y:S01]  /*150d0*/  SHF.R.S32.HI R10, RZ, 0x1f, R8 ;  /* 0x0000001fff0a7819 */ /* 0x008fe20000011408 */
[----:B------:R-:W-:Y:S06]  /*150e0*/  @!P2 BRA `(.L_x_1441) ;  /* 0x000000000004a947 */ /* 0x000fec0003800000 */
[----:B------:R-:W-:Y:S01]  /*150f0*/  BPT.TRAP 0x1 ;  /* 0x000000040000795c */ /* 0x000fe20000300000 */
.L_x_1441:
[----:B------:R-:W-:Y:S01]  /*15100*/  IMAD R4, R23, 0x8, R22 ;  /* 0x0000000817047824 */ /* 0x000fe200078e0216 */
[----:B------:R-:W-:Y:S01]  /*15110*/  SHF.L.U32 R17, R24, 0x1f, RZ ;  /* 0x0000001f18117819 */ /* 0x000fe200000006ff */
[----:B------:R-:W-:Y:S01]  /*15120*/  BSSY B0, `(.L_x_1442) ;  /* 0x0000004000007945 */ /* 0x000fe20003800000 */
[----:B------:R-:W-:Y:S02]  /*15130*/  SHF.R.S32.HI R9, RZ, 0x1f, R7 ;  /* 0x0000001fff097819 */ /* 0x000fe40000011407 */
[----:B------:R-:W0:Y:S02]  /*15140*/  SYNCS.PHASECHK.TRANS64.TRYWAIT P0, [R4+URZ+0x2a880], R17 ;  /* 0x02a88011040075a7 */ /* 0x000e24000800017f */
[----:B0-----:R-:W-:Y:S05]  /*15150*/  @!P0 BRA `(.L_x_1443) ;  /* 0x0000003c008c8947 */ /* 0x001fea0003800000 */
.L_x_1532:
[----:B------:R-:W-:Y:S05]  /*15160*/  BSYNC B0 ;  /* 0x0000000000007941 */ /* 0x000fea0003800000 */
.L_x_1442:
[----:B------:R-:W-:Y:S01]  /*15170*/  ULDC.64 UR4, c[0x0][0x328] ;  /* 0x0000ca0000047ab9 */ /* 0x000fe20000000a00 */
[----:B------:R-:W1:Y:S01]  /*15180*/  LDC R11, c[0x0][0x2f4] ;  /* 0x0000bd00ff0b7b82 */ /* 0x000e620000000800 */
[----:B------:R-:W-:Y:S01]  /*15190*/  IMAD R0, R9, UR4, RZ ;  /* 0x0000000409007c24 */ /* 0x000fe2000f8e02ff */
[----:B------:R-:W-:Y:S01]  /*151a0*/  ULDC.64 UR6, c[0x0][0x318] ;  /* 0x0000c60000067ab9 */ /* 0x000fe20000000a00 */
[C---:B------:R-:W-:Y:S01]  /*151b0*/  IMAD.WIDE.U32 R2, R7.reuse, UR4, RZ ;  /* 0x0000000407027c25 */ /* 0x040fe2000f8e00ff */
[C---:B------:R-:W-:Y:S02]  /*151c0*/  LOP3.LUT R13, R26.reuse, 0x80, RZ, 0xfc, !PT ;  /* 0x000000801a0d7812 */ /* 0x040fe400078efcff */
[----:B------:R-:W-:Y:S01]  /*151d0*/  LOP3.LUT R12, R26, 0x40, RZ, 0xfc, !PT ;  /* 0x000000401a0c7812 */ /* 0x000fe200078efcff */
[----:B------:R-:W-:Y:S01]  /*151e0*/  IMAD R0, R7, UR5, R0 ;  /* 0x0000000507007c24 */ /* 0x000fe2000f8e0200 */
[----:B------:R-:W-:Y:S01]  /*151f0*/  ULDC.64 UR4, c[0x0][0x338] ;  /* 0x0000ce0000047ab9 */ /* 0x000fe20000000a00 */
[----:B------:R-:W-:-:S02]  /*15200*/  IMAD R35, R23, 0x6000, R33 ;  /* 0x0000600017237824 */ /* 0x000fc400078e0221 */
[----:B------:R-:W-:Y:S02]  /*15210*/  IMAD.IADD R3, R3, 0x1, R0 ;  /* 0x0000000103037824 */ /* 0x000fe400078e0200 */
[----:B------:R-:W-:Y:S02]  /*15220*/  IMAD R0, R10, UR4, RZ ;  /* 0x000000040a007c24 */ /* 0x000fe4000f8e02ff */
[----:B------:R-:W-:-:S04]  /*15230*/  IMAD.WIDE.U32 R2, R8, UR4, R2 ;  /* 0x0000000408027c25 */ /* 0x000fc8000f8e0002 */
[----:B------:R-:W-:Y:S01]  /*15240*/  IMAD R0, R8, UR5, R0 ;  /* 0x0000000508007c24 */ /* 0x000fe2000f8e0200 */
[----:B------:R-:W-:Y:S02]  /*15250*/  ULDC.64 UR4, c[0x0][0x330] ;  /* 0x0000cc0000047ab9 */ /* 0x000fe40000000a00 */
[----:B------:R-:W-:Y:S02]  /*15260*/  IMAD R27, R29, UR4, RZ ;  /* 0x000000041d1b7c24 */ /* 0x000fe4000f8e02ff */
[----:B------:R-:W-:Y:S01]  /*15270*/  IMAD.IADD R3, R3, 0x1, R0 ;  /* 0x0000000103037824 */ /* 0x000fe200078e0200 */
[-C--:B-1----:R-:W-:Y:S01]  /*15280*/  ISETP.GE.AND P2, PT, R13, R11.reuse, PT ;  /* 0x0000000b0d00720c */ /* 0x082fe20003f46270 */
[----:B------:R-:W-:Y:S01]  /*15290*/  IMAD R27, R18, UR5, R27 ;  /* 0x00000005121b7c24 */ /* 0x000fe2000f8e021b */
[-C--:B------:R-:W-:Y:S01]  /*152a0*/  ISETP.GE.AND P3, PT, R12, R11.reuse, PT ;  /* 0x0000000b0c00720c */ /* 0x080fe20003f66270 */
[----:B------:R-:W-:Y:S01]  /*152b0*/  IMAD.WIDE.U32 R2, R18, UR4, R2 ;  /* 0x0000000412027c25 */ /* 0x000fe2000f8e0002 */
[----:B------:R-:W-:Y:S01]  /*152c0*/  UMOV UR4, 0xffffffff ;  /* 0xffffffff00047882 */ /* 0x000fe20000000000 */
[----:B------:R-:W-:-:S02]  /*152d0*/  ISETP.GE.AND P4, PT, R26, R11, PT ;  /* 0x0000000b1a00720c */ /* 0x000fc40003f86270 */
[----:B------:R-:W-:-:S04]  /*152e0*/  IADD3 R21, P0, R2, UR6, RZ ;  /* 0x0000000602157c10 */ /* 0x000fc8000ff1e0ff */
[----:B------:R-:W-:Y:S01]  /*152f0*/  IADD3.X R27, R27, UR7, R3, P0, !PT ;  /* 0x000000071b1b7c10 */ /* 0x000fe200087fe403 */
[----:B------:R-:W-:Y:S08]  /*15300*/  BRA.DIV UR4, `(.L_x_1444) ;  /* 0x0000003e04347947 */ /* 0x000ff0000b800000 */
[----:B------:R-:W1:Y:S04]  /*15310*/  SHFL.IDX PT, R2, R21, RZ, 0x1c1f ;  /* 0x001c1fff15027589 */ /* 0x000e6800000e0000 */
[----:B------:R-:W3:Y:S01]  /*15320*/  SHFL.IDX PT, R0, R27, RZ, 0x1c1f ;  /* 0x001c1fff1b007589 */ /* 0x000ee200000e0000 */
[----:B-1----:R-:W-:-:S05]  /*15330*/  IADD3 R2, P0, R26, R2, RZ ;  /* 0x000000021a027210 */ /* 0x002fca0007f1e0ff */
[----:B---3--:R-:W-:Y:S02]  /*15340*/  IMAD.X R3, RZ, RZ, R0, P0 ;  /* 0x000000ffff037224 */ /* 0x008fe400000e0600 */
[----:B------:R-:W-:Y:S02]  /*15350*/  IMAD.IADD R0, R22, 0x1, R35 ;  /* 0x0000000116007824 */ /* 0x000fe400078e0223 */
[----:B------:R-:W-:Y:S04]  /*15360*/  SHFL.IDX PT, R35, R27, 0x2, 0x1c1f ;  /* 0x005c1f001b237f89 */ /* 0x000fe800000e0000 */
[----:B------:R-:W-:Y:S04]  /*15370*/  LDGSTS.E.BYPASS.LTC128B.128 [R0+0xc400], desc[UR56][R2.64], !P4 ;  /* 0x0c40000002007fae */ /* 0x000fe8000e101d78 */
[----:B------:R-:W-:Y:S04]  /*15380*/  LDGSTS.E.BYPASS.LTC128B.128 [R0+0xe400], desc[UR56][R2.64+0x40], !P3 ;  /* 0x0e40004002007fae */ /* 0x000fe8000d901d78 */
[----:B------:R1:W-:Y:S04]  /*15390*/  LDGSTS.E.BYPASS.LTC128B.128 [R0+0x10400], desc[UR56][R2.64+0x80], !P2 ;  /* 0x1040008002007fae */ /* 0x0003e8000d101d78 */
[----:B-1----:R-:W1:Y:S04]  /*153a0*/  SHFL.IDX PT, R2, R21, 0x1, 0x1c1f ;  /* 0x003c1f0015027f89 */ /* 0x002e6800000e0000 */
[----:B------:R-:W3:Y:S01]  /*153b0*/  SHFL.IDX PT, R3, R27, 0x1, 0x1c1f ;  /* 0x003c1f001b037f89 */ /* 0x000ee200000e0000 */
[----:B-1----:R-:W-:-:S05]  /*153c0*/  IADD3 R2, P0, R26, R2, RZ ;  /* 0x000000021a027210 */ /* 0x002fca0007f1e0ff */
[----:B---3--:R-:W-:-:S05]  /*153d0*/  IMAD.X R3, RZ, RZ, R3, P0 ;  /* 0x000000ffff037224 */ /* 0x008fca00000e0603 */
[----:B------:R-:W-:Y:S04]  /*153e0*/  LDGSTS.E.BYPASS.LTC128B.128 [R0+0xcc00], desc[UR56][R2.64], !P4 ;  /* 0x0cc0000002007fae */ /* 0x000fe8000e101d78 */
[----:B------:R-:W-:Y:S04]  /*153f0*/  LDGSTS.E.BYPASS.LTC128B.128 [R0+0xec00], desc[UR56][R2.64+0x40], !P3 ;  /* 0x0ec0004002007fae */ /* 0x000fe8000d901d78 */
[----:B------:R1:W-:Y:S04]  /*15400*/  LDGSTS.E.BYPASS.LTC128B.128 [R0+0x10c00], desc[UR56][R2.64+0x80], !P2 ;  /* 0x10c0008002007fae */ /* 0x0003e8000d101d78 */
[----:B-1----:R-:W1:Y:S02]  /*15410*/  SHFL.IDX PT, R2, R21, 0x2, 0x1c1f ;  /* 0x005c1f0015027f89 */ /* 0x002e6400000e0000 */
[----:B-1----:R-:W-:-:S05]  /*15420*/  IADD3 R2, P0, R26, R2, RZ ;  /* 0x000000021a027210 */ /* 0x002fca0007f1e0ff */
[----:B------:R-:W-:Y:S02]  /*15430*/  IMAD.X R3, RZ, RZ, R35, P0 ;  /* 0x000000ffff037224 */ /* 0x000fe400000e0623 */
[----:B------:R1:W3:Y:S04]  /*15440*/  SHFL.IDX PT, R35, R27, 0x3, 0x1c1f ;  /* 0x007c1f001b237f89 */ /* 0x0002e800000e0000 */
[----:B------:R-:W-:Y:S04]  /*15450*/  LDGSTS.E.BYPASS.LTC128B.128 [R0+0xd400], desc[UR56][R2.64], !P4 ;  /* 0x0d40000002007fae */ /* 0x000fe8000e101d78 */
[----:B------:R-:W-:Y:S04]  /*15460*/  LDGSTS.E.BYPASS.LTC128B.128 [R0+0xf400], desc[UR56][R2.64+0x40], !P3 ;  /* 0x0f40004002007fae */ /* 0x000fe8000d901d78 */
[----:B------:R4:W-:Y:S04]  /*15470*/  LDGSTS.E.BYPASS.LTC128B.128 [R0+0x11400], desc[UR56][R2.64+0x80], !P2 ;  /* 0x1140008002007fae */ /* 0x0009e8000d101d78 */
[----:B---34-:R1:W4:Y:S02]  /*15480*/  SHFL.IDX PT, R2, R21, 0x3, 0x1c1f ;  /* 0x007c1f0015027f89 */ /* 0x01832400000e0000 */
.L_x_1542:
        /* <DEDUP_REMOVED lines=10> */
.L_x_1445:
[----:B------:R-:W-:Y:S02]  /*15530*/  PLOP3.LUT P2, PT, P2, P0, PT, 0xa2, 0x0 ;  /* 0x000000000000781c */ /* 0x000fe40001741472 */
[----:B------:R-:W-:-:S08]  /*15540*/  @P0 R2UR P2, UR4, R4 ;  /* 0x00000000040402ca */ /* 0x000fd00000040000 */
[----:B------:R-:W-:-:S05]  /*15550*/  @P0 PLOP3.LUT P0, PT, P2, PT, PT, 0x80, 0x0 ;  /* 0x000000000000081c */ /* 0x000fca000170f070 */
[----:B------:R-:W-:Y:S01]  /*15560*/  @!P2 SYNCS.ARRIVE.TRANS64.RED.A0T1 RZ, [UR4+0x2a870], RZ ;  /* 0x02a870ffffffa9a7 */ /* 0x000fe20008200404 */
[----:B------:R-:W-:Y:S07]  /*15570*/  @!P2 ARRIVES.LDGSTSBAR.64.TRANSCNT [UR4+0x2a870] ;  /* 0x02a87000ff00a9b0 */ /* 0x000fee0008000a84 */
[----:B------:R-:W-:Y:S05]  /*15580*/  @P0 BRA.U.ANY `(.L_x_1445) ;  /* 0xfffffffd00e80947 */ /* 0x000fea000393ffff */
[----:B------:R-:W-:Y:S01]  /*15590*/  NOP ;  /* 0x0000000000007918 */ /* 0x000fe20000000000 */
[----:B---3--:R-:W-:-:S05]  /*155a0*/  IMAD.U32 R2, RZ, RZ, UR42 ;  /* 0x0000002aff027e24 */ /* 0x008fca000f8e00ff */
[----:B------:R-:W-:-:S13]  /*155b0*/  ISETP.NE.AND P3, PT, R2, 0x3, PT ;  /* 0x000000030200780c */ /* 0x000fda0003f65270 */
[----:B------:R-:W-:Y:S05]  /*155c0*/  @!P3 BRA `(.L_x_1446) ;  /* 0x000000000004b947 */ /* 0x000fea0003800000 */
[----:B------:R-:W-:Y:S01]  /*155d0*/  BPT.TRAP 0x1 ;  /* 0x000000040000795c */ /* 0x000fe20000300000 */
.L_x_1446:
[----:B------:R3:W-:Y:S01]  /*155e0*/  SYNCS.ARRIVE.TRANS64.A1T0 RZ, [R4+URZ+0x2a870], RZ ;  /* 0x02a870ff04ff79a7 */ /* 0x0007e2000810003f */
[----:B------:R-:W-:Y:S05]  /*155f0*/  @!P3 BRA `(.L_x_1447) ;  /* 0x000000000004b947 */ /* 0x000fea0003800000 */
[----:B------:R-:W-:Y:S01]  /*15600*/  BPT.TRAP 0x1 ;  /* 0x000000040000795c */ /* 0x000fe20000300000 */
.L_x_1447:
[----:B------:R-:W4:Y:S01]  /*15610*/  SYNCS.PHASECHK.TRANS64.TRYWAIT P0, [R4+URZ+0x2a840], R17 ;  /* 0x02a84011040075a7 */ /* 0x000f22000800017f */
[----:B------:R-:W-:Y:S04]  /*15620*/  BSSY B0, `(.L_x_1448) ;  /* 0x0000002000007945 */ /* 0x000fe80003800000 */
[----:B----4-:R-:W-:Y:S05]  /*15630*/  @!P0 BRA `(.L_x_1449) ;  /* 0x0000003c009c8947 */ /* 0x010fea0003800000 */
.L_x_1543:
[----:B------:R-:W-:Y:S05]  /*15640*/  BSYNC B0 ;  /* 0x0000000000007941 */ /* 0x000fea0003800000 */
.L_x_1448:
[----:B------:R-:W-:Y:S01]  /*15650*/  ULDC.64 UR4, c[0x0][0x300] ;  /* 0x0000c00000047ab9 */ /* 0x000fe20000000a00 */
[----:B------:R-:W5:Y:S01]  /*15660*/  LDC R11, c[0x0][0x2f4] ;  /* 0x0000bd00ff0b7b82 */ /* 0x000f620000000800 */
[----:B------:R-:W-:Y:S01]  /*15670*/  IMAD R9, R9, UR4, RZ ;  /* 0x0000000409097c24 */ /* 0x000fe2000f8e02ff */
[----:B------:R-:W-:Y:S01]  /*15680*/  ULDC.64 UR6, c[0x0][0x2e8] ;  /* 0x0000ba0000067ab9 */ /* 0x000fe20000000a00 */
[C---:B------:R-:W-:Y:S01]  /*15690*/  IMAD.WIDE.U32 R2, R7.reuse, UR4, RZ ;  /* 0x0000000407027c25 */ /* 0x040fe2000f8e00ff */
[C---:B------:R-:W-:Y:S02]  /*156a0*/  LOP3.LUT R13, R26.reuse, 0x80, RZ, 0xfc, !PT ;  /* 0x000000801a0d7812 */ /* 0x040fe400078efcff */
[----:B------:R-:W-:Y:S01]  /*156b0*/  LOP3.LUT R12, R26, 0x40, RZ, 0xfc, !PT ;  /* 0x000000401a0c7812 */ /* 0x000fe200078efcff */
        /* <DEDUP_REMOVED lines=11> */
[-C--:B-----5:R-:W-:Y:S02]  /*15770*/  ISETP.GE.AND P2, PT, R13, R11.reuse, PT ;  /* 0x0000000b0d00720c */ /* 0x0a0fe40003f46270 */
[----:B------:R-:W-:Y:S01]  /*15780*/  IMAD R8, R18, UR5, R8 ;  /* 0x0000000512087c24 */ /* 0x000fe2000f8e0208 */
[----:B------:R-:W-:Y:S02]  /*15790*/  IADD3 R7, P0, R2, UR6, RZ ;  /* 0x0000000602077c10 */ /* 0x000fe4000ff1e0ff */
[----:B------:R-:W-:-:S02]  /*157a0*/  ISETP.GE.AND P3, PT, R12, R11, PT ;  /* 0x0000000b0c00720c */ /* 0x000fc40003f66270 */
[----:B------:R-:W-:Y:S02]  /*157b0*/  IADD3.X R8, R8, UR7, R3, P0, !PT ;  /* 0x0000000708087c10 */ /* 0x000fe400087fe403 */
[----:B------:R-:W-:Y:S01]  /*157c0*/  ISETP.GE.AND P4, PT, R26, R11, PT ;  /* 0x0000000b1a00720c */ /* 0x000fe20003f86270 */
[----:B------:R-:W-:-:S12]  /*157d0*/  BRA.DIV UR4, `(.L_x_1450) ;  /* 0x0000003e04487947 */ /* 0x000fd8000b800000 */
[----:B------:R-:W5:Y:S04]  /*157e0*/  SHFL.IDX PT, R2, R7, RZ, 0x1c1f ;  /* 0x001c1fff07027589 */ /* 0x000f6800000e0000 */
[----:B------:R-:W0:Y:S04]  /*157f0*/  SHFL.IDX PT, R3, R8, RZ, 0x1c1f ;  /* 0x001c1fff08037589 */ /* 0x000e2800000e0000 */
[----:B------:R-:W-:Y:S01]  /*15800*/  SHFL.IDX PT, R9, R8, 0x2, 0x1c1f ;  /* 0x005c1f0008097f89 */ /* 0x000fe200000e0000 */
[----:B-----5:R-:W-:-:S05]  /*15810*/  IADD3 R2, P0, R26, R2, RZ ;  /* 0x000000021a027210 */ /* 0x020fca0007f1e0ff */
[----:B0-----:R-:W-:-:S05]  /*15820*/  IMAD.X R3, RZ, RZ, R3, P0 ;  /* 0x000000ffff037224 */ /* 0x001fca00000e0603 */
[----:B------:R-:W-:Y:S04]  /*15830*/  LDGSTS.E.BYPASS.LTC128B.128 [R0+0x1e400], desc[UR56][R2.64], !P4 ;  /* 0x1e40000002007fae */ /* 0x000fe8000e101d78 */
[----:B------:R-:W-:Y:S04]  /*15840*/  LDGSTS.E.BYPASS.LTC128B.128 [R0+0x20400], desc[UR56][R2.64+0x40], !P3 ;  /* 0x2040004002007fae */ /* 0x000fe8000d901d78 */
[----:B------:R0:W-:Y:S04]  /*15850*/  LDGSTS.E.BYPASS.LTC128B.128 [R0+0x22400], desc[UR56][R2.64+0x80], !P2 ;  /* 0x2240008002007fae */ /* 0x0001e8000d101d78 */
[----:B0-----:R-:W0:Y:S04]  /*15860*/  SHFL.IDX PT, R2, R7, 0x1, 0x1c1f ;  /* 0x003c1f0007027f89 */ /* 0x001e2800000e0000 */
[----:B------:R-:W5:Y:S01]  /*15870*/  SHFL.IDX PT, R3, R8, 0x1, 0x1c1f ;  /* 0x003c1f0008037f89 */ /* 0x000f6200000e0000 */
[----:B0-----:R-:W-:-:S05]  /*15880*/  IADD3 R2, P0, R26, R2, RZ ;  /* 0x000000021a027210 */ /* 0x001fca0007f1e0ff */
[----:B-----5:R-:W-:-:S05]  /*15890*/  IMAD.X R3, RZ, RZ, R3, P0 ;  /* 0x000000ffff037224 */ /* 0x020fca00000e0603 */
[----:B------:R-:W-:Y:S04]  /*158a0*/  LDGSTS.E.BYPASS.LTC128B.128 [R0+0x1ec00], desc[UR56][R2.64], !P4 ;  /* 0x1ec0000002007fae */ /* 0x000fe8000e101d78 */
[----:B------:R-:W-:Y:S04]  /*158b0*/  LDGSTS.E.BYPASS.LTC128B.128 [R0+0x20c00], desc[UR56][R2.64+0x40], !P3 ;  /* 0x20c0004002007fae */ /* 0x000fe8000d901d78 */
[----:B------:R0:W-:Y:S04]  /*158c0*/  LDGSTS.E.BYPASS.LTC128B.128 [R0+0x22c00], desc[UR56][R2.64+0x80], !P2 ;  /* 0x22c0008002007fae */ /* 0x0001e8000d101d78 */
[----:B0-----:R-:W0:Y:S02]  /*158d0*/  SHFL.IDX PT, R2, R7, 0x2, 0x1c1f ;  /* 0x005c1f0007027f89 */ /* 0x001e2400000e0000 */
[----:B0-----:R-:W-:-:S05]  /*158e0*/  IADD3 R2, P0, R26, R2, RZ ;  /* 0x000000021a027210 */ /* 0x001fca0007f1e0ff */
[----:B------:R-:W-:Y:S02]  /*158f0*/  IMAD.X R3, RZ, RZ, R9, P0 ;  /* 0x000000ffff037224 */ /* 0x000fe400000e0609 */
[----:B------:R0:W0:Y:S04]  /*15900*/  SHFL.IDX PT, R9, R8, 0x3, 0x1c1f ;  /* 0x007c1f0008097f89 */ /* 0x00002800000e0000 */
[----:B------:R-:W-:Y:S04]  /*15910*/  LDGSTS.E.BYPASS.LTC128B.128 [R0+0x1f400], desc[UR56][R2.64], !P4 ;  /* 0x1f40000002007fae */ /* 0x000fe8000e101d78 */
[----:B------:R-:W-:Y:S04]  /*15920*/  LDGSTS.E.BYPASS.LTC128B.128 [R0+0x21400], desc[UR56][R2.64+0x40], !P3 ;  /* 0x2140004002007fae */ /* 0x000fe8000d901d78 */
[----:B------:R5:W-:Y:S04]  /*15930*/  LDGSTS.E.BYPASS.LTC128B.128 [R0+0x23400], desc[UR56][R2.64+0x80], !P2 ;  /* 0x2340008002007fae */ /* 0x000be8000d101d78 */
[----:B-----5:R0:W0:Y:S02]  /*15940*/  SHFL.IDX PT, R2, R7, 0x3, 0x1c1f ;  /* 0x007c1f0007027f89 */ /* 0x02002400000e0000 */
.L_x_1553:
        /* <DEDUP_REMOVED lines=10> */
.L_x_1451:
        /* <DEDUP_REMOVED lines=11> */
.L_x_1452:
[----:B------:R-:W-:Y:S01]  /*15aa0*/  IMAD.U32 R0, RZ, RZ, UR43 ;  /* 0x0000002bff007e24 */ /* 0x000fe2000f8e00ff */
[----:B------:R0:W-:Y:S04]  /*15ab0*/  SYNCS.ARRIVE.TRANS64.A1T0 RZ, [R4+URZ+0x2a830], RZ ;  /* 0x02a830ff04ff79a7 */ /* 0x0001e8000810003f */
[----:B------:R-:W-:-:S13]  /*15ac0*/  ISETP.NE.AND P0, PT, R0, 0x3, PT ;  /* 0x000000030000780c */ /* 0x000fda0003f05270 */
[----:B0-----:R-:W-:Y:S05]  /*15ad0*/  @!P0 BRA `(.L_x_1453) ;  /* 0x0000000000048947 */ /* 0x001fea0003800000 */
[----:B------:R-:W-:Y:S01]  /*15ae0*/  BPT.TRAP 0x1 ;  /* 0x000000040000795c */ /* 0x000fe20000300000 */
.L_x_1453:
[----:B------:R-:W-:Y:S01]  /*15af0*/  LOP3.LUT R3, R6, 0x1, RZ, 0x3c, !PT ;  /* 0x0000000106037812 */ /* 0x000fe200078e3cff */
[----:B------:R-:W-:Y:S01]  /*15b00*/  IMAD R0, R5, 0x8, R22 ;  /* 0x0000000805007824 */ /* 0x000fe200078e0216 */
[----:B------:R-:W-:Y:S02]  /*15b10*/  BSSY B0, `(.L_x_1454) ;  /* 0x0000004000007945 */ /* 0x000fe40003800000 */
[----:B------:R-:W-:-:S04]  /*15b20*/  SHF.L.U32 R3, R3, 0x1f, RZ ;  /* 0x0000001f03037819 */ /* 0x000fc800000006ff */
[----:B------:R-:W0:Y:S02]  /*15b30*/  SYNCS.PHASECHK.TRANS64.TRYWAIT P2, [R0+URZ+0x2a870], R3 ;  /* 0x02a87003000075a7 */ /* 0x000e24000804017f */
[----:B0-----:R-:W-:Y:S05]  /*15b40*/  @!P2 BRA `(.L_x_1455) ;  /* 0x0000003c009ca947 */ /* 0x001fea0003800000 */
.L_x_1554:
[----:B------:R-:W-:Y:S05]  /*15b50*/  BSYNC B0 ;  /* 0x0000000000007941 */ /* 0x000fea0003800000 */
.L_x_1454:
[----:B------:R-:W-:-:S05]  /*15b60*/  IMAD.U32 R2, RZ, RZ, UR42 ;  /* 0x0000002aff027e24 */ /* 0x000fca000f8e00ff */
[----:B------:R-:W-:-:S13]  /*15b70*/  ISETP.NE.AND P2, PT, R2, 0x3, PT ;  /* 0x000000030200780c */ /* 0x000fda0003f45270 */
[----:B------:R-:W-:Y:S05]  /*15b80*/  @!P2 BRA `(.L_x_1456) ;  /* 0x000000000004a947 */ /* 0x000fea0003800000 */
[----:B------:R-:W-:Y:S01]  /*15b90*/  BPT.TRAP 0x1 ;  /* 0x000000040000795c */ /* 0x000fe20000300000 */
.L_x_1456:
[----:B------:R-:W-:Y:S01]  /*15ba0*/  SHF.L.U32 R3, R6, 0x1f, RZ ;  /* 0x0000001f06037819 */ /* 0x000fe200000006ff */
[----:B------:R-:W-:-:S03]  /*15bb0*/  IMAD R2, R5, 0x6000, RZ ;  /* 0x0000600005027824 */ /* 0x000fc600078e02ff */
[----:B------:R-:W0:Y:S02]  /*15bc0*/  SYNCS.PHASECHK.TRANS64.TRYWAIT P2, [R0+URZ+0x2a860], R3 ;  /* 0x02a86003000075a7 */ /* 0x000e24000804017f */
[----:B0-----:R-:W-:Y:S05]  /*15bd0*/  @!P2 BRA `(.L_x_1457) ;  /* 0x0000003c008ca947 */ /* 0x001fea0003800000 */
.L_x_1555:
[----:B------:R-:W-:Y:S01]  /*15be0*/  LOP3.LUT R3, R2, R37, RZ, 0xfc, !PT ;  /* 0x0000002502037212 */ /* 0x000fe200078efcff */
[----:B------:R-:W-:Y:S05]  /*15bf0*/  WARPSYNC.ALL ;  /* 0x0000000000007948 */ /* 0x000fea0003800000 */
[C---:B------:R-:W-:Y:S01]  /*15c00*/  IMAD.IADD R3, R22.reuse, 0x1, R3 ;  /* 0x0000000116037824 */ /* 0x040fe200078e0203 */
[----:B------:R-:W-:Y:S01]  /*15c10*/  IADD3 R2, R22, R2, R34 ;  /* 0x0000000216027210 */ /* 0x000fe20007ffe022 */
[----:B----4-:R-:W-:-:S03]  /*15c20*/  IMAD.U32 R17, RZ, RZ, UR42 ;  /* 0x0000002aff117e24 */ /* 0x010fc6000f8e00ff */
[----:B---3--:R-:W0:Y:S02]  /*15c30*/  LDSM.16.MT88.4 R4, [R3+0xc400] ;  /* 0x00c400000304783b */ /* 0x008e240000004200 */
[----:B------:R-:W-:Y:S02]  /*15c40*/  ISETP.NE.AND P2, PT, R17, 0x3, PT ;  /* 0x000000031100780c */ /* 0x000fe40003f45270 */
[C-C-:B0-----:R-:W-:Y:S02]  /*15c50*/  PRMT R12, R4.reuse, 0x6420, R5.reuse ;  /* 0x00006420040c7816 */ /* 0x141fe40000000005 */
[----:B------:R-:W-:Y:S02]  /*15c60*/  PRMT R13, R4, 0x7531, R5 ;  /* 0x00007531040d7816 */ /* 0x000fe40000000005 */
[C-C-:B--2---:R-:W-:Y:S02]  /*15c70*/  PRMT R14, R6.reuse, 0x6420, R7.reuse ;  /* 0x00006420060e7816 */ /* 0x144fe40000000007 */
        /* <DEDUP_REMOVED lines=79> */
.L_x_1458:
[----:B--2---:R2:W-:Y:S01]  /*16170*/  SYNCS.ARRIVE.TRANS64.A1T0 RZ, [R0+URZ+0x2a850], RZ ;  /* 0x02a850ff00ff79a7 */ /* 0x0045e2000810003f */
[----:B------:R-:W-:Y:S06]  /*16180*/  BAR.SYNC.DEFER_BLOCKING 0x2, 0x80 ;  /* 0x0082000000007b1d */ /* 0x000fec0000010000 */
[----:B------:R-:W-:Y:S05]  /*16190*/  @!P0 BRA `(.L_x_1459) ;  /* 0x0000000000048947 */ /* 0x000fea0003800000 */
[----:B------:R-:W-:Y:S01]  /*161a0*/  BPT.TRAP 0x1 ;  /* 0x000000040000795c */ /* 0x000fe20000300000 */
.L_x_1459:
[----:B------:R-:W-:Y:S02]  /*161b0*/  VIADD R3, R0, 0x2a880 ;  /* 0x0002a88000037836 */ /* 0x000fe40000000000 */
[----:B------:R-:W-:Y:S02]  /*161c0*/  IMAD.MOV.U32 R5, RZ, RZ, R23 ;  /* 0x000000ffff057224 */ /* 0x000fe400078e0017 */
[----:B------:R-:W-:Y:S01]  /*161d0*/  IMAD.MOV.U32 R6, RZ, RZ, R24 ;  /* 0x000000ffff067224 */ /* 0x000fe200078e0018 */
[----:B------:R-:W-:-:S04]  /*161e0*/  PRMT R3, R32, 0x654, R3 ;  /* 0x0000065420037816 */ /* 0x000fc80000000003 */
[----:B------:R3:W-:Y:S01]  /*161f0*/  SYNCS.ARRIVE.TRANS64.RED.A1T0 RZ, [R3+URZ], RZ ;  /* 0x000000ff03ff79a7 */ /* 0x0007e2000810043f */
[----:B------:R-:W-:Y:S05]  /*16200*/  @P1 BRA `(.L_x_1460) ;  /* 0xffffffec00181947 */ /* 0x000fea000383ffff */
.L_x_1440:
        /* <DEDUP_REMOVED lines=9> */
[----:B---3--:R-:W2:Y:S01]  /*162a0*/  LDC.64 R2, c[0x0][0xc60] ;  /* 0x00031800ff027b82 */ /* 0x008ea20000000a00 */
        /* <DEDUP_REMOVED lines=9> */
.L_x_1462:
[----:B------:R-:W-:Y:S05]  /*16340*/  BSYNC B0 ;  /* 0x0000000000007941 */ /* 0x000fea0003800000 */
.L_x_1461:
[----:B------:R-:W-:Y:S05]  /*16350*/  @!P0 BRA `(.L_x_1463) ;  /* 0x0000000000048947 */ /* 0x000fea0003800000 */
[----:B------:R-:W-:Y:S01]  /*16360*/  BPT.TRAP 0x1 ;  /* 0x000000040000795c */ /* 0x000fe20000300000 */
.L_x_1463:
[----:B---3--:R-:W-:Y:S01]  /*16370*/  LOP3.LUT R3, R24, 0x1, RZ, 0x3c, !PT ;  /* 0x0000000118037812 */ /* 0x008fe200078e3cff */
[----:B------:R-:W-:Y:S01]  /*16380*/  IMAD R12, R23, 0x8, R22 ;  /* 0x00000008170c7824 */ /* 0x000fe200078e0216 */
[----:B------:R-:W-:Y:S02]  /*16390*/  BSSY B0, `(.L_x_1464) ;  /* 0x0000004000007945 */ /* 0x000fe40003800000 */
[----:B------:R-:W-:-:S04]  /*163a0*/  SHF.L.U32 R3, R3, 0x1f, RZ ;  /* 0x0000001f03037819 */ /* 0x000fc800000006ff */
[----:B------:R-:W0:Y:S02]  /*163b0*/  SYNCS.PHASECHK.TRANS64.TRYWAIT P1, [R12+URZ+0x2a870], R3 ;  /* 0x02a870030c0075a7 */ /* 0x000e24000802017f */
[----:B0-----:R-:W-:Y:S05]  /*163c0*/  @!P1 BRA `(.L_x_1465) ;  /* 0x0000003400a49947 */ /* 0x001fea0003800000 */
.L_x_1556:
[----:B------:R-:W-:Y:S05]  /*163d0*/  BSYNC B0 ;  /* 0x0000000000007941 */ /* 0x000fea0003800000 */
.L_x_1464:
[----:B------:R-:W-:-:S05]  /*163e0*/  IMAD.U32 R0, RZ, RZ, UR42 ;  /* 0x0000002aff007e24 */ /* 0x000fca000f8e00ff */
[----:B------:R-:W-:-:S13]  /*163f0*/  ISETP.NE.AND P1, PT, R0, 0x3, PT ;  /* 0x000000030000780c */ /* 0x000fda0003f25270 */
[----:B------:R-:W-:Y:S05]  /*16400*/  @!P1 BRA `(.L_x_1466) ;  /* 0x0000000000049947 */ /* 0x000fea0003800000 */
[----:B------:R-:W-:Y:S01]  /*16410*/  BPT.TRAP 0x1 ;  /* 0x000000040000795c */ /* 0x000fe20000300000 */
.L_x_1466:
[----:B0-----:R-:W-:-:S04]  /*16420*/  SHF.L.U32 R3, R24, 0x1f, RZ ;  /* 0x0000001f18037819 */ /* 0x001fc800000006ff */
[----:B------:R-:W0:Y:S02]  /*16430*/  SYNCS.PHASECHK.TRANS64.TRYWAIT P1, [R12+URZ+0x2a860], R3 ;  /* 0x02a860030c0075a7 */ /* 0x000e24000802017f */
[----:B0-----:R-:W-:Y:S05]  /*16440*/  @!P1 BRA `(.L_x_1467) ;  /* 0x0000003400989947 */ /* 0x001fea0003800000 */
.L_x_1557:
[----:B0-----:R-:W-:Y:S01]  /*16450*/  IMAD R3, R23, 0x6000, RZ ;  /* 0x0000600017037824 */ /* 0x001fe200078e02ff */
[----:B------:R-:W-:Y:S05]  /*16460*/  WARPSYNC.ALL ;  /* 0x0000000000007948 */ /* 0x000fea0003800000 */
[----:B------:R-:W-:Y:S01]  /*16470*/  LOP3.LUT R5, R3, R37, RZ, 0xfc, !PT ;  /* 0x0000002503057212 */ /* 0x000fe200078efcff */
[----:B------:R-:W-:Y:S01]  /*16480*/  IMAD.U32 R13, RZ, RZ, UR42 ;  /* 0x0000002aff0d7e24 */ /* 0x000fe2000f8e00ff */
[----:B------:R-:W-:-:S03]  /*16490*/  IADD3 R2, R22, R3, R34 ;  /* 0x0000000316027210 */ /* 0x000fc60007ffe022 */
[----:B------:R-:W-:Y:S01]  /*164a0*/  IMAD.IADD R0, R22, 0x1, R5 ;  /* 0x0000000116007824 */ /* 0x000fe200078e0205 */
[----:B------:R-:W-:Y:S02]  /*164b0*/  IADD3 R3, R30, 0x400, R2 ;  /* 0x000004001e037810 */ /* 0x000fe40007ffe002 */
[----:B------:R-:W-:Y:S02]  /*164c0*/  ISETP.NE.AND P1, PT, R13, 0x3, PT ;  /* 0x000000030d00780c */ /* 0x000fe40003f25270 */
        /* <DEDUP_REMOVED lines=82> */
.L_x_1468:
[----:B--2---:R2:W-:Y:S01]  /*169f0*/  SYNCS.ARRIVE.TRANS64.A1T0 RZ, [R12+URZ+0x2a850], RZ ;  /* 0x02a850ff0cff79a7 */ /* 0x0045e2000810003f */
[----:B------:R-:W-:Y:S06]  /*16a00*/  BAR.SYNC.DEFER_BLOCKING 0x2, 0x80 ;  /* 0x0082000000007b1d */ /* 0x000fec0000010000 */
[----:B------:R-:W-:Y:S05]  /*16a10*/  @!P0 BRA `(.L_x_1469) ;  /* 0x0000000000048947 */ /* 0x000fea0003800000 */
[----:B------:R-:W-:Y:S01]  /*16a20*/  BPT.TRAP 0x1 ;  /* 0x000000040000795c */ /* 0x000fe20000300000 */
.L_x_1469:
        /* <DEDUP_REMOVED lines=8> */
.L_x_1410:
[----:B------:R-:W-:Y:S05]  /*16ab0*/  BSYNC B7 ;  /* 0x0000000000077941 */ /* 0x000fea0003800000 */
.L_x_1408:
[----:B------:R-:W-:-:S13]  /*16ac0*/  LOP3.LUT P0, RZ, R25, 0x80, RZ, 0xc0, !PT ;  /* 0x0000008019ff7812 */ /* 0x000fda000780c0ff */
[----:B------:R-:W-:Y:S05]  /*16ad0*/  @!P0 BRA `(.L_x_1470) ;  /* 0x0000000000208947 */ /* 0x000fea0003800000 */
[----:B------:R-:W3:Y:S08]  /*16ae0*/  S2UR UR4, SR_CgaCtaId ;  /* 0x00000000000479c3 */ /* 0x000ef00000008800 */
[----:B------:R-:W-:Y:S01]  /*16af0*/  BAR.SYNC.DEFER_BLOCKING 0x5, 0x180 ;  /* 0x0146000000007b1d */ /* 0x000fe20000010000 */
[----:B------:R-:W-:Y:S01]  /*16b00*/  MOV R3, 0x400 ;  /* 0x0000040000037802 */ /* 0x000fe20000000f00 */
[----:B---3--:R-:W-:-:S05]  /*16b10*/  IMAD.U32 R32, RZ, RZ, UR4 ;  /* 0x00000004ff207e24 */ /* 0x008fca000f8e00ff */
[----:B------:R-:W-:-:S05]  /*16b20*/  LEA R22, R32, R3, 0x18 ;  /* 0x0000000320167211 */ /* 0x000fca00078ec0ff */
[----:B------:R3:W4:Y:S01]  /*16b30*/  LDS.128 R16, [R22+0x2a8d0] ;  /* 0x02a8d00016107984 */ /* 0x0007220000000c00 */
[----:B------:R-:W-:Y:S06]  /*16b40*/  BAR.ARV 0x4, 0x180 ;  /* 0x0106000000007b1d */ /* 0x000fec0000002000 */
[----:B------:R-:W-:Y:S05]  /*16b50*/  BRA `(.L_x_1471) ;  /* 0x0000000800947947 */ /* 0x000fea0003800000 */
.L_x_1470:
[----:B------:R-:W3:Y:S01]  /*16b60*/  S2R R0, SR_TID.X ;  /* 0x0000000000007919 */ /* 0x000ee20000002100 */
[----:B------:R-:W-:Y:S01]  /*16b70*/  ULDC UR4, c[0x0][0xc3c] ;  /* 0x00030f0000047ab9 */ /* 0x000fe20000000800 */
[----:B------:R-:W-:Y:S01]  /*16b80*/  IMAD.MOV.U32 R17, RZ, RZ, RZ ;  /* 0x000000ffff117224 */ /* 0x000fe200078e00ff */
[----:B---3--:R-:W-:-:S04]  /*16b90*/  LOP3.LUT R6, R0, 0x1f, RZ, 0xc0, !PT ;  /* 0x0000001f00067812 */ /* 0x008fc800078ec0ff */
[----:B------:R-:W-:Y:S01]  /*16ba0*/  ISETP.NE.AND P0, PT, R6, 0x1f, PT ;  /* 0x0000001f0600780c */ /* 0x000fe20003f05270 */
[----:B------:R-:W-:-:S05]  /*16bb0*/  IMAD.IADD R5, R19, 0x1, R6 ;  /* 0x0000000113057824 */ /* 0x000fca00078e0206 */
[----:B------:R-:W-:Y:S01]  /*16bc0*/  ISETP.GE.OR P1, PT, R5, UR4, !P0 ;  /* 0x0000000405007c0c */ /* 0x000fe2000c726670 */
[----:B------:R-:W-:-:S12]  /*16bd0*/  ULDC UR4, c[0x0][0xc3c] ;  /* 0x00030f0000047ab9 */ /* 0x000fd80000000800 */
[----:B0-----:R-:W0:Y:S02]  /*16be0*/  @!P1 LDC.64 R2, c[0x0][0xc80] ;  /* 0x00032000ff029b82 */ /* 0x001e240000000a00 */
[----:B0-----:R-:W-:-:S05]  /*16bf0*/  @!P1 IMAD.WIDE R2, R5, 0x4, R2 ;  /* 0x0000000405029825 */ /* 0x001fca00078e0202 */
[----:B------:R-:W3:Y:S01]  /*16c00*/  @!P1 LDG.E R17, desc[UR56][R2.64] ;  /* 0x0000003802119981 */ /* 0x000ee2000c1e1900 */
[C---:B------:R-:W-:Y:S02]  /*16c10*/  ISETP.NE.AND P1, PT, R6.reuse, RZ, PT ;  /* 0x000000ff0600720c */ /* 0x040fe40003f25270 */
[C---:B------:R-:W-:Y:S02]  /*16c20*/  ISETP.GE.U32.AND P2, PT, R6.reuse, 0x2, PT ;  /* 0x000000020600780c */ /* 0x040fe40003f46070 */
[C---:B------:R-:W-:Y:S02]  /*16c30*/  ISETP.GE.U32.AND P3, PT, R6.reuse, 0x4, PT ;  /* 0x000000040600780c */ /* 0x040fe40003f66070 */
[C---:B------:R-:W-:Y:S02]  /*16c40*/  ISETP.GE.U32.AND P4, PT, R6.reuse, 0x8, PT ;  /* 0x000000080600780c */ /* 0x040fe40003f86070 */
[----:B------:R-:W-:Y:S01]  /*16c50*/  ISETP.GE.U32.AND P5, PT, R6, 0x10, PT ;  /* 0x000000100600780c */ /* 0x000fe20003fa6070 */
[----:B---3--:R-:W0:Y:S02]  /*16c60*/  SHFL.UP PT, R0, R17, 0x1, RZ ;  /* 0x0420000011007989 */ /* 0x008e2400000e00ff */
        /* <DEDUP_REMOVED lines=8> */
[----:B------:R-:W-:Y:S04]  /*16cf0*/  SHFL.IDX PT, R5, R16, RZ, 0x1f ;  /* 0x00001fff10057589 */ /* 0x000fe800000e0000 */
[----:B------:R-:W0:Y:S02]  /*16d00*/  SHFL.UP PT, R2, R4, 0x8, RZ ;  /* 0x0500000004027989 */ /* 0x000e2400000e00ff */
[----:B0-----:R-:W-:Y:S02]  /*16d10*/  SEL R3, R2, RZ, P4 ;  /* 0x000000ff02037207 */ /* 0x001fe40002000000 */
[----:B------:R-:W-:Y:S03]  /*16d20*/  SHFL.IDX PT, R2, R16, 0x1, 0x1f ;  /* 0x00201f0010027f89 */ /* 0x000fe600000e0000 */
        /* <DEDUP_REMOVED lines=10> */
.L_x_1476:
[----:B------:R-:W-:-:S05]  /*16dd0*/  VIADD R19, R19, 0x1f ;  /* 0x0000001f13137836 */ /* 0x000fca0000000000 */
[----:B------:R-:W-:-:S13]  /*16de0*/  ISETP.GE.AND P6, PT, R19, UR4, PT ;  /* 0x0000000413007c0c */ /* 0x000fda000bfc6270 */
[----:B------:R-:W-:Y:S05]  /*16df0*/  @P6 BRA `(.L_x_1473) ;  /* 0x0000000400b86947 */ /* 0x000fea0003800000 */
[----:B------:R-:W0:Y:S01]  /*16e00*/  S2R R0, SR_TID.X ;  /* 0x0000000000007919 */ /* 0x000e220000002100 */
[----:B------:R-:W-:Y:S01]  /*16e10*/  BSSY B0, `(.L_x_1474) ;  /* 0x0000009000007945 */ /* 0x000fe20003800000 */
[----:B------:R-:W-:Y:S01]  /*16e20*/  IMAD.MOV.U32 R17, RZ, RZ, RZ ;  /* 0x000000ffff117224 */ /* 0x000fe200078e00ff */
[----:B0-----:R-:W-:-:S05]  /*16e30*/  LOP3.LUT R0, R0, 0x1f, RZ, 0xc0, !PT ;  /* 0x0000001f00007812 */ /* 0x001fca00078ec0ff */
[----:B------:R-:W-:-:S05]  /*16e40*/  IMAD.IADD R7, R19, 0x1, R0 ;  /* 0x0000000113077824 */ /* 0x000fca00078e0200 */
[----:B------:R-:W-:-:S13]  /*16e50*/  ISETP.GE.OR P6, PT, R7, UR4, !P0 ;  /* 0x0000000407007c0c */ /* 0x000fda000c7c6670 */
[----:B------:R-:W-:Y:S05]  /*16e60*/  @P6 BRA `(.L_x_1475) ;  /* 0x00000000000c6947 */ /* 0x000fea0003800000 */
[----:B------:R-:W0:Y:S02]  /*16e70*/  LDC.64 R2, c[0x0][0xc80] ;  /* 0x00032000ff027b82 */ /* 0x000e240000000a00 */
[----:B0-----:R-:W-:-:S05]  /*16e80*/  IMAD.WIDE R2, R7, 0x4, R2 ;  /* 0x0000000407027825 */ /* 0x001fca00078e0202 */
[----:B------:R0:W5:Y:S02]  /*16e90*/  LDG.E R17, desc[UR56][R2.64] ;  /* 0x0000003802117981 */ /* 0x000164000c1e1900 */
.L_x_1475:
[----:B------:R-:W-:Y:S05]  /*16ea0*/  BSYNC B0 ;  /* 0x0000000000007941 */ /* 0x000fea0003800000 */
.L_x_1474:
[----:B-----5:R-:W3:Y:S02]  /*16eb0*/  SHFL.UP PT, R0, R17, 0x1, RZ ;  /* 0x0420000011007989 */ /* 0x020ee400000e00ff */
[----:B---3--:R-:W-:-:S05]  /*16ec0*/  SEL R0, R0, RZ, P1 ;  /* 0x000000ff00007207 */ /* 0x008fca0000800000 */
[----:B------:R-:W-:-:S05]  /*16ed0*/  IMAD.IADD R0, R17, 0x1, R0 ;  /* 0x0000000111007824 */ /* 0x000fca00078e0200 */
[----:B0-----:R-:W0:Y:S02]  /*16ee0*/  SHFL.UP PT, R2, R0, 0x2, RZ ;  /* 0x0440000000027989 */ /* 0x001e2400000e00ff */
[----:B0-----:R-:W-:-:S05]  /*16ef0*/  SEL R3, R2, RZ, P2 ;  /* 0x000000ff02037207 */ /* 0x001fca0001000000 */
[----:B------:R-:W-:Y:S02]  /*16f00*/  IMAD.IADD R3, R0, 0x1, R3 ;  /* 0x0000000100037824 */ /* 0x000fe400078e0203 */
[----:B------:R-:W0:Y:S03]  /*16f10*/  LDC R0, c[0x0][0xc38] ;  /* 0x00030e00ff007b82 */ /* 0x000e260000000800 */
[----:B------:R-:W3:Y:S02]  /*16f20*/  SHFL.UP PT, R2, R3, 0x4, RZ ;  /* 0x0480000003027989 */ /* 0x000ee400000e00ff */
[----:B---3--:R-:W-:-:S05]  /*16f30*/  SEL R2, R2, RZ, P3 ;  /* 0x000000ff02027207 */ /* 0x008fca0001800000 */
[----:B------:R-:W-:-:S05]  /*16f40*/  IMAD.IADD R2, R3, 0x1, R2 ;  /* 0x0000000103027824 */ /* 0x000fca00078e0202 */
[----:B------:R-:W3:Y:S02]  /*16f50*/  SHFL.UP PT, R6, R2, 0x8, RZ ;  /* 0x0500000002067989 */ /* 0x000ee400000e00ff */
[----:B---3--:R-:W-:-:S05]  /*16f60*/  SEL R7, R6, RZ, P4 ;  /* 0x000000ff06077207 */ /* 0x008fca0002000000 */
[----:B------:R-:W-:-:S05]  /*16f70*/  IMAD.IADD R7, R2, 0x1, R7 ;  /* 0x0000000102077824 */ /* 0x000fca00078e0207 */
[----:B------:R-:W3:Y:S02]  /*16f80*/  SHFL.UP PT, R6, R7, 0x10, RZ ;  /* 0x0600000007067989 */ /* 0x000ee400000e00ff */
[----:B---3--:R-:W-:-:S05]  /*16f90*/  SEL R6, R6, RZ, P5 ;  /* 0x000000ff06067207 */ /* 0x008fca0002800000 */
[----:B------:R-:W-:-:S05]  /*16fa0*/  IMAD.IADD R6, R7, 0x1, R6 ;  /* 0x0000000107067824 */ /* 0x000fca00078e0206 */
[----:B------:R-:W0:Y:S02]  /*16fb0*/  SHFL.IDX PT, R9, R6, 0x1f, 0x1f ;  /* 0x03e01f0006097f89 */ /* 0x000e2400000e0000 */
[----:B0-----:R-:W-:-:S04]  /*16fc0*/  IMAD R9, R9, R0, RZ ;  /* 0x0000000009097224 */ /* 0x001fc800078e02ff */
[----:B------:R-:W-:-:S05]  /*16fd0*/  IMAD.IADD R4, R9, 0x1, R4 ;  /* 0x0000000109047824 */ /* 0x000fca00078e0204 */
[----:B------:R-:W-:-:S13]  /*16fe0*/  ISETP.GT.AND P6, PT, R4, R5, PT ;  /* 0x000000050400720c */ /* 0x000fda0003fc4270 */
[----:B------:R-:W-:Y:S05]  /*16ff0*/  @!P6 BRA `(.L_x_1476) ;  /* 0xfffffffc0074e947 */ /* 0x000fea000383ffff */
[----:B------:R-:W-:-:S07]  /*17000*/  IMAD.MOV.U32 R7, RZ, RZ, R6 ;  /* 0x000000ffff077224 */ /* 0x000fce00078e0006 */
.L_x_1472:
[----:B------:R-:W-:-:S04]  /*17010*/  IMAD.IADD R9, R4, 0x1, -R9 ;  /* 0x0000000104097824 */ /* 0x000fc800078e0a09 */
[----:B------:R-:W-:-:S05]  /*17020*/  IMAD R2, R7, R0, R9 ;  /* 0x0000000007027224 */ /* 0x000fca00078e0209 */
[----:B------:R-:W-:Y:S02]  /*17030*/  ISETP.GT.AND P0, PT, R2, R5, PT ;  /* 0x000000050200720c */ /* 0x000fe40003f04270 */
[----:B------:R-:W0:Y:S11]  /*17040*/  LDC.64 R2, c[0x0][0xc90] ;  /* 0x00032400ff027b82 */ /* 0x000e360000000a00 */
[----:B------:R-:W-:-:S04]  /*17050*/  VOTE.ANY R11, PT, !P0 ;  /* 0x00000000000b7806 */ /* 0x000fc800040e0100 */
[----:B------:R-:W3:Y:S02]  /*17060*/  POPC R8, R11 ;  /* 0x0000000b00087309 */ /* 0x000ee40000000000 */
[----:B---3--:R-:W-:-:S04]  /*17070*/  IMAD.IADD R19, R8, 0x1, R19 ;  /* 0x0000000108137824 */ /* 0x008fc800078e0213 */
[----:B0-----:R-:W-:-:S05]  /*17080*/  IMAD.WIDE R2, R19, 0x4, R2 ;  /* 0x0000000413027825 */ /* 0x001fca00078e0202 */
[----:B------:R-:W3:Y:S01]  /*17090*/  LDG.E R6, desc[UR56][R2.64] ;  /* 0x0000003802067981 */ /* 0x000ee2000c1e1900 */
[----:B------:R-:W-:Y:S01]  /*170a0*/  ISETP.NE.AND P0, PT, R11, RZ, PT ;  /* 0x000000ff0b00720c */ /* 0x000fe20003f05270 */
[----:B------:R-:W-:Y:S02]  /*170b0*/  IMAD.MOV.U32 R16, RZ, RZ, RZ ;  /* 0x000000ffff107224 */ /* 0x000fe400078e00ff */
[----:B------:R-:W3:Y:S02]  /*170c0*/  SHFL.IDX PT, R17, R17, R8, 0x1f ;  /* 0x00001f0811117589 */ /* 0x000ee400000e0000 */
[----:B---3--:R-:W-:-:S05]  /*170d0*/  IMAD R4, R17, R6, RZ ;  /* 0x0000000611047224 */ /* 0x008fca00078e02ff */
[----:B------:R-:W-:-:S04]  /*170e0*/  IABS R10, R4 ;  /* 0x00000004000a7213 */ /* 0x000fc80000000000 */
[----:B--2---:R-:W0:Y:S08]  /*170f0*/  I2F.RP R12, R10 ;  /* 0x0000000a000c7306 */ /* 0x004e300000209400 */
[----:B0-----:R-:W0:Y:S02]  /*17100*/  MUFU.RCP R12, R12 ;  /* 0x0000000c000c7308 */ /* 0x001e240000001000 */
[----:B0-----:R-:W-:-:S06]  /*17110*/  VIADD R13, R12, 0xffffffe ;  /* 0x0ffffffe0c0d7836 */ /* 0x001fcc0000000000 */
[----:B------:R0:W2:Y:S01]  /*17120*/  F2I.FTZ.U32.TRUNC.NTZ R3, R13 ;  /* 0x0000000d00037305 */ /* 0x0000a2000021f000 */
[----:B------:R-:W-:Y:S05]  /*17130*/  @!P0 BRA `(.L_x_1477) ;  /* 0x0000000000088947 */ /* 0x000fea0003800000 */
[----:B------:R-:W-:-:S05]  /*17140*/  VIADD R8, R8, 0xffffffff ;  /* 0xffffffff08087836 */ /* 0x000fca0000000000 */
[----:B------:R3:W4:Y:S02]  /*17150*/  SHFL.IDX PT, R16, R7, R8, 0x1f ;  /* 0x00001f0807107589 */ /* 0x00072400000e0000 */
.L_x_1477:
[----:B--23--:R-:W-:Y:S02]  /*17160*/  IMAD.MOV R7, RZ, RZ, -R3 ;  /* 0x000000ffff077224 */ /* 0x00cfe400078e0a03 */
[----:B----4-:R-:W-:Y:S02]  /*17170*/  IMAD R16, R16, R0, R9 ;  /* 0x0000000010107224 */ /* 0x010fe400078e0209 */
[----:B------:R-:W-:Y:S02]  /*17180*/  IMAD R7, R7, R10, RZ ;  /* 0x0000000a07077224 */ /* 0x000fe400078e02ff */
[----:B------:R-:W-:Y:S02]  /*17190*/  IMAD.MOV.U32 R2, RZ, RZ, RZ ;  /* 0x000000ffff027224 */ /* 0x000fe400078e00ff */
[----:B------:R-:W-:Y:S02]  /*171a0*/  IMAD.IADD R5, R5, 0x1, -R16 ;  /* 0x0000000105057824 */ /* 0x000fe400078e0a10 */
[----:B------:R-:W-:Y:S01]  /*171b0*/  IMAD.HI.U32 R3, R3, R7, R2 ;  /* 0x0000000703037227 */ /* 0x000fe200078e0002 */
[----:B------:R-:W-:-:S02]  /*171c0*/  IABS R7, R4 ;  /* 0x0000000400077213 */ /* 0x000fc40000000000 */
        /* <DEDUP_REMOVED lines=14> */
[----:B------:R-:W-:Y:S02]  /*172b0*/  IMAD R7, R6, R9, RZ ;  /* 0x0000000906077224 */ /* 0x000fe400078e02ff */
[----:B------:R-:W-:Y:S02]  /*172c0*/  IMAD.MOV R9, RZ, RZ, -R9 ;  /* 0x000000ffff097224 */ /* 0x000fe400078e0a09 */
[----:B------:R-:W-:Y:S02]  /*172d0*/  IMAD.MOV R3, RZ, RZ, -R7 ;  /* 0x000000ffff037224 */ /* 0x000fe400078e0a07 */
[----:B------:R-:W-:-:S03]  /*172e0*/  IMAD R4, R4, R9, R5 ;  /* 0x0000000904047224 */ /* 0x000fc600078e0205 */
[----:B------:R-:W-:-:S04]  /*172f0*/  VIADDMNMX R0, R3, R0, R6, PT ;  /* 0x0000000003007246 */ /* 0x000fc80003800106 */
[----:B------:R-:W-:-:S04]  /*17300*/  IABS R6, R0 ;  /* 0x0000000000067213 */ /* 0x000fc80000000000 */
[----:B------:R-:W2:Y:S08]  /*17310*/  I2F.RP R8, R6 ;  /* 0x0000000600087306 */ /* 0x000eb00000209400 */
[----:B--2---:R-:W2:Y:S02]  /*17320*/  MUFU.RCP R8, R8 ;  /* 0x0000000800087308 */ /* 0x004ea40000001000 */
[----:B--2---:R-:W-:Y:S01]  /*17330*/  VIADD R2, R8, 0xffffffe ;  /* 0x0ffffffe08027836 */ /* 0x004fe20000000000 */
[----:B------:R-:W-:-:S05]  /*17340*/  IABS R8, R4 ;  /* 0x0000000400087213 */ /* 0x000fca0000000000 */
[----:B------:R2:W3:Y:S02]  /*17350*/  F2I.FTZ.U32.TRUNC.NTZ R3, R2 ;  /* 0x0000000200037305 */ /* 0x0004e4000021f000 */
[----:B--2---:R-:W-:Y:S02]  /*17360*/  IMAD.MOV.U32 R2, RZ, RZ, RZ ;  /* 0x000000ffff027224 */ /* 0x004fe400078e00ff */
[----:B---3--:R-:W-:-:S04]  /*17370*/  IMAD.MOV R5, RZ, RZ, -R3 ;  /* 0x000000ffff057224 */ /* 0x008fc800078e0a03 */
[----:B------:R-:W-:-:S04]  /*17380*/  IMAD R5, R5, R6, RZ ;  /* 0x0000000605057224 */ /* 0x000fc800078e02ff */
[----:B------:R-:W-:Y:S01]  /*17390*/  IMAD.HI.U32 R3, R3, R5, R2 ;  /* 0x0000000503037227 */ /* 0x000fe200078e0002 */
[-C--:B------:R-:W-:Y:S02]  /*173a0*/  IABS R5, R0.reuse ;  /* 0x0000000000057213 */ /* 0x080fe40000000000 */
[C---:B------:R-:W-:Y:S01]  /*173b0*/  LOP3.LUT R2, R4.reuse, R0, RZ, 0x3c, !PT ;  /* 0x0000000004027212 */ /* 0x040fe200078e3cff */
[----:B------:R-:W-:Y:S02]  /*173c0*/  IMAD.IADD R4, R4, 0x1, R7 ;  /* 0x0000000104047824 */ /* 0x000fe400078e0207 */
[----:B------:R-:W-:Y:S01]  /*173d0*/  IMAD.MOV R5, RZ, RZ, -R5 ;  /* 0x000000ffff057224 */ /* 0x000fe200078e0a05 */
[----:B------:R-:W-:Y:S01]  /*173e0*/  ISETP.GE.AND P2, PT, R2, RZ, PT ;  /* 0x000000ff0200720c */ /* 0x000fe20003f46270 */
[----:B------:R-:W-:-:S04]  /*173f0*/  IMAD.HI.U32 R3, R3, R8, RZ ;  /* 0x0000000803037227 */ /* 0x000fc800078e00ff */
[----:B------:R-:W-:-:S05]  /*17400*/  IMAD R5, R3, R5, R8 ;  /* 0x0000000503057224 */ /* 0x000fca00078e0208 */
[----:B------:R-:W-:-:S13]  /*17410*/  ISETP.GT.U32.AND P1, PT, R6, R5, PT ;  /* 0x000000050600720c */ /* 0x000fda0003f24070 */
[----:B------:R-:W-:Y:S02]  /*17420*/  @!P1 IMAD.IADD R5, R5, 0x1, -R6 ;  /* 0x0000000105059824 */ /* 0x000fe400078e0a06 */
[----:B------:R-:W-:Y:S01]  /*17430*/  @!P1 VIADD R3, R3, 0x1 ;  /* 0x0000000103039836 */ /* 0x000fe20000000000 */
[----:B------:R-:W-:Y:S02]  /*17440*/  ISETP.NE.AND P1, PT, R0, RZ, PT ;  /* 0x000000ff0000720c */ /* 0x000fe40003f25270 */
[----:B------:R-:W-:-:S13]  /*17450*/  ISETP.GE.U32.AND P0, PT, R5, R6, PT ;  /* 0x000000060500720c */ /* 0x000fda0003f06070 */
[----:B------:R-:W-:-:S04]  /*17460*/  @P0 VIADD R3, R3, 0x1 ;  /* 0x0000000103030836 */ /* 0x000fc80000000000 */
[----:B------:R-:W-:Y:S01]  /*17470*/  @!P2 IMAD.MOV R3, RZ, RZ, -R3 ;  /* 0x000000ffff03a224 */ /* 0x000fe200078e0a03 */
[----:B------:R-:W-:Y:S01]  /*17480*/  @!P1 LOP3.LUT R3, RZ, R0, RZ, 0x33, !PT ;  /* 0x00000000ff039212 */ /* 0x000fe200078e33ff */
[----:B------:R-:W-:-:S04]  /*17490*/  IMAD.MOV R0, RZ, RZ, -R0 ;  /* 0x000000ffff007224 */ /* 0x000fc800078e0a00 */
[----:B------:R-:W-:Y:S01]  /*174a0*/  IMAD R18, R3, R0, R4 ;  /* 0x0000000003127224 */ /* 0x000fe200078e0204 */
[----:B------:R-:W-:-:S05]  /*174b0*/  LOP3.LUT R0, RZ, R3, RZ, 0x33, !PT ;  /* 0x00000003ff007212 */ /* 0x000fca00078e33ff */
[----:B------:R-:W-:Y:S01]  /*174c0*/  IMAD.IADD R17, R17, 0x1, R0 ;  /* 0x0000000111117824 */ /* 0x000fe200078e0200 */
[----:B------:R-:W-:Y:S06]  /*174d0*/  BRA `(.L_x_1478) ;  /* 0x0000000000107947 */ /* 0x000fec0003800000 */
.L_x_1473:
[----:B------:R-:W0:Y:S01]  /*174e0*/  LDC R19, c[0x0][0xc3c] ;  /* 0x00030f00ff137b82 */ /* 0x000e220000000800 */
[----:B------:R-:W-:Y:S02]  /*174f0*/  IMAD.MOV.U32 R16, RZ, RZ, R5 ;  /* 0x000000ffff107224 */ /* 0x000fe400078e0005 */
[----:B------:R-:W-:Y:S02]  /*17500*/  IMAD.MOV.U32 R17, RZ, RZ, RZ ;  /* 0x000000ffff117224 */ /* 0x000fe400078e00ff */
[----:B------:R-:W-:-:S07]  /*17510*/  IMAD.MOV.U32 R18, RZ, RZ, RZ ;  /* 0x000000ffff127224 */ /* 0x000fce00078e00ff */
.L_x_1478:
[----:B------:R-:W3:Y:S01]  /*17520*/  S2R R0, SR_TID.X ;  /* 0x0000000000007919 */ /* 0x000ee20000002100 */
[----:B------:R-:W-:Y:S01]  /*17530*/  BAR.SYNC.DEFER_BLOCKING 0x4, 0x180 ;  /* 0x0106000000007b1d */ /* 0x000fe20000010000 */
[----:B---3--:R-:W-:-:S04]  /*17540*/  LOP3.LUT R0, R0, 0x1f, RZ, 0xc0, !PT ;  /* 0x0000001f00007812 */ /* 0x008fc800078ec0ff */
[----:B------:R-:W-:-:S13]  /*17550*/  ISETP.NE.AND P0, PT, R0, RZ, PT ;  /* 0x000000ff0000720c */ /* 0x000fda0003f05270 */
[----:B------:R-:W3:Y:S01]  /*17560*/  @!P0 S2R R32, SR_CgaCtaId ;  /* 0x0000000000208919 */ /* 0x000ee20000008800 */
[----:B------:R-:W-:-:S04]  /*17570*/  @!P0 MOV R3, 0x400 ;  /* 0x0000040000038802 */ /* 0x000fc80000000f00 */
[----:B---3--:R-:W-:-:S05]  /*17580*/  @!P0 LEA R22, R32, R3, 0x18 ;  /* 0x0000000320168211 */ /* 0x008fca00078ec0ff */
[----:B0-----:R0:W-:Y:S01]  /*17590*/  @!P0 STS.128 [R22+0x2a8d0], R16 ;  /* 0x02a8d01016008388 */ /* 0x0011e20000000c00 */
[----:B------:R-:W-:Y:S06]  /*175a0*/  BAR.ARV 0x5, 0x180 ;  /* 0x0146000000007b1d */ /* 0x000fec0000002000 */
.L_x_1471:
[----:B------:R-:W-:Y:S02]  /*175b0*/  ULDC UR4, c[0x0][0xc3c] ;  /* 0x00030f0000047ab9 */ /* 0x000fe40000000800 */
[----:B----4-:R-:W-:-:S13]  /*175c0*/  ISETP.GE.AND P0, PT, R19, UR4, PT ;  /* 0x0000000413007c0c */ /* 0x010fda000bf06270 */
[----:B------:R-:W-:Y:S05]  /*175d0*/  @!P0 BRA `(.L_x_1479) ;  /* 0xffffffac00dc8947 */ /* 0x000fea000383ffff */
.L_x_1398:
[----:B--2---:R-:W2:Y:S01]  /*175e0*/  LDL.LU R0, [R1+0x10] ;  /* 0x0000100001007983 */ /* 0x004ea20000300800 */
[----:B------:R-:W-:Y:S01]  /*175f0*/  BSSY B0, `(.L_x_1480) ;  /* 0x000000b000007945 */ /* 0x000fe20003800000 */
[----:B------:R-:W4:Y:S01]  /*17600*/  S2R R5, SR_CgaCtaId ;  /* 0x0000000000057919 */ /* 0x000f220000008800 */
[----:B--2---:R-:W-:-:S05]  /*17610*/  VIADD R0, R0, 0x1 ;  /* 0x0000000100007836 */ /* 0x004fca0000000000 */
[----:B0-----:R-:W-:-:S04]  /*17620*/  LEA.HI R2, R0, R0, RZ, 0x1 ;  /* 0x0000000000027211 */ /* 0x001fc800078f08ff */
[----:B------:R-:W-:Y:S02]  /*17630*/  LOP3.LUT R3, R2, 0xfffffffe, RZ, 0xc0, !PT ;  /* 0xfffffffe02037812 */ /* 0x000fe400078ec0ff */
[----:B------:R-:W-:-:S03]  /*17640*/  MOV R2, 0x400 ;  /* 0x0000040000027802 */ /* 0x000fc60000000f00 */
[----:B------:R-:W-:Y:S01]  /*17650*/  IMAD.IADD R0, R0, 0x1, -R3 ;  /* 0x0000000100007824 */ /* 0x000fe200078e0a03 */
[----:B----4-:R-:W-:-:S04]  /*17660*/  LEA R4, R5, R2, 0x18 ;  /* 0x0000000205047211 */ /* 0x010fc800078ec0ff */
[----:B------:R-:W-:-:S04]  /*17670*/  SHF.L.U32 R0, R0, 0x1f, RZ ;  /* 0x0000001f00007819 */ /* 0x000fc800000006ff */
[----:B------:R-:W0:Y:S02]  /*17680*/  SYNCS.PHASECHK.TRANS64.TRYWAIT P0, [R4+URZ+0x2a820], R0 ;  /* 0x02a82000040075a7 */ /* 0x000e24000800017f */
[----:B0-----:R-:W-:Y:S05]  /*17690*/  @!P0 BRA `(.L_x_1481) ;  /* 0x0000002400188947 */ /* 0x001fea0003800000 */
.L_x_1558:
[----:B------:R-:W-:Y:S05]  /*176a0*/  BSYNC B0 ;  /* 0x0000000000007941 */ /* 0x000fea0003800000 */
.L_x_1480:
[----:B------:R-:W-:-:S03]  /*176b0*/  UMOV UR4, 0xffffffff ;  /* 0xffffffff00047882 */ /* 0x000fc60000000000 */
[----:B------:R-:W-:Y:S05]  /*176c0*/  BRA.DIV UR4, `(.L_x_1482) ;  /* 0x0000002604207947 */ /* 0x000fea000b800000 */
[----:B0-----:R-:W0:Y:S02]  /*176d0*/  S2R R0, SR_TID.X ;  /* 0x0000000000007919 */ /* 0x001e240000002100 */
[----:B0-----:R-:W-:-:S04]  /*176e0*/  SHF.R.U32.HI R0, RZ, 0x5, R0 ;  /* 0x00000005ff007819 */ /* 0x001fc80000011600 */
[----:B------:R-:W-:-:S05]  /*176f0*/  LOP3.LUT R0, R0, 0x3, RZ, 0xc0, !PT ;  /* 0x0000000300007812 */ /* 0x000fca00078ec0ff */
[----:B------:R0:W2:Y:S02]  /*17700*/  SHFL.IDX PT, R14, R0, RZ, 0x1f ;  /* 0x00001fff000e7589 */ /* 0x0000a400000e0000 */
.L_x_1561:
[----:B--2---:R-:W-:Y:S01]  /*17710*/  ISETP.NE.AND P0, PT, R14, RZ, PT ;  /* 0x000000ff0e00720c */ /* 0x004fe20003f05270 */
[----:B------:R-:W-:-:S12]  /*17720*/  BSSY B0, `(.L_x_1483) ;  /* 0x000002c000007945 */ /* 0x000fd80003800000 */
[----:B------:R-:W-:Y:S05]  /*17730*/  @P0 BRA `(.L_x_1484) ;  /* 0x0000000000a80947 */ /* 0x000fea0003800000 */
[----:B------:R-:W-:-:S03]  /*17740*/  UMOV UR4, 0xffffffff ;  /* 0xffffffff00047882 */ /* 0x000fc60000000000 */
[----:B------:R-:W-:Y:S05]  /*17750*/  BRA.DIV UR4, `(.L_x_1485) ;  /* 0x0000002604307947 */ /* 0x000fea000b800000 */
[----:B------:R-:W-:-:S13]  /*17760*/  ELECT P6, URZ, PT ;  /* 0x00000000003f782f */ /* 0x000fda00038c0000 */
.L_x_1564:
[----:B------:R-:W-:Y:S05]  /*17770*/  @!P6 BRA `(.L_x_1484) ;  /* 0x000000000098e947 */ /* 0x000fea0003800000 */
[----:B------:R-:W-:-:S06]  /*17780*/  ULOP3.LUT UR4, UR44, 0x2, URZ, 0xfc, !UPT ;  /* 0x000000022c047892 */ /* 0x000fcc000f8efc3f */
[----:B0-----:R-:W-:-:S05]  /*17790*/  IMAD.U32 R0, RZ, RZ, UR4 ;  /* 0x00000004ff007e24 */ /* 0x001fca000f8e00ff */
[----:B------:R-:W-:-:S13]  /*177a0*/  ISETP.NE.AND P0, PT, R0, 0x3, PT ;  /* 0x000000030000780c */ /* 0x000fda0003f05270 */
[----:B------:R-:W-:Y:S05]  /*177b0*/  @!P0 BRA `(.L_x_1486) ;  /* 0x0000000000048947 */ /* 0x000fea0003800000 */
[----:B------:R-:W-:Y:S01]  /*177c0*/  BPT.TRAP 0x1 ;  /* 0x000000040000795c */ /* 0x000fe20000300000 */
.L_x_1486:
[C---:B------:R-:W-:Y:S01]  /*177d0*/  IMAD R5, R23.reuse, 0x8, R4 ;  /* 0x0000000817057824 */ /* 0x040fe200078e0204 */
[----:B------:R-:W-:Y:S01]  /*177e0*/  SHF.L.U32 R0, R24, 0x1f, RZ ;  /* 0x0000001f18007819 */ /* 0x000fe200000006ff */
[----:B------:R-:W-:-:S03]  /*177f0*/  VIADD R23, R23, 0x1 ;  /* 0x0000000117177836 */ /* 0x000fc60000000000 */
[----:B------:R-:W0:Y:S02]  /*17800*/  SYNCS.PHASECHK.TRANS64.TRYWAIT P1, [R5+URZ+0x2a840], R0 ;  /* 0x02a84000050075a7 */ /* 0x000e24000802017f */
[----:B------:R-:W-:-:S04]  /*17810*/  ISETP.NE.AND P2, PT, R23, 0x2, PT ;  /* 0x000000021700780c */ /* 0x000fc80003f45270 */
[----:B------:R-:W-:Y:S01]  /*17820*/  SEL R3, RZ, 0x1, P2 ;  /* 0x00000001ff037807 */ /* 0x000fe20001000000 */
[----:B0-----:R-:W-:Y:S08]  /*17830*/  @!P1 BRA `(.L_x_1487) ;  /* 0x0000002400189947 */ /* 0x001ff00003800000 */
.L_x_1565:
[----:B------:R-:W-:Y:S02]  /*17840*/  SEL R23, R23, RZ, P2 ;  /* 0x000000ff17177207 */ /* 0x000fe40001000000 */
[----:B------:R-:W-:Y:S01]  /*17850*/  LOP3.LUT R2, R24, R3, RZ, 0x3c, !PT ;  /* 0x0000000318027212 */ /* 0x000fe200078e3cff */
[----:B------:R-:W-:Y:S06]  /*17860*/  @!P0 BRA `(.L_x_1488) ;  /* 0x0000000000048947 */ /* 0x000fec0003800000 */
[----:B------:R-:W-:Y:S01]  /*17870*/  BPT.TRAP 0x1 ;  /* 0x000000040000795c */ /* 0x000fe20000300000 */
.L_x_1488:
[----:B------:R-:W-:Y:S01]  /*17880*/  IMAD R23, R23, 0x8, R4 ;  /* 0x0000000817177824 */ /* 0x000fe200078e0204 */
[----:B------:R-:W-:-:S04]  /*17890*/  SHF.L.U32 R2, R2, 0x1f, RZ ;  /* 0x0000001f02027819 */ /* 0x000fc800000006ff */
[----:B------:R-:W2:Y:S02]  /*178a0*/  SYNCS.PHASECHK.TRANS64.TRYWAIT P1, [R23+URZ+0x2a840], R2 ;  /* 0x02a84002170075a7 */ /* 0x000ea4000802017f */
[----:B--2---:R-:W-:Y:S05]  /*178b0*/  @!P1 BRA `(.L_x_1489) ;  /* 0x00000024000c9947 */ /* 0x004fea0003800000 */
.L_x_1566:
[----:B------:R-:W-:Y:S05]  /*178c0*/  @!P0 BRA `(.L_x_1490) ;  /* 0x0000000000048947 */ /* 0x000fea0003800000 */
[----:B------:R-:W-:Y:S01]  /*178d0*/  BPT.TRAP 0x1 ;  /* 0x000000040000795c */ /* 0x000fe20000300000 */
.L_x_1490:
[----:B------:R-:W4:Y:S02]  /*178e0*/  SYNCS.PHASECHK.TRANS64.TRYWAIT P1, [R5+URZ+0x2a860], R0 ;  /* 0x02a86000050075a7 */ /* 0x000f24000802017f */
[----:B----4-:R-:W-:Y:S05]  /*178f0*/  @!P1 BRA `(.L_x_1491) ;  /* 0x0000002400109947 */ /* 0x010fea0003800000 */
.L_x_1567:
[----:B------:R-:W-:Y:S05]  /*17900*/  @!P0 BRA `(.L_x_1492) ;  /* 0x0000000000048947 */ /* 0x000fea0003800000 */
[----:B------:R-:W-:Y:S01]  /*17910*/  BPT.TRAP 0x1 ;  /* 0x000000040000795c */ /* 0x000fe20000300000 */
.L_x_1492:
[----:B------:R-:W5:Y:S02]  /*17920*/  SYNCS.PHASECHK.TRANS64.TRYWAIT P1, [R23+URZ+0x2a860], R2 ;  /* 0x02a86002170075a7 */ /* 0x000f64000802017f */
[----:B-----5:R-:W-:Y:S05]  /*17930*/  @!P1 BRA `(.L_x_1493) ;  /* 0x0000002400149947 */ /* 0x020fea0003800000 */
.L_x_1568:
[----:B------:R-:W-:Y:S05]  /*17940*/  @!P0 BRA `(.L_x_1494) ;  /* 0x0000000000048947 */ /* 0x000fea0003800000 */
[----:B------:R-:W-:Y:S01]  /*17950*/  BPT.TRAP 0x1 ;  /* 0x000000040000795c */ /* 0x000fe20000300000 */
.L_x_1494:
[----:B------:R-:W5:Y:S02]  /*17960*/  SYNCS.PHASECHK.TRANS64.TRYWAIT P1, [R5+URZ+0x2a880], R0 ;  /* 0x02a88000050075a7 */ /* 0x000f64000802017f */
[----:B-----5:R-:W-:Y:S05]  /*17970*/  @!P1 BRA `(.L_x_1495) ;  /* 0x0000002400189947 */ /* 0x020fea0003800000 */
.L_x_1569:
[----:B------:R-:W-:Y:S05]  /*17980*/  @!P0 BRA `(.L_x_1496) ;  /* 0x0000000000048947 */ /* 0x000fea0003800000 */
[----:B------:R-:W-:Y:S01]  /*17990*/  BPT.TRAP 0x1 ;  /* 0x000000040000795c */ /* 0x000fe20000300000 */
.L_x_1496:
[----:B------:R0:W0:Y:S02]  /*179a0*/  SYNCS.PHASECHK.TRANS64.TRYWAIT P0, [R23+URZ+0x2a880], R2 ;  /* 0x02a88002170075a7 */ /* 0x000024000800017f */
[----:B0-----:R-:W-:Y:S05]  /*179b0*/  @!P0 NANOSLEEP.SYNCS 0x989680 ;  /* 0x009896800000895d */ /* 0x001fea0003900000 */
[----:B------:R-:W0:Y:S02]  /*179c0*/  @!P0 SYNCS.PHASECHK.TRANS64 P0, [R23+URZ+0x2a880], R2 ;  /* 0x02a88002170085a7 */ /* 0x000e24000800007f */
[----:B0-----:R-:W-:Y:S05]  /*179d0*/  @!P0 BRA `(.L_x_1496) ;  /* 0xfffffffc00f08947 */ /* 0x001fea000383ffff */
.L_x_1484:
[----:B------:R-:W-:Y:S05]  /*179e0*/  BSYNC B0 ;  /* 0x0000000000007941 */ /* 0x000fea0003800000 */
.L_x_1483:
[----:B------:R-:W-:Y:S05]  /*179f0*/  EXIT ;  /* 0x000000000000794d */ /* 0x000fea0003800000 */
.L_x_1293:
[----:B0-----:R-:W-:-:S04]  /*17a00*/  IMAD.U32 R3, RZ, RZ, UR36 ;  /* 0x00000024ff037e24 */ /* 0x001fc8000f8e00ff */
[----:B------:R0:W1:Y:S03]  /*17a10*/  SYNCS.PHASECHK.TRANS64.TRYWAIT P1, [R3+URZ+0x2a800], R0 ;  /* 0x02a80000030075a7 */ /* 0x000066000802017f */
[----:B-1----:R-:W-:Y:S05]  /*17a20*/  @!P1 NANOSLEEP.SYNCS 0x989680 ;  /* 0x009896800000995d */ /* 0x002fea0003900000 */
[----:B------:R-:W1:Y:S02]  /*17a30*/  @!P1 SYNCS.PHASECHK.TRANS64 P1, [R3+URZ+0x2a800], R0 ;  /* 0x02a80000030095a7 */ /* 0x000e64000802007f */
[----:B-1----:R-:W-:Y:S05]  /*17a40*/  @!P1 BRA `(.L_x_1293) ;  /* 0xfffffffc00ec9947 */ /* 0x002fea000383ffff */
[----:B------:R-:W-:Y:S05]  /*17a50*/  BRA `(.L_x_1497) ;  /* 0xfffffea400487947 */ /* 0x000fea000383ffff */
.L_x_1297:
[----:B-1----:R1:W2:Y:S02]  /*17a60*/  SYNCS.PHASECHK.TRANS64.TRYWAIT P1, [R3+URZ+0x2a830], R0 ;  /* 0x02a83000030075a7 */ /* 0x0022a4000802017f */
[----:B--2---:R-:W-:Y:S05]  /*17a70*/  @!P1 NANOSLEEP.SYNCS 0x989680 ;  /* 0x009896800000995d */ /* 0x004fea0003900000 */
[----:B------:R-:W2:Y:S02]  /*17a80*/  @!P1 SYNCS.PHASECHK.TRANS64 P1, [R3+URZ+0x2a830], R0 ;  /* 0x02a83000030095a7 */ /* 0x000ea4000802007f */
[----:B--2---:R-:W-:Y:S05]  /*17a90*/  @!P1 BRA `(.L_x_1297) ;  /* 0xfffffffc00f09947 */ /* 0x004fea000383ffff */
[----:B------:R-:W-:Y:S05]  /*17aa0*/  BRA `(.L_x_1296) ;  /* 0xfffffea400647947 */ /* 0x000fea000383ffff */
.L_x_1314:
[----:B-1----:R-:W-:-:S04]  /*17ab0*/  IMAD.U32 R7, RZ, RZ, UR6 ;  /* 0x00000006ff077e24 */ /* 0x002fc8000f8e00ff */
[----:B------:R1:W2:Y:S03]  /*17ac0*/  SYNCS.PHASECHK.TRANS64.TRYWAIT P1, [R7+URZ+0x2a830], R0 ;  /* 0x02a83000070075a7 */ /* 0x0002a6000802017f */
[----:B--2---:R-:W-:Y:S05]  /*17ad0*/  @!P1 NANOSLEEP.SYNCS 0x989680 ;  /* 0x009896800000995d */ /* 0x004fea0003900000 */
[----:B------:R-:W2:Y:S02]  /*17ae0*/  @!P1 SYNCS.PHASECHK.TRANS64 P1, [R7+URZ+0x2a830], R0 ;  /* 0x02a83000070095a7 */ /* 0x000ea4000802007f */
[----:B--2---:R-:W-:Y:S05]  /*17af0*/  @!P1 BRA `(.L_x_1314) ;  /* 0xfffffffc00ec9947 */ /* 0x004fea000383ffff */
[----:B------:R-:W-:Y:S05]  /*17b00*/  BRA `(.L_x_1311) ;  /* 0xfffffed8003c7947 */ /* 0x000fea000383ffff */
.L_x_1318:
[----:B-1----:R-:W-:-:S04]  /*17b10*/  IMAD.U32 R7, RZ, RZ, UR6 ;  /* 0x00000006ff077e24 */ /* 0x002fc8000f8e00ff */
[----:B------:R1:W2:Y:S03]  /*17b20*/  SYNCS.PHASECHK.TRANS64.TRYWAIT P1, [R7+URZ+0x2a850], R0 ;  /* 0x02a85000070075a7 */ /* 0x0002a6000802017f */
[----:B--2---:R-:W-:Y:S05]  /*17b30*/  @!P1 NANOSLEEP.SYNCS 0x989680 ;  /* 0x009896800000995d */ /* 0x004fea0003900000 */
[----:B------:R-:W2:Y:S02]  /*17b40*/  @!P1 SYNCS.PHASECHK.TRANS64 P1, [R7+URZ+0x2a850], R0 ;  /* 0x02a85000070095a7 */ /* 0x000ea4000802007f */
[----:B--2---:R-:W-:Y:S05]  /*17b50*/  @!P1 BRA `(.L_x_1318) ;  /* 0xfffffffc00ec9947 */ /* 0x004fea000383ffff */
[----:B------:R-:W-:Y:S05]  /*17b60*/  BRA `(.L_x_1315) ;  /* 0xfffffed800e87947 */ /* 0x000fea000383ffff */
.L_x_1337:
[----:B-1----:R-:W-:-:S04]  /*17b70*/  IMAD.U32 R7, RZ, RZ, UR6 ;  /* 0x00000006ff077e24 */ /* 0x002fc8000f8e00ff */
[----:B------:R1:W2:Y:S03]  /*17b80*/  SYNCS.PHASECHK.TRANS64.TRYWAIT P1, [R7+URZ+0x2a830], R0 ;  /* 0x02a83000070075a7 */ /* 0x0002a6000802017f */
[----:B--2---:R-:W-:Y:S05]  /*17b90*/  @!P1 NANOSLEEP.SYNCS 0x989680 ;  /* 0x009896800000995d */ /* 0x004fea0003900000 */
[----:B------:R-:W2:Y:S02]  /*17ba0*/  @!P1 SYNCS.PHASECHK.TRANS64 P1, [R7+URZ+0x2a830], R0 ;  /* 0x02a83000070095a7 */ /* 0x000ea4000802007f */
[----:B--2---:R-:W-:Y:S05]  /*17bb0*/  @!P1 BRA `(.L_x_1337) ;  /* 0xfffffffc00ec9947 */ /* 0x004fea000383ffff */
[----:B------:R-:W-:Y:S05]  /*17bc0*/  BRA `(.L_x_1334) ;  /* 0xffffff0c00187947 */ /* 0x000fea000383ffff */
.L_x_1341:
[----:B-1----:R-:W-:-:S04]  /*17bd0*/  IMAD.U32 R7, RZ, RZ, UR6 ;  /* 0x00000006ff077e24 */ /* 0x002fc8000f8e00ff */
[----:B------:R1:W2:Y:S03]  /*17be0*/  SYNCS.PHASECHK.TRANS64.TRYWAIT P1, [R7+URZ+0x2a850], R0 ;  /* 0x02a85000070075a7 */ /* 0x0002a6000802017f */
[----:B--2---:R-:W-:Y:S05]  /*17bf0*/  @!P1 NANOSLEEP.SYNCS 0x989680 ;  /* 0x009896800000995d */ /* 0x004fea0003900000 */
[----:B------:R-:W2:Y:S02]  /*17c00*/  @!P1 SYNCS.PHASECHK.TRANS64 P1, [R7+URZ+0x2a850], R0 ;  /* 0x02a85000070095a7 */ /* 0x000ea4000802007f */
[----:B--2---:R-:W-:Y:S05]  /*17c10*/  @!P1 BRA `(.L_x_1341) ;  /* 0xfffffffc00ec9947 */ /* 0x004fea000383ffff */
[----:B------:R-:W-:Y:S05]  /*17c20*/  BRA `(.L_x_1338) ;  /* 0xffffff0c00c47947 */ /* 0x000fea000383ffff */
.L_x_1349:
[----:B-1----:R-:W-:-:S04]  /*17c30*/  IMAD.U32 R7, RZ, RZ, UR6 ;  /* 0x00000006ff077e24 */ /* 0x002fc8000f8e00ff */
[----:B------:R1:W2:Y:S03]  /*17c40*/  SYNCS.PHASECHK.TRANS64.TRYWAIT P1, [R7+URZ+0x2a830], R0 ;  /* 0x02a83000070075a7 */ /* 0x0002a6000802017f */
[----:B--2---:R-:W-:Y:S05]  /*17c50*/  @!P1 NANOSLEEP.SYNCS 0x989680 ;  /* 0x009896800000995d */ /* 0x004fea0003900000 */
[----:B------:R-:W2:Y:S02]  /*17c60*/  @!P1 SYNCS.PHASECHK.TRANS64 P1, [R7+URZ+0x2a830], R0 ;  /* 0x02a83000070095a7 */ /* 0x000ea4000802007f */
[----:B--2---:R-:W-:Y:S05]  /*17c70*/  @!P1 BRA `(.L_x_1349) ;  /* 0xfffffffc00ec9947 */ /* 0x004fea000383ffff */
[----:B------:R-:W-:Y:S05]  /*17c80*/  BRA `(.L_x_1346) ;  /* 0xffffff2c00207947 */ /* 0x000fea000383ffff */
.L_x_1353:
[----:B-1----:R-:W-:-:S04]  /*17c90*/  IMAD.U32 R7, RZ, RZ, UR6 ;  /* 0x00000006ff077e24 */ /* 0x002fc8000f8e00ff */
[----:B------:R1:W2:Y:S03]  /*17ca0*/  SYNCS.PHASECHK.TRANS64.TRYWAIT P1, [R7+URZ+0x2a850], R0 ;  /* 0x02a85000070075a7 */ /* 0x0002a6000802017f */
[----:B--2---:R-:W-:Y:S05]  /*17cb0*/  @!P1 NANOSLEEP.SYNCS 0x989680 ;  /* 0x009896800000995d */ /* 0x004fea0003900000 */
[----:B------:R-:W2:Y:S02]  /*17cc0*/  @!P1 SYNCS.PHASECHK.TRANS64 P1, [R7+URZ+0x2a850], R0 ;  /* 0x02a85000070095a7 */ /* 0x000ea4000802007f */
[----:B--2---:R-:W-:Y:S05]  /*17cd0*/  @!P1 BRA `(.L_x_1353) ;  /* 0xfffffffc00ec9947 */ /* 0x004fea000383ffff */
[----:B------:R-:W-:Y:S05]  /*17ce0*/  BRA `(.L_x_1350) ;  /* 0xffffff2c00c07947 */ /* 0x000fea000383ffff */
.L_x_1368:
[----:B-1----:R-:W-:-:S04]  /*17cf0*/  IMAD.U32 R5, RZ, RZ, UR9 ;  /* 0x00000009ff057e24 */ /* 0x002fc8000f8e00ff */
[----:B------:R1:W2:Y:S03]  /*17d00*/  SYNCS.PHASECHK.TRANS64.TRYWAIT P1, [R5+URZ+0x2a850], R4 ;  /* 0x02a85004050075a7 */ /* 0x0002a6000802017f */
[----:B--2---:R-:W-:Y:S05]  /*17d10*/  @!P1 NANOSLEEP.SYNCS 0x989680 ;  /* 0x009896800000995d */ /* 0x004fea0003900000 */
[----:B------:R-:W2:Y:S02]  /*17d20*/  @!P1 SYNCS.PHASECHK.TRANS64 P1, [R5+URZ+0x2a850], R4 ;  /* 0x02a85004050095a7 */ /* 0x000ea4000802007f */
[----:B--2---:R-:W-:Y:S05]  /*17d30*/  @!P1 BRA `(.L_x_1368) ;  /* 0xfffffffc00ec9947 */ /* 0x004fea000383ffff */
[----:B------:R-:W-:Y:S05]  /*17d40*/  BRA `(.L_x_1367) ;  /* 0xffffff5c00247947 */ /* 0x000fea000383ffff */
.L_x_1419:
        /* <DEDUP_REMOVED lines=10> */
.L_x_1498:
[----:B------:R-:W-:Y:S05]  /*17df0*/  BRA `(.L_x_1499) ;  /* 0xffffffb8008c7947 */ /* 0x000fea000383ffff */
.L_x_1422:
[----:B0-----:R0:W1:Y:S02]  /*17e00*/  SYNCS.PHASECHK.TRANS64.TRYWAIT P0, [R4+URZ+0x2a880], R21 ;  /* 0x02a88015040075a7 */ /* 0x001064000800017f */
[----:B-1----:R-:W-:Y:S05]  /*17e10*/  @!P0 NANOSLEEP.SYNCS 0x989680 ;  /* 0x009896800000895d */ /* 0x002fea0003900000 */
[----:B------:R-:W1:Y:S02]  /*17e20*/  @!P0 SYNCS.PHASECHK.TRANS64 P0, [R4+URZ+0x2a880], R21 ;  /* 0x02a88015040085a7 */ /* 0x000e64000800007f */
[----:B-1----:R-:W-:Y:S05]  /*17e30*/  @!P0 BRA `(.L_x_1422) ;  /* 0xfffffffc00f08947 */ /* 0x002fea000383ffff */
[----:B------:R-:W-:Y:S05]  /*17e40*/  BRA `(.L_x_1500) ;  /* 0xffffffb8009c7947 */ /* 0x000fea000383ffff */
.L_x_1423:
        /* <DEDUP_REMOVED lines=8> */
.L_x_1502:
[----:B------:R-:W-:Y:S05]  /*17ed0*/  BSYNC B0 ;  /* 0x0000000000007941 */ /* 0x000fea0003800000 */
.L_x_1501:
[----:B------:R-:W-:Y:S01]  /*17ee0*/  IMAD.MOV.U32 R13, RZ, RZ, R8 ;  /* 0x000000ffff0d7224 */ /* 0x000fe200078e0008 */
[----:B------:R-:W-:Y:S01]  /*17ef0*/  LOP3.LUT R35, R26, 0x80, RZ, 0xfc, !PT ;  /* 0x000000801a237812 */ /* 0x000fe200078efcff */
[----:B------:R-:W-:Y:S01]  /*17f00*/  IMAD.MOV.U32 R12, RZ, RZ, RZ ;  /* 0x000000ffff0c7224 */ /* 0x000fe200078e00ff */
[----:B------:R-:W-:Y:S01]  /*17f10*/  LOP3.LUT R25, R25, 0xffffffdf, RZ, 0xc0, !PT ;  /* 0xffffffdf19197812 */ /* 0x000fe200078ec0ff */
[----:B------:R-:W-:Y:S01]  /*17f20*/  IMAD.MOV.U32 R11, RZ, RZ, 0x1c1f ;  /* 0x00001c1fff0b7424 */ /* 0x000fe200078e00ff */
[----:B------:R-:W-:Y:S01]  /*17f30*/  ISETP.GE.AND P4, PT, R7, 0x21, PT ;  /* 0x000000210700780c */ /* 0x000fe20003f86270 */
[----:B------:R-:W-:Y:S02]  /*17f40*/  IMAD.MOV.U32 R15, RZ, RZ, -0x1 ;  /* 0xffffffffff0f7424 */ /* 0x000fe400078e00ff */
[----:B------:R-:W-:-:S10]  /*17f50*/  IMAD.MOV.U32 R0, RZ, RZ, R14 ;  /* 0x000000ffff007224 */ /* 0x000fd400078e000e */
[----:B------:R-:W-:Y:S05]  /*17f60*/  WARPSYNC.COLLECTIVE R15, `(.L_x_1503) ;  /* 0x000000000f087348 */ /* 0x000fea0003c00000 */
[----:B------:R0:W1:Y:S02]  /*17f70*/  SHFL.IDX P6, R14, R13, R12, R11 ;  /* 0x0000000c0d0e7389 */ /* 0x00006400000c000b */
[----:B01----:R-:W-:Y:S01]  /*17f80*/  ENDCOLLECTIVE ;  /* 0x000000000000791b */ /* 0x003fe20003800000 */
.L_x_1503:
[----:B------:R-:W0:Y:S01]  /*17f90*/  LDC R15, c[0x0][0x2f4] ;  /* 0x0000bd00ff0f7b82 */ /* 0x000e220000000800 */
[----:B------:R-:W-:Y:S01]  /*17fa0*/  LOP3.LUT R11, R26, 0x40, RZ, 0xfc, !PT ;  /* 0x000000401a0b7812 */ /* 0x000fe200078efcff */
[----:B------:R-:W-:Y:S02]  /*17fb0*/  IMAD.MOV.U32 R13, RZ, RZ, R9 ;  /* 0x000000ffff0d7224 */ /* 0x000fe400078e0009 */
[----:B------:R-:W-:Y:S02]  /*17fc0*/  IMAD.MOV.U32 R12, RZ, RZ, 0x1 ;  /* 0x00000001ff0c7424 */ /* 0x000fe400078e00ff */
        /* <DEDUP_REMOVED lines=14> */
[----:B------:R-:W-:Y:S02]  /*180b0*/  IMAD.MOV.U32 R15, RZ, RZ, -0x1 ;  /* 0xffffffffff0f7424 */ /* 0x000fe400078e00ff */
[----:B------:R0:W-:Y:S01]  /*180c0*/  LDGSTS.E.BYPASS.LTC128B.128 [R0+0xe400], desc[UR56][R2.64+0x40], !P1 ;  /* 0x0e40004002007fae */ /* 0x0001e2000c901d78 */
[----:B------:R-:W-:-:S13]  /*180d0*/  ISETP.LT.OR P1, PT, R7, 0x1, P0 ;  /* 0x000000010700780c */ /* 0x000fda0000721670 */
[----:B0-----:R-:W-:Y:S05]  /*180e0*/  WARPSYNC.COLLECTIVE R15, `(.L_x_1504) ;  /* 0x000000000f087348 */ /* 0x001fea0003c00000 */
[----:B------:R1:W2:Y:S02]  /*180f0*/  SHFL.IDX P6, R14, R13, R12, R11 ;  /* 0x0000000c0d0e7389 */ /* 0x0002a400000c000b */
[----:B012---:R-:W-:Y:S01]  /*18100*/  ENDCOLLECTIVE ;  /* 0x000000000000791b */ /* 0x007fe20003800000 */
.L_x_1504:
        /* <DEDUP_REMOVED lines=9> */
.L_x_1505:
[----:B------:R-:W-:Y:S02]  /*181a0*/  IMAD.MOV.U32 R13, RZ, RZ, R9 ;  /* 0x000000ffff0d7224 */ /* 0x000fe400078e0009 */
[----:B------:R-:W-:Y:S02]  /*181b0*/  IMAD.MOV.U32 R12, RZ, RZ, 0x2 ;  /* 0x00000002ff0c7424 */ /* 0x000fe400078e00ff */
[----:B------:R-:W-:-:S07]  /*181c0*/  IMAD.MOV.U32 R2, RZ, RZ, R14 ;  /* 0x000000ffff027224 */ /* 0x000fce00078e000e */
[----:B------:R-:W-:Y:S05]  /*181d0*/  WARPSYNC.COLLECTIVE R15, `(.L_x_1506) ;  /* 0x000000000f087348 */ /* 0x000fea0003c00000 */
[----:B------:R0:W1:Y:S02]  /*181e0*/  SHFL.IDX P6, R14, R13, R12, R11 ;  /* 0x0000000c0d0e7389 */ /* 0x00006400000c000b */
[----:B01----:R-:W-:Y:S01]  /*181f0*/  ENDCOLLECTIVE ;  /* 0x000000000000791b */ /* 0x003fe20003800000 */
.L_x_1506:
        /* <DEDUP_REMOVED lines=16> */
.L_x_1507:
[----:B------:R-:W-:Y:S02]  /*18300*/  IMAD.MOV.U32 R13, RZ, RZ, R9 ;  /* 0x000000ffff0d7224 */ /* 0x000fe400078e0009 */
[----:B------:R-:W-:Y:S02]  /*18310*/  IMAD.MOV.U32 R12, RZ, RZ, 0x3 ;  /* 0x00000003ff0c7424 */ /* 0x000fe400078e00ff */
[----:B------:R-:W-:-:S07]  /*18320*/  IMAD.MOV.U32 R2, RZ, RZ, R14 ;  /* 0x000000ffff027224 */ /* 0x000fce00078e000e */
[----:B------:R-:W-:Y:S05]  /*18330*/  WARPSYNC.COLLECTIVE R15, `(.L_x_1508) ;  /* 0x000000000f087348 */ /* 0x000fea0003c00000 */
[----:B------:R0:W1:Y:S02]  /*18340*/  SHFL.IDX P6, R14, R13, R12, R11 ;  /* 0x0000000c0d0e7389 */ /* 0x00006400000c000b */
[----:B01----:R-:W-:Y:S01]  /*18350*/  ENDCOLLECTIVE ;  /* 0x000000000000791b */ /* 0x003fe20003800000 */
.L_x_1508:
        /* <DEDUP_REMOVED lines=13> */
.L_x_1509:
        /* <DEDUP_REMOVED lines=11> */
.L_x_1428:
[----:B---3--:R3:W4:Y:S02]  /*184e0*/  SYNCS.PHASECHK.TRANS64.TRYWAIT P0, [R4+URZ+0x2a840], R21 ;  /* 0x02a84015040075a7 */ /* 0x008724000800017f */
[----:B----4-:R-:W-:Y:S05]  /*184f0*/  @!P0 NANOSLEEP.SYNCS 0x989680 ;  /* 0x009896800000895d */ /* 0x010fea0003900000 */
[----:B------:R-:W4:Y:S02]  /*18500*/  @!P0 SYNCS.PHASECHK.TRANS64 P0, [R4+URZ+0x2a840], R21 ;  /* 0x02a84015040085a7 */ /* 0x000f24000800007f */
[----:B----4-:R-:W-:Y:S05]  /*18510*/  @!P0 BRA `(.L_x_1428) ;  /* 0xfffffffc00f08947 */ /* 0x010fea000383ffff */
[----:B------:R-:W-:Y:S05]  /*18520*/  BRA `(.L_x_1511) ;  /* 0xffffffb8007c7947 */ /* 0x000fea000383ffff */
.L_x_1429:
        /* <DEDUP_REMOVED lines=8> */
.L_x_1513:
[----:B------:R-:W-:Y:S05]  /*185b0*/  BSYNC B0 ;  /* 0x0000000000007941 */ /* 0x000fea0003800000 */
.L_x_1512:
        /* <DEDUP_REMOVED lines=8> */
.L_x_1514:
[----:B------:R-:W-:Y:S02]  /*18640*/  IMAD.MOV.U32 R13, RZ, RZ, R6 ;  /* 0x000000ffff0d7224 */ /* 0x000fe400078e0006 */
[----:B------:R-:W-:Y:S01]  /*18650*/  IMAD.MOV.U32 R12, RZ, RZ, 0x1 ;  /* 0x00000001ff0c7424 */ /* 0x000fe200078e00ff */
[C---:B------:R-:W-:Y:S02]  /*18660*/  ISETP.GE.AND P6, PT, R26.reuse, R9, PT ;  /* 0x000000091a00720c */ /* 0x040fe40003fc6270 */
        /* <DEDUP_REMOVED lines=10> */
.L_x_1515:
        /* <DEDUP_REMOVED lines=11> */
.L_x_1516:
[----:B------:R-:W-:Y:S02]  /*187c0*/  IMAD.MOV.U32 R13, RZ, RZ, R6 ;  /* 0x000000ffff0d7224 */ /* 0x000fe400078e0006 */
[----:B------:R-:W-:Y:S01]  /*187d0*/  IMAD.MOV.U32 R12, RZ, RZ, 0x2 ;  /* 0x00000002ff0c7424 */ /* 0x000fe200078e00ff */
[----:B------:R-:W-:-:S13]  /*187e0*/  @P4 IADD3 R7, P0, R26, R14, RZ ;  /* 0x0000000e1a074210 */ /* 0x000fda0007f1e0ff */
[----:B------:R-:W-:Y:S05]  /*187f0*/  WARPSYNC.COLLECTIVE R15, `(.L_x_1517) ;  /* 0x000000000f087348 */ /* 0x000fea0003c00000 */
[----:B------:R0:W1:Y:S02]  /*18800*/  SHFL.IDX P6, R14, R13, R12, R11 ;  /* 0x0000000c0d0e7389 */ /* 0x00006400000c000b */
[----:B01----:R-:W-:Y:S01]  /*18810*/  ENDCOLLECTIVE ;  /* 0x000000000000791b */ /* 0x003fe20003800000 */
.L_x_1517:
[----:B------:R-:W-:Y:S02]  /*18820*/  @P4 IMAD.X R8, RZ, RZ, R2, P0 ;  /* 0x000000ffff084224 */ /* 0x000fe400000e0602 */
[----:B------:R-:W-:Y:S02]  /*18830*/  @P4 IMAD.MOV.U32 R2, RZ, RZ, R7 ;  /* 0x000000ffff024224 */ /* 0x000fe400078e0007 */
[----:B------:R-:W-:-:S05]  /*18840*/  @P4 IMAD.MOV.U32 R3, RZ, RZ, R8 ;  /* 0x000000ffff034224 */ /* 0x000fca00078e0008 */
[----:B------:R-:W-:Y:S01]  /*18850*/  @!PT LDS RZ, [RZ] ;  /* 0x00000000fffff984 */ /* 0x000fe20000000800 */
[----:B------:R-:W-:Y:S01]  /*18860*/  @!PT LDS RZ, [RZ] ;  /* 0x00000000fffff984 */ /* 0x000fe20000000800 */
[----:B------:R-:W-:Y:S01]  /*18870*/  @!PT LDS RZ, [RZ] ;  /* 0x00000000fffff984 */ /* 0x000fe20000000800 */
[----:B------:R-:W-:Y:S01]  /*18880*/  @P4 LDGSTS.E.BYPASS.LTC128B.128 [R0+0x1ec00], desc[UR56][R2.64], !P5 ;  /* 0x1ec0000002004fae */ /* 0x000fe2000e901d78 */
[----:B------:R-:W-:-:S03]  /*18890*/  IMAD.MOV.U32 R13, RZ, RZ, R5 ;  /* 0x000000ffff0d7224 */ /* 0x000fc600078e0005 */
[----:B------:R-:W-:Y:S04]  /*188a0*/  @P4 LDGSTS.E.BYPASS.LTC128B.128 [R0+0x20c00], desc[UR56][R2.64+0x40], !P3 ;  /* 0x20c0004002004fae */ /* 0x000fe8000d901d78 */
[----:B------:R0:W-:Y:S02]  /*188b0*/  @P4 LDGSTS.E.BYPASS.LTC128B.128 [R0+0x22c00], desc[UR56][R2.64+0x80], !P2 ;  /* 0x22c0008002004fae */ /* 0x0001e4000d101d78 */
[----:B0-----:R-:W-:-:S07]  /*188c0*/  IMAD.MOV.U32 R2, RZ, RZ, R14 ;  /* 0x000000ffff027224 */ /* 0x001fce00078e000e */
[----:B------:R-:W-:Y:S05]  /*188d0*/  WARPSYNC.COLLECTIVE R15, `(.L_x_1518) ;  /* 0x000000000f087348 */ /* 0x000fea0003c00000 */
[----:B------:R0:W1:Y:S02]  /*188e0*/  SHFL.IDX P6, R14, R13, R12, R11 ;  /* 0x0000000c0d0e7389 */ /* 0x00006400000c000b */
[----:B01----:R-:W-:Y:S01]  /*188f0*/  ENDCOLLECTIVE ;  /* 0x000000000000791b */ /* 0x003fe20003800000 */
.L_x_1518:
[----:B------:R-:W-:Y:S02]  /*18900*/  IMAD.MOV.U32 R13, RZ, RZ, R6 ;  /* 0x000000ffff0d7224 */ /* 0x000fe400078e0006 */
[----:B------:R-:W-:Y:S01]  /*18910*/  IMAD.MOV.U32 R12, RZ, RZ, 0x3 ;  /* 0x00000003ff0c7424 */ /* 0x000fe200078e00ff */
[----:B------:R-:W-:-:S13]  /*18920*/  @P1 IADD3 R7, P0, R26, R14, RZ ;  /* 0x0000000e1a071210 */ /* 0x000fda0007f1e0ff */
[----:B------:R-:W-:Y:S05]  /*18930*/  WARPSYNC.COLLECTIVE R15, `(.L_x_1519) ;  /* 0x000000000f087348 */ /* 0x000fea0003c00000 */
[----:B------:R0:W1:Y:S02]  /*18940*/  SHFL.IDX P6, R14, R13, R12, R11 ;  /* 0x0000000c0d0e7389 */ /* 0x00006400000c000b */
[----:B01----:R-:W-:Y:S01]  /*18950*/  ENDCOLLECTIVE ;  /* 0x000000000000791b */ /* 0x003fe20003800000 */
.L_x_1519:
        /* <DEDUP_REMOVED lines=14> */
.L_x_1520:
[----:B------:R-:W-:Y:S05]  /*18a40*/  BRA `(.L_x_1521) ;  /* 0xffffffb8000c7947 */ /* 0x000fea000383ffff */
.L_x_1434:
[----:B------:R-:W-:Y:S02]  /*18a50*/  IMAD.MOV.U32 R13, RZ, RZ, R4 ;  /* 0x000000ffff0d7224 */ /* 0x000fe400078e0004 */
[----:B------:R-:W-:Y:S02]  /*18a60*/  IMAD.MOV.U32 R12, RZ, RZ, RZ ;  /* 0x000000ffff0c7224 */ /* 0x000fe400078e00ff */
[----:B------:R-:W-:Y:S02]  /*18a70*/  IMAD.MOV.U32 R11, RZ, RZ, 0x1c1f ;  /* 0x00001c1fff0b7424 */ /* 0x000fe400078e00ff */
[----:B------:R-:W-:Y:S02]  /*18a80*/  IMAD.MOV.U32 R15, RZ, RZ, -0x1 ;  /* 0xffffffffff0f7424 */ /* 0x000fe400078e00ff */
[----:B------:R-:W-:Y:S02]  /*18a90*/  IMAD R5, R5, UR37, RZ ;  /* 0x0000002505057c24 */ /* 0x000fe4000f8e02ff */
[----:B------:R-:W-:-:S07]  /*18aa0*/  VIADD R6, R10, UR38 ;  /* 0x000000260a067c36 */ /* 0x000fce0008000000 */
[----:B-----5:R-:W-:Y:S05]  /*18ab0*/  WARPSYNC.COLLECTIVE R15, `(.L_x_1522) ;  /* 0x000000000f087348 */ /* 0x020fea0003c00000 */
[----:B------:R0:W1:Y:S02]  /*18ac0*/  SHFL.IDX P6, R14, R13, R12, R11 ;  /* 0x0000000c0d0e7389 */ /* 0x00006400000c000b */
[----:B01---5:R-:W-:Y:S01]  /*18ad0*/  ENDCOLLECTIVE ;  /* 0x000000000000791b */ /* 0x023fe20003800000 */
.L_x_1522:
[C---:B------:R-:W-:Y:S01]  /*18ae0*/  VIADD R8, R6.reuse, 0x20 ;  /* 0x0000002006087836 */ /* 0x040fe20000000000 */
[----:B------:R-:W-:Y:S01]  /*18af0*/  ISETP.GE.AND P1, PT, R6, R5, PT ;  /* 0x000000050600720c */ /* 0x000fe20003f26270 */
[----:B------:R-:W-:Y:S02]  /*18b00*/  IMAD.MOV.U32 R13, RZ, RZ, R0 ;  /* 0x000000ffff0d7224 */ /* 0x000fe400078e0000 */
[----:B------:R-:W-:-:S10]  /*18b10*/  IMAD.MOV.U32 R2, RZ, RZ, R14 ;  /* 0x000000ffff027224 */ /* 0x000fd400078e000e */
[----:B------:R-:W-:Y:S05]  /*18b20*/  WARPSYNC.COLLECTIVE R15, `(.L_x_1523) ;  /* 0x000000000f087348 */ /* 0x000fea0003c00000 */
[----:B------:R0:W1:Y:S02]  /*18b30*/  SHFL.IDX P6, R14, R13, R12, R11 ;  /* 0x0000000c0d0e7389 */ /* 0x00006400000c000b */
[----:B01----:R-:W-:Y:S01]  /*18b40*/  ENDCOLLECTIVE ;  /* 0x000000000000791b */ /* 0x003fe20003800000 */
.L_x_1523:
        /* <DEDUP_REMOVED lines=8> */
.L_x_1524:
[----:B------:R-:W-:Y:S01]  /*18bd0*/  @!PT LDS RZ, [RZ] ;  /* 0x00000000fffff984 */ /* 0x000fe20000000800 */
[----:B------:R-:W-:Y:S01]  /*18be0*/  @!PT LDS RZ, [RZ] ;  /* 0x00000000fffff984 */ /* 0x000fe20000000800 */
[----:B------:R-:W-:Y:S01]  /*18bf0*/  @!PT LDS RZ, [RZ] ;  /* 0x00000000fffff984 */ /* 0x000fe20000000800 */
[----:B------:R-:W-:Y:S04]  /*18c00*/  @!P1 LDGSTS.E.BYPASS.LTC128B.128 [R9+0x18400], desc[UR56][R2.64], !P3 ;  /* 0x1840000002099fae */ /* 0x000fe8000d901d78 */
[----:B------:R-:W-:Y:S04]  /*18c10*/  @!P1 LDGSTS.E.BYPASS.LTC128B.128 [R9+0x1a400], desc[UR56][R2.64+0x40], !P2 ;  /* 0x1a40004002099fae */ /* 0x000fe8000d101d78 */
[----:B------:R0:W-:Y:S01]  /*18c20*/  @!P1 LDGSTS.E.BYPASS.LTC128B.128 [R9+0x1c400], desc[UR56][R2.64+0x80], !P0 ;  /* 0x1c40008002099fae */ /* 0x0001e2000c101d78 */
[----:B------:R-:W-:Y:S01]  /*18c30*/  ISETP.GE.AND P1, PT, R8, R5, PT ;  /* 0x000000050800720c */ /* 0x000fe20003f26270 */
[----:B------:R-:W-:-:S02]  /*18c40*/  IMAD.MOV.U32 R13, RZ, RZ, R0 ;  /* 0x000000ffff0d7224 */ /* 0x000fc400078e0000 */
[----:B------:R-:W-:Y:S02]  /*18c50*/  VIADD R8, R6, 0x40 ;  /* 0x0000004006087836 */ /* 0x000fe40000000000 */
[----:B0-----:R-:W-:-:S08]  /*18c60*/  IMAD.MOV.U32 R2, RZ, RZ, R14 ;  /* 0x000000ffff027224 */ /* 0x001fd000078e000e */
[----:B------:R-:W-:Y:S05]  /*18c70*/  WARPSYNC.COLLECTIVE R15, `(.L_x_1525) ;  /* 0x000000000f087348 */ /* 0x000fea0003c00000 */
[----:B------:R0:W1:Y:S02]  /*18c80*/  SHFL.IDX P6, R14, R13, R12, R11 ;  /* 0x0000000c0d0e7389 */ /* 0x00006400000c000b */
[----:B01----:R-:W-:Y:S01]  /*18c90*/  ENDCOLLECTIVE ;  /* 0x000000000000791b */ /* 0x003fe20003800000 */
.L_x_1525:
        /* <DEDUP_REMOVED lines=8> */
.L_x_1526:
[----:B------:R-:W-:-:S05]  /*18d20*/  @!P1 IMAD.MOV.U32 R3, RZ, RZ, R7 ;  /* 0x000000ffff039224 */ /* 0x000fca00078e0007 */
[----:B------:R-:W-:Y:S01]  /*18d30*/  @!PT LDS RZ, [RZ] ;  /* 0x00000000fffff984 */ /* 0x000fe20000000800 */
[----:B------:R-:W-:Y:S01]  /*18d40*/  @!PT LDS RZ, [RZ] ;  /* 0x00000000fffff984 */ /* 0x000fe20000000800 */
[----:B------:R-:W-:Y:S01]  /*18d50*/  @!PT LDS RZ, [RZ] ;  /* 0x00000000fffff984 */ /* 0x000fe20000000800 */
[----:B------:R-:W-:Y:S04]  /*18d60*/  @!P1 LDGSTS.E.BYPASS.LTC128B.128 [R9+0x18c00], desc[UR56][R2.64], !P3 ;  /* 0x18c0000002099fae */ /* 0x000fe8000d901d78 */
[----:B------:R-:W-:Y:S01]  /*18d70*/  @!P1 LDGSTS.E.BYPASS.LTC128B.128 [R9+0x1ac00], desc[UR56][R2.64+0x40], !P2 ;  /* 0x1ac0004002099fae */ /* 0x000fe2000d101d78 */
[----:B------:R-:W-:-:S03]  /*18d80*/  IMAD.MOV.U32 R13, RZ, RZ, R0 ;  /* 0x000000ffff0d7224 */ /* 0x000fc600078e0000 */
[----:B------:R0:W-:Y:S01]  /*18d90*/  @!P1 LDGSTS.E.BYPASS.LTC128B.128 [R9+0x1cc00], desc[UR56][R2.64+0x80], !P0 ;  /* 0x1cc0008002099fae */ /* 0x0001e2000c101d78 */
[----:B------:R-:W-:Y:S01]  /*18da0*/  ISETP.GE.AND P1, PT, R8, R5, PT ;  /* 0x000000050800720c */ /* 0x000fe20003f26270 */
[----:B0-----:R-:W-:-:S12]  /*18db0*/  IMAD.MOV.U32 R2, RZ, RZ, R14 ;  /* 0x000000ffff027224 */ /* 0x001fd800078e000e */
[----:B------:R-:W-:Y:S05]  /*18dc0*/  WARPSYNC.COLLECTIVE R15, `(.L_x_1527) ;  /* 0x000000000f087348 */ /* 0x000fea0003c00000 */
[----:B------:R0:W1:Y:S02]  /*18dd0*/  SHFL.IDX P6, R14, R13, R12, R11 ;  /* 0x0000000c0d0e7389 */ /* 0x00006400000c000b */
[----:B01----:R-:W-:Y:S01]  /*18de0*/  ENDCOLLECTIVE ;  /* 0x000000000000791b */ /* 0x003fe20003800000 */
.L_x_1527:
        /* <DEDUP_REMOVED lines=8> */
.L_x_1528:
[----:B------:R-:W-:-:S05]  /*18e70*/  @!P1 IMAD.MOV.U32 R3, RZ, RZ, R7 ;  /* 0x000000ffff039224 */ /* 0x000fca00078e0007 */
[----:B------:R-:W-:Y:S01]  /*18e80*/  @!PT LDS RZ, [RZ] ;  /* 0x00000000fffff984 */ /* 0x000fe20000000800 */
[----:B------:R-:W-:Y:S01]  /*18e90*/  @!PT LDS RZ, [RZ] ;  /* 0x00000000fffff984 */ /* 0x000fe20000000800 */
[----:B------:R-:W-:Y:S01]  /*18ea0*/  @!PT LDS RZ, [RZ] ;  /* 0x00000000fffff984 */ /* 0x000fe20000000800 */
[----:B------:R0:W-:Y:S04]  /*18eb0*/  @!P1 LDGSTS.E.BYPASS.LTC128B.128 [R9+0x19400], desc[UR56][R2.64], !P3 ;  /* 0x1940000002099fae */ /* 0x0001e8000d901d78 */
[----:B------:R0:W-:Y:S01]  /*18ec0*/  @!P1 LDGSTS.E.BYPASS.LTC128B.128 [R9+0x1b400], desc[UR56][R2.64+0x40], !P2 ;  /* 0x1b40004002099fae */ /* 0x0001e2000d101d78 */
[----:B------:R-:W-:-:S03]  /*18ed0*/  IMAD.MOV.U32 R13, RZ, RZ, R0 ;  /* 0x000000ffff0d7224 */ /* 0x000fc600078e0000 */
[----:B------:R0:W-:Y:S01]  /*18ee0*/  @!P1 LDGSTS.E.BYPASS.LTC128B.128 [R9+0x1d400], desc[UR56][R2.64+0x80], !P0 ;  /* 0x1d40008002099fae */ /* 0x0001e2000c101d78 */
[----:B------:R-:W-:-:S07]  /*18ef0*/  IMAD.MOV.U32 R4, RZ, RZ, R14 ;  /* 0x000000ffff047224 */ /* 0x000fce00078e000e */
[----:B0-----:R-:W-:Y:S05]  /*18f00*/  WARPSYNC.COLLECTIVE R15, `(.L_x_1529) ;  /* 0x000000000f087348 */ /* 0x001fea0003c00000 */
[----:B------:R1:W2:Y:S02]  /*18f10*/  SHFL.IDX P6, R14, R13, R12, R11 ;  /* 0x0000000c0d0e7389 */ /* 0x0002a400000c000b */
[----:B012---:R-:W-:Y:S01]  /*18f20*/  ENDCOLLECTIVE ;  /* 0x000000000000791b */ /* 0x007fe20003800000 */
.L_x_1529:
[----:B------:R-:W-:Y:S05]  /*18f30*/  BRA `(.L_x_1530) ;  /* 0xffffffbc00287947 */ /* 0x000fea000383ffff */
.L_x_1439:
[----:B0-----:R0:W1:Y:S02]  /*18f40*/  SYNCS.PHASECHK.TRANS64.TRYWAIT P0, [R22+URZ+0x2a820], R3 ;  /* 0x02a82003160075a7 */ /* 0x001064000800017f */
[----:B-1----:R-:W-:Y:S05]  /*18f50*/  @!P0 NANOSLEEP.SYNCS 0x989680 ;  /* 0x009896800000895d */ /* 0x002fea0003900000 */
[----:B------:R-:W1:Y:S02]  /*18f60*/  @!P0 SYNCS.PHASECHK.TRANS64 P0, [R22+URZ+0x2a820], R3 ;  /* 0x02a82003160085a7 */ /* 0x000e64000800007f */
[----:B-1----:R-:W-:Y:S05]  /*18f70*/  @!P0 BRA `(.L_x_1439) ;  /* 0xfffffffc00f08947 */ /* 0x002fea000383ffff */
[----:B------:R-:W-:Y:S05]  /*18f80*/  BRA `(.L_x_1531) ;  /* 0xffffffbc00987947 */ /* 0x000fea000383ffff */
.L_x_1443:
[----:B0-----:R0:W1:Y:S02]  /*18f90*/  SYNCS.PHASECHK.TRANS64.TRYWAIT P0, [R4+URZ+0x2a880], R17 ;  /* 0x02a88011040075a7 */ /* 0x001064000800017f */
[----:B-1----:R-:W-:Y:S05]  /*18fa0*/  @!P0 NANOSLEEP.SYNCS 0x989680 ;  /* 0x009896800000895d */ /* 0x002fea0003900000 */
[----:B------:R-:W1:Y:S02]  /*18fb0*/  @!P0 SYNCS.PHASECHK.TRANS64 P0, [R4+URZ+0x2a880], R17 ;  /* 0x02a88011040085a7 */ /* 0x000e64000800007f */
[----:B-1----:R-:W-:Y:S05]  /*18fc0*/  @!P0 BRA `(.L_x_1443) ;  /* 0xfffffffc00f08947 */ /* 0x002fea000383ffff */
[----:B------:R-:W-:Y:S05]  /*18fd0*/  BRA `(.L_x_1532) ;  /* 0xffffffc000607947 */ /* 0x000fea000383ffff */
.L_x_1444:
[----:B------:R-:W-:Y:S01]  /*18fe0*/  BSSY B0, `(.L_x_1533) ;  /* 0x0000008000007945 */ /* 0x000fe20003800000 */
[----:B------:R-:W-:Y:S02]  /*18ff0*/  IMAD.MOV.U32 R13, RZ, RZ, R27 ;  /* 0x000000ffff0d7224 */ /* 0x000fe400078e001b */
[----:B------:R-:W-:Y:S02]  /*19000*/  IMAD.MOV.U32 R12, RZ, RZ, RZ ;  /* 0x000000ffff0c7224 */ /* 0x000fe400078e00ff */
[----:B------:R-:W-:Y:S02]  /*19010*/  IMAD.MOV.U32 R11, RZ, RZ, 0x1c1f ;  /* 0x00001c1fff0b7424 */ /* 0x000fe400078e00ff */
[----:B------:R-:W-:-:S07]  /*19020*/  IMAD.MOV.U32 R15, RZ, RZ, -0x1 ;  /* 0xffffffffff0f7424 */ /* 0x000fce00078e00ff */
[----:B0-2---:R-:W-:Y:S05]  /*19030*/  WARPSYNC.COLLECTIVE R15, `(.L_x_1534) ;  /* 0x000000000f087348 */ /* 0x005fea0003c00000 */
[----:B--2---:R1:W2:Y:S02]  /*19040*/  SHFL.IDX P6, R14, R13, R12, R11 ;  /* 0x0000000c0d0e7389 */ /* 0x0042a400000c000b */
[----:B012---:R-:W-:Y:S01]  /*19050*/  ENDCOLLECTIVE ;  /* 0x000000000000791b */ /* 0x007fe20003800000 */
.L_x_1534:
[----:B------:R-:W-:Y:S05]  /*19060*/  BSYNC B0 ;  /* 0x0000000000007941 */ /* 0x000fea0003800000 */
.L_x_1533:
        /* <DEDUP_REMOVED lines=8> */
.L_x_1535:
[----:B------:R-:W-:Y:S02]  /*190f0*/  IMAD.MOV.U32 R13, RZ, RZ, R27 ;  /* 0x000000ffff0d7224 */ /* 0x000fe400078e001b */
[----:B------:R-:W-:Y:S02]  /*19100*/  IMAD.MOV.U32 R12, RZ, RZ, 0x1 ;  /* 0x00000001ff0c7424 */ /* 0x000fe400078e00ff */
[----:B------:R-:W-:-:S07]  /*19110*/  IMAD.MOV.U32 R2, RZ, RZ, R14 ;  /* 0x000000ffff027224 */ /* 0x000fce00078e000e */
[----:B------:R-:W-:Y:S05]  /*19120*/  WARPSYNC.COLLECTIVE R15, `(.L_x_1536) ;  /* 0x000000000f087348 */ /* 0x000fea0003c00000 */
[----:B------:R0:W1:Y:S02]  /*19130*/  SHFL.IDX P6, R14, R13, R12, R11 ;  /* 0x0000000c0d0e7389 */ /* 0x00006400000c000b */
[----:B01----:R-:W-:Y:S01]  /*19140*/  ENDCOLLECTIVE ;  /* 0x000000000000791b */ /* 0x003fe20003800000 */
.L_x_1536:
        /* <DEDUP_REMOVED lines=14> */
.L_x_1537:
[----:B------:R-:W-:Y:S02]  /*19230*/  IMAD.MOV.U32 R13, RZ, RZ, R27 ;  /* 0x000000ffff0d7224 */ /* 0x000fe400078e001b */
[----:B------:R-:W-:Y:S02]  /*19240*/  IMAD.MOV.U32 R12, RZ, RZ, 0x2 ;  /* 0x00000002ff0c7424 */ /* 0x000fe400078e00ff */
[----:B------:R-:W-:-:S07]  /*19250*/  IMAD.MOV.U32 R2, RZ, RZ, R14 ;  /* 0x000000ffff027224 */ /* 0x000fce00078e000e */
[----:B------:R-:W-:Y:S05]  /*19260*/  WARPSYNC.COLLECTIVE R15, `(.L_x_1538) ;  /* 0x000000000f087348 */ /* 0x000fea0003c00000 */
[----:B------:R0:W1:Y:S02]  /*19270*/  SHFL.IDX P6, R14, R13, R12, R11 ;  /* 0x0000000c0d0e7389 */ /* 0x00006400000c000b */
[----:B01----:R-:W-:Y:S01]  /*19280*/  ENDCOLLECTIVE ;  /* 0x000000000000791b */ /* 0x003fe20003800000 */
.L_x_1538:
        /* <DEDUP_REMOVED lines=13> */
.L_x_1539:
[----:B------:R-:W-:Y:S02]  /*19360*/  IMAD.MOV.U32 R13, RZ, RZ, R27 ;  /* 0x000000ffff0d7224 */ /* 0x000fe400078e001b */
[----:B------:R-:W-:Y:S02]  /*19370*/  IMAD.MOV.U32 R12, RZ, RZ, 0x3 ;  /* 0x00000003ff0c7424 */ /* 0x000fe400078e00ff */
[----:B------:R-:W-:-:S07]  /*19380*/  IMAD.MOV.U32 R2, RZ, RZ, R14 ;  /* 0x000000ffff027224 */ /* 0x000fce00078e000e */
[----:B------:R-:W-:Y:S05]  /*19390*/  WARPSYNC.COLLECTIVE R15, `(.L_x_1540) ;  /* 0x000000000f087348 */ /* 0x000fea0003c00000 */
[----:B------:R0:W1:Y:S02]  /*193a0*/  SHFL.IDX P6, R14, R13, R12, R11 ;  /* 0x0000000c0d0e7389 */ /* 0x00006400000c000b */
[----:B01----:R-:W-:Y:S01]  /*193b0*/  ENDCOLLECTIVE ;  /* 0x000000000000791b */ /* 0x003fe20003800000 */
.L_x_1540:
        /* <DEDUP_REMOVED lines=13> */
.L_x_1541:
[----:B------:R-:W-:Y:S01]  /*19490*/  IMAD.MOV.U32 R2, RZ, RZ, R14 ;  /* 0x000000ffff027224 */ /* 0x000fe200078e000e */
[----:B------:R-:W-:Y:S06]  /*194a0*/  BRA `(.L_x_1542) ;  /* 0xffffffbc00f87947 */ /* 0x000fec000383ffff */
.L_x_1449:
[----:B----4-:R4:W0:Y:S02]  /*194b0*/  SYNCS.PHASECHK.TRANS64.TRYWAIT P0, [R4+URZ+0x2a840], R17 ;  /* 0x02a84011040075a7 */ /* 0x010824000800017f */
[----:B0-----:R-:W-:Y:S05]  /*194c0*/  @!P0 NANOSLEEP.SYNCS 0x989680 ;  /* 0x009896800000895d */ /* 0x001fea0003900000 */
[----:B------:R-:W0:Y:S02]  /*194d0*/  @!P0 SYNCS.PHASECHK.TRANS64 P0, [R4+URZ+0x2a840], R17 ;  /* 0x02a84011040085a7 */ /* 0x000e24000800007f */
[----:B0-----:R-:W-:Y:S05]  /*194e0*/  @!P0 BRA `(.L_x_1449) ;  /* 0xfffffffc00f08947 */ /* 0x001fea000383ffff */
[----:B------:R-:W-:Y:S05]  /*194f0*/  BRA `(.L_x_1543) ;  /* 0xffffffc000507947 */ /* 0x000fea000383ffff */
.L_x_1450:
[----:B------:R-:W-:Y:S01]  /*19500*/  BSSY B0, `(.L_x_1544) ;  /* 0x0000008000007945 */ /* 0x000fe20003800000 */
[----:B------:R-:W-:Y:S02]  /*19510*/  IMAD.MOV.U32 R13, RZ, RZ, R8 ;  /* 0x000000ffff0d7224 */ /* 0x000fe400078e0008 */
[----:B------:R-:W-:Y:S02]  /*19520*/  IMAD.MOV.U32 R12, RZ, RZ, RZ ;  /* 0x000000ffff0c7224 */ /* 0x000fe400078e00ff */
[----:B------:R-:W-:Y:S02]  /*19530*/  IMAD.MOV.U32 R11, RZ, RZ, 0x1c1f ;  /* 0x00001c1fff0b7424 */ /* 0x000fe400078e00ff */
[----:B------:R-:W-:-:S07]  /*19540*/  IMAD.MOV.U32 R15, RZ, RZ, -0x1 ;  /* 0xffffffffff0f7424 */ /* 0x000fce00078e00ff */
[----:B01234-:R-:W-:Y:S05]  /*19550*/  WARPSYNC.COLLECTIVE R15, `(.L_x_1545) ;  /* 0x000000000f087348 */ /* 0x01ffea0003c00000 */
[----:B--2---:R2:W0:Y:S02]  /*19560*/  SHFL.IDX P6, R14, R13, R12, R11 ;  /* 0x0000000c0d0e7389 */ /* 0x00442400000c000b */
[----:B01234-:R-:W-:Y:S01]  /*19570*/  ENDCOLLECTIVE ;  /* 0x000000000000791b */ /* 0x01ffe20003800000 */
.L_x_1545:
[----:B------:R-:W-:Y:S05]  /*19580*/  BSYNC B0 ;  /* 0x0000000000007941 */ /* 0x000fea0003800000 */
.L_x_1544:
        /* <DEDUP_REMOVED lines=8> */
.L_x_1546:
[----:B------:R-:W-:Y:S02]  /*19610*/  IMAD.MOV.U32 R13, RZ, RZ, R8 ;  /* 0x000000ffff0d7224 */ /* 0x000fe400078e0008 */
[----:B------:R-:W-:Y:S02]  /*19620*/  IMAD.MOV.U32 R12, RZ, RZ, 0x1 ;  /* 0x00000001ff0c7424 */ /* 0x000fe400078e00ff */
[----:B------:R-:W-:-:S07]  /*19630*/  IMAD.MOV.U32 R2, RZ, RZ, R14 ;  /* 0x000000ffff027224 */ /* 0x000fce00078e000e */
[----:B------:R-:W-:Y:S05]  /*19640*/  WARPSYNC.COLLECTIVE R15, `(.L_x_1547) ;  /* 0x000000000f087348 */ /* 0x000fea0003c00000 */
[----:B------:R0:W1:Y:S02]  /*19650*/  SHFL.IDX P6, R14, R13, R12, R11 ;  /* 0x0000000c0d0e7389 */ /* 0x00006400000c000b */
[----:B01----:R-:W-:Y:S01]  /*19660*/  ENDCOLLECTIVE ;  /* 0x000000000000791b */ /* 0x003fe20003800000 */
.L_x_1547:
        /* <DEDUP_REMOVED lines=13> */
.L_x_1548:
[----:B------:R-:W-:Y:S02]  /*19740*/  IMAD.MOV.U32 R13, RZ, RZ, R8 ;  /* 0x000000ffff0d7224 */ /* 0x000fe400078e0008 */
[----:B------:R-:W-:Y:S02]  /*19750*/  IMAD.MOV.U32 R12, RZ, RZ, 0x2 ;  /* 0x00000002ff0c7424 */ /* 0x000fe400078e00ff */
[----:B------:R-:W-:-:S07]  /*19760*/  IMAD.MOV.U32 R2, RZ, RZ, R14 ;  /* 0x000000ffff027224 */ /* 0x000fce00078e000e */
[----:B------:R-:W-:Y:S05]  /*19770*/  WARPSYNC.COLLECTIVE R15, `(.L_x_1549) ;  /* 0x000000000f087348 */ /* 0x000fea0003c00000 */
[----:B------:R0:W1:Y:S02]  /*19780*/  SHFL.IDX P6, R14, R13, R12, R11 ;  /* 0x0000000c0d0e7389 */ /* 0x00006400000c000b */
[----:B01----:R-:W-:Y:S01]  /*19790*/  ENDCOLLECTIVE ;  /* 0x000000000000791b */ /* 0x003fe20003800000 */
.L_x_1549:
        /* <DEDUP_REMOVED lines=13> */
.L_x_1550:
[----:B------:R-:W-:Y:S02]  /*19870*/  IMAD.MOV.U32 R13, RZ, RZ, R8 ;  /* 0x000000ffff0d7224 */ /* 0x000fe400078e0008 */
[----:B------:R-:W-:Y:S02]  /*19880*/  IMAD.MOV.U32 R12, RZ, RZ, 0x3 ;  /* 0x00000003ff0c7424 */ /* 0x000fe400078e00ff */
[----:B------:R-:W-:-:S07]  /*19890*/  IMAD.MOV.U32 R2, RZ, RZ, R14 ;  /* 0x000000ffff027224 */ /* 0x000fce00078e000e */
[----:B------:R-:W-:Y:S05]  /*198a0*/  WARPSYNC.COLLECTIVE R15, `(.L_x_1551) ;  /* 0x000000000f087348 */ /* 0x000fea0003c00000 */
[----:B------:R0:W1:Y:S02]  /*198b0*/  SHFL.IDX P6, R14, R13, R12, R11 ;  /* 0x0000000c0d0e7389 */ /* 0x00006400000c000b */
[----:B01----:R-:W-:Y:S01]  /*198c0*/  ENDCOLLECTIVE ;  /* 0x000000000000791b */ /* 0x003fe20003800000 */
.L_x_1551:
        /* <DEDUP_REMOVED lines=13> */
.L_x_1552:
[----:B------:R-:W-:Y:S01]  /*199a0*/  IMAD.MOV.U32 R2, RZ, RZ, R14 ;  /* 0x000000ffff027224 */ /* 0x000fe200078e000e */
[----:B------:R-:W-:Y:S06]  /*199b0*/  BRA `(.L_x_1553) ;  /* 0xffffffbc00e47947 */ /* 0x000fec000383ffff */
.L_x_1455:
[----:B------:R0:W0:Y:S02]  /*199c0*/  SYNCS.PHASECHK.TRANS64.TRYWAIT P2, [R0+URZ+0x2a870], R3 ;  /* 0x02a87003000075a7 */ /* 0x000024000804017f */
[----:B0-----:R-:W-:Y:S05]  /*199d0*/  @!P2 NANOSLEEP.SYNCS 0x989680 ;  /* 0x009896800000a95d */ /* 0x001fea0003900000 */
[----:B------:R-:W0:Y:S02]  /*199e0*/  @!P2 SYNCS.PHASECHK.TRANS64 P2, [R0+URZ+0x2a870], R3 ;  /* 0x02a870030000a5a7 */ /* 0x000e24000804007f */
[----:B0-----:R-:W-:Y:S05]  /*199f0*/  @!P2 BRA `(.L_x_1455) ;  /* 0xfffffffc00f0a947 */ /* 0x001fea000383ffff */
[----:B------:R-:W-:Y:S05]  /*19a00*/  BRA `(.L_x_1554) ;  /* 0xffffffc000507947 */ /* 0x000fea000383ffff */
.L_x_1457:
[----:B------:R0:W0:Y:S02]  /*19a10*/  SYNCS.PHASECHK.TRANS64.TRYWAIT P2, [R0+URZ+0x2a860], R3 ;  /* 0x02a86003000075a7 */ /* 0x000024000804017f */
[----:B0-----:R-:W-:Y:S05]  /*19a20*/  @!P2 NANOSLEEP.SYNCS 0x989680 ;  /* 0x009896800000a95d */ /* 0x001fea0003900000 */
[----:B------:R-:W0:Y:S02]  /*19a30*/  @!P2 SYNCS.PHASECHK.TRANS64 P2, [R0+URZ+0x2a860], R3 ;  /* 0x02a860030000a5a7 */ /* 0x000e24000804007f */
[----:B0-----:R-:W-:Y:S05]  /*19a40*/  @!P2 BRA `(.L_x_1457) ;  /* 0xfffffffc00f0a947 */ /* 0x001fea000383ffff */
[----:B------:R-:W-:Y:S05]  /*19a50*/  BRA `(.L_x_1555) ;  /* 0xffffffc000607947 */ /* 0x000fea000383ffff */
.L_x_1465:
[----:B0-----:R0:W2:Y:S02]  /*19a60*/  SYNCS.PHASECHK.TRANS64.TRYWAIT P1, [R12+URZ+0x2a870], R3 ;  /* 0x02a870030c0075a7 */ /* 0x0010a4000802017f */
[----:B--2---:R-:W-:Y:S05]  /*19a70*/  @!P1 NANOSLEEP.SYNCS 0x989680 ;  /* 0x009896800000995d */ /* 0x004fea0003900000 */
[----:B------:R-:W2:Y:S02]  /*19a80*/  @!P1 SYNCS.PHASECHK.TRANS64 P1, [R12+URZ+0x2a870], R3 ;  /* 0x02a870030c0095a7 */ /* 0x000ea4000802007f */
[----:B--2---:R-:W-:Y:S05]  /*19a90*/  @!P1 BRA `(.L_x_1465) ;  /* 0xfffffffc00f09947 */ /* 0x004fea000383ffff */
[----:B------:R-:W-:Y:S05]  /*19aa0*/  BRA `(.L_x_1556) ;  /* 0xffffffc800487947 */ /* 0x000fea000383ffff */
.L_x_1467:
[----:B0-----:R0:W2:Y:S02]  /*19ab0*/  SYNCS.PHASECHK.TRANS64.TRYWAIT P1, [R12+URZ+0x2a860], R3 ;  /* 0x02a860030c0075a7 */ /* 0x0010a4000802017f */
[----:B--2---:R-:W-:Y:S05]  /*19ac0*/  @!P1 NANOSLEEP.SYNCS 0x989680 ;  /* 0x009896800000995d */ /* 0x004fea0003900000 */
[----:B------:R-:W2:Y:S02]  /*19ad0*/  @!P1 SYNCS.PHASECHK.TRANS64 P1, [R12+URZ+0x2a860], R3 ;  /* 0x02a860030c0095a7 */ /* 0x000ea4000802007f */
[----:B--2---:R-:W-:Y:S05]  /*19ae0*/  @!P1 BRA `(.L_x_1467) ;  /* 0xfffffffc00f09947 */ /* 0x004fea000383ffff */
[----:B------:R-:W-:Y:S05]  /*19af0*/  BRA `(.L_x_1557) ;  /* 0xffffffc800547947 */ /* 0x000fea000383ffff */
.L_x_1481:
[----:B0-----:R0:W2:Y:S02]  /*19b00*/  SYNCS.PHASECHK.TRANS64.TRYWAIT P0, [R4+URZ+0x2a820], R0 ;  /* 0x02a82000040075a7 */ /* 0x0010a4000800017f */
[----:B--2---:R-:W-:Y:S05]  /*19b10*/  @!P0 NANOSLEEP.SYNCS 0x989680 ;  /* 0x009896800000895d */ /* 0x004fea0003900000 */
[----:B------:R-:W2:Y:S02]  /*19b20*/  @!P0 SYNCS.PHASECHK.TRANS64 P0, [R4+URZ+0x2a820], R0 ;  /* 0x02a82000040085a7 */ /* 0x000ea4000800007f */
[----:B--2---:R-:W-:Y:S05]  /*19b30*/  @!P0 BRA `(.L_x_1481) ;  /* 0xfffffffc00f08947 */ /* 0x004fea000383ffff */
[----:B------:R-:W-:Y:S05]  /*19b40*/  BRA `(.L_x_1558) ;  /* 0xffffffd800d47947 */ /* 0x000fea000383ffff */
.L_x_1482:
        /* <DEDUP_REMOVED lines=8> */
[----:B01-3--:R-:W-:Y:S05]  /*19bd0*/  WARPSYNC.COLLECTIVE R15, `(.L_x_1560) ;  /* 0x000000000f087348 */ /* 0x00bfea0003c00000 */
[----:B------:R2:W4:Y:S02]  /*19be0*/  SHFL.IDX P6, R14, R13, R12, R11 ;  /* 0x0000000c0d0e7389 */ /* 0x00052400000c000b */
[----:B01234-:R-:W-:Y:S01]  /*19bf0*/  ENDCOLLECTIVE ;  /* 0x000000000000791b */ /* 0x01ffe20003800000 */
.L_x_1560:
[----:B------:R-:W-:Y:S05]  /*19c00*/  BSYNC B0 ;  /* 0x0000000000007941 */ /* 0x000fea0003800000 */
.L_x_1559:
[----:B------:R-:W-:Y:S05]  /*19c10*/  BRA `(.L_x_1561) ;  /* 0xffffffd800bc7947 */ /* 0x000fea000383ffff */
.L_x_1485:
[----:B------:R-:W-:Y:S01]  /*19c20*/  BSSY B1, `(.L_x_1562) ;  /* 0x0000006000017945 */ /* 0x000fe20003800000 */
[----:B------:R-:W-:-:S07]  /*19c30*/  IMAD.MOV.U32 R15, RZ, RZ, -0x1 ;  /* 0xffffffffff0f7424 */ /* 0x000fce00078e00ff */
[----:B01-3--:R-:W-:Y:S05]  /*19c40*/  WARPSYNC.COLLECTIVE R15, `(.L_x_1563) ;  /* 0x000000000f0c7348 */ /* 0x00bfea0003c00000 */
[----:B------:R-:W-:Y:S02]  /*19c50*/  ELECT P6, UR62, PT ;  /* 0x00000000003e782f */ /* 0x000fe400038c0000 */
[----:B------:R-:W-:Y:S01]  /*19c60*/  MOV R14, UR62 ;  /* 0x0000003e000e7c02 */ /* 0x000fe20008000f00 */
[----:B01-3--:R-:W-:Y:S10]  /*19c70*/  ENDCOLLECTIVE ;  /* 0x000000000000791b */ /* 0x00bff40003800000 */
.L_x_1563:
[----:B------:R-:W-:Y:S05]  /*19c80*/  BSYNC B1 ;  /* 0x0000000000017941 */ /* 0x000fea0003800000 */
.L_x_1562:
[----:B------:R-:W-:Y:S05]  /*19c90*/  BRA `(.L_x_1564) ;  /* 0xffffffd800b47947 */ /* 0x000fea000383ffff */
.L_x_1487:
[----:B0-----:R0:W2:Y:S02]  /*19ca0*/  SYNCS.PHASECHK.TRANS64.TRYWAIT P1, [R5+URZ+0x2a840], R0 ;  /* 0x02a84000050075a7 */ /* 0x0010a4000802017f */
[----:B--2---:R-:W-:Y:S05]  /*19cb0*/  @!P1 NANOSLEEP.SYNCS 0x989680 ;  /* 0x009896800000995d */ /* 0x004fea0003900000 */
[----:B------:R-:W2:Y:S02]  /*19cc0*/  @!P1 SYNCS.PHASECHK.TRANS64 P1, [R5+URZ+0x2a840], R0 ;  /* 0x02a84000050095a7 */ /* 0x000ea4000802007f */
[----:B--2---:R-:W-:Y:S05]  /*19cd0*/  @!P1 BRA `(.L_x_1487) ;  /* 0xfffffffc00f09947 */ /* 0x004fea000383ffff */
[----:B------:R-:W-:Y:S05]  /*19ce0*/  BRA `(.L_x_1565) ;  /* 0xffffffd800d47947 */ /* 0x000fea000383ffff */
.L_x_1489:
[----:B--2---:R2:W4:Y:S02]  /*19cf0*/  SYNCS.PHASECHK.TRANS64.TRYWAIT P1, [R23+URZ+0x2a840], R2 ;  /* 0x02a84002170075a7 */ /* 0x004524000802017f */
[----:B----4-:R-:W-:Y:S05]  /*19d00*/  @!P1 NANOSLEEP.SYNCS 0x989680 ;  /* 0x009896800000995d */ /* 0x010fea0003900000 */
[----:B------:R-:W4:Y:S02]  /*19d10*/  @!P1 SYNCS.PHASECHK.TRANS64 P1, [R23+URZ+0x2a840], R2 ;  /* 0x02a84002170095a7 */ /* 0x000f24000802007f */
[----:B----4-:R-:W-:Y:S05]  /*19d20*/  @!P1 BRA `(.L_x_1489) ;  /* 0xfffffffc00f09947 */ /* 0x010fea000383ffff */
[----:B------:R-:W-:Y:S05]  /*19d30*/  BRA `(.L_x_1566) ;  /* 0xffffffd800e07947 */ /* 0x000fea000383ffff */
.L_x_1491:
[----:B----4-:R4:W0:Y:S02]  /*19d40*/  SYNCS.PHASECHK.TRANS64.TRYWAIT P1, [R5+URZ+0x2a860], R0 ;  /* 0x02a86000050075a7 */ /* 0x010824000802017f */
[----:B0-----:R-:W-:Y:S05]  /*19d50*/  @!P1 NANOSLEEP.SYNCS 0x989680 ;  /* 0x009896800000995d */ /* 0x001fea0003900000 */
[----:B------:R-:W0:Y:S02]  /*19d60*/  @!P1 SYNCS.PHASECHK.TRANS64 P1, [R5+URZ+0x2a860], R0 ;  /* 0x02a86000050095a7 */ /* 0x000e24000802007f */
[----:B0-----:R-:W-:Y:S05]  /*19d70*/  @!P1 BRA `(.L_x_1491) ;  /* 0xfffffffc00f09947 */ /* 0x001fea000383ffff */
[----:B------:R-:W-:Y:S05]  /*19d80*/  BRA `(.L_x_1567) ;  /* 0xffffffd800dc7947 */ /* 0x000fea000383ffff */
.L_x_1493:
[----:B------:R0:W0:Y:S02]  /*19d90*/  SYNCS.PHASECHK.TRANS64.TRYWAIT P1, [R23+URZ+0x2a860], R2 ;  /* 0x02a86002170075a7 */ /* 0x000024000802017f */
[----:B0-----:R-:W-:Y:S05]  /*19da0*/  @!P1 NANOSLEEP.SYNCS 0x989680 ;  /* 0x009896800000995d */ /* 0x001fea0003900000 */
[----:B------:R-:W0:Y:S02]  /*19db0*/  @!P1 SYNCS.PHASECHK.TRANS64 P1, [R23+URZ+0x2a860], R2 ;  /* 0x02a86002170095a7 */ /* 0x000e24000802007f */
[----:B0-----:R-:W-:Y:S05]  /*19dc0*/  @!P1 BRA `(.L_x_1493) ;  /* 0xfffffffc00f09947 */ /* 0x001fea000383ffff */
[----:B------:R-:W-:Y:S05]  /*19dd0*/  BRA `(.L_x_1568) ;  /* 0xffffffd800d87947 */ /* 0x000fea000383ffff */
.L_x_1495:
[----:B------:R0:W0:Y:S02]  /*19de0*/  SYNCS.PHASECHK.TRANS64.TRYWAIT P1, [R5+URZ+0x2a880], R0 ;  /* 0x02a88000050075a7 */ /* 0x000024000802017f */
[----:B0-----:R-:W-:Y:S05]  /*19df0*/  @!P1 NANOSLEEP.SYNCS 0x989680 ;  /* 0x009896800000995d */ /* 0x001fea0003900000 */
[----:B------:R-:W0:Y:S02]  /*19e00*/  @!P1 SYNCS.PHASECHK.TRANS64 P1, [R5+URZ+0x2a880], R0 ;  /* 0x02a88000050095a7 */ /* 0x000e24000802007f */
[----:B0-----:R-:W-:Y:S05]  /*19e10*/  @!P1 BRA `(.L_x_1495) ;  /* 0xfffffffc00f09947 */ /* 0x001fea000383ffff */
[----:B------:R-:W-:Y:S05]  /*19e20*/  BRA `(.L_x_1569) ;  /* 0xffffffd800d47947 */ /* 0x000fea000383ffff */
.L_x_1570:
        /* <DEDUP_REMOVED lines=13> */
.L_x_3250:


//--------------------- .text._ZN7cutlass13device_kernelIN5flash11enable_sm90INS1_16FlashAttnFwdSm90INS1_25CollectiveMainloopFwdSm90ILi2EN4cute5tupleIJNS5_1CILi1EEES8_S8_EEENS6_IJNS7_ILi128EEESA_NS7_ILi192EEEEEELi192ENS_12float_e4m3_tEfNS_4arch4Sm90ELb0ELb1ELb0ELb1ELb1ELb1ELb0ELb1ELb1ELb1ELb0ELb0EEENS1_21CollectiveEpilogueFwdINS6_IJSA_SB_SA_EEES9_NS_10bfloat16_tESF_Li256ELb1ELb1ELb0ELb1EEENS1_36VarlenDynamicPersistentTileSchedulerILi128ELi128ELi256ELi128ELb0ELb1ELb1ELb1ELb0ELb1EEEEEEEEEvNT_6ParamsE --------------------------
	.section	.text._ZN7cutlass13device_kernelIN5flash11enable_sm90INS1_16FlashAttnFwdSm90INS1_25CollectiveMainloopFwdSm90ILi2EN4cute5tupleIJNS5_1CILi1EEES8_S8_EEENS6_IJNS7_ILi128EEESA_NS7_ILi192EEEEEELi192ENS_12float_e4m3_tEfNS_4arch4Sm90ELb0ELb1ELb0ELb1ELb1ELb1ELb0ELb1ELb1ELb1ELb0ELb0EEENS1_21CollectiveEpilogueFwdINS6_IJSA_SB_SA_EEES9_NS_10bfloat16_tESF_Li256ELb1ELb1ELb0ELb1EEENS1_36VarlenDynamicPersistentTileSchedulerILi128ELi128ELi256ELi128ELb0ELb1ELb1ELb1ELb0ELb1EEEEEEEEEvNT_6ParamsE,"ax",@progbits
	.align	128
.text._ZN7cutlass13device_kernelIN5flash11enable_sm90INS1_16FlashAttnFwdSm90INS1_25CollectiveMainloopFwdSm90ILi2EN4cute5tupleIJNS5_1CILi1EEES8_S8_EEENS6_IJNS7_ILi128EEESA_NS7_ILi192EEEEEELi192ENS_12float_e4m3_tEfNS_4arch4Sm90ELb0ELb1ELb0ELb1ELb1ELb1ELb0ELb1ELb1ELb1ELb0ELb0EEENS1_21CollectiveEpilogueFwdINS6_IJSA_SB_SA_EEES9_NS_10bfloat16_tESF_Li256ELb1ELb1ELb0ELb1EEENS1_36VarlenDynamicPersistentTileSchedulerILi128ELi128ELi256ELi128ELb0ELb1ELb1ELb1ELb0ELb1EEEEEEEEEvNT_6ParamsE:
        .type           _ZN7cutlass13device_kernelIN5flash11enable_sm90INS1_16FlashAttnFwdSm90INS1_25CollectiveMainloopFwdSm90ILi2EN4cute5tupleIJNS5_1CILi1EEES8_S8_EEENS6_IJNS7_ILi128EEESA_NS7_ILi192EEEEEELi192ENS_12float_e4m3_tEfNS_4arch4Sm90ELb0ELb1ELb0ELb1ELb1ELb1ELb0ELb1ELb1ELb1ELb0ELb0EEENS1_21CollectiveEpilogueFwdINS6_IJSA_SB_SA_EEES9_NS_10bfloat16_tESF_Li256ELb1ELb1ELb0ELb1EEENS1_36VarlenDynamicPersistentTileSchedulerILi128ELi128ELi256ELi128ELb0ELb1ELb1ELb1ELb0ELb1EEEEEEEEEvNT_6ParamsE,@function
        .size           _ZN7cutlass13device_kernelIN5flash11enable_sm90INS1_16FlashAttnFwdSm90INS1_25CollectiveMainloopFwdSm90ILi2EN4cute5tupleIJNS5_1CILi1EEES8_S8_EEENS6_IJNS7_ILi128EEESA_NS7_ILi192EEEEEELi192ENS_12float_e4m3_tEfNS_4arch4Sm90ELb0ELb1ELb0ELb1ELb1ELb1ELb0ELb1ELb1ELb1ELb0ELb0EEENS1_21CollectiveEpilogueFwdINS6_IJSA_SB_SA_EEES9_NS_10bfloat16_tESF_Li256ELb1ELb1ELb0ELb1EEENS1_36VarlenDynamicPersistentTileSchedulerILi128ELi128ELi256ELi128ELb0ELb1ELb1ELb1ELb0ELb1EEEEEEEEEvNT_6ParamsE,(.L_x_3251 - _ZN7cutlass13device_kernelIN5flash11enable_sm90INS1_16FlashAttnFwdSm90INS1_25CollectiveMainloopFwdSm90ILi2EN4cute5tupleIJNS5_1CILi1EEES8_S8_EEENS6_IJNS7_ILi128EEESA_NS7_ILi192EEEEEELi192ENS_12float_e4m3_tEfNS_4arch4Sm90ELb0ELb1ELb0ELb1ELb1ELb1ELb0ELb1ELb1ELb1ELb0ELb0EEENS1_21CollectiveEpilogueFwdINS6_IJSA_SB_SA_EEES9_NS_10bfloat16_tESF_Li256ELb1ELb1ELb0ELb1EEENS1_36VarlenDynamicPersistentTileSchedulerILi128ELi128ELi256ELi128ELb0ELb1ELb1ELb1ELb0ELb1EEEEEEEEEvNT_6ParamsE)
        .other          _ZN7cutlass13device_kernelIN5flash11enable_sm90INS1_16FlashAttnFwdSm90INS1_25CollectiveMainloopFwdSm90ILi2EN4cute5tupleIJNS5_1CILi1EEES8_S8_EEENS6_IJNS7_ILi128EEESA_NS7_ILi192EEEEEELi192ENS_12float_e4m3_tEfNS_4arch4Sm90ELb0ELb1ELb0ELb1ELb1ELb1ELb0ELb1ELb1ELb1ELb0ELb0EEENS1_21CollectiveEpilogueFwdINS6_IJSA_SB_SA_EEES9_NS_10bfloat16_tESF_Li256ELb1ELb1ELb0ELb1EEENS1_36VarlenDynamicPersistentTileSchedulerILi128ELi128ELi256ELi128ELb0ELb1ELb1ELb1ELb0ELb1EEEEEEEEEvNT_6ParamsE,@"STO_CUDA_ENTRY STV_DEFAULT"
_ZN7cutlass13device_kernelIN5flash11enable_sm90INS1_16FlashAttnFwdSm90INS1_25CollectiveMainloopFwdSm90ILi2EN4cute5tupleIJNS5_1CILi1EEES8_S8_EEENS6_IJNS7_ILi128EEESA_NS7_ILi192EEEEEELi192ENS_12float_e4m3_tEfNS_4arch4Sm90ELb0ELb1ELb0ELb1ELb1ELb1ELb0ELb1ELb1ELb1ELb0ELb0EEENS1_21CollectiveEpilogueFwdINS6_IJSA_SB_SA_EEES9_NS_10bfloat16_tESF_Li256ELb1ELb1ELb0ELb1EEENS1_36VarlenDynamicPersistentTileSchedulerILi128ELi128ELi256ELi128ELb0ELb1ELb1ELb1ELb0ELb1EEEEEEEEEvNT_6ParamsE:
        /* <DEDUP_REMOVED lines=18> */
.L_x_1572:
[----:B------:R-:W-:Y:S05]  /*0120*/  BSYNC B0 ;  /* 0x0000000000007941 */ /* 0x000fea0003800000 */
.L_x_1571:
        /* <DEDUP_REMOVED lines=41> */
.L_x_1573:
        /* <DEDUP_REMOVED lines=22> */
.L_x_1574:
        /* <DEDUP_REMOVED lines=18> */
.L_x_1575:
        /* <DEDUP_REMOVED lines=22> */
.L_x_1576:
        /* <DEDUP_REMOVED lines=23> */
.L_x_1577:
        /* <DEDUP_REMOVED lines=8> */
.L_x_1580:
[----:B------:R-:W-:-:S08]  /*0990*/  NOP ;  /* 0x0000000000007918 */ /* 0x000fd00000000000 */
[----:B------:R-:W0:Y:S02]  /*09a0*/  USETMAXREG.TRY_ALLOC.CTAPOOL UP0, 0xe8 ;  /* 0x000000e8000079c8 */ /* 0x000e240008000600 */
[----:B0-----:R-:W-:-:S13]  /*09b0*/  PLOP3.LUT P0, PT, PT, PT, UP0, 0x80, 0x0 ;  /* 0x000000000000781c */ /* 0x001fda0003f0f008 */
[----:B------:R-:W-:Y:S05]  /*09c0*/  @!P0 BRA `(.L_x_1580) ;  /* 0xfffffffc00f08947 */ /* 0x000fea000383ffff */
[----:B------:R-:W2:Y:S01]  /*09d0*/  LDL.LU R0, [R1] ;  /* 0x0000000001007983 */ /* 0x000ea20000300800 */
[----:B------:R-:W0:Y:S01]  /*09e0*/  S2R R2, SR_TID.X ;  /* 0x0000000000027919 */ /* 0x000e220000002100 */
[----:B------:R-:W1:Y:S01]  /*09f0*/  S2UR UR38, SR_CgaCtaId ;  /* 0x00000000002679c3 */ /* 0x000e620000008800 */
[----:B------:R-:W-:Y:S01]  /*0a00*/  UMOV UR4, 0x400 ;  /* 0x0000040000047882 */ /* 0x000fe20000000000 */
[----:B0-----:R-:W-:-:S06]  /*0a10*/  SHF.R.U32.HI R2, RZ, 0x7, R2 ;  /* 0x00000007ff027819 */ /* 0x001fcc0000011602 */
[----:B------:R-:W-:Y:S06]  /*0a20*/  BAR.ARV 0x8, 0x180 ;  /* 0x0206000000007b1d */ /* 0x000fec0000002000 */
[----:B------:R-:W-:-:S13]  /*0a30*/  ISETP.NE.AND P0, PT, R2, 0x1, PT ;  /* 0x000000010200780c */ /* 0x000fda0003f05270 */
[----:B------:R-:W-:Y:S08]  /*0a40*/  @!P0 BAR.ARV 0x9, 0x100 ;  /* 0x0244000000008b1d */ /* 0x000ff00000002000 */
[----:B------:R-:W-:Y:S01]  /*0a50*/  BAR.SYNC.DEFER_BLOCKING 0x5, 0x180 ;  /* 0x0146000000007b1d */ /* 0x000fe20000010000 */
[----:B-1----:R-:W-:-:S06]  /*0a60*/  ULEA UR4, UR38, UR4, 0x18 ;  /* 0x0000000426047291 */ /* 0x002fcc000f8ec03f */
[----:B------:R-:W-:Y:S01]  /*0a70*/  IMAD.U32 R16, RZ, RZ, UR4 ;  /* 0x00000004ff107e24 */ /* 0x000fe2000f8e00ff */
[----:B------:R-:W-:-:S04]  /*0a80*/  ULDC UR4, c[0x0][0xc3c] ;  /* 0x00030f0000047ab9 */ /* 0x000fc80000000800 */
[----:B------:R-:W0:Y:S01]  /*0a90*/  LDS.128 R20, [R16+0x2a8d0] ;  /* 0x02a8d00010147984 */ /* 0x000e220000000c00 */
[----:B------:R-:W-:Y:S06]  /*0aa0*/  BAR.ARV 0x4, 0x180 ;  /* 0x0106000000007b1d */ /* 0x000fec0000002000 */
[----:B--2---:R-:W-:-:S04]  /*0ab0*/  LOP3.LUT R0, R0, 0xdfffffff, RZ, 0xc0, !PT ;  /* 0xdfffffff00007812 */ /* 0x004fc800078ec0ff */
[----:B------:R-:W-:-:S05]  /*0ac0*/  @P0 LOP3.LUT R0, R0, 0x20000000, RZ, 0xfc, !PT ;  /* 0x2000000000000812 */ /* 0x000fca00078efcff */
[----:B------:R1:W-:Y:S01]  /*0ad0*/  STL [R1], R0 ;  /* 0x0000000001007387 */ /* 0x0003e20000100800 */
[----:B0-----:R-:W-:-:S13]  /*0ae0*/  ISETP.GE.AND P0, PT, R23, UR4, PT ;  /* 0x0000000417007c0c */ /* 0x001fda000bf06270 */
[----:B-1----:R-:W-:Y:S05]  /*0af0*/  @P0 BRA `(.L_x_1581) ;  /* 0x0000028800700947 */ /* 0x002fea0003800000 */
[----:B------:R-:W0:Y:S01]  /*0b00*/  S2R R0, SR_TID.X ;  /* 0x0000000000007919 */ /* 0x000e220000002100 */
[----:B------:R-:W-:Y:S02]  /*0b10*/  R2UR UR39, R16 ;  /* 0x00000000102772ca */ /* 0x000fe400000e0000 */
[----:B------:R-:W-:Y:S01]  /*0b20*/  CS2R R200, SRZ ;  /* 0x0000000000c87805 */ /* 0x000fe2000001ff00 */
[----:B------:R-:W-:Y:S01]  /*0b30*/  IMAD.MOV.U32 R210, RZ, RZ, RZ ;  /* 0x000000ffffd27224 */ /* 0x000fe200078e00ff */
[----:B------:R-:W-:Y:S01]  /*0b40*/  ULOP3.LUT UR40, UR36, 0x1, URZ, 0xfc, !UPT ;  /* 0x0000000124287892 */ /* 0x000fe2000f8efc3f */
[----:B------:R-:W-:-:S08]  /*0b50*/  UMOV UR37, URZ ;  /* 0x0000003f00257c82 */ /* 0x000fd00008000000 */
[----:B------:R-:W-:Y:S01]  /*0b60*/  UIADD3 UR39, UR39, 0x18400, URZ ;  /* 0x0001840027277890 */ /* 0x000fe2000fffe03f */
[----:B0-----:R-:W-:-:S05]  /*0b70*/  VIADD R18, R0, 0xffffff80 ;  /* 0xffffff8000127836 */ /* 0x001fca0000000000 */
[----:B------:R-:W-:Y:S02]  /*0b80*/  SHF.R.S32.HI R0, RZ, 0x1f, R18 ;  /* 0x0000001fff007819 */ /* 0x000fe40000011412 */
[-C--:B------:R-:W-:Y:S02]  /*0b90*/  LEA.HI R4, R18, R18.reuse, RZ, 0x1 ;  /* 0x0000001212047211 */ /* 0x080fe400078f08ff */
[CC--:B------:R-:W-:Y:S02]  /*0ba0*/  LEA.HI R2, R0.reuse, R18.reuse, RZ, 0x5 ;  /* 0x0000001200027211 */ /* 0x0c0fe400078f28ff */
[----:B------:R-:W-:Y:S02]  /*0bb0*/  LEA.HI R7, R0, R18, RZ, 0x4 ;  /* 0x0000001200077211 */ /* 0x000fe400078f20ff */
[----:B------:R-:W-:Y:S01]  /*0bc0*/  SHF.R.S32.HI R211, RZ, 0x1, R4 ;  /* 0x00000001ffd37819 */ /* 0x000fe20000011404 */
[----:B------:R-:W-:Y:S01]  /*0bd0*/  IMAD.SHL.U32 R3, R2, 0x20, RZ ;  /* 0x0000002002037824 */ /* 0x000fe200078e00ff */
[----:B------:R-:W-:-:S02]  /*0be0*/  LOP3.LUT R2, R7, 0x3fffff0, RZ, 0xc0, !PT ;  /* 0x03fffff007027812 */ /* 0x000fc400078ec0ff */
[----:B------:R-:W-:Y:S02]  /*0bf0*/  SHF.R.S32.HI R8, RZ, 0x4, R7 ;  /* 0x00000004ff087819 */ /* 0x000fe40000011407 */
[----:B------:R-:W-:Y:S01]  /*0c00*/  LOP3.LUT R5, R3, 0xfffffc00, RZ, 0xc0, !PT ;  /* 0xfffffc0003057812 */ /* 0x000fe200078ec0ff */
[----:B------:R-:W-:Y:S01]  /*0c10*/  IMAD.IADD R2, R18, 0x1, -R2 ;  /* 0x0000000112027824 */ /* 0x000fe200078e0a02 */
[C---:B------:R-:W-:Y:S02]  /*0c20*/  LOP3.LUT R3, R4.reuse, 0xfffffffe, RZ, 0xc0, !PT ;  /* 0xfffffffe04037812 */ /* 0x040fe400078ec0ff */
[----:B------:R-:W-:Y:S01]  /*0c30*/  LEA.HI R4, R4, R211, RZ, 0x1 ;  /* 0x000000d304047211 */ /* 0x000fe200078f08ff */
[----:B------:R-:W-:Y:S01]  /*0c40*/  IMAD R10, R2, 0x40, R5 ;  /* 0x00000040020a7824 */ /* 0x000fe200078e0205 */
[-C--:B------:R-:W-:Y:S01]  /*0c50*/  LEA.HI R2, R0, R18.reuse, RZ, 0x7 ;  /* 0x0000001200027211 */ /* 0x080fe200078f38ff */
[----:B------:R-:W-:Y:S01]  /*0c60*/  IMAD.IADD R15, R18, 0x1, -R3 ;  /* 0x00000001120f7824 */ /* 0x000fe200078e0a03 */
[----:B------:R-:W-:-:S02]  /*0c70*/  LEA.HI R5, R0, R18, RZ, 0x2 ;  /* 0x0000001200057211 */ /* 0x000fc400078f10ff */
[----:B------:R-:W-:Y:S01]  /*0c80*/  LOP3.LUT R9, R2, 0xffffff80, RZ, 0xc0, !PT ;  /* 0xffffff8002097812 */ /* 0x000fe200078ec0ff */
[----:B------:R-:W-:Y:S01]  /*0c90*/  IMAD.SHL.U32 R206, R15, 0x8, RZ ;  /* 0x000000080fce7824 */ /* 0x000fe200078e00ff */
[----:B------:R-:W-:Y:S02]  /*0ca0*/  LOP3.LUT R6, R4, 0x3fffffe, RZ, 0xc0, !PT ;  /* 0x03fffffe04067812 */ /* 0x000fe400078ec0ff */
[----:B------:R-:W-:Y:S01]  /*0cb0*/  SHF.R.S32.HI R3, RZ, 0x2, R5 ;  /* 0x00000002ff037819 */ /* 0x000fe20000011405 */
[----:B------:R-:W-:Y:S01]  /*0cc0*/  IMAD.IADD R13, R18, 0x1, -R9 ;  /* 0x00000001120d7824 */ /* 0x000fe200078e0a09 */
[----:B------:R-:W-:Y:S01]  /*0cd0*/  LEA.HI R7, R7, R8, RZ, 0x1 ;  /* 0x0000000807077211 */ /* 0x000fe200078f08ff */
[----:B------:R-:W-:Y:S01]  /*0ce0*/  IMAD.IADD R6, R211, 0x1, -R6 ;  /* 0x00000001d3067824 */ /* 0x000fe200078e0a06 */
[----:B------:R-:W-:Y:S01]  /*0cf0*/  SHF.R.S32.HI R4, RZ, 0x1f, R5 ;  /* 0x0000001fff047819 */ /* 0x000fe20000011405 */
[----:B------:R-:W-:Y:S01]  /*0d00*/  VIADD R222, R206, 0x20 ;  /* 0x00000020cede7836 */ /* 0x000fe20000000000 */
[----:B------:R-:W-:Y:S01]  /*0d10*/  LOP3.LUT R7, R7, 0x1ffffffe, RZ, 0xc0, !PT ;  /* 0x1ffffffe07077812 */ /* 0x000fe200078ec0ff */
[----:B------:R-:W-:Y:S01]  /*0d20*/  IMAD R217, R8, 0x8, R6 ;  /* 0x0000000808d97824 */ /* 0x000fe200078e0206 */
[----:B------:R-:W-:Y:S01]  /*0d30*/  LEA.HI R4, R4, R3, RZ, 0x2 ;  /* 0x0000000304047211 */ /* 0x000fe200078f10ff */
[----:B------:R-:W-:Y:S01]  /*0d40*/  IMAD.IADD R9, R206, 0x1, R222 ;  /* 0x00000001ce097824 */ /* 0x000fe200078e02de */
[----:B------:R-:W-:Y:S01]  /*0d50*/  SHF.R.S32.HI R6, RZ, 0x1f, R13 ;  /* 0x0000001fff067819 */ /* 0x000fe2000001140d */
[----:B------:R-:W-:Y:S01]  /*0d60*/  IMAD.IADD R7, R8, 0x1, -R7 ;  /* 0x0000000108077824 */ /* 0x000fe200078e0a07 */
[----:B------:R-:W-:Y:S01]  /*0d70*/  LOP3.LUT R4, R4, 0xfffffffc, RZ, 0xc0, !PT ;  /* 0xfffffffc04047812 */ /* 0x000fe200078ec0ff */
[----:B------:R-:W-:Y:S01]  /*0d80*/  VIADD R225, R206, 0x40 ;  /* 0x00000040cee17836 */ /* 0x000fe20000000000 */
[----:B------:R-:W-:Y:S01]  /*0d90*/  LEA.HI R8, R6, R13, RZ, 0x2 ;  /* 0x0000000d06087211 */ /* 0x000fe200078f10ff */
[----:B------:R-:W-:Y:S01]  /*0da0*/  IMAD R7, R7, 0x8, R10 ;  /* 0x0000000807077824 */ /* 0x000fe200078e020a */
[----:B------:R-:W-:Y:S01]  /*0db0*/  SHF.R.S32.HI R17, RZ, 0x7, R2 ;  /* 0x00000007ff117819 */ /* 0x000fe20000011402 */
[----:B------:R-:W-:Y:S01]  /*0dc0*/  IMAD.IADD R20, R3, 0x1, -R4 ;  /* 0x0000000103147824 */ /* 0x000fe200078e0a04 */
[--C-:B------:R-:W-:Y:S01]  /*0dd0*/  SHF.R.S32.HI R3, RZ, 0x2, R8.reuse ;  /* 0x00000002ff037819 */ /* 0x100fe20000011408 */
[C---:B------:R-:W-:Y:S01]  /*0de0*/  IMAD.IADD R11, R206.reuse, 0x1, R225 ;  /* 0x00000001ce0b7824 */ /* 0x040fe200078e02e1 */
[----:B------:R-:W-:Y:S01]  /*0df0*/  SHF.R.S32.HI R4, RZ, 0x1f, R8 ;  /* 0x0000001fff047819 */ /* 0x000fe20000011408 */
[----:B------:R-:W-:Y:S01]  /*0e00*/  VIADD R226, R206, 0x50 ;  /* 0x00000050cee27836 */ /* 0x000fe20000000000 */
[----:B------:R-:W-:Y:S01]  /*0e10*/  SHF.R.S32.HI R12, RZ, 0x1f, R9 ;  /* 0x0000001fff0c7819 */ /* 0x000fe20000011409 */
[----:B------:R-:W-:Y:S01]  /*0e20*/  IMAD.SHL.U32 R215, R20, 0x80, RZ ;  /* 0x0000008014d77824 */ /* 0x000fe200078e00ff */
[----:B------:R-:W-:Y:S01]  /*0e30*/  LEA.HI R4, R4, R3, RZ, 0x3 ;  /* 0x0000000304047211 */ /* 0x000fe200078f18ff */
[----:B------:R-:W-:Y:S01]  /*0e40*/  STL [R1+0x8], R20 ;  /* 0x0000081401007387 */ /* 0x000fe20000100800 */
[----:B------:R-:W-:Y:S01]  /*0e50*/  LEA.HI R6, R6, R13, RZ, 0x5 ;  /* 0x0000000d06067211 */ /* 0x000fe200078f28ff */
[----:B------:R-:W-:Y:S01]  /*0e60*/  IMAD.SHL.U32 R217, R217, 0x40, RZ ;  /* 0x00000040d9d97824 */ /* 0x000fe200078e00ff */
[----:B------:R-:W-:Y:S01]  /*0e70*/  LOP3.LUT R4, R4, 0xfffffff8, RZ, 0xc0, !PT ;  /* 0xfffffff804047812 */ /* 0x000fe200078ec0ff */
[----:B------:R0:W-:Y:S01]  /*0e80*/  STL [R1+0x44], R7 ;  /* 0x0000440701007387 */ /* 0x0001e20000100800 */
[----:B------:R-:W-:Y:S01]  /*0e90*/  LEA.HI R2, R2, R17, RZ, 0x1 ;  /* 0x0000001102027211 */ /* 0x000fe200078f08ff */
[----:B------:R-:W-:Y:S01]  /*0ea0*/  VIADD R224, R206, 0x10 ;  /* 0x00000010cee07836 */ /* 0x000fe20000000000 */
[CC--:B------:R-:W-:Y:S01]  /*0eb0*/  LEA.HI R10, R12.reuse, R9.reuse, RZ, 0x4 ;  /* 0x000000090c0a7211 */ /* 0x0c0fe200078f20ff */
[----:B------:R-:W-:Y:S01]  /*0ec0*/  IMAD.IADD R3, R3, 0x1, -R4 ;  /* 0x0000000103037824 */ /* 0x000fe200078e0a04 */
[----:B------:R-:W-:Y:S01]  /*0ed0*/  LEA.HI R9, R12, R9, RZ, 0x6 ;  /* 0x000000090c097211 */ /* 0x000fe200078f30ff */
[----:B------:R-:W-:Y:S01]  /*0ee0*/  VIADD R223, R206, 0x30 ;  /* 0x00000030cedf7836 */ /* 0x000fe20000000000 */
[----:B------:R-:W-:-:S02]  /*0ef0*/  SHF.R.S32.HI R6, RZ, 0x5, R6 ;  /* 0x00000005ff067819 */ /* 0x000fc40000011406 */
[----:B------:R-:W-:Y:S01]  /*0f00*/  LOP3.LUT R2, R2, 0x3fffffe, RZ, 0xc0, !PT ;  /* 0x03fffffe02027812 */ /* 0x000fe200078ec0ff */
[----:B------:R-:W-:Y:S01]  /*0f10*/  IMAD.SHL.U32 R9, R9, 0x80, RZ ;  /* 0x0000008009097824 */ /* 0x000fe200078e00ff */
[----:B------:R-:W-:Y:S01]  /*0f20*/  LOP3.LUT R5, R5, 0xfffffffc, RZ, 0xc0, !PT ;  /* 0xfffffffc05057812 */ /* 0x000fe200078ec0ff */
[----:B------:R-:W-:Y:S01]  /*0f30*/  IMAD R3, R6, 0x10, R3 ;  /* 0x0000001006037824 */ /* 0x000fe200078e0203 */
[----:B------:R-:W-:Y:S01]  /*0f40*/  LEA.HI R0, R0, R18, RZ, 0x3 ;  /* 0x0000001200007211 */ /* 0x000fe200078f18ff */
[----:B------:R-:W-:Y:S01]  /*0f50*/  IMAD.IADD R2, R17, 0x1, -R2 ;  /* 0x0000000111027824 */ /* 0x000fe200078e0a02 */
[----:B------:R-:W-:Y:S01]  /*0f60*/  LOP3.LUT R6, R9, 0xffffe000, RZ, 0xc0, !PT ;  /* 0xffffe00009067812 */ /* 0x000fe200078ec0ff */
[----:B------:R-:W-:Y:S01]  /*0f70*/  IMAD.IADD R5, R18, 0x1, -R5 ;  /* 0x0000000112057824 */ /* 0x000fe200078e0a05 */
[----:B------:R-:W-:Y:S01]  /*0f80*/  SHF.R.S32.HI R14, RZ, 0x1f, R11 ;  /* 0x0000001fff0e7819 */ /* 0x000fe2000001140b */
[----:B------:R-:W-:Y:S01]  /*0f90*/  IMAD R9, R2, 0x40, R3 ;  /* 0x0000004002097824 */ /* 0x000fe200078e0203 */
[----:B------:R-:W-:Y:S01]  /*0fa0*/  LOP3.LUT R2, R0, 0xfffffff8, RZ, 0xc0, !PT ;  /* 0xfffffff800027812 */ /* 0x000fe200078ec0ff */
[----:B------:R-:W-:Y:S01]  /*0fb0*/  IMAD.MOV.U32 R17, RZ, RZ, RZ ;  /* 0x000000ffff117224 */ /* 0x000fe200078e00ff */
[----:B------:R-:W-:-:S02]  /*0fc0*/  LEA.HI R4, R5, R5, RZ, 0x1 ;  /* 0x0000000505047211 */ /* 0x000fc400078f08ff */
[-C--:B------:R-:W-:Y:S01]  /*0fd0*/  LEA.HI R214, R14, R11.reuse, RZ, 0x4 ;  /* 0x0000000b0ed67211 */ /* 0x080fe200078f20ff */
[----:B------:R-:W-:Y:S01]  /*0fe0*/  IMAD.IADD R3, R18, 0x1, -R2 ;  /* 0x0000000112037824 */ /* 0x000fe200078e0a02 */
[----:B------:R-:W-:Y:S01]  /*0ff0*/  LOP3.LUT R4, R4, 0x1ffffffe, RZ, 0xc0, !PT ;  /* 0x1ffffffe04047812 */ /* 0x000fe200078ec0ff */
[----:B------:R-:W-:Y:S01]  /*1000*/  IMAD.SHL.U32 R18, R15, 0x10, RZ ;  /* 0x000000100f127824 */ /* 0x000fe200078e00ff */
[----:B------:R-:W-:Y:S01]  /*1010*/  LEA.HI R11, R14, R11, RZ, 0x6 ;  /* 0x0000000b0e0b7211 */ /* 0x000fe200078f30ff */
[----:B------:R-:W-:Y:S01]  /*1020*/  IMAD.SHL.U32 R228, R3, 0x8, RZ ;  /* 0x0000000803e47824 */ /* 0x000fe200078e00ff */
[----:B------:R-:W-:Y:S01]  /*1030*/  LOP3.LUT R215, R215, 0x180, RZ, 0xc0, !PT ;  /* 0x00000180d7d77812 */ /* 0x000fe200078ec0ff */
[----:B------:R-:W-:Y:S01]  /*1040*/  IMAD.IADD R4, R5, 0x1, -R4 ;  /* 0x0000000105047824 */ /* 0x000fe200078e0a04 */
[----:B------:R-:W-:Y:S01]  /*1050*/  SHF.R.S32.HI R5, RZ, 0x1f, R225 ;  /* 0x0000001fff057819 */ /* 0x000fe200000114e1 */
[----:B------:R-:W-:Y:S01]  /*1060*/  STL [R1+0x40], R9 ;  /* 0x0000400901007387 */ /* 0x000fe20000100800 */
[----:B------:R-:W-:Y:S01]  /*1070*/  SHF.R.S32.HI R3, RZ, 0x1f, R228 ;  /* 0x0000001fff037819 */ /* 0x000fe200000114e4 */
[C---:B------:R-:W-:Y:S01]  /*1080*/  VIADD R2, R228.reuse, 0x40 ;  /* 0x00000040e4027836 */ /* 0x040fe20000000000 */
[----:B------:R-:W-:Y:S01]  /*1090*/  SHF.R.S32.HI R3, RZ, 0x1f, R226 ;  /* 0x0000001fff037819 */ /* 0x000fe200000114e2 */
[----:B------:R-:W-:Y:S01]  /*10a0*/  STL [R1+0x30], R5 ;  /* 0x0000300501007387 */ /* 0x000fe20000100800 */
[----:B------:R-:W-:Y:S01]  /*10b0*/  SHF.R.S32.HI R0, RZ, 0x3, R0 ;  /* 0x00000003ff007819 */ /* 0x000fe20000011400 */
[----:B------:R-:W-:Y:S01]  /*10c0*/  VIADD R0, R228, 0x80 ;  /* 0x00000080e4007836 */ /* 0x000fe20000000000 */
[----:B------:R-:W-:Y:S01]  /*10d0*/  SHF.R.U32.HI R216, RZ, 0x3, R215 ;  /* 0x00000003ffd87819 */ /* 0x000fe200000116d7 */
[----:B------:R1:W-:Y:S01]  /*10e0*/  STL [R1+0x2c], R3 ;  /* 0x00002c0301007387 */ /* 0x0003e20000100800 */
[----:B0-----:R-:W-:Y:S01]  /*10f0*/  LOP3.LUT R7, R215, 0x30, R10, 0xf8, !PT ;  /* 0x00000030d7077812 */ /* 0x001fe200078ef80a */
[----:B------:R-:W-:Y:S01]  /*1100*/  IMAD.SHL.U32 R12, R11, 0x80, RZ ;  /* 0x000000800b0c7824 */ /* 0x000fe200078e00ff */
[----:B------:R-:W-:Y:S01]  /*1110*/  LOP3.LUT R11, R215, 0x30, R214, 0xf8, !PT ;  /* 0x00000030d70b7812 */ /* 0x000fe200078ef8d6 */
[C---:B------:R-:W-:Y:S01]  /*1120*/  VIADD R208, R18.reuse, 0x60 ;  /* 0x0000006012d07836 */ /* 0x040fe20000000000 */
[----:B------:R-:W-:Y:S01]  /*1130*/  SHF.R.S32.HI R2, RZ, 0x1f, R2 ;  /* 0x0000001fff027819 */ /* 0x000fe20000011402 */
[C---:B------:R-:W-:Y:S01]  /*1140*/  VIADD R205, R18.reuse, 0x80 ;  /* 0x0000008012cd7836 */ /* 0x040fe20000000000 */
[----:B------:R-:W-:Y:S01]  /*1150*/  SHF.R.S32.HI R2, RZ, 0x1f, R0 ;  /* 0x0000001fff027819 */ /* 0x000fe20000011400 */
[----:B------:R-:W-:Y:S01]  /*1160*/  VIADD R209, R18, 0xa0 ;  /* 0x000000a012d17836 */ /* 0x000fe20000000000 */
[----:B------:R-:W-:Y:S01]  /*1170*/  LOP3.LUT R7, R7, R216, RZ, 0x3c, !PT ;  /* 0x000000d807077212 */ /* 0x000fe200078e3cff */
[----:B------:R-:W-:Y:S01]  /*1180*/  IMAD R227, R4, 0x8, R9 ;  /* 0x0000000804e37824 */ /* 0x000fe200078e0209 */
[----:B-1----:R-:W-:-:S02]  /*1190*/  LOP3.LUT R3, R215, 0x10, R18, 0xf8, !PT ;  /* 0x00000010d7037812 */ /* 0x002fc400078ef812 */
[----:B------:R-:W-:Y:S02]  /*11a0*/  LOP3.LUT R5, R215, 0x30, R18, 0xf8, !PT ;  /* 0x00000030d7057812 */ /* 0x000fe400078ef812 */
[-C--:B------:R-:W-:Y:S02]  /*11b0*/  LOP3.LUT R0, R3, R216.reuse, RZ, 0x3c, !PT ;  /* 0x000000d803007212 */ /* 0x080fe400078e3cff */
[----:B------:R-:W-:Y:S02]  /*11c0*/  LOP3.LUT R12, R12, 0xffffe000, RZ, 0xc0, !PT ;  /* 0xffffe0000c0c7812 */ /* 0x000fe400078ec0ff */
[-C--:B------:R-:W-:Y:S01]  /*11d0*/  LOP3.LUT R11, R11, R216.reuse, RZ, 0x3c, !PT ;  /* 0x000000d80b0b7212 */ /* 0x080fe200078e3cff */
[----:B------:R-:W-:Y:S01]  /*11e0*/  IMAD.IADD R0, R217, 0x1, R0 ;  /* 0x00000001d9007824 */ /* 0x000fe200078e0200 */
[----:B------:R-:W-:Y:S02]  /*11f0*/  IADD3 R7, R7, R217, R6 ;  /* 0x000000d907077210 */ /* 0x000fe40007ffe006 */
[----:B------:R-:W-:-:S02]  /*1200*/  LOP3.LUT R5, R5, R216, RZ, 0x3c, !PT ;  /* 0x000000d805057212 */ /* 0x000fc400078e3cff */
[-C--:B------:R-:W-:Y:S01]  /*1210*/  IADD3 R11, R11, R217.reuse, R12 ;  /* 0x000000d90b0b7210 */ /* 0x080fe20007ffe00c */
[C---:B------:R-:W-:Y:S01]  /*1220*/  IMAD.IADD R2, R16.reuse, 0x1, R7 ;  /* 0x0000000110027824 */ /* 0x040fe200078e0207 */
[----:B------:R-:W-:Y:S01]  /*1230*/  IADD3 R3, R16, R217, R5 ;  /* 0x000000d910037210 */ /* 0x000fe20007ffe005 */
[----:B------:R0:W-:Y:S01]  /*1240*/  STL [R1+0x4], R0 ;  /* 0x0000040001007387 */ /* 0x0001e20000100800 */
[----:B------:R-:W-:Y:S02]  /*1250*/  LOP3.LUT R204, R8, 0x7ffffffc, RZ, 0xc0, !PT ;  /* 0x7ffffffc08cc7812 */ /* 0x000fe400078ec0ff */
[----:B------:R-:W-:Y:S01]  /*1260*/  SHF.R.S32.HI R19, RZ, 0x1f, R18 ;  /* 0x0000001fff137819 */ /* 0x000fe20000011412 */
[----:B------:R1:W-:Y:S01]  /*1270*/  STL [R1+0x3c], R3 ;  /* 0x00003c0301007387 */ /* 0x0003e20000100800 */
[----:B------:R-:W-:Y:S01]  /*1280*/  SHF.R.S32.HI R221, RZ, 0x1f, R208 ;  /* 0x0000001fffdd7819 */ /* 0x000fe200000114d0 */
[----:B------:R-:W-:Y:S01]  /*1290*/  IMAD.IADD R204, R13, 0x1, -R204 ;  /* 0x000000010dcc7824 */ /* 0x000fe200078e0acc */
[----:B------:R-:W-:Y:S01]  /*12a0*/  SHF.R.S32.HI R220, RZ, 0x1f, R205 ;  /* 0x0000001fffdc7819 */ /* 0x000fe200000114cd */
[----:B------:R1:W-:Y:S01]  /*12b0*/  STL [R1+0x38], R2 ;  /* 0x0000380201007387 */ /* 0x0003e20000100800 */
[----:B------:R-:W-:Y:S01]  /*12c0*/  SHF.R.S32.HI R219, RZ, 0x1f, R209 ;  /* 0x0000001fffdb7819 */ /* 0x000fe200000114d1 */
[----:B0-----:R-:W-:Y:S01]  /*12d0*/  IMAD.IADD R0, R16, 0x1, R11 ;  /* 0x0000000110007824 */ /* 0x001fe200078e020b */
[----:B------:R-:W-:-:S02]  /*12e0*/  SHF.R.S32.HI R213, RZ, 0x4, R10 ;  /* 0x00000004ffd57819 */ /* 0x000fc4000001140a */
[----:B------:R-:W-:Y:S02]  /*12f0*/  SHF.R.S32.HI R214, RZ, 0x4, R214 ;  /* 0x00000004ffd67819 */ /* 0x000fe400000114d6 */
[----:B------:R1:W-:Y:S05]  /*1300*/  STL [R1+0x34], R0 ;  /* 0x0000340001007387 */ /* 0x0003ea0000100800 */
.L_x_1807:
[----:B------:R-:W-:Y:S05]  /*1310*/  YIELD ;  /* 0x0000000000007946 */ /* 0x000fea0003800000 */
[----:B------:R-:W-:Y:S01]  /*1320*/  ULDC.64 UR4, c[0x0][0xa28] ;  /* 0x00028a0000047ab9 */ /* 0x000fe20000000a00 */
[----:B0--3--:R-:W0:Y:S01]  /*1330*/  LDC.64 R4, c[0x0][0xa08] ;  /* 0x00028200ff047b82 */ /* 0x009e220000000a00 */
[----:B------:R-:W-:Y:S01]  /*1340*/  ISETP.NE.U32.AND P1, PT, RZ, UR4, PT ;  /* 0x00000004ff007c0c */ /* 0x000fe2000bf25070 */
[----:B------:R-:W-:Y:S02]  /*1350*/  IMAD.MOV.U32 R29, RZ, RZ, RZ ;  /* 0x000000ffff1d7224 */ /* 0x000fe400078e00ff */
[----:B------:R-:W-:Y:S01]  /*1360*/  IMAD.MOV.U32 R11, RZ, RZ, RZ ;  /* 0x000000ffff0b7224 */ /* 0x000fe200078e00ff */
[----:B------:R-:W-:Y:S01]  /*1370*/  ISETP.NE.AND.EX P1, PT, RZ, UR5, PT, P1 ;  /* 0x00000005ff007c0c */ /* 0x000fe2000bf25310 */
[----:B------:R-:W-:-:S02]  /*1380*/  ULDC.64 UR4, c[0x0][0xa18] ;  /* 0x0002860000047ab9 */ /* 0x000fc40000000a00 */
[----:B------:R-:W-:-:S04]  /*1390*/  ISETP.NE.U32.AND P2, PT, RZ, UR4, PT ;  /* 0x00000004ff007c0c */ /* 0x000fc8000bf45070 */
[----:B------:R-:W-:Y:S01]  /*13a0*/  ISETP.NE.AND.EX P2, PT, RZ, UR5, PT, P2 ;  /* 0x00000005ff007c0c */ /* 0x000fe2000bf45320 */
[----:B------:R-:W-:Y:S02]  /*13b0*/  ULDC.64 UR4, c[0x0][0xa08] ;  /* 0x0002820000047ab9 */ /* 0x000fe40000000a00 */
[----:B------:R-:W-:-:S03]  /*13c0*/  ISETP.NE.U32.AND P0, PT, RZ, UR4, PT ;  /* 0x00000004ff007c0c */ /* 0x000fc6000bf05070 */
[----:B-1----:R-:W1:Y:S01]  /*13d0*/  @P1 LDC.64 R2, c[0x0][0xa28] ;  /* 0x00028a00ff021b82 */ /* 0x002e620000000a00 */
[----:B------:R-:W-:Y:S01]  /*13e0*/  ISETP.NE.AND.EX P0, PT, RZ, UR5, PT, P0 ;  /* 0x00000005ff007c0c */ /* 0x000fe2000bf05300 */
[----:B0-----:R-:W-:-:S06]  /*13f0*/  IMAD.WIDE R8, R23, 0x4, R4 ;  /* 0x0000000417087825 */ /* 0x001fcc00078e0204 */
[----:B------:R-:W0:Y:S01]  /*1400*/  @P2 LDC.64 R6, c[0x0][0xa18] ;  /* 0x00028600ff062b82 */ /* 0x000e220000000a00 */
[----:B------:R-:W-:Y:S02]  /*1410*/  ULDC UR4, c[0x0][0x288] ;  /* 0x0000a20000047ab9 */ /* 0x000fe40000000800 */
[----:B------:R-:W-:Y:S01]  /*1420*/  IMAD.U32 R202, RZ, RZ, UR4 ;  /* 0x00000004ffca7e24 */ /* 0x000fe2000f8e00ff */
[----:B------:R-:W-:Y:S02]  /*1430*/  ULDC.64 UR4, c[0x0][0x418] ;  /* 0x0001060000047ab9 */ /* 0x000fe40000000a00 */
[----:B------:R-:W5:Y:S01]  /*1440*/  @P0 LDG.E R29, desc[UR42][R8.64] ;  /* 0x0000002a081d0981 */ /* 0x000f62000c1e1900 */
[----:B-1----:R-:W-:-:S04]  /*1450*/  @P1 IMAD.WIDE R2, R23, 0x4, R2 ;  /* 0x0000000417021825 */ /* 0x002fc800078e0202 */
[----:B0-----:R-:W-:Y:S01]  /*1460*/  @P2 IMAD.WIDE R4, R23, 0x4, R6 ;  /* 0x0000000417042825 */ /* 0x001fe200078e0206 */
[----:B------:R-:W-:Y:S01]  /*1470*/  UISETP.NE.U32.AND UP0, UPT, UR4, URZ, UPT ;  /* 0x0000003f0400728c */ /* 0x000fe2000bf05070 */
[----:B------:R0:W5:Y:S02]  /*1480*/  @P1 LDG.E R11, desc[UR42][R2.64] ;  /* 0x0000002a020b1981 */ /* 0x000164000c1e1900 */
[----:B------:R-:W-:Y:S02]  /*1490*/  ULDC UR4, c[0x0][0x424] ;  /* 0x0001090000047ab9 */ /* 0x000fe40000000800 */
[----:B------:R1:W5:Y:S01]  /*14a0*/  @P2 LDG.E R202, desc[UR42][R4.64] ;  /* 0x0000002a04ca2981 */ /* 0x000362000c1e1900 */
[----:B------:R-:W-:-:S03]  /*14b0*/  UISETP.NE.AND.EX UP0, UPT, UR5, URZ, UPT, UP0 ;  /* 0x0000003f0500728c */ /* 0x000fc6000bf05300 */
[----:B------:R-:W-:Y:S01]  /*14c0*/  ULDC UR5, c[0x0][0x2f0] ;  /* 0x0000bc0000057ab9 */ /* 0x000fe20000000800 */
[----:B------:R-:W-:-:S04]  /*14d0*/  USEL UR4, UR4, 0x1, UP0 ;  /* 0x0000000104047887 */ /* 0x000fc80008000000 */
[----:B------:R-:W-:-:S03]  /*14e0*/  UIMAD UR4, UR4, UR5, URZ ;  /* 0x00000005040472a4 */ /* 0x000fc6000f8e023f */
[----:B------:R-:W-:Y:S02]  /*14f0*/  ULDC UR5, c[0x0][0x348] ;  /* 0x0000d20000057ab9 */ /* 0x000fe40000000800 */
[----:B0-----:R-:W-:Y:S02]  /*1500*/  IMAD.U32 R2, RZ, RZ, UR5 ;  /* 0x00000005ff027e24 */ /* 0x001fe4000f8e00ff */
[----:B------:R-:W-:Y:S01]  /*1510*/  IMAD.U32 R28, RZ, RZ, UR4 ;  /* 0x00000004ff1c7e24 */ /* 0x000fe2000f8e00ff */
[----:B-12-4-:R-:W-:Y:S06]  /*1520*/  @P2 BRA `(.L_x_1582) ;  /* 0x0000000000242947 */ /* 0x016fec0003800000 */
        /* <DEDUP_REMOVED lines=9> */
.L_x_1582:
[----:B------:R-:W-:Y:S01]  /*15c0*/  ULDC.64 UR4, c[0x0][0xa20] ;  /* 0x0002880000047ab9 */ /* 0x000fe20000000a00 */
[----:B------:R0:W-:Y:S01]  /*15d0*/  STL [R1+0x18], R22 ;  /* 0x0000181601007387 */ /* 0x0001e20000100800 */
[----:B------:R-:W-:-:S03]  /*15e0*/  ISETP.NE.U32.AND P1, PT, RZ, UR4, PT ;  /* 0x00000004ff007c0c */ /* 0x000fc6000bf25070 */
[----:B------:R0:W-:Y:S01]  /*15f0*/  STL [R1+0x1c], R23 ;  /* 0x00001c1701007387 */ /* 0x0001e20000100800 */
[----:B------:R-:W-:-:S13]  /*1600*/  ISETP.NE.AND.EX P1, PT, RZ, UR5, PT, P1 ;  /* 0x00000005ff007c0c */ /* 0x000fda000bf25310 */
[----:B0-----:R-:W-:Y:S05]  /*1610*/  @!P1 BRA `(.L_x_1583) ;  /* 0x0000000000109947 */ /* 0x001fea0003800000 */
[----:B------:R-:W0:Y:S02]  /*1620*/  LDC.64 R4, c[0x0][0xa20] ;  /* 0x00028800ff047b82 */ /* 0x000e240000000a00 */
[----:B0-----:R-:W-:-:S05]  /*1630*/  IMAD.WIDE R4, R23, 0x4, R4 ;  /* 0x0000000417047825 */ /* 0x001fca00078e0204 */
[----:B------:R0:W5:Y:S01]  /*1640*/  LDG.E R28, desc[UR42][R4.64] ;  /* 0x0000002a041c7981 */ /* 0x000162000c1e1900 */
[----:B------:R-:W-:Y:S05]  /*1650*/  BRA `(.L_x_1584) ;  /* 0x0000000000107947 */ /* 0x000fea0003800000 */
.L_x_1583:
[----:B------:R-:W-:Y:S05]  /*1660*/  @!P0 BRA `(.L_x_1584) ;  /* 0x00000000000c8947 */ /* 0x000fea0003800000 */
[----:B------:R-:W2:Y:S04]  /*1670*/  LDG.E R3, desc[UR42][R8.64] ;  /* 0x0000002a08037981 */ /* 0x000ea8000c1e1900 */
[----:B------:R-:W2:Y:S02]  /*1680*/  LDG.E R28, desc[UR42][R8.64+0x4] ;  /* 0x0000042a081c7981 */ /* 0x000ea4000c1e1900 */
[----:B--2---:R-:W-:-:S07]  /*1690*/  IMAD.IADD R28, R28, 0x1, -R3 ;  /* 0x000000011c1c7824 */ /* 0x004fce00078e0a03 */
.L_x_1584:
[----:B------:R-:W-:Y:S01]  /*16a0*/  ULDC.64 UR4, c[0x0][0xa10] ;  /* 0x0002840000047ab9 */ /* 0x000fe20000000a00 */
[----:B------:R-:W1:Y:S01]  /*16b0*/  LDC R8, c[0x0][0x448] ;  /* 0x00011200ff087b82 */ /* 0x000e620000000800 */
[----:B------:R-:W-:-:S04]  /*16c0*/  ISETP.NE.U32.AND P0, PT, RZ, UR4, PT ;  /* 0x00000004ff007c0c */ /* 0x000fc8000bf05070 */
[----:B------:R-:W-:Y:S01]  /*16d0*/  ISETP.NE.AND.EX P0, PT, RZ, UR5, PT, P0 ;  /* 0x00000005ff007c0c */ /* 0x000fe2000bf05300 */
[----:B------:R-:W-:Y:S02]  /*16e0*/  ULDC.64 UR4, c[0x0][0xa30] ;  /* 0x00028c0000047ab9 */ /* 0x000fe40000000a00 */
[----:B------:R-:W-:Y:S01]  /*16f0*/  ISETP.NE.U32.AND P1, PT, RZ, UR4, PT ;  /* 0x00000004ff007c0c */ /* 0x000fe2000bf25070 */
[----:B-----5:R-:W-:Y:S01]  /*1700*/  IMAD.MOV.U32 R24, RZ, RZ, R28 ;  /* 0x000000ffff187224 */ /* 0x020fe200078e001c */
[----:B------:R-:W2:Y:S02]  /*1710*/  LDC.64 R12, c[0x0][0x9e0] ;  /* 0x00027800ff0c7b82 */ /* 0x000ea40000000a00 */
[----:B------:R-:W-:-:S06]  /*1720*/  ISETP.NE.AND.EX P1, PT, RZ, UR5, PT, P1 ;  /* 0x00000005ff007c0c */ /* 0x000fcc000bf25310 */
[----:B0-----:R-:W0:Y:S08]  /*1730*/  @P0 LDC.64 R4, c[0x0][0xa10] ;  /* 0x00028400ff040b82 */ /* 0x001e300000000a00 */
[----:B------:R-:W3:Y:S01]  /*1740*/  @P1 LDC.64 R6, c[0x0][0xa30] ;  /* 0x00028c00ff061b82 */ /* 0x000ee20000000a00 */
[----:B0-----:R-:W-:-:S05]  /*1750*/  @P0 IMAD.WIDE R4, R23, 0x4, R4 ;  /* 0x0000000417040825 */ /* 0x001fca00078e0204 */
[----:B------:R-:W4:Y:S04]  /*1760*/  @P0 LDG.E R0, desc[UR42][R4.64] ;  /* 0x0000002a04000981 */ /* 0x000f28000c1e1900 */
[----:B------:R-:W4:Y:S01]  /*1770*/  @P0 LDG.E R3, desc[UR42][R4.64+0x4] ;  /* 0x0000042a04030981 */ /* 0x000f22000c1e1900 */
[----:B---3--:R-:W-:-:S05]  /*1780*/  @P1 IMAD.WIDE R6, R23, 0x4, R6 ;  /* 0x0000000417061825 */ /* 0x008fca00078e0206 */
[----:B------:R0:W5:Y:S01]  /*1790*/  @P1 LDG.E R24, desc[UR42][R6.64] ;  /* 0x0000002a06181981 */ /* 0x000162000c1e1900 */
[----:B-1----:R-:W-:Y:S01]  /*17a0*/  ISETP.NE.AND P1, PT, R8, 0x1, PT ;  /* 0x000000010800780c */ /* 0x002fe20003f25270 */
[----:B------:R-:W-:Y:S01]  /*17b0*/  IMAD.SHL.U32 R212, R21, 0x80, RZ ;  /* 0x0000008015d47824 */ /* 0x000fe200078e00ff */
[----:B--2---:R-:W-:Y:S01]  /*17c0*/  ISETP.GE.AND P2, PT, R13, 0x1, PT ;  /* 0x000000010d00780c */ /* 0x004fe20003f46270 */
[----:B------:R-:W-:-:S10]  /*17d0*/  IMAD.IADD R11, R28, 0x1, -R11 ;  /* 0x000000011c0b7824 */ /* 0x000fd400078e0a0b */
[----:B------:R-:W1:Y:S08]  /*17e0*/  @P1 LDC R9, c[0x0][0x44c] ;  /* 0x00011300ff091b82 */ /* 0x000e700000000800 */
[----:B------:R-:W2:Y:S01]  /*17f0*/  @P1 LDC R8, c[0x0][0x450] ;  /* 0x00011400ff081b82 */ /* 0x000ea20000000800 */
[----:B----4-:R-:W-:Y:S02]  /*1800*/  @P0 IMAD.IADD R2, R3, 0x1, -R0 ;  /* 0x0000000103020824 */ /* 0x010fe400078e0a00 */
[----:B------:R-:W-:-:S02]  /*1810*/  VIADD R0, R212, 0x7f ;  /* 0x0000007fd4007836 */ /* 0x000fc40000000000 */
[----:B------:R-:W-:Y:S02]  /*1820*/  IMAD.IADD R203, R11, 0x1, R2 ;  /* 0x000000010bcb7824 */ /* 0x000fe400078e0202 */
[----:B-1----:R-:W-:-:S03]  /*1830*/  @P1 IMAD.HI.U32 R3, R0, R9, RZ ;  /* 0x0000000900031227 */ /* 0x002fc600078e00ff */
[C---:B------:R-:W-:Y:S01]  /*1840*/  IADD3 R5, R203.reuse, 0x1, -R202 ;  /* 0x00000001cb057810 */ /* 0x040fe20007ffe8ca */
[----:B------:R-:W-:Y:S01]  /*1850*/  IMAD.MOV.U32 R4, RZ, RZ, R0 ;  /* 0x000000ffff047224 */ /* 0x000fe200078e0000 */
[----:B--2---:R-:W-:Y:S01]  /*1860*/  @P1 SHF.R.U32.HI R4, RZ, R8, R3 ;  /* 0x00000008ff041219 */ /* 0x004fe20000011603 */
[----:B------:R-:W-:-:S04]  /*1870*/  VIADD R0, R203, 0x7f ;  /* 0x0000007fcb007836 */ /* 0x000fc80000000000 */
[----:B0-----:R-:W-:Y:S01]  /*1880*/  IMAD.IADD R7, R5, 0x1, R4 ;  /* 0x0000000105077824 */ /* 0x001fe200078e0204 */
[----:B------:R-:W-:-:S04]  /*1890*/  SHF.R.S32.HI R3, RZ, 0x1f, R0 ;  /* 0x0000001fff037819 */ /* 0x000fc80000011400 */
[----:B------:R-:W-:Y:S01]  /*18a0*/  LEA.HI R3, R3, R0, RZ, 0x7 ;  /* 0x0000000003037211 */ /* 0x000fe200078f38ff */
[----:B------:R-:W-:-:S03]  /*18b0*/  IMAD.IADD R0, R7, 0x1, R12 ;  /* 0x0000000107007824 */ /* 0x000fc600078e020c */
[----:B------:R-:W-:Y:S01]  /*18c0*/  SHF.R.S32.HI R25, RZ, 0x7, R3 ;  /* 0x00000007ff197819 */ /* 0x000fe20000011403 */
[----:B------:R-:W-:Y:S06]  /*18d0*/  @!P2 BRA `(.L_x_1585) ;  /* 0x000000000048a947 */ /* 0x000fec0003800000 */
[C---:B------:R-:W-:Y:S01]  /*18e0*/  ISETP.GT.AND P0, PT, R7.reuse, RZ, PT ;  /* 0x000000ff0700720c */ /* 0x040fe20003f04270 */
[----:B------:R-:W-:Y:S01]  /*18f0*/  BSSY B0, `(.L_x_1586) ;  /* 0x000000e000007945 */ /* 0x000fe20003800000 */
[----:B------:R-:W-:-:S11]  /*1900*/  VIADD R3, R7, 0xffffffff ;  /* 0xffffffff07037836 */ /* 0x000fd60000000000 */
[----:B------:R-:W-:Y:S05]  /*1910*/  @P0 BRA `(.L_x_1587) ;  /* 0x00000000001c0947 */ /* 0x000fea0003800000 */
[----:B------:R-:W-:Y:S01]  /*1920*/  ISETP.NE.AND P0, PT, R13, 0x1, PT ;  /* 0x000000010d00780c */ /* 0x000fe20003f05270 */
[----:B------:R-:W-:-:S12]  /*1930*/  IMAD.MOV R3, RZ, RZ, -R7 ;  /* 0x000000ffff037224 */ /* 0x000fd800078e0a07 */
[----:B------:R-:W0:Y:S02]  /*1940*/  @P0 LDC.64 R4, c[0x0][0x9e8] ;  /* 0x00027a00ff040b82 */ /* 0x000e240000000a00 */
[----:B0-----:R-:W-:-:S05]  /*1950*/  @P0 IMAD.HI.U32 R4, R3, R4, RZ ;  /* 0x0000000403040227 */ /* 0x001fca00078e00ff */
[----:B------:R-:W-:-:S04]  /*1960*/  @P0 SHF.R.U32.HI R3, RZ, R5, R4 ;  /* 0x00000005ff030219 */ /* 0x000fc80000011604 */
[----:B------:R-:W-:Y:S01]  /*1970*/  LOP3.LUT R3, RZ, R3, RZ, 0x33, !PT ;  /* 0x00000003ff037212 */ /* 0x000fe200078e33ff */
[----:B------:R-:W-:Y:S06]  /*1980*/  BRA `(.L_x_1588) ;  /* 0x0000000000107947 */ /* 0x000fec0003800000 */
.L_x_1587:
[----:B------:R-:W-:-:S13]  /*1990*/  ISETP.NE.AND P0, PT, R13, 0x1, PT ;  /* 0x000000010d00780c */ /* 0x000fda0003f05270 */
[----:B------:R-:W0:Y:S02]  /*19a0*/  @P0 LDC.64 R4, c[0x0][0x9e8] ;  /* 0x00027a00ff040b82 */ /* 0x000e240000000a00 */
[----:B0-----:R-:W-:-:S05]  /*19b0*/  @P0 IMAD.HI.U32 R4, R3, R4, RZ ;  /* 0x0000000403040227 */ /* 0x001fca00078e00ff */
[----:B------:R-:W-:-:S07]  /*19c0*/  @P0 SHF.R.U32.HI R3, RZ, R5, R4 ;  /* 0x00000005ff030219 */ /* 0x000fce0000011604 */
.L_x_1588:
[----:B------:R-:W-:Y:S05]  /*19d0*/  BSYNC B0 ;  /* 0x0000000000007941 */ /* 0x000fea0003800000 */
.L_x_1586:
[----:B------:R-:W-:-:S05]  /*19e0*/  IMAD R3, R3, R13, R13 ;  /* 0x0000000d03037224 */ /* 0x000fca00078e020d */
[----:B------:R-:W-:-:S07]  /*19f0*/  VIMNMX R0, R0, R3, PT ;  /* 0x0000000300007248 */ /* 0x000fce0003fe0100 */
.L_x_1585:
[----:B------:R-:W0:Y:S01]  /*1a00*/  @P1 LDC R3, c[0x0][0x44c] ;  /* 0x00011300ff031b82 */ /* 0x000e220000000800 */
[----:B------:R-:W-:Y:S01]  /*1a10*/  IMAD.IADD R88, R203, 0x1, -R202 ;  /* 0x00000001cb587824 */ /* 0x000fe200078e0aca */
[----:B------:R-:W-:-:S06]  /*1a20*/  ULDC UR4, c[0x0][0x9dc] ;  /* 0x0002770000047ab9 */ /* 0x000fcc0000000800 */
[----:B------:R-:W1:Y:S01]  /*1a30*/  @P1 LDC R5, c[0x0][0x450] ;  /* 0x00011400ff051b82 */ /* 0x000e620000000800 */
[----:B0-----:R-:W-:-:S04]  /*1a40*/  @P1 IMAD.HI.U32 R4, R212, R3, RZ ;  /* 0x00000003d4041227 */ /* 0x001fc800078e00ff */
[----:B------:R-:W-:Y:S01]  /*1a50*/  IMAD.MOV.U32 R3, RZ, RZ, R212 ;  /* 0x000000ffff037224 */ /* 0x000fe200078e00d4 */
[----:B-1----:R-:W-:-:S05]  /*1a60*/  @P1 SHF.R.U32.HI R3, RZ, R5, R4 ;  /* 0x00000005ff031219 */ /* 0x002fca0000011604 */
[----:B------:R-:W-:-:S04]  /*1a70*/  IMAD.IADD R3, R88, 0x1, R3 ;  /* 0x0000000158037824 */ /* 0x000fc800078e0203 */
[----:B------:R-:W-:Y:S01]  /*1a80*/  VIADD R4, R3, -UR4 ;  /* 0x8000000403047c36 */ /* 0x000fe20008000000 */
[----:B------:R-:W-:Y:S06]  /*1a90*/  @!P2 BRA `(.L_x_1589) ;  /* 0x000000000044a947 */ /* 0x000fec0003800000 */
[----:B------:R-:W-:Y:S01]  /*1aa0*/  ISETP.GT.AND P0, PT, R3, -0x1, PT ;  /* 0xffffffff0300780c */ /* 0x000fe20003f04270 */
[----:B------:R-:W-:-:S12]  /*1ab0*/  BSSY B0, `(.L_x_1590) ;  /* 0x000000d000007945 */ /* 0x000fd80003800000 */
[----:B------:R-:W-:Y:S05]  /*1ac0*/  @P0 BRA `(.L_x_1591) ;  /* 0x00000000001c0947 */ /* 0x000fea0003800000 */
[----:B------:R-:W-:Y:S02]  /*1ad0*/  ISETP.NE.AND P0, PT, R13, 0x1, PT ;  /* 0x000000010d00780c */ /* 0x000fe40003f05270 */
[----:B------:R-:W-:-:S11]  /*1ae0*/  LOP3.LUT R3, RZ, R3, RZ, 0x33, !PT ;  /* 0x00000003ff037212 */ /* 0x000fd600078e33ff */
[----:B------:R-:W0:Y:S02]  /*1af0*/  @P0 LDC.64 R6, c[0x0][0x9e8] ;  /* 0x00027a00ff060b82 */ /* 0x000e240000000a00 */
[----:B0-----:R-:W-:-:S05]  /*1b00*/  @P0 IMAD.HI.U32 R6, R3, R6, RZ ;  /* 0x0000000603060227 */ /* 0x001fca00078e00ff */
[----:B------:R-:W-:-:S04]  /*1b10*/  @P0 SHF.R.U32.HI R3, RZ, R7, R6 ;  /* 0x00000007ff030219 */ /* 0x000fc80000011606 */
[----:B------:R-:W-:Y:S01]  /*1b20*/  LOP3.LUT R3, RZ, R3, RZ, 0x33, !PT ;  /* 0x00000003ff037212 */ /* 0x000fe200078e33ff */
[----:B------:R-:W-:Y:S06]  /*1b30*/  BRA `(.L_x_1592) ;  /* 0x0000000000107947 */ /* 0x000fec0003800000 */
.L_x_1591:
[----:B------:R-:W-:-:S13]  /*1b40*/  ISETP.NE.AND P0, PT, R13, 0x1, PT ;  /* 0x000000010d00780c */ /* 0x000fda0003f05270 */
[----:B------:R-:W0:Y:S02]  /*1b50*/  @P0 LDC.64 R6, c[0x0][0x9e8] ;  /* 0x00027a00ff060b82 */ /* 0x000e240000000a00 */
[----:B0-----:R-:W-:-:S05]  /*1b60*/  @P0 IMAD.HI.U32 R6, R3, R6, RZ ;  /* 0x0000000603060227 */ /* 0x001fca00078e00ff */
[----:B------:R-:W-:-:S07]  /*1b70*/  @P0 SHF.R.U32.HI R3, RZ, R7, R6 ;  /* 0x00000007ff030219 */ /* 0x000fce0000011606 */
.L_x_1592:
[----:B------:R-:W-:Y:S05]  /*1b80*/  BSYNC B0 ;  /* 0x0000000000007941 */ /* 0x000fea0003800000 */
.L_x_1590:
[----:B------:R-:W-:-:S05]  /*1b90*/  IMAD R3, R3, R13, RZ ;  /* 0x0000000d03037224 */ /* 0x000fca00078e02ff */
[----:B------:R-:W-:-:S07]  /*1ba0*/  VIMNMX R4, R4, R3, !PT ;  /* 0x0000000304047248 */ /* 0x000fce0007fe0100 */
.L_x_1589:
[----:B------:R-:W-:Y:S01]  /*1bb0*/  VIADD R0, R0, 0x7f ;  /* 0x0000007f00007836 */ /* 0x000fe20000000000 */
[----:B------:R-:W-:-:S04]  /*1bc0*/  SHF.R.S32.HI R5, RZ, 0x1f, R4 ;  /* 0x0000001fff057819 */ /* 0x000fc80000011404 */
[----:B------:R-:W-:Y:S02]  /*1bd0*/  SHF.R.S32.HI R3, RZ, 0x1f, R0 ;  /* 0x0000001fff037819 */ /* 0x000fe40000011400 */
[----:B------:R-:W-:Y:S02]  /*1be0*/  LEA.HI R5, R5, R4, RZ, 0x7 ;  /* 0x0000000405057211 */ /* 0x000fe400078f38ff */
[----:B------:R-:W-:Y:S02]  /*1bf0*/  LEA.HI R3, R3, R0, RZ, 0x7 ;  /* 0x0000000003037211 */ /* 0x000fe400078f38ff */
[----:B------:R-:W-:Y:S02]  /*1c00*/  SHF.R.S32.HI R5, RZ, 0x7, R5 ;  /* 0x00000007ff057819 */ /* 0x000fe40000011405 */
[----:B------:R-:W-:Y:S02]  /*1c10*/  SHF.R.S32.HI R0, RZ, 0x7, R3 ;  /* 0x00000007ff007819 */ /* 0x000fe40000011403 */
[----:B------:R-:W-:-:S02]  /*1c20*/  VIMNMX R5, RZ, R5, !PT ;  /* 0x00000005ff057248 */ /* 0x000fc40007fe0100 */
[----:B------:R-:W-:-:S03]  /*1c30*/  VIMNMX R0, R25, R0, PT ;  /* 0x0000000019007248 */ /* 0x000fc60003fe0100 */
[--C-:B------:R-:W-:Y:S02]  /*1c40*/  IMAD R5, R5, 0x80, -R11.reuse ;  /* 0x0000008005057824 */ /* 0x100fe400078e0a0b */
[----:B------:R-:W-:-:S03]  /*1c50*/  IMAD R3, R0, 0x80, -R11 ;  /* 0x0000008000037824 */ /* 0x000fc600078e0a0b */
[----:B------:R-:W-:Y:S02]  /*1c60*/  VIMNMX R5, RZ, R5, !PT ;  /* 0x00000005ff057248 */ /* 0x000fe40007fe0100 */
[----:B------:R-:W-:Y:S02]  /*1c70*/  VIMNMX R0, R3, R2, PT ;  /* 0x0000000203007248 */ /* 0x000fe40003fe0100 */
[----:B------:R-:W-:Y:S02]  /*1c80*/  SHF.R.U32.HI R27, RZ, 0x7, R5 ;  /* 0x00000007ff1b7819 */ /* 0x000fe40000011605 */
[----:B------:R-:W-:-:S03]  /*1c90*/  ISETP.GT.AND P0, PT, R0, R5, PT ;  /* 0x000000050000720c */ /* 0x000fc60003f04270 */
[----:B------:R-:W-:-:S10]  /*1ca0*/  IMAD.MOV.U32 R26, RZ, RZ, R27 ;  /* 0x000000ffff1a7224 */ /* 0x000fd400078e001b */
[----:B------:R-:W-:-:S05]  /*1cb0*/  @P0 VIADD R0, R0, 0x7f ;  /* 0x0000007f00000836 */ /* 0x000fca0000000000 */
[----:B------:R-:W-:-:S04]  /*1cc0*/  @P0 SHF.R.S32.HI R3, RZ, 0x1f, R0 ;  /* 0x0000001fff030819 */ /* 0x000fc80000011400 */
[----:B------:R-:W-:-:S04]  /*1cd0*/  @P0 LEA.HI R3, R3, R0, RZ, 0x7 ;  /* 0x0000000003030211 */ /* 0x000fc800078f38ff */
[----:B------:R-:W-:Y:S02]  /*1ce0*/  @P0 SHF.R.S32.HI R26, RZ, 0x7, R3 ;  /* 0x00000007ff1a0819 */ /* 0x000fe40000011403 */
[----:B------:R-:W-:Y:S02]  /*1cf0*/  PLOP3.LUT P0, PT, PT, PT, PT, 0x80, 0x0 ;  /* 0x000000000000781c */ /* 0x000fe40003f0f070 */
[----:B------:R-:W-:-:S13]  /*1d00*/  ISETP.GT.AND P1, PT, R26, R27, PT ;  /* 0x0000001b1a00720c */ /* 0x000fda0003f24270 */
[----:B------:R-:W-:Y:S05]  /*1d10*/  @!P1 BRA `(.L_x_1593) ;  /* 0x0000007c00149947 */ /* 0x000fea0003800000 */
        /* <DEDUP_REMOVED lines=20> */
.L_x_1595:
[----:B------:R-:W-:Y:S05]  /*1e60*/  BSYNC B6 ;  /* 0x0000000000067941 */ /* 0x000fea0003800000 */
.L_x_1594:
        /* <DEDUP_REMOVED lines=20> */
.L_x_1597:
[----:B------:R-:W-:Y:S05]  /*1fb0*/  BSYNC B6 ;  /* 0x0000000000067941 */ /* 0x000fea0003800000 */
.L_x_1596:
[----:B------:R-:W-:Y:S01]  /*1fc0*/  ULDC.64 UR4, c[0x0][0x9f8] ;  /* 0x00027e0000047ab9 */ /* 0x000fe20000000a00 */
[----:B------:R-:W2:Y:S01]  /*1fd0*/  LDL R32, [R1+0x8] ;  /* 0x0000080001207983 */ /* 0x000ea20000100800 */
[----:B------:R-:W-:Y:S01]  /*1fe0*/  ISETP.NE.U32.AND P0, PT, RZ, UR4, PT ;  /* 0x00000004ff007c0c */ /* 0x000fe2000bf05070 */
[----:B------:R-:W-:Y:S01]  /*1ff0*/  IMAD.MOV.U32 R81, RZ, RZ, R23 ;  /* 0x000000ffff517224 */ /* 0x000fe200078e0017 */
[----:B------:R-:W0:Y:S01]  /*2000*/  LDC.64 R70, c[0x0][0x408] ;  /* 0x00010200ff467b82 */ /* 0x000e220000000a00 */
[----:B------:R-:W1:Y:S01]  /*2010*/  S2R R31, SR_TID.X ;  /* 0x00000000001f7919 */ /* 0x000e620000002100 */
[----:B------:R-:W-:Y:S01]  /*2020*/  ISETP.NE.AND.EX P0, PT, RZ, UR5, PT, P0 ;  /* 0x00000005ff007c0c */ /* 0x000fe2000bf05300 */
[----:B------:R-:W-:-:S05]  /*2030*/  VIADD R80, R18, 0x20 ;  /* 0x0000002012507836 */ /* 0x000fca0000000000 */
[----:B------:R-:W3:Y:S08]  /*2040*/  LDC.64 R68, c[0x0][0x3f8] ;  /* 0x0000fe00ff447b82 */ /* 0x000ef00000000a00 */
[----:B------:R-:W4:Y:S08]  /*2050*/  @P0 LDC.64 R4, c[0x0][0x9f8] ;  /* 0x00027e00ff040b82 */ /* 0x000f300000000a00 */
[----:B------:R-:W3:Y:S01]  /*2060*/  LDC R11, c[0x0][0x3f4] ;  /* 0x0000fd00ff0b7b82 */ /* 0x000ee20000000800 */
[----:B-1----:R-:W-:-:S04]  /*2070*/  SHF.R.U32.HI R30, RZ, 0x7, R31 ;  /* 0x00000007ff1e7819 */ /* 0x002fc8000001161f */
[----:B------:R-:W-:Y:S01]  /*2080*/  ISETP.NE.AND P6, PT, R30, 0x1, PT ;  /* 0x000000011e00780c */ /* 0x000fe20003fc5270 */
[----:B----4-:R-:W-:-:S05]  /*2090*/  @P0 IMAD.WIDE R4, R23, 0x4, R4 ;  /* 0x0000000417040825 */ /* 0x010fca00078e0204 */
[----:B------:R1:W4:Y:S01]  /*20a0*/  @P0 LDG.E R81, desc[UR42][R4.64] ;  /* 0x0000002a04510981 */ /* 0x000322000c1e1900 */
[----:B------:R-:W-:Y:S01]  /*20b0*/  VIADD R79, R18, 0x40 ;  /* 0x00000040124f7836 */ /* 0x000fe20000000000 */
[----:B------:R-:W-:Y:S01]  /*20c0*/  SHF.R.S32.HI R207, RZ, 0x1f, R206 ;  /* 0x0000001fffcf7819 */ /* 0x000fe200000114ce */
[----:B0-----:R-:W-:Y:S01]  /*20d0*/  IMAD.WIDE.U32 R20, R211, R70, R18 ;  /* 0x00000046d3147225 */ /* 0x001fe200078e0012 */
[----:B---3--:R-:W-:-:S03]  /*20e0*/  ISETP.GE.AND P3, PT, R80, R11, PT ;  /* 0x0000000b5000720c */ /* 0x008fc60003f66270 */
[----:B------:R-:W-:Y:S05]  /*20f0*/  @!P6 WARPSYNC.ALL ;  /* 0x000000000000e948 */ /* 0x000fea0003800000 */
[----:B------:R-:W-:Y:S01]  /*2100*/  ULDC UR4, c[0x0][0x2f4] ;  /* 0x0000bd0000047ab9 */ /* 0x000fe20000000800 */
[----:B-1----:R-:W-:Y:S01]  /*2110*/  SHF.R.S32.HI R5, RZ, 0x1f, R211 ;  /* 0x0000001fff057819 */ /* 0x002fe200000114d3 */
[-C--:B------:R-:W-:Y:S01]  /*2120*/  IMAD.WIDE.U32 R48, R211, R70.reuse, R206 ;  /* 0x00000046d3307225 */ /* 0x080fe200078e00ce */
[----:B------:R-:W-:Y:S02]  /*2130*/  ISETP.GE.AND P1, PT, R80, UR4, PT ;  /* 0x0000000450007c0c */ /* 0x000fe4000bf26270 */
[----:B------:R-:W-:Y:S01]  /*2140*/  ISETP.GE.AND P0, PT, R18, UR4, PT ;  /* 0x0000000412007c0c */ /* 0x000fe2000bf06270 */
[----:B------:R-:W-:Y:S01]  /*2150*/  IMAD R4, R5, R70, RZ ;  /* 0x0000004605047224 */ /* 0x000fe200078e02ff */
[----:B------:R-:W-:Y:S01]  /*2160*/  SEL R3, RZ, 0xffffffff, P1 ;  /* 0xffffffffff037807 */ /* 0x000fe20000800000 */
[----:B------:R-:W-:Y:S01]  /*2170*/  IMAD.WIDE.U32 R50, R211, R68, R18 ;  /* 0x00000044d3327225 */ /* 0x000fe200078e0012 */
[----:B------:R-:W-:-:S02]  /*2180*/  SEL R0, RZ, 0x1, P0 ;  /* 0x00000001ff007807 */ /* 0x000fc40000000000 */
[----:B------:R-:W-:Y:S01]  /*2190*/  ISETP.GE.AND P1, PT, R208, UR4, PT ;  /* 0x00000004d0007c0c */ /* 0x000fe2000bf26270 */
[----:B------:R-:W-:Y:S01]  /*21a0*/  IMAD.SHL.U32 R3, R3, 0x2, RZ ;  /* 0x0000000203037824 */ /* 0x000fe200078e00ff */
[----:B------:R-:W-:Y:S01]  /*21b0*/  ISETP.GE.AND P0, PT, R79, UR4, PT ;  /* 0x000000044f007c0c */ /* 0x000fe2000bf06270 */
[C---:B------:R-:W-:Y:S01]  /*21c0*/  IMAD R7, R211.reuse, R71, R4 ;  /* 0x00000047d3077224 */ /* 0x040fe200078e0204 */
[----:B------:R-:W-:Y:S01]  /*21d0*/  SEL R4, RZ, 0x8, P1 ;  /* 0x00000008ff047807 */ /* 0x000fe20000800000 */
[----:B------:R-:W-:Y:S01]  /*21e0*/  IMAD.WIDE.U32 R52, R211, R68, R206 ;  /* 0x00000044d3347225 */ /* 0x000fe200078e00ce */
[----:B------:R-:W-:Y:S02]  /*21f0*/  LOP3.LUT R0, R3, 0x2, R0, 0xe2, !PT ;  /* 0x0000000203007812 */ /* 0x000fe400078ee200 */
[----:B------:R-:W-:Y:S01]  /*2200*/  SEL R3, RZ, 0x4, P0 ;  /* 0x00000004ff037807 */ /* 0x000fe20000000000 */
[----:B------:R-:W-:Y:S01]  /*2210*/  IMAD.IADD R21, R21, 0x1, R7 ;  /* 0x0000000115157824 */ /* 0x000fe200078e0207 */
[----:B------:R-:W-:Y:S01]  /*2220*/  ISETP.GE.AND P0, PT, R205, UR4, PT ;  /* 0x00000004cd007c0c */ /* 0x000fe2000bf06270 */
[----:B------:R-:W-:Y:S01]  /*2230*/  IMAD.IADD R49, R7, 0x1, R49 ;  /* 0x0000000107317824 */ /* 0x000fe200078e0231 */
[----:B------:R-:W-:Y:S01]  /*2240*/  LOP3.LUT R0, R4, R0, R3, 0xfe, !PT ;  /* 0x0000000004007212 */ /* 0x000fe200078efe03 */
[----:B------:R-:W-:Y:S01]  /*2250*/  IMAD R4, R5, R68, RZ ;  /* 0x0000004405047224 */ /* 0x000fe200078e02ff */
[----:B------:R-:W-:Y:S01]  /*2260*/  SEL R3, RZ, 0x10, P0 ;  /* 0x00000010ff037807 */ /* 0x000fe20000000000 */
[----:B------:R-:W-:Y:S01]  /*2270*/  VIADD R31, R31, 0xffffff80 ;  /* 0xffffff801f1f7836 */ /* 0x000fe20000000000 */
[----:B------:R-:W-:Y:S01]  /*2280*/  ISETP.GE.AND P0, PT, R18, R11, PT ;  /* 0x0000000b1200720c */ /* 0x000fe20003f06270 */
[----:B------:R-:W-:Y:S01]  /*2290*/  IMAD R7, R211, R69, R4 ;  /* 0x00000045d3077224 */ /* 0x000fe200078e0204 */
[----:B------:R-:W-:Y:S01]  /*22a0*/  ISETP.GE.AND P2, PT, R79, R11, PT ;  /* 0x0000000b4f00720c */ /* 0x000fe20003f46270 */
[----:B-----5:R-:W-:Y:S01]  /*22b0*/  IMAD.WIDE.U32 R20, R24, R70, R20 ;  /* 0x0000004618147225 */ /* 0x020fe200078e0014 */
[----:B------:R-:W-:-:S02]  /*22c0*/  LOP3.LUT R0, R0, R3, RZ, 0xfc, !PT ;  /* 0x0000000300007212 */ /* 0x000fc400078efcff */
[----:B------:R-:W-:Y:S01]  /*22d0*/  SEL R3, R11, RZ, P0 ;  /* 0x000000ff0b037207 */ /* 0x000fe20000000000 */
[----:B------:R-:W-:Y:S01]  /*22e0*/  IMAD.IADD R51, R51, 0x1, R7 ;  /* 0x0000000133337824 */ /* 0x000fe200078e0207 */
[----:B------:R-:W-:Y:S01]  /*22f0*/  SEL R5, R11, RZ, P3 ;  /* 0x000000ff0b057207 */ /* 0x000fe20001800000 */
[----:B------:R-:W-:Y:S01]  /*2300*/  IMAD.IADD R53, R7, 0x1, R53 ;  /* 0x0000000107357824 */ /* 0x000fe200078e0235 */
[----:B------:R-:W-:Y:S01]  /*2310*/  SEL R4, R11, RZ, P2 ;  /* 0x000000ff0b047207 */ /* 0x000fe20001000000 */
[----:B------:R-:W-:Y:S01]  /*2320*/  IMAD.IADD R3, R18, 0x1, R3 ;  /* 0x0000000112037824 */ /* 0x000fe200078e0203 */
[----:B------:R-:W-:Y:S01]  /*2330*/  SHF.R.S32.HI R9, RZ, 0x1f, R24 ;  /* 0x0000001fff097819 */ /* 0x000fe20000011418 */
[----:B------:R-:W-:Y:S01]  /*2340*/  IMAD.IADD R5, R80, 0x1, R5 ;  /* 0x0000000150057824 */ /* 0x000fe200078e0205 */
[----:B------:R-:W-:Y:S01]  /*2350*/  LEA.HI R12, R31, R31, RZ, 0x1 ;  /* 0x0000001f1f0c7211 */ /* 0x000fe200078f08ff */
[----:B------:R-:W-:Y:S01]  /*2360*/  IMAD.IADD R7, R79, 0x1, R4 ;  /* 0x000000014f077824 */ /* 0x000fe200078e0204 */
[----:B------:R-:W-:Y:S01]  /*2370*/  SHF.R.S32.HI R4, RZ, 0x1f, R3 ;  /* 0x0000001fff047819 */ /* 0x000fe20000011403 */
[C---:B------:R-:W-:Y:S01]  /*2380*/  IMAD R10, R9.reuse, R70, RZ ;  /* 0x00000046090a7224 */ /* 0x040fe200078e02ff */
[----:B------:R-:W-:Y:S01]  /*2390*/  SHF.R.S32.HI R6, RZ, 0x1f, R5 ;  /* 0x0000001fff067819 */ /* 0x000fe20000011405 */
[----:B------:R-:W-:Y:S01]  /*23a0*/  IMAD R9, R9, R68, RZ ;  /* 0x0000004409097224 */ /* 0x000fe200078e02ff */
[----:B------:R-:W-:Y:S01]  /*23b0*/  SHF.R.S32.HI R8, RZ, 0x1f, R7 ;  /* 0x0000001fff087819 */ /* 0x000fe20000011407 */
[----:B------:R-:W-:Y:S01]  /*23c0*/  IMAD R61, R24, R71, R10 ;  /* 0x00000047183d7224 */ /* 0x000fe200078e020a */
[-C--:B------:R-:W-:Y:S01]  /*23d0*/  LEA.HI R77, R4, R3.reuse, RZ, 0x4 ;  /* 0x00000003044d7211 */ /* 0x080fe200078f20ff */
[----:B------:R-:W-:Y:S01]  /*23e0*/  IMAD.WIDE.U32 R48, R24, R70, R48 ;  /* 0x0000004618307225 */ /* 0x000fe200078e0030 */
[----:B------:R-:W-:-:S02]  /*23f0*/  LEA.HI R3, R4, R3, RZ, 0x6 ;  /* 0x0000000304037211 */ /* 0x000fc400078f30ff */
[----:B------:R-:W-:Y:S01]  /*2400*/  LEA.HI R76, R6, R5, RZ, 0x4 ;  /* 0x00000005064c7211 */ /* 0x000fe200078f20ff */
[----:B------:R-:W-:Y:S01]  /*2410*/  IMAD R9, R24, R69, R9 ;  /* 0x0000004518097224 */ /* 0x000fe200078e0209 */
[----:B------:R-:W-:Y:S01]  /*2420*/  LEA.HI R75, R8, R7, RZ, 0x4 ;  /* 0x00000007084b7211 */ /* 0x000fe200078f20ff */
[----:B------:R-:W-:Y:S01]  /*2430*/  IMAD.SHL.U32 R4, R3, 0x80, RZ ;  /* 0x0000008003047824 */ /* 0x000fe200078e00ff */
[----:B------:R-:W-:Y:S01]  /*2440*/  LEA.HI R5, R6, R5, RZ, 0x6 ;  /* 0x0000000506057211 */ /* 0x000fe200078f30ff */
[-C--:B------:R-:W-:Y:S01]  /*2450*/  IMAD.WIDE.U32 R50, R24, R68.reuse, R50 ;  /* 0x0000004418327225 */ /* 0x080fe200078e0032 */
[----:B------:R-:W-:Y:S02]  /*2460*/  LEA.HI R7, R8, R7, RZ, 0x6 ;  /* 0x0000000708077211 */ /* 0x000fe400078f30ff */
[----:B------:R-:W-:Y:S01]  /*2470*/  LOP3.LUT R3, R215, 0x30, R77, 0xf8, !PT ;  /* 0x00000030d7037812 */ /* 0x000fe200078ef84d */
[----:B------:R-:W-:Y:S01]  /*2480*/  IMAD.SHL.U32 R6, R5, 0x80, RZ ;  /* 0x0000008005067824 */ /* 0x000fe200078e00ff */
[----:B------:R-:W-:Y:S01]  /*2490*/  LOP3.LUT R12, R12, 0xfffffffe, RZ, 0xc0, !PT ;  /* 0xfffffffe0c0c7812 */ /* 0x000fe200078ec0ff */
[----:B------:R-:W-:Y:S01]  /*24a0*/  IMAD.SHL.U32 R8, R7, 0x80, RZ ;  /* 0x0000008007087824 */ /* 0x000fe200078e00ff */
[C---:B------:R-:W-:Y:S01]  /*24b0*/  LOP3.LUT R5, R215.reuse, 0x30, R76, 0xf8, !PT ;  /* 0x00000030d7057812 */ /* 0x040fe200078ef84c */
[----:B------:R-:W-:Y:S01]  /*24c0*/  IMAD.WIDE.U32 R52, R24, R68, R52 ;  /* 0x0000004418347225 */ /* 0x000fe200078e0034 */
[----:B------:R-:W-:-:S02]  /*24d0*/  LOP3.LUT R7, R215, 0x30, R75, 0xf8, !PT ;  /* 0x00000030d7077812 */ /* 0x000fc400078ef84b */
[----:B------:R-:W-:Y:S01]  /*24e0*/  LOP3.LUT R4, R4, 0xffffe000, RZ, 0xc0, !PT ;  /* 0xffffe00004047812 */ /* 0x000fe200078ec0ff */
[----:B------:R-:W-:Y:S01]  /*24f0*/  IMAD.IADD R12, R31, 0x1, -R12 ;  /* 0x000000011f0c7824 */ /* 0x000fe200078e0a0c */
[-C--:B------:R-:W-:Y:S01]  /*2500*/  LOP3.LUT R3, R3, R216.reuse, RZ, 0x3c, !PT ;  /* 0x000000d803037212 */ /* 0x080fe200078e3cff */
[----:B------:R-:W-:Y:S01]  /*2510*/  IMAD.IADD R62, R21, 0x1, R61 ;  /* 0x00000001153e7824 */ /* 0x000fe200078e023d */
[----:B------:R-:W-:Y:S01]  /*2520*/  LOP3.LUT R6, R6, 0xffffe000, RZ, 0xc0, !PT ;  /* 0xffffe00006067812 */ /* 0x000fe200078ec0ff */
[----:B------:R-:W-:Y:S01]  /*2530*/  IMAD.IADD R78, R29, 0x1, R28 ;  /* 0x000000011d4e7824 */ /* 0x000fe200078e021c */
[-C--:B------:R-:W-:Y:S01]  /*2540*/  LOP3.LUT R5, R5, R216.reuse, RZ, 0x3c, !PT ;  /* 0x000000d805057212 */ /* 0x080fe200078e3cff */
[----:B------:R-:W-:Y:S01]  /*2550*/  IMAD R66, R12, 0x80, R211 ;  /* 0x000000800c427824 */ /* 0x000fe200078e02d3 */
[----:B------:R-:W-:Y:S01]  /*2560*/  LOP3.LUT R8, R8, 0xffffe000, RZ, 0xc0, !PT ;  /* 0xffffe00008087812 */ /* 0x000fe200078ec0ff */
[----:B------:R-:W-:Y:S01]  /*2570*/  VIADD R65, R30, 0x8 ;  /* 0x000000081e417836 */ /* 0x000fe20000000000 */
[----:B------:R-:W-:Y:S01]  /*2580*/  LOP3.LUT R7, R7, R216, RZ, 0x3c, !PT ;  /* 0x000000d807077212 */ /* 0x000fe200078e3cff */
[----:B------:R-:W-:Y:S01]  /*2590*/  IMAD.SHL.U32 R64, R11, 0x2, RZ ;  /* 0x000000020b407824 */ /* 0x000fe200078e00ff */
[----:B------:R-:W-:Y:S01]  /*25a0*/  IADD3 R74, R3, R4, R217 ;  /* 0x00000004034a7210 */ /* 0x000fe20007ffe0d9 */
[----:B------:R-:W-:Y:S01]  /*25b0*/  IMAD.IADD R61, R61, 0x1, R49 ;  /* 0x000000013d3d7824 */ /* 0x000fe200078e0231 */
[C---:B------:R-:W-:Y:S01]  /*25c0*/  SHF.L.U64.HI R71, R70.reuse, 0x7, R71 ;  /* 0x0000000746477819 */ /* 0x040fe20000010247 */
[----:B------:R-:W-:Y:S01]  /*25d0*/  IMAD.SHL.U32 R70, R70, 0x80, RZ ;  /* 0x0000008046467824 */ /* 0x000fe200078e00ff */
[C---:B------:R-:W-:Y:S01]  /*25e0*/  SHF.L.U64.HI R69, R68.reuse, 0x7, R69 ;  /* 0x0000000744457819 */ /* 0x040fe20000010245 */
[----:B------:R-:W-:Y:S01]  /*25f0*/  IMAD.SHL.U32 R68, R68, 0x80, RZ ;  /* 0x0000008044447824 */ /* 0x000fe200078e00ff */
[----:B------:R-:W-:Y:S01]  /*2600*/  LOP3.LUT R54, R0, 0x1, RZ, 0xc0, !PT ;  /* 0x0000000100367812 */ /* 0x000fe200078ec0ff */
[----:B------:R-:W-:Y:S01]  /*2610*/  IMAD.IADD R60, R51, 0x1, R9 ;  /* 0x00000001333c7824 */ /* 0x000fe200078e0209 */
[----:B------:R-:W-:Y:S01]  /*2620*/  P2R R83, PR, RZ, 0x8 ;  /* 0x00000008ff537803 */ /* 0x000fe20000000000 */
[----:B------:R-:W-:Y:S01]  /*2630*/  IMAD.IADD R59, R9, 0x1, R53 ;  /* 0x00000001093b7824 */ /* 0x000fe200078e0235 */
[----:B------:R-:W-:-:S02]  /*2640*/  P2R R84, PR, RZ, 0x4 ;  /* 0x00000004ff547803 */ /* 0x000fc40000000000 */
[--C-:B------:R-:W-:Y:S02]  /*2650*/  IADD3 R73, R5, R6, R217.reuse ;  /* 0x0000000605497210 */ /* 0x100fe40007ffe0d9 */
[----:B------:R-:W-:Y:S02]  /*2660*/  IADD3 R72, R7, R8, R217 ;  /* 0x0000000807487210 */ /* 0x000fe40007ffe0d9 */
[----:B------:R-:W-:Y:S02]  /*2670*/  SHF.R.S32.HI R67, RZ, 0x1f, R22 ;  /* 0x0000001fff437819 */ /* 0x000fe40000011416 */
[----:B------:R-:W-:Y:S02]  /*2680*/  LOP3.LUT R58, R77, 0xfffffff0, RZ, 0xc0, !PT ;  /* 0xfffffff04d3a7812 */ /* 0x000fe400078ec0ff */
[----:B------:R-:W-:Y:S02]  /*2690*/  LOP3.LUT R56, R76, 0xfffffff0, RZ, 0xc0, !PT ;  /* 0xfffffff04c387812 */ /* 0x000fe400078ec0ff */
[----:B------:R-:W-:Y:S01]  /*26a0*/  LOP3.LUT R55, R75, 0xfffffff0, RZ, 0xc0, !PT ;  /* 0xfffffff04b377812 */ /* 0x000fe200078ec0ff */
[----:B------:R-:W-:Y:S01]  /*26b0*/  @!P6 BAR.SYNC.DEFER_BLOCKING 0x9, 0x100 ;  /* 0x024400000000eb1d */ /* 0x000fe20000010000 */
[----:B--2---:R-:W-:-:S02]  /*26c0*/  LOP3.LUT P1, RZ, R32, 0x2, RZ, 0xc0, !PT ;  /* 0x0000000220ff7812 */ /* 0x004fc4000782c0ff */
[----:B------:R-:W-:-:S04]  /*26d0*/  ISETP.GE.AND P1, PT, R209, UR4, PT ;  /* 0x00000004d1007c0c */ /* 0x000fc8000bf26270 */
[----:B------:R-:W-:-:S04]  /*26e0*/  SEL R57, RZ, 0x20, P1 ;  /* 0x00000020ff397807 */ /* 0x000fc80000800000 */
[----:B------:R-:W-:-:S04]  /*26f0*/  LOP3.LUT R57, R0, R57, RZ, 0xfc, !PT ;  /* 0x0000003900397212 */ /* 0x000fc800078efcff */
[C---:B------:R-:W-:Y:S02]  /*2700*/  LOP3.LUT R3, R57.reuse, 0x2, RZ, 0xc0, !PT ;  /* 0x0000000239037812 */ /* 0x040fe400078ec0ff */
[----:B------:R-:W-:Y:S02]  /*2710*/  LOP3.LUT R0, R57, 0x4, RZ, 0xc0, !PT ;  /* 0x0000000439007812 */ /* 0x000fe400078ec0ff */
[----:B----4-:R-:W-:-:S07]  /*2720*/  SHF.R.S32.HI R63, RZ, 0x1f, R81 ;  /* 0x0000001fff3f7819 */ /* 0x010fce0000011451 */
.L_x_1656:
[----:B--2---:R-:W2:Y:S01]  /*2730*/  LDL R8, [R1+0x8] ;  /* 0x0000080001087983 */ /* 0x004ea20000100800 */
[----:B0-----:R-:W0:Y:S03]  /*2740*/  LDC R89, c[0x0][0x430] ;  /* 0x00010c00ff597b82 */ /* 0x001e260000000800 */
[----:B---3--:R-:W3:Y:S01]  /*2750*/  LDL R10, [R1+0x4] ;  /* 0x00000400010a7983 */ /* 0x008ee20000100800 */
[----:B------:R-:W-:-:S04]  /*2760*/  VIADD R26, R26, 0xffffffff ;  /* 0xffffffff1a1a7836 */ /* 0x000fc80000000000 */
[----:B------:R-:W-:Y:S01]  /*2770*/  IMAD R9, R26, 0x80, R66 ;  /* 0x000000801a097824 */ /* 0x000fe200078e0242 */
[----:B------:R-:W1:Y:S04]  /*2780*/  LDC R96, c[0x0][0x3f4] ;  /* 0x0000fd00ff607b82 */ /* 0x000e680000000800 */
[----:B------:R-:W-:-:S04]  /*2790*/  ISETP.GE.AND P1, PT, R9, R2, PT ;  /* 0x000000020900720c */ /* 0x000fc80003f26270 */
[----:B------:R-:W-:Y:S02]  /*27a0*/  ISETP.GT.OR P1, PT, R66, 0x7f, P1 ;  /* 0x0000007f4200780c */ /* 0x000fe40000f24670 */
[----:B0-----:R-:W-:-:S11]  /*27b0*/  ISETP.NE.AND P2, PT, R89, 0x1, PT ;  /* 0x000000015900780c */ /* 0x001fd60003f45270 */
[----:B------:R-:W0:Y:S08]  /*27c0*/  @!P1 LDC.64 R6, c[0x0][0x428] ;  /* 0x00010a00ff069b82 */ /* 0x000e300000000a00 */
[----:B----4-:R-:W4:Y:S08]  /*27d0*/  @P2 LDC R4, c[0x0][0x434] ;  /* 0x00010d00ff042b82 */ /* 0x010f300000000800 */
[----:B------:R-:W1:Y:S01]  /*27e0*/  @P2 LDC R5, c[0x0][0x438] ;  /* 0x00010e00ff052b82 */ /* 0x000e620000000800 */
[----:B------:R-:W-:-:S07]  /*27f0*/  IMAD.IADD R11, R78, 0x1, R9 ;  /* 0x000000014e0b7824 */ /* 0x000fce00078e0209 */
[----:B------:R-:W0:Y:S01]  /*2800*/  @!P1 LDC.64 R12, c[0x0][0x418] ;  /* 0x00010600ff0c9b82 */ /* 0x000e220000000a00 */
[----:B------:R-:W-:Y:S02]  /*2810*/  IMAD.MOV.U32 R9, RZ, RZ, R11 ;  /* 0x000000ffff097224 */ /* 0x000fe400078e000b */
[----:B----4-:R-:W-:-:S05]  /*2820*/  @P2 IMAD.HI.U32 R4, R11, R4, RZ ;  /* 0x000000040b042227 */ /* 0x010fca00078e00ff */
[----:B-1----:R-:W-:Y:S01]  /*2830*/  @P2 SHF.R.U32.HI R9, RZ, R5, R4 ;  /* 0x00000005ff092219 */ /* 0x002fe20000011604 */
[----:B0-----:R-:W-:-:S03]  /*2840*/  @!P1 IMAD R4, R63, R6, RZ ;  /* 0x000000063f049224 */ /* 0x001fc600078e02ff */
[--C-:B------:R-:W-:Y:S01]  /*2850*/  @!P1 SHF.R.S32.HI R5, RZ, 0x1f, R9.reuse ;  /* 0x0000001fff059819 */ /* 0x100fe20000011409 */
[----:B------:R-:W-:Y:S02]  /*2860*/  @!P1 IMAD R7, R81, R7, R4 ;  /* 0x0000000751079224 */ /* 0x000fe400078e0204 */
[----:B------:R-:W-:-:S04]  /*2870*/  @!P1 IMAD.MOV.U32 R4, RZ, RZ, R9 ;  /* 0x000000ffff049224 */ /* 0x000fc800078e0009 */
[----:B------:R-:W-:-:S04]  /*2880*/  @!P1 IMAD.WIDE.U32 R4, R81, R6, R4 ;  /* 0x0000000651049225 */ /* 0x000fc800078e0004 */
[----:B------:R-:W-:Y:S01]  /*2890*/  @!P1 IMAD.IADD R5, R5, 0x1, R7 ;  /* 0x0000000105059824 */ /* 0x000fe200078e0207 */
[----:B------:R-:W-:-:S04]  /*28a0*/  @!P1 LEA R6, P2, R4, R12, 0x2 ;  /* 0x0000000c04069211 */ /* 0x000fc800078410ff */
[----:B------:R-:W-:Y:S02]  /*28b0*/  @!P1 LEA.HI.X R7, R4, R13, R5, 0x2, P2 ;  /* 0x0000000d04079211 */ /* 0x000fe400010f1405 */
[----:B------:R-:W-:Y:S01]  /*28c0*/  ISETP.GE.AND P2, PT, R96, 0x1, PT ;  /* 0x000000016000780c */ /* 0x000fe20003f46270 */
[----:B------:R-:W-:Y:S01]  /*28d0*/  IMAD.MOV.U32 R87, RZ, RZ, RZ ;  /* 0x000000ffff577224 */ /* 0x000fe200078e00ff */
[----:B------:R-:W-:Y:S05]  /*28e0*/  YIELD ;  /* 0x0000000000007946 */ /* 0x000fea0003800000 */
[----:B------:R-:W-:Y:S01]  /*28f0*/  IMAD.MOV R4, RZ, RZ, -R9 ;  /* 0x000000ffff047224 */ /* 0x000fe200078e0a09 */
[----:B------:R-:W-:Y:S01]  /*2900*/  BSSY B0, `(.L_x_1598) ;  /* 0x00006a4000007945 */ /* 0x000fe20003800000 */
[----:B------:R0:W5:Y:S01]  /*2910*/  @!P1 LDG.E R87, desc[UR42][R6.64] ;  /* 0x0000002a06579981 */ /* 0x000162000c1e1900 */
[----:B------:R-:W-:Y:S01]  /*2920*/  ISETP.GT.AND P1, PT, R26, R27, PT ;  /* 0x0000001b1a00720c */ /* 0x000fe20003f24270 */
[----:B------:R-:W-:Y:S01]  /*2930*/  IMAD R89, R89, R4, R11 ;  /* 0x0000000459597224 */ /* 0x000fe200078e020b */
[----:B--2---:R-:W-:Y:S01]  /*2940*/  LOP3.LUT P3, RZ, R8, 0x2, RZ, 0xc0, !PT ;  /* 0x0000000208ff7812 */ /* 0x004fe2000786c0ff */
[----:B---3--:R-:W-:-:S04]  /*2950*/  IMAD R5, R200, 0x6000, R10 ;  /* 0x00006000c8057824 */ /* 0x008fc800078e020a */
[----:B------:R-:W-:-:S08]  /*2960*/  VIADD R85, R5, 0x20 ;  /* 0x0000002005557836 */ /* 0x000fd00000000000 */
[----:B------:R-:W-:Y:S02]  /*2970*/  @P3 VIADD R85, R5, 0xffffffe0 ;  /* 0xffffffe005553836 */ /* 0x000fe40000000000 */
[C---:B------:R-:W-:Y:S02]  /*2980*/  IMAD.IADD R86, R16.reuse, 0x1, R5 ;  /* 0x0000000110567824 */ /* 0x040fe400078e0205 */
[----:B------:R-:W-:Y:S01]  /*2990*/  IMAD.IADD R85, R16, 0x1, R85 ;  /* 0x0000000110557824 */ /* 0x000fe200078e0255 */
[----:B0-----:R-:W-:Y:S06]  /*29a0*/  @!P2 BRA `(.L_x_1599) ;  /* 0x00000064004ca947 */ /* 0x001fec0003800000 */
[----:B------:R-:W-:Y:S01]  /*29b0*/  SHF.R.S32.HI R90, RZ, 0x1f, R89 ;  /* 0x0000001fff5a7819 */ /* 0x000fe20000011459 */
[----:B------:R-:W-:Y:S01]  /*29c0*/  ULDC.64 UR4, c[0x0][0x300] ;  /* 0x0000c00000047ab9 */ /* 0x000fe20000000a00 */
[----:B-----5:R-:W-:Y:S01]  /*29d0*/  SHF.R.S32.HI R91, RZ, 0x1f, R87 ;  /* 0x0000001fff5b7819 */ /* 0x020fe20000011457 */
[----:B------:R-:W-:-:S04]  /*29e0*/  IMAD.WIDE.U32 R4, R89, UR4, RZ ;  /* 0x0000000459047c25 */ /* 0x000fc8000f8e00ff */
[----:B------:R-:W-:Y:S02]  /*29f0*/  IMAD R6, R90, UR4, RZ ;  /* 0x000000045a067c24 */ /* 0x000fe4000f8e02ff */
[----:B------:R-:W-:Y:S02]  /*2a00*/  IMAD R8, R71, R26, RZ ;  /* 0x0000001a47087224 */ /* 0x000fe400078e02ff */
[----:B------:R-:W-:Y:S01]  /*2a10*/  IMAD R7, R89, UR5, R6 ;  /* 0x0000000559077c24 */ /* 0x000fe2000f8e0206 */
[----:B------:R-:W-:Y:S01]  /*2a20*/  ULDC.64 UR4, c[0x0][0x310] ;  /* 0x0000c40000047ab9 */ /* 0x000fe20000000a00 */
[----:B------:R-:W-:Y:S02]  /*2a30*/  IMAD R92, R26, -0x80, R2 ;  /* 0xffffff801a5c7824 */ /* 0x000fe400078e0202 */
[----:B------:R-:W-:Y:S02]  /*2a40*/  IMAD R6, R91, UR4, RZ ;  /* 0x000000045b067c24 */ /* 0x000fe4000f8e02ff */
[----:B------:R-:W-:Y:S01]  /*2a50*/  IMAD.IADD R5, R5, 0x1, R7 ;  /* 0x0000000105057824 */ /* 0x000fe200078e0207 */
[----:B------:R-:W-:Y:S01]  /*2a60*/  VIMNMX R92, R92, 0x80, PT ;  /* 0x000000805c5c7848 */ /* 0x000fe20003fe0100 */
[----:B------:R-:W-:-:S02]  /*2a70*/  IMAD R7, R87, UR5, R6 ;  /* 0x0000000557077c24 */ /* 0x000fc4000f8e0206 */
[----:B------:R-:W-:Y:S01]  /*2a80*/  IMAD.WIDE.U32 R4, R87, UR4, R4 ;  /* 0x0000000457047c25 */ /* 0x000fe2000f8e0004 */
[----:B------:R-:W-:-:S03]  /*2a90*/  ULDC.64 UR4, c[0x0][0x308] ;  /* 0x0000c20000047ab9 */ /* 0x000fc60000000a00 */
[----:B------:R-:W-:Y:S01]  /*2aa0*/  IMAD.IADD R5, R5, 0x1, R7 ;  /* 0x0000000105057824 */ /* 0x000fe200078e0207 */
[----:B------:R-:W-:Y:S01]  /*2ab0*/  SHF.R.S32.HI R7, RZ, 0x1f, R26 ;  /* 0x0000001fff077819 */ /* 0x000fe2000001141a */
[----:B------:R-:W-:Y:S02]  /*2ac0*/  IMAD R9, R67, UR4, RZ ;  /* 0x0000000443097c24 */ /* 0x000fe4000f8e02ff */
[----:B------:R-:W-:-:S04]  /*2ad0*/  IMAD.WIDE.U32 R4, R22, UR4, R4 ;  /* 0x0000000416047c25 */ /* 0x000fc8000f8e0004 */
[----:B------:R-:W-:Y:S01]  /*2ae0*/  IMAD R9, R22, UR5, R9 ;  /* 0x0000000516097c24 */ /* 0x000fe2000f8e0209 */
[----:B------:R-:W-:Y:S01]  /*2af0*/  ULDC.64 UR4, c[0x0][0x2e8] ;  /* 0x0000ba0000047ab9 */ /* 0x000fe20000000a00 */
[-C--:B------:R-:W-:Y:S01]  /*2b00*/  IMAD R6, R69, R26.reuse, RZ ;  /* 0x0000001a45067224 */ /* 0x080fe200078e02ff */
[----:B------:R-:W-:Y:S01]  /*2b10*/  IADD3 R99, P2, R4, UR4, RZ ;  /* 0x0000000404637c10 */ /* 0x000fe2000ff5e0ff */
[----:B------:R-:W-:Y:S01]  /*2b20*/  ULDC.U8 UR4, c[0x0][0x410] ;  /* 0x0001040000047ab9 */ /* 0x000fe20000000000 */
[----:B------:R-:W-:Y:S02]  /*2b30*/  IMAD.WIDE.U32 R12, R68, R26, RZ ;  /* 0x0000001a440c7225 */ /* 0x000fe400078e00ff */
[----:B------:R-:W-:Y:S02]  /*2b40*/  IADD3.X R97, R5, UR5, R9, P2, !PT ;  /* 0x0000000505617c10 */ /* 0x000fe400097fe409 */
[----:B------:R-:W-:Y:S01]  /*2b50*/  ISETP.NE.AND P2, PT, RZ, UR4, PT ;  /* 0x00000004ff007c0c */ /* 0x000fe2000bf45270 */
[----:B------:R-:W-:-:S02]  /*2b60*/  IMAD R15, R7, R68, R6 ;  /* 0x00000044070f7224 */ /* 0x000fc400078e0206 */
[----:B------:R-:W-:Y:S02]  /*2b70*/  IMAD R7, R7, R70, R8 ;  /* 0x0000004607077224 */ /* 0x000fe400078e0208 */
[----:B------:R-:W-:-:S04]  /*2b80*/  IMAD.WIDE.U32 R10, R70, R26, RZ ;  /* 0x0000001a460a7225 */ /* 0x000fc800078e00ff */
[----:B------:R-:W-:Y:S02]  /*2b90*/  IMAD.IADD R15, R13, 0x1, R15 ;  /* 0x000000010d0f7824 */ /* 0x000fe400078e020f */
[----:B------:R-:W-:Y:S02]  /*2ba0*/  IMAD.IADD R14, R11, 0x1, R7 ;  /* 0x000000010b0e7824 */ /* 0x000fe400078e0207 */
[----:B------:R-:W-:Y:S05]  /*2bb0*/  @!P2 BRA `(.L_x_1600) ;  /* 0x000000300020a947 */ /* 0x000fea0003800000 */
[----:B------:R-:W-:Y:S01]  /*2bc0*/  ISETP.GE.AND P3, PT, R211, R92, PT ;  /* 0x0000005cd300720c */ /* 0x000fe20003f66270 */
        /* <DEDUP_REMOVED lines=12> */
[----:B------:R-:W-:Y:S01]  /*2c90*/  CS2R R94, SRZ ;  /* 0x00000000005e7805 */ /* 0x000fe2000001ff00 */
[----:B------:R-:W-:Y:S06]  /*2ca0*/  @P3 BRA `(.L_x_1602) ;  /* 0x0000000000903947 */ /* 0x000fec0003800000 */
        /* <DEDUP_REMOVED lines=36> */
.L_x_1602:
[----:B------:R-:W-:Y:S05]  /*2ef0*/  BSYNC B1 ;  /* 0x0000000000017941 */ /* 0x000fea0003800000 */
.L_x_1601:
[----:B------:R-:W-:Y:S01]  /*2f00*/  UISETP.NE.AND UP0, UPT, UR40, 0x3, UPT ;  /* 0x000000032800788c */ /* 0x000fe2000bf05270 */
[----:B-----5:R-:W-:Y:S02]  /*2f10*/  IMAD.MOV.U32 R98, RZ, RZ, R8 ;  /* 0x000000ffff627224 */ /* 0x020fe400078e0008 */
[----:B------:R-:W-:Y:S02]  /*2f20*/  IMAD.MOV.U32 R101, RZ, RZ, R30 ;  /* 0x000000ffff657224 */ /* 0x000fe400078e001e */
[----:B------:R-:W-:Y:S01]  /*2f30*/  IMAD.MOV.U32 R103, RZ, RZ, R34 ;  /* 0x000000ffff677224 */ /* 0x000fe200078e0022 */
[----:B------:R-:W-:Y:S01]  /*2f40*/  PLOP3.LUT P2, PT, PT, PT, UP0, 0x80, 0x0 ;  /* 0x000000000000781c */ /* 0x000fe20003f4f008 */
        /* <DEDUP_REMOVED lines=11> */
.L_x_1603:
[----:B------:R-:W-:Y:S01]  /*3000*/  IMAD R82, R200, 0x8, R16 ;  /* 0x00000008c8527824 */ /* 0x000fe200078e0210 */
[----:B------:R-:W-:Y:S01]  /*3010*/  SHF.L.U32 R93, R210, 0x1f, RZ ;  /* 0x0000001fd25d7819 */ /* 0x000fe200000006ff */
[----:B------:R-:W-:Y:S03]  /*3020*/  BSSY B1, `(.L_x_1604) ;  /* 0x0000003000017945 */ /* 0x000fe60003800000 */
[----:B------:R-:W1:Y:S02]  /*3030*/  SYNCS.PHASECHK.TRANS64.TRYWAIT P4, [R82+URZ+0x2a890], R93 ;  /* 0x02a8905d520075a7 */ /* 0x000e64000808017f */
[----:B-1----:R-:W-:Y:S05]  /*3040*/  @!P4 BRA `(.L_x_1605) ;  /* 0x000002640024c947 */ /* 0x002fea0003800000 */
.L_x_1966:
[----:B------:R-:W-:Y:S05]  /*3050*/  BSYNC B1 ;  /* 0x0000000000017941 */ /* 0x000fea0003800000 */
.L_x_1604:
[----:B------:R-:W-:-:S03]  /*3060*/  UMOV UR4, 0xffffffff ;  /* 0xffffffff00047882 */ /* 0x000fc60000000000 */
[----:B------:R-:W-:Y:S05]  /*3070*/  BRA.DIV UR4, `(.L_x_1606) ;  /* 0x00000266042c7947 */ /* 0x000fea000b800000 */
[----:B------:R-:W2:Y:S04]  /*3080*/  SHFL.IDX PT, R97, R97, RZ, 0x1e1f ;  /* 0x001e1fff61617589 */ /* 0x000ea800000e0000 */
[----:B------:R3:W4:Y:S02]  /*3090*/  SHFL.IDX PT, R14, R99, RZ, 0x1e1f ;  /* 0x001e1fff630e7589 */ /* 0x00072400000e0000 */
.L_x_1970:
[----:B------:R-:W-:Y:S05]  /*30a0*/  @P3 BRA `(.L_x_1607) ;  /* 0x0000006000a43947 */ /* 0x000fea0003800000 */
[----:B------:R-:W-:Y:S01]  /*30b0*/  ISETP.NE.AND P3, PT, R54, RZ, PT ;  /* 0x000000ff3600720c */ /* 0x000fe20003f65270 */
[----:B------:R-:W-:-:S12]  /*30c0*/  BSSY B1, `(.L_x_1608) ;  /* 0x0000071000017945 */ /* 0x000fd80003800000 */
[----:B------:R-:W-:Y:S05]  /*30d0*/  @!P3 BRA `(.L_x_1609) ;  /* 0x0000000400bcb947 */ /* 0x000fea0003800000 */
[----:B------:R1:W1:Y:S01]  /*30e0*/  LDS.128 R4, [R86+0x1e400] ;  /* 0x01e4000056047984 */ /* 0x0002620000000c00 */
[----:B0---4-:R-:W-:Y:S01]  /*30f0*/  IADD3 R10, P3, R18, R14, RZ ;  /* 0x0000000e120a7210 */ /* 0x011fe20007f7e0ff */
[----:B------:R-:W-:Y:S04]  /*3100*/  BSSY B2, `(.L_x_1610) ;  /* 0x000006b000027945 */ /* 0x000fe80003800000 */
[----:B--2---:R-:W-:Y:S01]  /*3110*/  IMAD.X R11, R97, 0x1, R19, P3 ;  /* 0x00000001610b7824 */ /* 0x004fe200018e0613 */
[----:B------:R-:W-:-:S13]  /*3120*/  ISETP.GE.AND P3, PT, R206, R96, PT ;  /* 0x00000060ce00720c */ /* 0x000fda0003f66270 */
[----:B------:R-:W-:Y:S05]  /*3130*/  @P3 BRA `(.L_x_1611) ;  /* 0x00000004009c3947 */ /* 0x000fea0003800000 */
[----:B------:R-:W-:Y:S01]  /*3140*/  SHF.R.U32.HI R13, RZ, 0x8, R47 ;  /* 0x00000008ff0d7819 */ /* 0x000fe2000001162f */
[----:B-1----:R-:W-:Y:S01]  /*3150*/  IMAD.MOV.U32 R12, RZ, RZ, R4 ;  /* 0x000000ffff0c7224 */ /* 0x002fe200078e0004 */
[----:B------:R-:W-:Y:S02]  /*3160*/  SHF.R.U32.HI R15, RZ, 0x8, R95 ;  /* 0x00000008ff0f7819 */ /* 0x000fe4000001165f */
[----:B---3--:R-:W-:Y:S01]  /*3170*/  SHF.R.U32.HI R99, RZ, 0x10, R47 ;  /* 0x00000010ff637819 */ /* 0x008fe2000001162f */
[----:B------:R-:W-:Y:S01]  /*3180*/  IMAD.SHL.U32 R13, R13, 0x100, RZ ;  /* 0x000001000d0d7824 */ /* 0x000fe200078e00ff */
[----:B------:R-:W-:Y:S01]  /*3190*/  LOP3.LUT R46, R47, 0xff0000ff, RZ, 0xc0, !PT ;  /* 0xff0000ff2f2e7812 */ /* 0x000fe200078ec0ff */
[----:B------:R-:W-:Y:S01]  /*31a0*/  IMAD.SHL.U32 R15, R15, 0x100, RZ ;  /* 0x000001000f0f7824 */ /* 0x000fe200078e00ff */
[----:B------:R-:W-:Y:S02]  /*31b0*/  SHF.R.U32.HI R47, RZ, 0x10, R95 ;  /* 0x00000010ff2f7819 */ /* 0x000fe4000001165f */
[----:B------:R-:W-:-:S02]  /*31c0*/  LOP3.LUT R94, R95, 0xff0000ff, RZ, 0xc0, !PT ;  /* 0xff0000ff5f5e7812 */ /* 0x000fc400078ec0ff */
[----:B------:R-:W-:Y:S01]  /*31d0*/  LOP3.LUT R46, R46, 0xff00, R13, 0xf8, !PT ;  /* 0x0000ff002e2e7812 */ /* 0x000fe200078ef80d */
[----:B------:R-:W-:Y:S01]  /*31e0*/  IMAD.U32 R13, R99, 0x10000, RZ ;  /* 0x00010000630d7824 */ /* 0x000fe200078e00ff */
[----:B------:R-:W-:Y:S01]  /*31f0*/  LOP3.LUT R94, R94, 0xff00, R15, 0xf8, !PT ;  /* 0x0000ff005e5e7812 */ /* 0x000fe200078ef80f */
[----:B------:R-:W-:Y:S01]  /*3200*/  IMAD.U32 R47, R47, 0x10000, RZ ;  /* 0x000100002f2f7824 */ /* 0x000fe200078e00ff */
[----:B------:R-:W-:Y:S02]  /*3210*/  F2FP.F16.E4M3.UNPACK_B R15, R113.H1 ;  /* 0x00000071ff0f723e */ /* 0x000fe400030006ff */
[-C--:B------:R-:W-:Y:S02]  /*3220*/  F2FP.F16.E4M3.UNPACK_B R4, R5.reuse ;  /* 0x00000005ff04723e */ /* 0x080fe400020006ff */
[----:B------:R-:W-:Y:S01]  /*3230*/  F2FP.F16.E4M3.UNPACK_B R5, R5.H1 ;  /* 0x00000005ff05723e */ /* 0x000fe200030006ff */
[--C-:B------:R-:W-:Y:S01]  /*3240*/  HADD2.F32 R110, -RZ, R15.reuse.H1_H1 ;  /* 0x3000000fff6e7230 */ /* 0x100fe20000004100 */
[----:B------:R-:W-:Y:S01]  /*3250*/  LOP3.LUT R95, R46, 0xff0000, R13, 0xf8, !PT ;  /* 0x00ff00002e5f7812 */ /* 0x000fe200078ef80d */
[----:B------:R-:W-:Y:S01]  /*3260*/  HADD2.F32 R13, -RZ, R4.H1_H1 ;  /* 0x30000004ff0d7230 */ /* 0x000fe20000004100 */
[----:B------:R-:W-:Y:S01]  /*3270*/  LOP3.LUT R99, R94, 0xff0000, R47, 0xf8, !PT ;  /* 0x00ff00005e637812 */ /* 0x000fe200078ef82f */
[----:B------:R-:W-:Y:S01]  /*3280*/  HADD2.F32 R94, -RZ, R15.H0_H0 ;  /* 0x2000000fff5e7230 */ /* 0x000fe20000004100 */
[----:B------:R-:W-:Y:S01]  /*3290*/  F2FP.F16.E4M3.UNPACK_B R46, R111.H1 ;  /* 0x0000006fff2e723e */ /* 0x000fe200030006ff */
[----:B------:R-:W-:-:S02]  /*32a0*/  HADD2.F32 R15, -RZ, R5.H1_H1 ;  /* 0x30000005ff0f7230 */ /* 0x000fc40000004100 */
[----:B------:R-:W-:Y:S02]  /*32b0*/  HADD2.F32 R4, -RZ, R4.H0_H0 ;  /* 0x20000004ff047230 */ /* 0x000fe40000004100 */
[----:B------:R-:W-:Y:S01]  /*32c0*/  FMUL.FTZ R109, R13, R94 ;  /* 0x0000005e0d6d7220 */ /* 0x000fe20000410000 */
[--C-:B------:R-:W-:Y:S02]  /*32d0*/  HADD2.F32 R47, -RZ, R46.reuse.H0_H0 ;  /* 0x2000002eff2f7230 */ /* 0x100fe40000004100 */
[----:B------:R-:W-:Y:S01]  /*32e0*/  FMUL.FTZ R114, R15, R110 ;  /* 0x0000006e0f727220 */ /* 0x000fe20000410000 */
[----:B------:R-:W-:Y:S02]  /*32f0*/  HADD2.F32 R5, -RZ, R5.H0_H0 ;  /* 0x20000005ff057230 */ /* 0x000fe40000004100 */
[C---:B------:R-:W-:Y:S01]  /*3300*/  FMUL.FTZ R112, R4.reuse, R94 ;  /* 0x0000005e04707220 */ /* 0x040fe20000410000 */
[----:B------:R-:W-:Y:S02]  /*3310*/  HADD2.F32 R46, -RZ, R46.H1_H1 ;  /* 0x3000002eff2e7230 */ /* 0x000fe40000004100 */
[----:B------:R-:W-:Y:S01]  /*3320*/  FFMA.FTZ R4, R4, R47, -R109 ;  /* 0x0000002f04047223 */ /* 0x000fe2000001086d */
[----:B------:R-:W-:Y:S01]  /*3330*/  F2FP.F16.E4M3.UNPACK_B R94, R113 ;  /* 0x00000071ff5e723e */ /* 0x000fe200020006ff */
[----:B------:R-:W-:Y:S01]  /*3340*/  FMUL.FTZ R110, R5, R110 ;  /* 0x0000006e056e7220 */ /* 0x000fe20000410000 */
[----:B------:R-:W-:Y:S01]  /*3350*/  FFMA.FTZ R113, R13, R47, R112 ;  /* 0x0000002f0d717223 */ /* 0x000fe20000010070 */
[----:B------:R-:W-:Y:S01]  /*3360*/  FFMA.FTZ R109, R5, R46, -R114 ;  /* 0x0000002e056d7223 */ /* 0x000fe20000010872 */
[----:B------:R-:W-:Y:S01]  /*3370*/  F2FP.F16.E4M3.UNPACK_B R5, R12.H1 ;  /* 0x0000000cff05723e */ /* 0x000fe200030006ff */
[----:B------:R-:W-:Y:S01]  /*3380*/  FFMA.FTZ R116, R15, R46, R110 ;  /* 0x0000002e0f747223 */ /* 0x000fe2000001006e */
[----:B------:R-:W-:Y:S01]  /*3390*/  F2FP.F16.E4M3.UNPACK_B R12, R12 ;  /* 0x0000000cff0c723e */ /* 0x000fe200020006ff */
[----:B------:R-:W-:Y:S01]  /*33a0*/  HADD2.F32 R110, -RZ, R94.H1_H1 ;  /* 0x3000005eff6e7230 */ /* 0x000fe20000004100 */
[----:B------:R-:W-:Y:S01]  /*33b0*/  F2FP.F16.E4M3.UNPACK_B R46, R111 ;  /* 0x0000006fff2e723e */ /* 0x000fe200020006ff */
[--C-:B------:R-:W-:Y:S01]  /*33c0*/  HADD2.F32 R13, -RZ, R5.reuse.H0_H0 ;  /* 0x20000005ff0d7230 */ /* 0x100fe20000004100 */
[----:B------:R-:W-:Y:S01]  /*33d0*/  F2FP.SATFINITE.E4M3.F32.PACK_AB_MERGE_C R118, R116, R109, RZ ;  /* 0x0000006d7476723e */ /* 0x000fe200048070ff */
[----:B------:R-:W-:-:S02]  /*33e0*/  HADD2.F32 R15, -RZ, R5.H1_H1 ;  /* 0x30000005ff0f7230 */ /* 0x000fc40000004100 */
[----:B------:R-:W-:Y:S02]  /*33f0*/  HADD2.F32 R5, -RZ, R12.H0_H0 ;  /* 0x2000000cff057230 */ /* 0x000fe40000004100 */
[-C--:B------:R-:W-:Y:S01]  /*3400*/  FMUL.FTZ R114, R13, R110.reuse ;  /* 0x0000006e0d727220 */ /* 0x080fe20000410000 */
[----:B------:R-:W-:Y:S02]  /*3410*/  HADD2.F32 R47, -RZ, R94.H0_H0 ;  /* 0x2000005eff2f7230 */ /* 0x000fe40000004100 */
[----:B------:R-:W-:Y:S01]  /*3420*/  FMUL.FTZ R112, R15, R110 ;  /* 0x0000006e0f707220 */ /* 0x000fe20000410000 */
[----:B------:R-:W-:Y:S02]  /*3430*/  HADD2.F32 R12, -RZ, R12.H1_H1 ;  /* 0x3000000cff0c7230 */ /* 0x000fe40000004100 */
[--C-:B------:R-:W-:Y:S02]  /*3440*/  HADD2.F32 R94, -RZ, R46.reuse.H1_H1 ;  /* 0x3000002eff5e7230 */ /* 0x100fe40000004100 */
[----:B------:R-:W-:-:S02]  /*3450*/  HADD2.F32 R46, -RZ, R46.H0_H0 ;  /* 0x2000002eff2e7230 */ /* 0x000fc40000004100 */
[CC--:B------:R-:W-:Y:S01]  /*3460*/  FMUL.FTZ R110, R12.reuse, R47.reuse ;  /* 0x0000002f0c6e7220 */ /* 0x0c0fe20000410000 */
[----:B------:R-:W-:Y:S01]  /*3470*/  FMUL.FTZ R47, R5, R47 ;  /* 0x0000002f052f7220 */ /* 0x000fe20000410000 */
[-C--:B------:R-:W-:Y:S01]  /*3480*/  FFMA.FTZ R13, R13, R94.reuse, -R112 ;  /* 0x0000005e0d0d7223 */ /* 0x080fe20000010870 */
[----:B------:R-:W-:Y:S01]  /*3490*/  FFMA.FTZ R114, R15, R94, R114 ;  /* 0x0000005e0f727223 */ /* 0x000fe20000010072 */
[-C--:B------:R-:W-:Y:S01]  /*34a0*/  FFMA.FTZ R111, R5, R46.reuse, -R110 ;  /* 0x0000002e056f7223 */ /* 0x080fe2000001086e */
[----:B------:R-:W-:Y:S01]  /*34b0*/  FFMA.FTZ R112, R12, R46, R47 ;  /* 0x0000002e0c707223 */ /* 0x000fe2000001002f */
[----:B------:R-:W-:Y:S02]  /*34c0*/  F2FP.F16.E4M3.UNPACK_B R12, R7.H1 ;  /* 0x00000007ff0c723e */ /* 0x000fe400030006ff */
[----:B------:R-:W-:Y:S02]  /*34d0*/  F2FP.F16.E4M3.UNPACK_B R47, R99.H1 ;  /* 0x00000063ff2f723e */ /* 0x000fe400030006ff */
[----:B------:R-:W-:Y:S01]  /*34e0*/  F2FP.F16.E4M3.UNPACK_B R46, R95.H1 ;  /* 0x0000005fff2e723e */ /* 0x000fe200030006ff */
[----:B------:R-:W-:Y:S01]  /*34f0*/  HADD2.F32 R15, -RZ, R12.H1_H1 ;  /* 0x3000000cff0f7230 */ /* 0x000fe20000004100 */
[----:B------:R-:W-:Y:S01]  /*3500*/  F2FP.F16.E4M3.UNPACK_B R5, R6.H1 ;  /* 0x00000006ff05723e */ /* 0x000fe200030006ff */
[----:B------:R-:W-:Y:S01]  /*3510*/  HADD2.F32 R110, -RZ, R47.H1_H1 ;  /* 0x3000002fff6e7230 */ /* 0x000fe20000004100 */
[----:B------:R-:W-:Y:S01]  /*3520*/  F2FP.F16.E4M3.UNPACK_B R99, R99 ;  /* 0x00000063ff63723e */ /* 0x000fe200020006ff */
[----:B------:R-:W-:Y:S01]  /*3530*/  HADD2.F32 R94, -RZ, R46.H1_H1 ;  /* 0x3000002eff5e7230 */ /* 0x000fe20000004100 */
[----:B------:R-:W-:Y:S01]  /*3540*/  F2FP.SATFINITE.E4M3.F32.PACK_AB_MERGE_C R117, R114, R13, RZ ;  /* 0x0000000d7275723e */ /* 0x000fe200048070ff */
[----:B------:R-:W-:Y:S01]  /*3550*/  HADD2.F32 R13, -RZ, R12.H0_H0 ;  /* 0x2000000cff0d7230 */ /* 0x000fe20000004100 */
[----:B------:R-:W-:Y:S01]  /*3560*/  F2FP.F16.E4M3.UNPACK_B R95, R95 ;  /* 0x0000005fff5f723e */ /* 0x000fe200020006ff */
[----:B------:R-:W-:Y:S01]  /*3570*/  FMUL.FTZ R114, R15, R110 ;  /* 0x0000006e0f727220 */ /* 0x000fe20000410000 */
[----:B------:R-:W-:Y:S01]  /*3580*/  HADD2.F32 R12, -RZ, R5.H1_H1 ;  /* 0x30000005ff0c7230 */ /* 0x000fe20000004100 */
[----:B------:R-:W-:Y:S01]  /*3590*/  F2FP.F16.E4M3.UNPACK_B R6, R6 ;  /* 0x00000006ff06723e */ /* 0x000fe200020006ff */
        /* <DEDUP_REMOVED lines=8> */
[----:B------:R-:W-:Y:S02]  /*3620*/  HADD2.F32 R99, -RZ, R99.H0_H0 ;  /* 0x20000063ff637230 */ /* 0x000fe40000004100 */
[----:B------:R-:W-:Y:S01]  /*3630*/  FFMA.FTZ R110, R5, R13, -R110 ;  /* 0x0000000d056e7223 */ /* 0x000fe2000001086e */
[----:B------:R-:W-:-:S02]  /*3640*/  HADD2.F32 R5, -RZ, R6.H0_H0 ;  /* 0x20000006ff057230 */ /* 0x000fc40000004100 */
[----:B------:R-:W-:Y:S01]  /*3650*/  FFMA.FTZ R109, R12, R13, R109 ;  /* 0x0000000d0c6d7223 */ /* 0x000fe2000001006d */
[--C-:B------:R-:W-:Y:S02]  /*3660*/  HADD2.F32 R12, -RZ, R7.reuse.H0_H0 ;  /* 0x20000007ff0c7230 */ /* 0x100fe40000004100 */
[----:B------:R-:W-:Y:S01]  /*3670*/  FFMA.FTZ R116, R15, R94, R116 ;  /* 0x0000005e0f747223 */ /* 0x000fe20000010074 */
[----:B------:R-:W-:Y:S02]  /*3680*/  HADD2.F32 R6, -RZ, R6.H1_H1 ;  /* 0x30000006ff067230 */ /* 0x000fe40000004100 */
[----:B------:R-:W-:Y:S01]  /*3690*/  HADD2.F32 R7, -RZ, R7.H1_H1 ;  /* 0x30000007ff077230 */ /* 0x000fe20000004100 */
[----:B------:R-:W-:Y:S01]  /*36a0*/  F2FP.SATFINITE.E4M3.F32.PACK_AB_MERGE_C R109, R109, R110, RZ ;  /* 0x0000006e6d6d723e */ /* 0x000fe200048070ff */
[----:B------:R-:W-:Y:S02]  /*36b0*/  HADD2.F32 R47, -RZ, R47.H0_H0 ;  /* 0x2000002fff2f7230 */ /* 0x000fe40000004100 */
[----:B------:R-:W-:Y:S01]  /*36c0*/  FMUL.FTZ R94, R6, R99 ;  /* 0x00000063065e7220 */ /* 0x000fe20000410000 */
[----:B------:R-:W-:-:S02]  /*36d0*/  HADD2.F32 R46, -RZ, R46.H0_H0 ;  /* 0x2000002eff2e7230 */ /* 0x000fc40000004100 */
[----:B------:R-:W-:Y:S01]  /*36e0*/  FMUL.FTZ R99, R5, R99 ;  /* 0x0000006305637220 */ /* 0x000fe20000410000 */
[----:B------:R-:W-:Y:S02]  /*36f0*/  HADD2.F32 R95, -RZ, R95.H0_H0 ;  /* 0x2000005fff5f7230 */ /* 0x000fe40000004100 */
[CC--:B------:R-:W-:Y:S01]  /*3700*/  FMUL.FTZ R13, R7.reuse, R47.reuse ;  /* 0x0000002f070d7220 */ /* 0x0c0fe20000410000 */
[----:B------:R-:W-:Y:S01]  /*3710*/  FMUL.FTZ R114, R12, R47 ;  /* 0x0000002f0c727220 */ /* 0x000fe20000410000 */
[----:B------:R-:W-:Y:S02]  /*3720*/  F2FP.SATFINITE.E4M3.F32.PACK_AB_MERGE_C R115, R116, R115, RZ ;  /* 0x000000737473723e */ /* 0x000fe400048070ff */
        /* <DEDUP_REMOVED lines=8> */
.L_x_1611:
[----:B------:R-:W-:Y:S05]  /*37b0*/  BSYNC B2 ;  /* 0x0000000000027941 */ /* 0x000fea0003800000 */
.L_x_1610:
[----:B-1----:R0:W-:Y:S02]  /*37c0*/  ST.E.128 desc[UR42][R10.64], R4 ;  /* 0x000000040a007985 */ /* 0x0021e4000c101d2a */
.L_x_1609:
[----:B------:R-:W-:Y:S05]  /*37d0*/  BSYNC B1 ;  /* 0x0000000000017941 */ /* 0x000fea0003800000 */
.L_x_1608:
[----:B------:R-:W-:Y:S01]  /*37e0*/  ISETP.NE.AND P3, PT, R3, RZ, PT ;  /* 0x000000ff0300720c */ /* 0x000fe20003f65270 */
[----:B------:R-:W-:-:S12]  /*37f0*/  BSSY B1, `(.L_x_1612) ;  /* 0x0000073000017945 */ /* 0x000fd80003800000 */
[----:B------:R-:W-:Y:S05]  /*3800*/  @!P3 BRA `(.L_x_1613) ;  /* 0x0000000400c4b947 */ /* 0x000fea0003800000 */
[----:B0-----:R-:W-:Y:S01]  /*3810*/  IMAD.SHL.U32 R4, R213, 0x10, RZ ;  /* 0x00000010d5047824 */ /* 0x001fe200078e00ff */
[----:B------:R-:W-:Y:S04]  /*3820*/  BSSY B2, `(.L_x_1614) ;  /* 0x000006e000027945 */ /* 0x000fe80003800000 */
[----:B----4-:R-:W-:-:S04]  /*3830*/  IADD3 R10, P3, R14, R4, RZ ;  /* 0x000000040e0a7210 */ /* 0x010fc80007f7e0ff */
[----:B--2---:R-:W-:Y:S02]  /*3840*/  LEA.HI.X.SX32 R11, R4, R97, 0x1, P3 ;  /* 0x00000061040b7211 */ /* 0x004fe400018f0eff */
[----:B------:R0:W2:Y:S01]  /*3850*/  LDS.128 R4, [R85+0x1e400] ;  /* 0x01e4000055047984 */ /* 0x0000a20000000c00 */
[----:B------:R-:W-:-:S13]  /*3860*/  ISETP.GE.AND P3, PT, R224, R96, PT ;  /* 0x00000060e000720c */ /* 0x000fda0003f66270 */
[----:B0-----:R-:W-:Y:S05]  /*3870*/  @P3 BRA `(.L_x_1615) ;  /* 0x0000000400a03947 */ /* 0x001fea0003800000 */
[----:B------:R-:W-:Y:S01]  /*3880*/  SHF.R.U32.HI R46, RZ, 0x8, R43 ;  /* 0x00000008ff2e7819 */ /* 0x000fe2000001162b */
[----:B--2---:R-:W-:Y:S01]  /*3890*/  IMAD.MOV.U32 R15, RZ, RZ, R7 ;  /* 0x000000ffff0f7224 */ /* 0x004fe200078e0007 */
[----:B------:R-:W-:Y:S01]  /*38a0*/  LOP3.LUT R12, R43, 0xff0000ff, RZ, 0xc0, !PT ;  /* 0xff0000ff2b0c7812 */ /* 0x000fe200078ec0ff */
[----:B------:R-:W-:Y:S01]  /*38b0*/  IMAD.MOV.U32 R13, RZ, RZ, R6 ;  /* 0x000000ffff0d7224 */ /* 0x000fe200078e0006 */
[----:B------:R-:W-:Y:S01]  /*38c0*/  SHF.R.U32.HI R44, RZ, 0x10, R43 ;  /* 0x00000010ff2c7819 */ /* 0x000fe2000001162b */
[----:B------:R-:W-:Y:S01]  /*38d0*/  IMAD.SHL.U32 R7, R46, 0x100, RZ ;  /* 0x000001002e077824 */ /* 0x000fe200078e00ff */
[--C-:B------:R-:W-:Y:S02]  /*38e0*/  SHF.R.U32.HI R43, RZ, 0x8, R45.reuse ;  /* 0x00000008ff2b7819 */ /* 0x100fe4000001162d */
[----:B------:R-:W-:Y:S02]  /*38f0*/  LOP3.LUT R42, R45, 0xff0000ff, RZ, 0xc0, !PT ;  /* 0xff0000ff2d2a7812 */ /* 0x000fe400078ec0ff */
[----:B------:R-:W-:Y:S01]  /*3900*/  SHF.R.U32.HI R45, RZ, 0x10, R45 ;  /* 0x00000010ff2d7819 */ /* 0x000fe2000001162d */
[----:B------:R-:W-:Y:S01]  /*3910*/  IMAD.SHL.U32 R43, R43, 0x100, RZ ;  /* 0x000001002b2b7824 */ /* 0x000fe200078e00ff */
[----:B------:R-:W-:Y:S01]  /*3920*/  LOP3.LUT R7, R12, 0xff00, R7, 0xf8, !PT ;  /* 0x0000ff000c077812 */ /* 0x000fe200078ef807 */
[----:B------:R-:W-:Y:S01]  /*3930*/  IMAD.U32 R12, R44, 0x10000, RZ ;  /* 0x000100002c0c7824 */ /* 0x000fe200078e00ff */
[----:B------:R-:W-:Y:S01]  /*3940*/  F2FP.F16.E4M3.UNPACK_B R6, R5 ;  /* 0x00000005ff06723e */ /* 0x000fe200020006ff */
[----:B------:R-:W-:Y:S01]  /*3950*/  IMAD.U32 R45, R45, 0x10000, RZ ;  /* 0x000100002d2d7824 */ /* 0x000fe200078e00ff */
[----:B------:R-:W-:-:S02]  /*3960*/  LOP3.LUT R42, R42, 0xff00, R43, 0xf8, !PT ;  /* 0x0000ff002a2a7812 */ /* 0x000fc400078ef82b */
[-C--:B------:R-:W-:Y:S02]  /*3970*/  F2FP.F16.E4M3.UNPACK_B R43, R108.reuse.H1 ;  /* 0x0000006cff2b723e */ /* 0x080fe400030006ff */
[----:B------:R-:W-:Y:S02]  /*3980*/  LOP3.LUT R47, R42, 0xff0000, R45, 0xf8, !PT ;  /* 0x00ff00002a2f7812 */ /* 0x000fe400078ef82d */
[----:B------:R-:W-:Y:S01]  /*3990*/  LOP3.LUT R44, R7, 0xff0000, R12, 0xf8, !PT ;  /* 0x00ff0000072c7812 */ /* 0x000fe200078ef80c */
[--C-:B------:R-:W-:Y:S01]  /*39a0*/  HADD2.F32 R45, -RZ, R43.reuse.H0_H0 ;  /* 0x2000002bff2d7230 */ /* 0x100fe20000004100 */
[----:B------:R-:W-:Y:S01]  /*39b0*/  F2FP.F16.E4M3.UNPACK_B R42, R107.H1 ;  /* 0x0000006bff2a723e */ /* 0x000fe200030006ff */
[--C-:B------:R-:W-:Y:S01]  /*39c0*/  HADD2.F32 R7, -RZ, R6.reuse.H1_H1 ;  /* 0x30000006ff077230 */ /* 0x100fe20000004100 */
[----:B------:R-:W-:Y:S01]  /*39d0*/  F2FP.F16.E4M3.UNPACK_B R5, R5.H1 ;  /* 0x00000005ff05723e */ /* 0x000fe200030006ff */
[----:B------:R-:W-:Y:S01]  /*39e0*/  HADD2.F32 R46, -RZ, R43.H1_H1 ;  /* 0x3000002bff2e7230 */ /* 0x000fe20000004100 */
[----:B------:R-:W-:Y:S01]  /*39f0*/  F2FP.F16.E4M3.UNPACK_B R108, R108 ;  /* 0x0000006cff6c723e */ /* 0x000fe200020006ff */
        /* <DEDUP_REMOVED lines=11> */
[----:B------:R-:W-:-:S02]  /*3ab0*/  FMUL.FTZ R45, R5, R46 ;  /* 0x0000002e052d7220 */ /* 0x000fc40000410000 */
[----:B---3--:R-:W-:Y:S01]  /*3ac0*/  FFMA.FTZ R99, R5, R42, -R6 ;  /* 0x0000002a05637223 */ /* 0x008fe20000010806 */
[----:B------:R-:W-:Y:S01]  /*3ad0*/  F2FP.F16.E4M3.UNPACK_B R5, R4.H1 ;  /* 0x00000004ff05723e */ /* 0x000fe200030006ff */
[----:B------:R-:W-:Y:S01]  /*3ae0*/  FFMA.FTZ R112, R12, R42, R45 ;  /* 0x0000002a0c707223 */ /* 0x000fe2000001002d */
[----:B------:R-:W-:Y:S01]  /*3af0*/  F2FP.F16.E4M3.UNPACK_B R4, R4 ;  /* 0x00000004ff04723e */ /* 0x000fe200020006ff */
[----:B------:R-:W-:Y:S02]  /*3b00*/  HADD2.F32 R42, -RZ, R108.H1_H1 ;  /* 0x3000006cff2a7230 */ /* 0x000fe40000004100 */
[--C-:B------:R-:W-:Y:S01]  /*3b10*/  HADD2.F32 R6, -RZ, R5.reuse.H0_H0 ;  /* 0x20000005ff067230 */ /* 0x100fe20000004100 */
[----:B------:R-:W-:Y:S01]  /*3b20*/  F2FP.SATFINITE.E4M3.F32.PACK_AB_MERGE_C R113, R112, R99, RZ ;  /* 0x000000637071723e */ /* 0x000fe200048070ff */
[----:B------:R-:W-:Y:S02]  /*3b30*/  HADD2.F32 R7, -RZ, R5.H1_H1 ;  /* 0x30000005ff077230 */ /* 0x000fe40000004100 */
[----:B------:R-:W-:-:S02]  /*3b40*/  HADD2.F32 R5, -RZ, R4.H0_H0 ;  /* 0x20000004ff057230 */ /* 0x000fc40000004100 */
[-C--:B------:R-:W-:Y:S01]  /*3b50*/  FMUL.FTZ R46, R6, R42.reuse ;  /* 0x0000002a062e7220 */ /* 0x080fe20000410000 */
[----:B------:R-:W-:Y:S02]  /*3b60*/  HADD2.F32 R108, -RZ, R108.H0_H0 ;  /* 0x2000006cff6c7230 */ /* 0x000fe40000004100 */
[----:B------:R-:W-:Y:S01]  /*3b70*/  FMUL.FTZ R45, R7, R42 ;  /* 0x0000002a072d7220 */ /* 0x000fe20000410000 */
[----:B------:R-:W-:Y:S02]  /*3b80*/  HADD2.F32 R4, -RZ, R4.H1_H1 ;  /* 0x30000004ff047230 */ /* 0x000fe40000004100 */
[--C-:B------:R-:W-:Y:S02]  /*3b90*/  HADD2.F32 R12, -RZ, R107.reuse.H1_H1 ;  /* 0x3000006bff0c7230 */ /* 0x100fe40000004100 */
[-C--:B------:R-:W-:Y:S01]  /*3ba0*/  FMUL.FTZ R43, R5, R108.reuse ;  /* 0x0000006c052b7220 */ /* 0x080fe20000410000 */
[----:B------:R-:W-:Y:S02]  /*3bb0*/  HADD2.F32 R107, -RZ, R107.H0_H0 ;  /* 0x2000006bff6b7230 */ /* 0x000fe40000004100 */
[----:B------:R-:W-:Y:S01]  /*3bc0*/  FMUL.FTZ R42, R4, R108 ;  /* 0x0000006c042a7220 */ /* 0x000fe20000410000 */
[-C--:B------:R-:W-:Y:S01]  /*3bd0*/  FFMA.FTZ R45, R6, R12.reuse, -R45 ;  /* 0x0000000c062d7223 */ /* 0x080fe2000001082d */
[----:B------:R-:W-:-:S02]  /*3be0*/  FFMA.FTZ R46, R7, R12, R46 ;  /* 0x0000000c072e7223 */ /* 0x000fc4000001002e */
[-C--:B------:R-:W-:Y:S01]  /*3bf0*/  FFMA.FTZ R94, R5, R107.reuse, -R42 ;  /* 0x0000006b055e7223 */ /* 0x080fe2000001082a */
[----:B------:R-:W-:Y:S01]  /*3c00*/  FFMA.FTZ R107, R4, R107, R43 ;  /* 0x0000006b046b7223 */ /* 0x000fe2000001002b */
[----:B------:R-:W-:Y:S02]  /*3c10*/  F2FP.F16.E4M3.UNPACK_B R5, R15.H1 ;  /* 0x0000000fff05723e */ /* 0x000fe400030006ff */
[----:B------:R-:W-:Y:S02]  /*3c20*/  F2FP.F16.E4M3.UNPACK_B R43, R47.H1 ;  /* 0x0000002fff2b723e */ /* 0x000fe400030006ff */
[----:B------:R-:W-:Y:S01]  /*3c30*/  F2FP.SATFINITE.E4M3.F32.PACK_AB_MERGE_C R111, R46, R45, RZ ;  /* 0x0000002d2e6f723e */ /* 0x000fe200048070ff */
[----:B------:R-:W-:Y:S01]  /*3c40*/  HADD2.F32 R7, -RZ, R5.H1_H1 ;  /* 0x30000005ff077230 */ /* 0x000fe20000004100 */
[-C--:B------:R-:W-:Y:S01]  /*3c50*/  F2FP.F16.E4M3.UNPACK_B R12, R44.reuse.H1 ;  /* 0x0000002cff0c723e */ /* 0x080fe200030006ff */
        /* <DEDUP_REMOVED lines=12> */
[----:B------:R-:W-:Y:S01]  /*3d20*/  HADD2.F32 R6, -RZ, R44.H1_H1 ;  /* 0x3000002cff067230 */ /* 0x000fe20000004100 */
[----:B------:R-:W-:Y:S01]  /*3d30*/  F2FP.F16.E4M3.UNPACK_B R15, R15 ;  /* 0x0000000fff0f723e */ /* 0x000fe200020006ff */
[-C--:B------:R-:W-:Y:S01]  /*3d40*/  FMUL.FTZ R99, R5, R45.reuse ;  /* 0x0000002d05637220 */ /* 0x080fe20000410000 */
[----:B------:R-:W-:Y:S01]  /*3d50*/  FMUL.FTZ R46, R4, R45 ;  /* 0x0000002d042e7220 */ /* 0x000fe20000410000 */
[----:B------:R-:W-:Y:S01]  /*3d60*/  F2FP.F16.E4M3.UNPACK_B R13, R13 ;  /* 0x0000000dff0d723e */ /* 0x000fe200020006ff */
[----:B------:R-:W-:-:S02]  /*3d70*/  HADD2.F32 R47, -RZ, R47.H0_H0 ;  /* 0x2000002fff2f7230 */ /* 0x000fc40000004100 */
[-C--:B------:R-:W-:Y:S01]  /*3d80*/  FFMA.FTZ R99, R4, R6.reuse, -R99 ;  /* 0x0000000604637223 */ /* 0x080fe20000010863 */
[----:B------:R-:W-:Y:S01]  /*3d90*/  FFMA.FTZ R46, R5, R6, R46 ;  /* 0x00000006052e7223 */ /* 0x000fe2000001002e */
[--C-:B------:R-:W-:Y:S02]  /*3da0*/  HADD2.F32 R5, -RZ, R15.reuse.H0_H0 ;  /* 0x2000000fff057230 */ /* 0x100fe40000004100 */
[----:B------:R-:W-:Y:S01]  /*3db0*/  FFMA.FTZ R112, R7, R42, R108 ;  /* 0x0000002a07707223 */ /* 0x000fe2000001006c */
[----:B------:R-:W-:Y:S02]  /*3dc0*/  HADD2.F32 R15, -RZ, R15.H1_H1 ;  /* 0x3000000fff0f7230 */ /* 0x000fe40000004100 */
[----:B------:R-:W-:Y:S01]  /*3dd0*/  HADD2.F32 R6, -RZ, R43.H0_H0 ;  /* 0x2000002bff067230 */ /* 0x000fe20000004100 */
[----:B------:R-:W-:Y:S01]  /*3de0*/  F2FP.SATFINITE.E4M3.F32.PACK_AB_MERGE_C R46, R46, R99, RZ ;  /* 0x000000632e2e723e */ /* 0x000fe200048070ff */
[--C-:B------:R-:W-:Y:S01]  /*3df0*/  HADD2.F32 R4, -RZ, R13.reuse.H0_H0 ;  /* 0x2000000dff047230 */ /* 0x100fe20000004100 */
[----:B------:R-:W-:Y:S01]  /*3e00*/  F2FP.SATFINITE.E4M3.F32.PACK_AB_MERGE_C R109, R112, R109, RZ ;  /* 0x0000006d706d723e */ /* 0x000fe200048070ff */
[----:B------:R-:W-:-:S02]  /*3e10*/  HADD2.F32 R13, -RZ, R13.H1_H1 ;  /* 0x3000000dff0d7230 */ /* 0x000fc40000004100 */
[-C--:B------:R-:W-:Y:S01]  /*3e20*/  FMUL.FTZ R42, R15, R6.reuse ;  /* 0x000000060f2a7220 */ /* 0x080fe20000410000 */
[----:B------:R-:W-:Y:S02]  /*3e30*/  HADD2.F32 R44, -RZ, R44.H0_H0 ;  /* 0x2000002cff2c7230 */ /* 0x000fe40000004100 */
[----:B------:R-:W-:Y:S01]  /*3e40*/  FMUL.FTZ R108, R5, R6 ;  /* 0x00000006056c7220 */ /* 0x000fe20000410000 */
[----:B------:R-:W-:Y:S02]  /*3e50*/  HADD2.F32 R12, -RZ, R12.H0_H0 ;  /* 0x2000000cff0c7230 */ /* 0x000fe40000004100 */
[-C--:B------:R-:W-:Y:S01]  /*3e60*/  FMUL.FTZ R7, R13, R47.reuse ;  /* 0x0000002f0d077220 */ /* 0x080fe20000410000 */
[----:B------:R-:W-:-:S03]  /*3e70*/  FMUL.FTZ R6, R4, R47 ;  /* 0x0000002f04067220 */ /* 0x000fc60000410000 */
[-C--:B------:R-:W-:Y:S01]  /*3e80*/  FFMA.FTZ R7, R4, R44.reuse, -R7 ;  /* 0x0000002c04077223 */ /* 0x080fe20000010807 */
[----:B------:R-:W-:Y:S01]  /*3e90*/  FFMA.FTZ R6, R13, R44, R6 ;  /* 0x0000002c0d067223 */ /* 0x000fe20000010006 */
[-C--:B------:R-:W-:Y:S01]  /*3ea0*/  FFMA.FTZ R42, R5, R12.reuse, -R42 ;  /* 0x0000000c052a7223 */ /* 0x080fe2000001082a */
[----:B------:R-:W-:Y:S01]  /*3eb0*/  FFMA.FTZ R15, R15, R12, R108 ;  /* 0x0000000c0f0f7223 */ /* 0x000fe2000001006c */
[----:B------:R-:W-:Y:S02]  /*3ec0*/  F2FP.SATFINITE.E4M3.F32.PACK_AB_MERGE_C R5, R110, R95, R113 ;  /* 0x0000005f6e05723e */ /* 0x000fe40004807071 */
[----:B------:R-:W-:Y:S02]  /*3ed0*/  F2FP.SATFINITE.E4M3.F32.PACK_AB_MERGE_C R6, R6, R7, R46 ;  /* 0x000000070606723e */ /* 0x000fe4000480702e */
[----:B------:R-:W-:Y:S02]  /*3ee0*/  F2FP.SATFINITE.E4M3.F32.PACK_AB_MERGE_C R4, R107, R94, R111 ;  /* 0x0000005e6b04723e */ /* 0x000fe4000480706f */
[----:B------:R-:W-:-:S07]  /*3ef0*/  F2FP.SATFINITE.E4M3.F32.PACK_AB_MERGE_C R7, R15, R42, R109 ;  /* 0x0000002a0f07723e */ /* 0x000fce000480706d */
.L_x_1615:
[----:B------:R-:W-:Y:S05]  /*3f00*/  BSYNC B2 ;  /* 0x0000000000027941 */ /* 0x000fea0003800000 */
.L_x_1614:
[----:B--2---:R0:W-:Y:S02]  /*3f10*/  ST.E.128 desc[UR42][R10.64], R4 ;  /* 0x000000040a007985 */ /* 0x0041e4000c101d2a */
.L_x_1613:
[----:B------:R-:W-:Y:S05]  /*3f20*/  BSYNC B1 ;  /* 0x0000000000017941 */ /* 0x000fea0003800000 */
.L_x_1612:
        /* <DEDUP_REMOVED lines=12> */
[----:B------:R-:W-:Y:S01]  /*3ff0*/  SHF.R.U32.HI R42, RZ, 0x8, R39 ;  /* 0x00000008ff2a7819 */ /* 0x000fe20000011627 */
[----:B------:R-:W-:Y:S01]  /*4000*/  IMAD.MOV.U32 R13, RZ, RZ, R6 ;  /* 0x000000ffff0d7224 */ /* 0x000fe200078e0006 */
[----:B------:R-:W-:Y:S01]  /*4010*/  SHF.R.U32.HI R40, RZ, 0x10, R41 ;  /* 0x00000010ff287819 */ /* 0x000fe20000011629 */
        /* <DEDUP_REMOVED lines=27> */
[CC--:B------:R-:W-:Y:S01]  /*41d0*/  FMUL.FTZ R6, R12.reuse, R42.reuse ;  /* 0x0000002a0c067220 */ /* 0x0c0fe20000410000 */
        /* <DEDUP_REMOVED lines=25> */
[----:B------:R-:W-:Y:S02]  /*4370*/  F2FP.F16.E4M3.UNPACK_B R39, R43.H1 ;  /* 0x0000002bff27723e */ /* 0x000fe400030006ff */
[----:B---3--:R-:W-:Y:S01]  /*4380*/  F2FP.SATFINITE.E4M3.F32.PACK_AB_MERGE_C R99, R42, R41, RZ ;  /* 0x000000292a63723e */ /* 0x008fe200048070ff */
        /* <DEDUP_REMOVED lines=44> */
.L_x_1619:
[----:B------:R-:W-:Y:S05]  /*4650*/  BSYNC B2 ;  /* 0x0000000000027941 */ /* 0x000fea0003800000 */
.L_x_1618:
[----:B--2---:R0:W-:Y:S02]  /*4660*/  ST.E.128 desc[UR42][R10.64], R4 ;  /* 0x000000040a007985 */ /* 0x0041e4000c101d2a */
.L_x_1617:
[----:B------:R-:W-:Y:S05]  /*4670*/  BSYNC B1 ;  /* 0x0000000000017941 */ /* 0x000fea0003800000 */
.L_x_1616:
[----:B------:R-:W-:Y:S01]  /*4680*/  LOP3.LUT P3, RZ, R57, 0x8, RZ, 0xc0, !PT ;  /* 0x0000000839ff7812 */ /* 0x000fe2000786c0ff */
[----:B------:R-:W-:-:S12]  /*4690*/  BSSY B1, `(.L_x_1620) ;  /* 0x0000072000017945 */ /* 0x000fd80003800000 */
[----:B------:R-:W-:Y:S05]  /*46a0*/  @!P3 BRA `(.L_x_1621) ;  /* 0x0000000400c0b947 */ /* 0x000fea0003800000 */
[----:B0-----:R0:W0:Y:S01]  /*46b0*/  LDS.128 R4, [R85+0x20400] ;  /* 0x0204000055047984 */ /* 0x0010220000000c00 */
[----:B----4-:R-:W-:Y:S01]  /*46c0*/  IADD3 R10, P3, R208, R14, RZ ;  /* 0x0000000ed00a7210 */ /* 0x010fe20007f7e0ff */
[----:B------:R-:W-:Y:S04]  /*46d0*/  BSSY B2, `(.L_x_1622) ;  /* 0x000006c000027945 */ /* 0x000fe80003800000 */
[----:B--2---:R-:W-:Y:S01]  /*46e0*/  IMAD.X R11, R97, 0x1, R221, P3 ;  /* 0x00000001610b7824 */ /* 0x004fe200018e06dd */
[----:B------:R-:W-:-:S13]  /*46f0*/  ISETP.GE.AND P3, PT, R223, R96, PT ;  /* 0x00000060df00720c */ /* 0x000fda0003f66270 */
[----:B------:R-:W-:Y:S05]  /*4700*/  @P3 BRA `(.L_x_1623) ;  /* 0x0000000400a03947 */ /* 0x000fea0003800000 */
[----:B------:R-:W-:Y:S01]  /*4710*/  SHF.R.U32.HI R38, RZ, 0x8, R35 ;  /* 0x00000008ff267819 */ /* 0x000fe20000011623 */
[----:B0-----:R-:W-:Y:S01]  /*4720*/  IMAD.MOV.U32 R15, RZ, RZ, R7 ;  /* 0x000000ffff0f7224 */ /* 0x001fe200078e0007 */
        /* <DEDUP_REMOVED lines=34> */
[----:B------:R-:W-:Y:S01]  /*4950*/  FFMA.FTZ R43, R5, R34, -R6 ;  /* 0x00000022052b7223 */ /* 0x000fe20000010806 */
        /* <DEDUP_REMOVED lines=67> */
.L_x_1623:
[----:B------:R-:W-:Y:S05]  /*4d90*/  BSYNC B2 ;  /* 0x0000000000027941 */ /* 0x000fea0003800000 */
.L_x_1622:
[----:B0-----:R0:W-:Y:S02]  /*4da0*/  ST.E.128 desc[UR42][R10.64], R4 ;  /* 0x000000040a007985 */ /* 0x0011e4000c101d2a */
.L_x_1621:
[----:B------:R-:W-:Y:S05]  /*4db0*/  BSYNC B1 ;  /* 0x0000000000017941 */ /* 0x000fea0003800000 */
.L_x_1620:
        /* <DEDUP_REMOVED lines=113> */
.L_x_1627:
[----:B------:R-:W-:Y:S05]  /*54d0*/  BSYNC B2 ;  /* 0x0000000000027941 */ /* 0x000fea0003800000 */
.L_x_1626:
[----:B0-----:R0:W-:Y:S02]  /*54e0*/  ST.E.128 desc[UR42][R10.64], R4 ;  /* 0x000000040a007985 */ /* 0x0011e4000c101d2a */
.L_x_1625:
[----:B------:R-:W-:Y:S05]  /*54f0*/  BSYNC B1 ;  /* 0x0000000000017941 */ /* 0x000fea0003800000 */
.L_x_1624:
[----:B------:R-:W-:-:S13]  /*5500*/  LOP3.LUT P3, RZ, R57, 0x20, RZ, 0xc0, !PT ;  /* 0x0000002039ff7812 */ /* 0x000fda000786c0ff */
        /* <DEDUP_REMOVED lines=32> */
[----:B------:R-:W-:Y:S01]  /*5710*/  HADD2.F32 R12, -RZ, R11.H0_H0 ;  /* 0x2000000bff0c7230 */ /* 0x000fe20000004100 */
        /* <DEDUP_REMOVED lines=10> */
[-C--:B------:R-:W-:Y:S01]  /*57c0*/  FFMA.FTZ R34, R5, R11.reuse, -R6 ;  /* 0x0000000b05227223 */ /* 0x080fe20000010806 */
[-C--:B------:R-:W-:Y:S01]  /*57d0*/  F2FP.F16.E4M3.UNPACK_B R5, R4.reuse.H1 ;  /* 0x00000004ff05723e */ /* 0x080fe200030006ff */
        /* <DEDUP_REMOVED lines=30> */
[----:B------:R-:W-:Y:S01]  /*59c0*/  FMUL.FTZ R35, R7, R29 ;  /* 0x0000001d07237220 */ /* 0x000fe20000410000 */
[----:B------:R-:W-:-:S02]  /*59d0*/  HADD2.F32 R5, -RZ, R4.H1_H1 ;  /* 0x30000004ff057230 */ /* 0x000fc40000004100 */
[C---:B------:R-:W-:Y:S01]  /*59e0*/  FMUL.FTZ R34, R6.reuse, R29 ;  /* 0x0000001d06227220 */ /* 0x040fe20000410000 */
[----:B------:R-:W-:Y:S02]  /*59f0*/  HADD2.F32 R28, -RZ, R30.H1_H1 ;  /* 0x3000001eff1c7230 */ /* 0x000fe40000004100 */
[----:B------:R-:W-:Y:S01]  /*5a00*/  FFMA.FTZ R35, R6, R11, -R35 ;  /* 0x0000000b06237223 */ /* 0x000fe20000010823 */
[----:B------:R-:W-:Y:S01]  /*5a10*/  HADD2.F32 R4, -RZ, R4.H0_H0 ;  /* 0x20000004ff047230 */ /* 0x000fe20000004100 */
[----:B------:R-:W-:Y:S01]  /*5a20*/  F2FP.F16.E4M3.UNPACK_B R9, R9 ;  /* 0x00000009ff09723e */ /* 0x000fe200020006ff */
[----:B------:R-:W-:Y:S02]  /*5a30*/  HADD2.F32 R6, -RZ, R13.H1_H1 ;  /* 0x3000000dff067230 */ /* 0x000fe40000004100 */
[----:B------:R-:W-:Y:S01]  /*5a40*/  FMUL.FTZ R29, R5, R28 ;  /* 0x0000001c051d7220 */ /* 0x000fe20000410000 */
[----:B------:R-:W-:Y:S01]  /*5a50*/  F2FP.F16.E4M3.UNPACK_B R10, R10 ;  /* 0x0000000aff0a723e */ /* 0x000fe200020006ff */
[----:B------:R-:W-:Y:S01]  /*5a60*/  FMUL.FTZ R28, R4, R28 ;  /* 0x0000001c041c7220 */ /* 0x000fe20000410000 */
[----:B------:R-:W-:-:S02]  /*5a70*/  HADD2.F32 R30, -RZ, R30.H0_H0 ;  /* 0x2000001eff1e7230 */ /* 0x000fc40000004100 */
[-C--:B------:R-:W-:Y:S01]  /*5a80*/  FFMA.FTZ R29, R4, R6.reuse, -R29 ;  /* 0x00000006041d7223 */ /* 0x080fe2000001081d */
[--C-:B------:R-:W-:Y:S02]  /*5a90*/  HADD2.F32 R4, -RZ, R9.reuse.H0_H0 ;  /* 0x20000009ff047230 */ /* 0x100fe40000004100 */
[----:B------:R-:W-:Y:S01]  /*5aa0*/  FFMA.FTZ R28, R5, R6, R28 ;  /* 0x00000006051c7223 */ /* 0x000fe2000001001c */
[----:B------:R-:W-:Y:S02]  /*5ab0*/  HADD2.F32 R9, -RZ, R9.H1_H1 ;  /* 0x30000009ff097230 */ /* 0x000fe40000004100 */
[----:B------:R-:W-:Y:S01]  /*5ac0*/  FFMA.FTZ R34, R7, R11, R34 ;  /* 0x0000000b07227223 */ /* 0x000fe20000010022 */
[--C-:B------:R-:W-:Y:S02]  /*5ad0*/  HADD2.F32 R5, -RZ, R10.reuse.H0_H0 ;  /* 0x2000000aff057230 */ /* 0x100fe40000004100 */
[----:B------:R-:W-:Y:S02]  /*5ae0*/  HADD2.F32 R10, -RZ, R10.H1_H1 ;  /* 0x3000000aff0a7230 */ /* 0x000fe40000004100 */
[----:B------:R-:W-:Y:S01]  /*5af0*/  FMUL.FTZ R7, R9, R30 ;  /* 0x0000001e09077220 */ /* 0x000fe20000410000 */
        /* <DEDUP_REMOVED lines=11> */
[----:B------:R-:W-:-:S02]  /*5bb0*/  F2FP.SATFINITE.E4M3.F32.PACK_AB_MERGE_C R34, R34, R35, RZ ;  /* 0x000000232222723e */ /* 0x000fc400048070ff */
[----:B------:R-:W-:Y:S02]  /*5bc0*/  F2FP.SATFINITE.E4M3.F32.PACK_AB_MERGE_C R28, R30, R7, R28 ;  /* 0x000000071e1c723e */ /* 0x000fe4000480701c */
[----:B------:R-:W-:Y:S02]  /*5bd0*/  F2FP.SATFINITE.E4M3.F32.PACK_AB_MERGE_C R7, R11, R6, R34 ;  /* 0x000000060b07723e */ /* 0x000fe40004807022 */
[----:B------:R-:W-:Y:S01]  /*5be0*/  F2FP.SATFINITE.E4M3.F32.PACK_AB_MERGE_C R5, R33, R32, R37 ;  /* 0x000000202105723e */ /* 0x000fe20004807025 */
[----:B------:R-:W-:Y:S01]  /*5bf0*/  IMAD.MOV.U32 R6, RZ, RZ, R28 ;  /* 0x000000ffff067224 */ /* 0x000fe200078e001c */
[----:B------:R-:W-:-:S07]  /*5c00*/  F2FP.SATFINITE.E4M3.F32.PACK_AB_MERGE_C R4, R98, R31, R36 ;  /* 0x0000001f6204723e */ /* 0x000fce0004807024 */
.L_x_1629:
[----:B------:R-:W-:Y:S05]  /*5c10*/  BSYNC B1 ;  /* 0x0000000000017941 */ /* 0x000fea0003800000 */
.L_x_1628:
[----:B0-----:R0:W-:Y:S01]  /*5c20*/  ST.E.128 desc[UR42][R14.64], R4 ;  /* 0x000000040e007985 */ /* 0x0011e2000c101d2a */
[----:B------:R-:W-:Y:S05]  /*5c30*/  BRA `(.L_x_1607) ;  /* 0x0000003400c07947 */ /* 0x000fea0003800000 */
.L_x_1600:
        /* <DEDUP_REMOVED lines=42> */
.L_x_1631:
[----:B------:R-:W-:Y:S05]  /*5ee0*/  BSYNC B1 ;  /* 0x0000000000017941 */ /* 0x000fea0003800000 */
.L_x_1630:
        /* <DEDUP_REMOVED lines=16> */
.L_x_1632:
[----:B------:R-:W-:Y:S01]  /*5ff0*/  IMAD R82, R200, 0x8, R16 ;  /* 0x00000008c8527824 */ /* 0x000fe200078e0210 */
[----:B------:R-:W-:Y:S01]  /*6000*/  SHF.L.U32 R93, R210, 0x1f, RZ ;  /* 0x0000001fd25d7819 */ /* 0x000fe200000006ff */
[----:B------:R-:W-:Y:S03]  /*6010*/  BSSY B1, `(.L_x_1633) ;  /* 0x0000003000017945 */ /* 0x000fe60003800000 */
[----:B------:R-:W1:Y:S02]  /*6020*/  SYNCS.PHASECHK.TRANS64.TRYWAIT P4, [R82+URZ+0x2a890], R93 ;  /* 0x02a8905d520075a7 */ /* 0x000e64000808017f */
[----:B-1----:R-:W-:Y:S05]  /*6030*/  @!P4 BRA `(.L_x_1634) ;  /* 0x000002340084c947 */ /* 0x002fea0003800000 */
.L_x_1971:
[----:B------:R-:W-:Y:S05]  /*6040*/  BSYNC B1 ;  /* 0x0000000000017941 */ /* 0x000fea0003800000 */
.L_x_1633:
[----:B------:R-:W-:-:S03]  /*6050*/  UMOV UR4, 0xffffffff ;  /* 0xffffffff00047882 */ /* 0x000fc60000000000 */
[----:B------:R-:W-:Y:S05]  /*6060*/  BRA.DIV UR4, `(.L_x_1635) ;  /* 0x00000236048c7947 */ /* 0x000fea000b800000 */
[----:B------:R-:W2:Y:S04]  /*6070*/  SHFL.IDX PT, R97, R97, RZ, 0x1e1f ;  /* 0x001e1fff61617589 */ /* 0x000ea800000e0000 */
[----:B------:R-:W3:Y:S02]  /*6080*/  SHFL.IDX PT, R99, R99, RZ, 0x1e1f ;  /* 0x001e1fff63637589 */ /* 0x000ee400000e0000 */
.L_x_1975:
[----:B------:R-:W-:Y:S05]  /*6090*/  @P3 BRA `(.L_x_1607) ;  /* 0x0000003000a83947 */ /* 0x000fea0003800000 */
[----:B------:R-:W4:Y:S01]  /*60a0*/  LDC R103, c[0x0][0x2f4] ;  /* 0x0000bd00ff677b82 */ /* 0x000f220000000800 */
[----:B------:R-:W-:Y:S01]  /*60b0*/  ISETP.NE.AND P3, PT, R54, RZ, PT ;  /* 0x000000ff3600720c */ /* 0x000fe20003f65270 */
[----:B------:R-:W-:Y:S01]  /*60c0*/  BSSY B1, `(.L_x_1636) ;  /* 0x00000f4000017945 */ /* 0x000fe20003800000 */
[----:B----4-:R-:W-:-:S11]  /*60d0*/  IMAD.IADD R105, R103, 0x1, -R64 ;  /* 0x0000000167697824 */ /* 0x010fd600078e0a40 */
[----:B------:R-:W-:Y:S05]  /*60e0*/  @!P3 BRA `(.L_x_1637) ;  /* 0x0000000c00c4b947 */ /* 0x000fea0003800000 */
[----:B------:R-:W-:Y:S01]  /*60f0*/  SEL R8, R64, R105, !P0 ;  /* 0x0000006940087207 */ /* 0x000fe20004000000 */
[----:B------:R-:W-:Y:S01]  /*6100*/  BSSY B2, `(.L_x_1638) ;  /* 0x00000ea000027945 */ /* 0x000fe20003800000 */
[C---:B---3--:R-:W-:Y:S02]  /*6110*/  IADD3 R94, P3, R58.reuse, R99, RZ ;  /* 0x000000633a5e7210 */ /* 0x048fe40007f7e0ff */
[----:B------:R-:W-:Y:S02]  /*6120*/  SHF.R.S32.HI R9, RZ, 0x1f, R8 ;  /* 0x0000001fff097819 */ /* 0x000fe40000011408 */
[----:B--2---:R-:W-:Y:S02]  /*6130*/  LEA.HI.X.SX32 R95, R58, R97, 0x1, P3 ;  /* 0x000000613a5f7211 */ /* 0x004fe400018f0eff */
[----:B------:R-:W-:Y:S02]  /*6140*/  LEA.HI R9, R9, R8, RZ, 0x5 ;  /* 0x0000000809097211 */ /* 0x000fe400078f28ff */
[----:B------:R-:W-:-:S02]  /*6150*/  ISETP.GE.AND P3, PT, R18, R96, PT ;  /* 0x000000601200720c */ /* 0x000fc40003f66270 */
[----:B------:R-:W-:-:S04]  /*6160*/  SHF.R.S32.HI R8, RZ, 0x5, R9 ;  /* 0x00000005ff087819 */ /* 0x000fc80000011409 */
[----:B------:R-:W-:-:S04]  /*6170*/  LEA.HI.SX32 R8, R77, R8, 0x1c ;  /* 0x000000084d087211 */ /* 0x000fc800078fe2ff */
[----:B------:R-:W-:Y:S01]  /*6180*/  SHF.R.S32.HI R9, RZ, 0x1f, R8 ;  /* 0x0000001fff097819 */ /* 0x000fe20000011408 */
[----:B------:R-:W-:-:S03]  /*6190*/  IMAD.SHL.U32 R110, R8, 0x10, RZ ;  /* 0x00000010086e7824 */ /* 0x000fc600078e00ff */
[----:B------:R-:W-:Y:S02]  /*61a0*/  LEA.HI R8, R9, R8, RZ, 0x2 ;  /* 0x0000000809087211 */ /* 0x000fe400078f10ff */
[----:B------:R-:W-:-:S03]  /*61b0*/  LOP3.LUT R9, R215, 0x30, R110, 0xf8, !PT ;  /* 0x00000030d7097812 */ /* 0x000fc600078ef86e */
[----:B------:R-:W-:Y:S01]  /*61c0*/  IMAD.SHL.U32 R8, R8, 0x800, RZ ;  /* 0x0000080008087824 */ /* 0x000fe200078e00ff */
[----:B------:R-:W-:-:S04]  /*61d0*/  LOP3.LUT R9, R9, R216, RZ, 0x3c, !PT ;  /* 0x000000d809097212 */ /* 0x000fc800078e3cff */
[----:B------:R-:W-:-:S04]  /*61e0*/  LOP3.LUT R8, R8, 0xffffe000, RZ, 0xc0, !PT ;  /* 0xffffe00008087812 */ /* 0x000fc800078ec0ff */
[----:B0-----:R-:W-:Y:S01]  /*61f0*/  IADD3 R11, R9, R8, R217 ;  /* 0x00000008090b7210 */ /* 0x001fe20007ffe0d9 */
[----:B------:R-:W-:-:S04]  /*6200*/  IMAD R9, R200, 0x6000, R74 ;  /* 0x00006000c8097824 */ /* 0x000fc800078e024a */
        /* <DEDUP_REMOVED lines=8> */
[----:B------:R-:W-:Y:S01]  /*6290*/  LOP3.LUT R115, R33, 0xff0000ff, RZ, 0xc0, !PT ;  /* 0xff0000ff21737812 */ /* 0x000fe200078ec0ff */
[----:B------:R-:W-:Y:S01]  /*62a0*/  IMAD.MOV.U32 R32, RZ, RZ, R9 ;  /* 0x000000ffff207224 */ /* 0x000fe200078e0009 */
[----:B------:R-:W-:Y:S01]  /*62b0*/  SHF.R.U32.HI R116, RZ, 0x8, R35 ;  /* 0x00000008ff747819 */ /* 0x000fe20000011623 */
[----:B------:R-:W-:Y:S01]  /*62c0*/  IMAD.SHL.U32 R8, R117, 0x100, RZ ;  /* 0x0000010075087824 */ /* 0x000fe200078e00ff */
[----:B------:R-:W-:Y:S02]  /*62d0*/  SHF.R.U32.HI R46, RZ, 0x8, R47 ;  /* 0x00000008ff2e7819 */ /* 0x000fe4000001162f */
[--C-:B------:R-:W-:Y:S02]  /*62e0*/  SHF.R.U32.HI R120, RZ, 0x10, R45.reuse ;  /* 0x00000010ff787819 */ /* 0x100fe4000001162d */
[----:B------:R-:W-:-:S02]  /*62f0*/  SHF.R.U32.HI R114, RZ, 0x8, R45 ;  /* 0x00000008ff727819 */ /* 0x000fc4000001162d */
[----:B------:R-:W-:Y:S02]  /*6300*/  LOP3.LUT R34, R45, 0xff0000ff, RZ, 0xc0, !PT ;  /* 0xff0000ff2d227812 */ /* 0x000fe400078ec0ff */
[----:B------:R-:W-:Y:S01]  /*6310*/  SHF.R.U32.HI R118, RZ, 0x10, R47 ;  /* 0x00000010ff767819 */ /* 0x000fe2000001162f */
[----:B------:R-:W-:Y:S01]  /*6320*/  IMAD.SHL.U32 R9, R114, 0x100, RZ ;  /* 0x0000010072097824 */ /* 0x000fe200078e00ff */
[----:B------:R-:W-:Y:S01]  /*6330*/  LOP3.LUT R45, R47, 0xff0000ff, RZ, 0xc0, !PT ;  /* 0xff0000ff2f2d7812 */ /* 0x000fe200078ec0ff */
[----:B--2---:R-:W-:Y:S01]  /*6340*/  IMAD.MOV.U32 R47, RZ, RZ, R12 ;  /* 0x000000ffff2f7224 */ /* 0x004fe200078e000c */
[----:B------:R-:W-:Y:S01]  /*6350*/  LOP3.LUT R115, R115, 0xff00, R8, 0xf8, !PT ;  /* 0x0000ff0073737812 */ /* 0x000fe200078ef808 */
[----:B------:R-:W-:Y:S01]  /*6360*/  IMAD.SHL.U32 R8, R116, 0x100, RZ ;  /* 0x0000010074087824 */ /* 0x000fe200078e00ff */
[----:B------:R-:W-:Y:S01]  /*6370*/  SHF.R.U32.HI R119, RZ, 0x10, R33 ;  /* 0x00000010ff777819 */ /* 0x000fe20000011621 */
[----:B------:R-:W-:Y:S01]  /*6380*/  IMAD.SHL.U32 R12, R46, 0x100, RZ ;  /* 0x000001002e0c7824 */ /* 0x000fe200078e00ff */
[----:B------:R-:W-:Y:S01]  /*6390*/  SHF.R.U32.HI R121, RZ, 0x10, R35 ;  /* 0x00000010ff797819 */ /* 0x000fe20000011623 */
[----:B------:R-:W-:Y:S01]  /*63a0*/  IMAD.MOV.U32 R33, RZ, RZ, R10 ;  /* 0x000000ffff217224 */ /* 0x000fe200078e000a */
[----:B------:R-:W-:Y:S01]  /*63b0*/  LOP3.LUT R35, R35, 0xff0000ff, RZ, 0xc0, !PT ;  /* 0xff0000ff23237812 */ /* 0x000fe200078ec0ff */
[----:B------:R-:W-:Y:S01]  /*63c0*/  IMAD.U32 R10, R119, 0x10000, RZ ;  /* 0x00010000770a7824 */ /* 0x000fe200078e00ff */
[----:B------:R-:W-:Y:S01]  /*63d0*/  LOP3.LUT R119, R45, 0xff00, R12, 0xf8, !PT ;  /* 0x0000ff002d777812 */ /* 0x000fe200078ef80c */
[----:B------:R-:W-:Y:S01]  /*63e0*/  IMAD.U32 R12, R120, 0x10000, RZ ;  /* 0x00010000780c7824 */ /* 0x000fe200078e00ff */
[----:B------:R-:W-:Y:S01]  /*63f0*/  LOP3.LUT R35, R35, 0xff00, R8, 0xf8, !PT ;  /* 0x0000ff0023237812 */ /* 0x000fe200078ef808 */
[----:B------:R-:W-:Y:S01]  /*6400*/  IMAD.U32 R8, R121, 0x10000, RZ ;  /* 0x0001000079087824 */ /* 0x000fe200078e00ff */
[----:B------:R-:W-:Y:S01]  /*6410*/  F2FP.F16.E4M3.UNPACK_B R116, R113.H1 ;  /* 0x00000071ff74723e */ /* 0x000fe200030006ff */
[----:B------:R-:W-:Y:S01]  /*6420*/  IMAD.U32 R118, R118, 0x10000, RZ ;  /* 0x0001000076767824 */ /* 0x000fe200078e00ff */
[----:B------:R-:W-:-:S02]  /*6430*/  F2FP.F16.E4M3.UNPACK_B R114, R47.H1 ;  /* 0x0000002fff72723e */ /* 0x000fc400030006ff */
[----:B------:R-:W-:Y:S02]  /*6440*/  F2FP.F16.E4M3.UNPACK_B R45, R44.H1 ;  /* 0x0000002cff2d723e */ /* 0x000fe400030006ff */
[----:B------:R-:W-:Y:S01]  /*6450*/  LOP3.LUT R117, R34, 0xff00, R9, 0xf8, !PT ;  /* 0x0000ff0022757812 */ /* 0x000fe200078ef809 */
[----:B------:R-:W-:Y:S01]  /*6460*/  HADD2.F32 R9, -RZ, R116.H0_H0 ;  /* 0x20000074ff097230 */ /* 0x000fe20000004100 */
[----:B------:R-:W-:Y:S01]  /*6470*/  LOP3.LUT R8, R35, 0xff0000, R8, 0xf8, !PT ;  /* 0x00ff000023087812 */ /* 0x000fe200078ef808 */
[--C-:B------:R-:W-:Y:S01]  /*6480*/  HADD2.F32 R35, -RZ, R114.reuse.H0_H0 ;  /* 0x20000072ff237230 */ /* 0x100fe20000004100 */
[----:B------:R-:W-:Y:S01]  /*6490*/  F2FP.F16.E4M3.UNPACK_B R46, R112.H1 ;  /* 0x00000070ff2e723e */ /* 0x000fe200030006ff */
[----:B------:R-:W-:Y:S01]  /*64a0*/  HADD2.F32 R34, -RZ, R45.H0_H0 ;  /* 0x2000002dff227230 */ /* 0x000fe20000004100 */
[----:B------:R-:W-:Y:S01]  /*64b0*/  LOP3.LUT R10, R115, 0xff0000, R10, 0xf8, !PT ;  /* 0x00ff0000730a7812 */ /* 0x000fe200078ef80a */
[----:B------:R-:W-:Y:S02]  /*64c0*/  HADD2.F32 R114, -RZ, R114.H1_H1 ;  /* 0x30000072ff727230 */ /* 0x000fe40000004100 */
[----:B------:R-:W-:Y:S01]  /*64d0*/  FMUL.FTZ R121, R35, R9 ;  /* 0x0000000923797220 */ /* 0x000fe20000410000 */
[----:B------:R-:W-:-:S02]  /*64e0*/  HADD2.F32 R115, -RZ, R46.H0_H0 ;  /* 0x2000002eff737230 */ /* 0x000fc40000004100 */
[C---:B------:R-:W-:Y:S01]  /*64f0*/  FMUL.FTZ R120, R34.reuse, R9 ;  /* 0x0000000922787220 */ /* 0x040fe20000410000 */
[----:B------:R-:W-:Y:S01]  /*6500*/  LOP3.LUT R9, R119, 0xff0000, R118, 0xf8, !PT ;  /* 0x00ff000077097812 */ /* 0x000fe200078ef876 */
[----:B------:R-:W-:Y:S01]  /*6510*/  HADD2.F32 R119, -RZ, R116.H1_H1 ;  /* 0x30000074ff777230 */ /* 0x000fe20000004100 */
[----:B------:R-:W-:Y:S01]  /*6520*/  F2FP.F16.E4M3.UNPACK_B R116, R113 ;  /* 0x00000071ff74723e */ /* 0x000fe200020006ff */
[-C--:B------:R-:W-:Y:S01]  /*6530*/  FFMA.FTZ R34, R34, R115.reuse, -R121 ;  /* 0x0000007322227223 */ /* 0x080fe20000010879 */
[----:B------:R-:W-:Y:S01]  /*6540*/  FFMA.FTZ R35, R35, R115, R120 ;  /* 0x0000007323237223 */ /* 0x000fe20000010078 */
[----:B------:R-:W-:Y:S01]  /*6550*/  HADD2.F32 R115, -RZ, R46.H1_H1 ;  /* 0x3000002eff737230 */ /* 0x000fe20000004100 */
[----:B------:R-:W-:Y:S01]  /*6560*/  F2FP.F16.E4M3.UNPACK_B R44, R44 ;  /* 0x0000002cff2c723e */ /* 0x000fe200020006ff */
[----:B------:R-:W-:Y:S01]  /*6570*/  HADD2.F32 R46, -RZ, R45.H1_H1 ;  /* 0x3000002dff2e7230 */ /* 0x000fe20000004100 */
[----:B------:R-:W-:Y:S01]  /*6580*/  F2FP.F16.E4M3.UNPACK_B R47, R47 ;  /* 0x0000002fff2f723e */ /* 0x000fe200020006ff */
[-C--:B------:R-:W-:Y:S01]  /*6590*/  FMUL.FTZ R121, R114, R119.reuse ;  /* 0x0000007772797220 */ /* 0x080fe20000410000 */
[----:B------:R-:W-:Y:S01]  /*65a0*/  LOP3.LUT R12, R117, 0xff0000, R12, 0xf8, !PT ;  /* 0x00ff0000750c7812 */ /* 0x000fe200078ef80c */
[----:B------:R-:W-:Y:S01]  /*65b0*/  HADD2.F32 R117, -RZ, R116.H0_H0 ;  /* 0x20000074ff757230 */ /* 0x000fe20000004100 */
[----:B------:R-:W-:Y:S01]  /*65c0*/  F2FP.F16.E4M3.UNPACK_B R113, R112 ;  /* 0x00000070ff71723e */ /* 0x000fe200020006ff */
[----:B------:R-:W-:Y:S01]  /*65d0*/  FMUL.FTZ R119, R46, R119 ;  /* 0x000000772e777220 */ /* 0x000fe20000410000 */
[----:B------:R-:W-:-:S02]  /*65e0*/  HADD2.F32 R45, -RZ, R44.H0_H0 ;  /* 0x2000002cff2d7230 */ /* 0x000fc40000004100 */
        /* <DEDUP_REMOVED lines=8> */
[-C--:B------:R-:W-:Y:S01]  /*6670*/  FFMA.FTZ R118, R112, R46.reuse, R115 ;  /* 0x0000002e70767223 */ /* 0x080fe20000010073 */
[----:B------:R-:W-:Y:S02]  /*6680*/  HADD2.F32 R44, -RZ, R44.H1_H1 ;  /* 0x3000002cff2c7230 */ /* 0x000fe40000004100 */
[----:B------:R-:W-:Y:S01]  /*6690*/  FFMA.FTZ R117, R45, R46, -R114 ;  /* 0x0000002e2d757223 */ /* 0x000fe20000010872 */
        /* <DEDUP_REMOVED lines=23> */
[----:B------:R-:W-:Y:S01]  /*6810*/  FFMA.FTZ R115, R112, R47, R115 ;  /* 0x0000002f70737223 */ /* 0x000fe20000010073 */
[C---:B------:R-:W-:Y:S01]  /*6820*/  FMUL.FTZ R113, R44.reuse, R113 ;  /* 0x000000712c717220 */ /* 0x040fe20000410000 */
[----:B------:R-:W-:Y:S01]  /*6830*/  F2FP.F16.E4M3.UNPACK_B R109, R109 ;  /* 0x0000006dff6d723e */ /* 0x000fe200020006ff */
[-C--:B------:R-:W-:Y:S01]  /*6840*/  FFMA.FTZ R123, R44, R45.reuse, -R123 ;  /* 0x0000002d2c7b7223 */ /* 0x080fe2000001087b */
[----:B------:R-:W-:Y:S01]  /*6850*/  F2FP.F16.E4M3.UNPACK_B R44, R14 ;  /* 0x0000000eff2c723e */ /* 0x000fe200020006ff */
        /* <DEDUP_REMOVED lines=11> */
[----:B------:R-:W-:Y:S01]  /*6910*/  HADD2.F32 R46, -RZ, R109.H0_H0 ;  /* 0x2000006dff2e7230 */ /* 0x000fe20000004100 */
[----:B------:R-:W-:Y:S01]  /*6920*/  F2FP.SATFINITE.E4M3.F32.PACK_AB_MERGE_C R122, R122, R35, RZ ;  /* 0x000000237a7a723e */ /* 0x000fe200048070ff */
[----:B------:R-:W-:Y:S02]  /*6930*/  HADD2.F32 R33, -RZ, R33.H1_H1 ;  /* 0x30000021ff217230 */ /* 0x000fe40000004100 */
[-C--:B------:R-:W-:Y:S01]  /*6940*/  FMUL.FTZ R114, R44, R111.reuse ;  /* 0x0000006f2c727220 */ /* 0x080fe20000410000 */
[----:B------:R-:W-:Y:S02]  /*6950*/  HADD2.F32 R109, -RZ, R109.H1_H1 ;  /* 0x3000006dff6d7230 */ /* 0x000fe40000004100 */
[-C--:B------:R-:W-:Y:S01]  /*6960*/  FFMA.FTZ R14, R14, R46.reuse, -R113 ;  /* 0x0000002e0e0e7223 */ /* 0x080fe20000010871 */
[----:B------:R-:W-:Y:S01]  /*6970*/  FFMA.FTZ R112, R45, R46, R112 ;  /* 0x0000002e2d707223 */ /* 0x000fe20000010070 */
        /* <DEDUP_REMOVED lines=12> */
[----:B------:R-:W-:-:S02]  /*6a40*/  HADD2.F32 R112, -RZ, R111.H0_H0 ;  /* 0x2000006fff707230 */ /* 0x000fc40000004100 */
[CC--:B------:R-:W-:Y:S01]  /*6a50*/  FMUL.FTZ R115, R47.reuse, R114.reuse ;  /* 0x000000722f737220 */ /* 0x0c0fe20000410000 */
[----:B------:R-:W-:Y:S02]  /*6a60*/  HADD2.F32 R109, -RZ, R46.H1_H1 ;  /* 0x3000002eff6d7230 */ /* 0x000fe40000004100 */
[----:B------:R-:W-:Y:S01]  /*6a70*/  FMUL.FTZ R114, R44, R114 ;  /* 0x000000722c727220 */ /* 0x000fe20000410000 */
[----:B------:R-:W-:Y:S01]  /*6a80*/  HADD2.F32 R113, -RZ, R113.H1_H1 ;  /* 0x30000071ff717230 */ /* 0x000fe20000004100 */
[----:B------:R-:W-:Y:S01]  /*6a90*/  F2FP.SATFINITE.E4M3.F32.PACK_AB_MERGE_C R35, R116, R117, R34 ;  /* 0x000000757423723e */ /* 0x000fe20004807022 */
[----:B------:R-:W-:Y:S02]  /*6aa0*/  HADD2.F32 R46, -RZ, R45.H1_H1 ;  /* 0x3000002dff2e7230 */ /* 0x000fe40000004100 */
[-C--:B------:R-:W-:Y:S01]  /*6ab0*/  FFMA.FTZ R45, R47, R112.reuse, R114 ;  /* 0x000000702f2d7223 */ /* 0x080fe20000010072 */
[----:B------:R-:W-:Y:S02]  /*6ac0*/  HADD2.F32 R111, -RZ, R111.H1_H1 ;  /* 0x3000006fff6f7230 */ /* 0x000fe40000004100 */
[-C--:B------:R-:W-:Y:S01]  /*6ad0*/  FMUL.FTZ R47, R109, R113.reuse ;  /* 0x000000716d2f7220 */ /* 0x080fe20000410000 */
[----:B------:R-:W-:Y:S01]  /*6ae0*/  FFMA.FTZ R44, R44, R112, -R115 ;  /* 0x000000702c2c7223 */ /* 0x000fe20000010873 */
[----:B------:R-:W-:Y:S01]  /*6af0*/  F2FP.F16.E4M3.UNPACK_B R32, R32.H1 ;  /* 0x00000020ff20723e */ /* 0x000fe200030006ff */
[C---:B------:R-:W-:Y:S01]  /*6b00*/  FMUL.FTZ R112, R46.reuse, R113 ;  /* 0x000000712e707220 */ /* 0x040fe20000410000 */
[----:B------:R-:W-:Y:S01]  /*6b10*/  FFMA.FTZ R117, R46, R111, -R47 ;  /* 0x0000006f2e757223 */ /* 0x000fe2000001082f */
[----:B------:R-:W-:-:S02]  /*6b20*/  F2FP.F16.E4M3.UNPACK_B R13, R13.H1 ;  /* 0x0000000dff0d723e */ /* 0x000fc400030006ff */
[----:B------:R-:W-:Y:S01]  /*6b30*/  F2FP.F16.E4M3.UNPACK_B R47, R12.H1 ;  /* 0x0000000cff2f723e */ /* 0x000fe200030006ff */
[----:B------:R-:W-:Y:S01]  /*6b40*/  FFMA.FTZ R116, R109, R111, R112 ;  /* 0x0000006f6d747223 */ /* 0x000fe20000010070 */
[----:B------:R-:W-:Y:S01]  /*6b50*/  HADD2.F32 R12, -RZ, R32.H0_H0 ;  /* 0x20000020ff0c7230 */ /* 0x000fe20000004100 */
[----:B------:R-:W-:Y:S01]  /*6b60*/  F2FP.F16.E4M3.UNPACK_B R10, R10.H1 ;  /* 0x0000000aff0a723e */ /* 0x000fe200030006ff */
[----:B------:R-:W-:Y:S01]  /*6b70*/  HADD2.F32 R46, -RZ, R13.H0_H0 ;  /* 0x2000000dff2e7230 */ /* 0x000fe20000004100 */
[----:B------:R-:W-:Y:S01]  /*6b80*/  F2FP.SATFINITE.E4M3.F32.PACK_AB_MERGE_C R34, R119, R118, R122 ;  /* 0x000000767722723e */ /* 0x000fe2000480707a */
[----:B------:R-:W-:Y:S01]  /*6b90*/  HADD2.F32 R109, -RZ, R47.H0_H0 ;  /* 0x2000002fff6d7230 */ /* 0x000fe20000004100 */
[----:B------:R-:W-:Y:S01]  /*6ba0*/  F2FP.F16.E4M3.UNPACK_B R112, R9 ;  /* 0x00000009ff70723e */ /* 0x000fe200020006ff */
[----:B------:R-:W-:Y:S02]  /*6bb0*/  HADD2.F32 R13, -RZ, R13.H1_H1 ;  /* 0x3000000dff0d7230 */ /* 0x000fe40000004100 */
[----:B------:R-:W-:-:S02]  /*6bc0*/  HADD2.F32 R111, -RZ, R47.H1_H1 ;  /* 0x3000002fff6f7230 */ /* 0x000fc40000004100 */
[-C--:B------:R-:W-:Y:S01]  /*6bd0*/  FMUL.FTZ R113, R46, R109.reuse ;  /* 0x0000006d2e717220 */ /* 0x080fe20000410000 */
[----:B------:R-:W-:Y:S02]  /*6be0*/  HADD2.F32 R47, -RZ, R10.H0_H0 ;  /* 0x2000000aff2f7230 */ /* 0x000fe40000004100 */
[C---:B------:R-:W-:Y:S01]  /*6bf0*/  FMUL.FTZ R115, R12.reuse, R109 ;  /* 0x0000006d0c737220 */ /* 0x040fe20000410000 */
[----:B------:R-:W-:Y:S02]  /*6c00*/  HADD2.F32 R32, -RZ, R32.H1_H1 ;  /* 0x30000020ff207230 */ /* 0x000fe40000004100 */
[C---:B------:R-:W-:Y:S01]  /*6c10*/  FMUL.FTZ R121, R13.reuse, R111 ;  /* 0x0000006f0d797220 */ /* 0x040fe20000410000 */
[----:B------:R-:W-:Y:S02]  /*6c20*/  HADD2.F32 R109, -RZ, R10.H1_H1 ;  /* 0x3000000aff6d7230 */ /* 0x000fe40000004100 */
[----:B------:R-:W-:Y:S01]  /*6c30*/  FFMA.FTZ R118, R12, R47, -R113 ;  /* 0x0000002f0c767223 */ /* 0x000fe20000010871 */
[----:B------:R-:W-:Y:S01]  /*6c40*/  F2FP.F16.E4M3.UNPACK_B R113, R9.H1 ;  /* 0x00000009ff71723e */ /* 0x000fe200030006ff */
[----:B------:R-:W-:Y:S01]  /*6c50*/  FMUL.FTZ R12, R32, R111 ;  /* 0x0000006f200c7220 */ /* 0x000fe20000410000 */
[----:B------:R-:W-:Y:S01]  /*6c60*/  FFMA.FTZ R119, R46, R47, R115 ;  /* 0x0000002f2e777223 */ /* 0x000fe20000010073 */
[----:B------:R-:W-:Y:S01]  /*6c70*/  FFMA.FTZ R121, R32, R109, -R121 ;  /* 0x0000006d20797223 */ /* 0x000fe20000010879 */
[----:B------:R-:W-:Y:S01]  /*6c80*/  F2FP.F16.E4M3.UNPACK_B R32, R15 ;  /* 0x0000000fff20723e */ /* 0x000fe200020006ff */
[----:B------:R-:W-:Y:S01]  /*6c90*/  HADD2.F32 R115, -RZ, R112.H0_H0 ;  /* 0x20000070ff737230 */ /* 0x000fe20000004100 */
[----:B------:R-:W-:Y:S01]  /*6ca0*/  F2FP.F16.E4M3.UNPACK_B R10, R11 ;  /* 0x0000000bff0a723e */ /* 0x000fe200020006ff */
[----:B------:R-:W-:Y:S01]  /*6cb0*/  FFMA.FTZ R120, R13, R109, R12 ;  /* 0x0000006d0d787223 */ /* 0x000fe2000001000c */
[----:B------:R-:W-:Y:S01]  /*6cc0*/  F2FP.F16.E4M3.UNPACK_B R15, R15.H1 ;  /* 0x0000000fff0f723e */ /* 0x000fe200030006ff */
[----:B------:R-:W-:Y:S01]  /*6cd0*/  HADD2.F32 R46, -RZ, R32.H0_H0 ;  /* 0x20000020ff2e7230 */ /* 0x000fe20000004100 */
[-C--:B------:R-:W-:Y:S01]  /*6ce0*/  F2FP.F16.E4M3.UNPACK_B R9, R8.reuse ;  /* 0x00000008ff09723e */ /* 0x080fe200020006ff */
[----:B------:R-:W-:Y:S01]  /*6cf0*/  HADD2.F32 R12, -RZ, R10.H0_H0 ;  /* 0x2000000aff0c7230 */ /* 0x000fe20000004100 */
[----:B------:R-:W-:Y:S01]  /*6d00*/  F2FP.F16.E4M3.UNPACK_B R11, R11.H1 ;  /* 0x0000000bff0b723e */ /* 0x000fe200030006ff */
[----:B------:R-:W-:Y:S01]  /*6d10*/  HADD2.F32 R114, -RZ, R113.H0_H0 ;  /* 0x20000071ff727230 */ /* 0x000fe20000004100 */
[----:B------:R-:W-:Y:S01]  /*6d20*/  F2FP.F16.E4M3.UNPACK_B R47, R8.H1 ;  /* 0x00000008ff2f723e */ /* 0x000fe200030006ff */
[----:B------:R-:W-:-:S02]  /*6d30*/  HADD2.F32 R8, -RZ, R15.H0_H0 ;  /* 0x2000000fff087230 */ /* 0x000fc40000004100 */
[-C--:B------:R-:W-:Y:S01]  /*6d40*/  FMUL.FTZ R123, R46, R115.reuse ;  /* 0x000000732e7b7220 */ /* 0x080fe20000410000 */
[----:B------:R-:W-:Y:S02]  /*6d50*/  HADD2.F32 R109, -RZ, R9.H0_H0 ;  /* 0x20000009ff6d7230 */ /* 0x000fe40000004100 */
[----:B------:R-:W-:Y:S01]  /*6d60*/  FMUL.FTZ R115, R12, R115 ;  /* 0x000000730c737220 */ /* 0x000fe20000410000 */
[----:B------:R-:W-:Y:S02]  /*6d70*/  HADD2.F32 R13, -RZ, R11.H0_H0 ;  /* 0x2000000bff0d7230 */ /* 0x000fe40000004100 */
[----:B------:R-:W-:Y:S01]  /*6d80*/  FMUL.FTZ R122, R8, R114 ;  /* 0x00000072087a7220 */ /* 0x000fe20000410000 */
[----:B------:R-:W-:Y:S02]  /*6d90*/  HADD2.F32 R111, -RZ, R47.H0_H0 ;  /* 0x2000002fff6f7230 */ /* 0x000fe40000004100 */
[----:B------:R-:W-:Y:S01]  /*6da0*/  FFMA.FTZ R123, R12, R109, -R123 ;  /* 0x0000006d0c7b7223 */ /* 0x000fe2000001087b */
[----:B------:R-:W-:-:S02]  /*6db0*/  HADD2.F32 R15, -RZ, R15.H1_H1 ;  /* 0x3000000fff0f7230 */ /* 0x000fc40000004100 */
[C---:B------:R-:W-:Y:S01]  /*6dc0*/  FMUL.FTZ R125, R13.reuse, R114 ;  /* 0x000000720d7d7220 */ /* 0x040fe20000410000 */
[----:B------:R-:W-:Y:S02]  /*6dd0*/  HADD2.F32 R12, -RZ, R113.H1_H1 ;  /* 0x30000071ff0c7230 */ /* 0x000fe40000004100 */
[----:B------:R-:W-:Y:S01]  /*6de0*/  FFMA.FTZ R122, R13, R111, -R122 ;  /* 0x0000006f0d7a7223 */ /* 0x000fe2000001087a */
        /* <DEDUP_REMOVED lines=20> */
[----:B------:R-:W-:-:S02]  /*6f30*/  F2FP.SATFINITE.E4M3.F32.PACK_AB_MERGE_C R11, R11, R122, RZ ;  /* 0x0000007a0b0b723e */ /* 0x000fc400048070ff */
[----:B------:R-:W-:Y:S02]  /*6f40*/  F2FP.SATFINITE.E4M3.F32.PACK_AB_MERGE_C R12, R12, R125, RZ ;  /* 0x0000007d0c0c723e */ /* 0x000fe400048070ff */
[----:B------:R-:W-:Y:S01]  /*6f50*/  F2FP.SATFINITE.E4M3.F32.PACK_AB_MERGE_C R11, R10, R123, R11 ;  /* 0x0000007b0a0b723e */ /* 0x000fe2000480700b */
[----:B------:R-:W-:Y:S01]  /*6f60*/  IMAD.MOV.U32 R10, RZ, RZ, R33 ;  /* 0x000000ffff0a7224 */ /* 0x000fe200078e0021 */
[----:B------:R-:W-:Y:S01]  /*6f70*/  F2FP.SATFINITE.E4M3.F32.PACK_AB_MERGE_C R15, R32, R115, R12 ;  /* 0x00000073200f723e */ /* 0x000fe2000480700c */
[----:B------:R-:W-:Y:S01]  /*6f80*/  IMAD.MOV.U32 R12, RZ, RZ, R34 ;  /* 0x000000ffff0c7224 */ /* 0x000fe200078e0022 */
[----:B------:R-:W-:-:S07]  /*6f90*/  F2FP.SATFINITE.E4M3.F32.PACK_AB_MERGE_C R13, R116, R45, R119 ;  /* 0x0000002d740d723e */ /* 0x000fce0004807077 */
.L_x_1639:
[----:B------:R-:W-:Y:S05]  /*6fa0*/  BSYNC B2 ;  /* 0x0000000000027941 */ /* 0x000fea0003800000 */
.L_x_1638:
[----:B------:R-:W-:Y:S01]  /*6fb0*/  ISETP.GE.AND P3, PT, R110, R103, PT ;  /* 0x000000676e00720c */ /* 0x000fe20003f66270 */
[----:B0-----:R4:W-:-:S12]  /*6fc0*/  ST.E.128 desc[UR42][R94.64], R8 ;  /* 0x000000085e007985 */ /* 0x0019d8000c101d2a */
[----:B------:R-:W-:-:S04]  /*6fd0*/  @!P3 IADD3 R32, P4, R99, R110, RZ ;  /* 0x0000006e6320b210 */ /* 0x000fc80007f9e0ff */
[----:B------:R-:W-:-:S05]  /*6fe0*/  @!P3 LEA.HI.X.SX32 R33, R110, R97, 0x1, P4 ;  /* 0x000000616e21b211 */ /* 0x000fca00020f0eff */
[----:B--2---:R4:W-:Y:S04]  /*6ff0*/  @!P3 ST.E.128 desc[UR42][R32.64], R12 ;  /* 0x0000000c2000b985 */ /* 0x0049e8000c101d2a */
.L_x_1637:
[----:B------:R-:W-:Y:S05]  /*7000*/  BSYNC B1 ;  /* 0x0000000000017941 */ /* 0x000fea0003800000 */
.L_x_1636:
[----:B------:R-:W-:Y:S01]  /*7010*/  ISETP.NE.AND P3, PT, R3, RZ, PT ;  /* 0x000000ff0300720c */ /* 0x000fe20003f65270 */
[----:B------:R-:W-:-:S12]  /*7020*/  BSSY B1, `(.L_x_1640) ;  /* 0x00000f5000017945 */ /* 0x000fd80003800000 */
[----:B------:R-:W-:Y:S05]  /*7030*/  @!P3 BRA `(.L_x_1641) ;  /* 0x0000000c00ccb947 */ /* 0x000fea0003800000 */
[----:B------:R-:W-:Y:S01]  /*7040*/  ISETP.NE.AND P4, PT, R83, RZ, PT ;  /* 0x000000ff5300720c */ /* 0x000fe20003f85270 */
[----:B------:R-:W-:Y:S01]  /*7050*/  BSSY B2, `(.L_x_1642) ;  /* 0x00000ec000027945 */ /* 0x000fe20003800000 */
[----:B---34-:R-:W-:Y:S02]  /*7060*/  IADD3 R32, P3, R56, R99, RZ ;  /* 0x0000006338207210 */ /* 0x018fe40007f7e0ff */
[----:B------:R-:W-:Y:S02]  /*7070*/  SEL R8, R64, R105, !P4 ;  /* 0x0000006940087207 */ /* 0x000fe40006000000 */
[----:B--2---:R-:W-:Y:S02]  /*7080*/  LEA.HI.X.SX32 R33, R56, R97, 0x1, P3 ;  /* 0x0000006138217211 */ /* 0x004fe400018f0eff */
[----:B------:R-:W-:Y:S02]  /*7090*/  SHF.R.S32.HI R9, RZ, 0x1f, R8 ;  /* 0x0000001fff097819 */ /* 0x000fe40000011408 */
[----:B------:R-:W-:-:S02]  /*70a0*/  ISETP.GE.AND P3, PT, R80, R96, PT ;  /* 0x000000605000720c */ /* 0x000fc40003f66270 */
[----:B------:R-:W-:-:S04]  /*70b0*/  LEA.HI R9, R9, R8, RZ, 0x5 ;  /* 0x0000000809097211 */ /* 0x000fc800078f28ff */
        /* <DEDUP_REMOVED lines=19> */
[--C-:B------:R-:W-:Y:S01]  /*71f0*/  SHF.R.U32.HI R109, RZ, 0x8, R31.reuse ;  /* 0x00000008ff6d7819 */ /* 0x100fe2000001161f */
[----:B--2---:R-:W-:Y:S01]  /*7200*/  IMAD.MOV.U32 R40, RZ, RZ, R12 ;  /* 0x000000ffff287224 */ /* 0x004fe200078e000c */
[----:B------:R-:W-:Y:S01]  /*7210*/  LOP3.LUT R42, R31, 0xff0000ff, RZ, 0xc0, !PT ;  /* 0xff0000ff1f2a7812 */ /* 0x000fe200078ec0ff */
[----:B------:R-:W-:Y:S01]  /*7220*/  IMAD.SHL.U32 R8, R28, 0x100, RZ ;  /* 0x000001001c087824 */ /* 0x000fe200078e00ff */
[----:B------:R-:W-:Y:S01]  /*7230*/  SHF.R.U32.HI R94, RZ, 0x10, R31 ;  /* 0x00000010ff5e7819 */ /* 0x000fe2000001161f */
[----:B------:R-:W-:Y:S01]  /*7240*/  IMAD.MOV.U32 R28, RZ, RZ, R10 ;  /* 0x000000ffff1c7224 */ /* 0x000fe200078e000a */
[----:B------:R-:W-:Y:S02]  /*7250*/  SHF.R.U32.HI R31, RZ, 0x8, R43 ;  /* 0x00000008ff1f7819 */ /* 0x000fe4000001162b */
[----:B------:R-:W-:-:S02]  /*7260*/  SHF.R.U32.HI R110, RZ, 0x10, R29 ;  /* 0x00000010ff6e7819 */ /* 0x000fc4000001161d */
[----:B------:R-:W-:Y:S01]  /*7270*/  LOP3.LUT R35, R29, 0xff0000ff, RZ, 0xc0, !PT ;  /* 0xff0000ff1d237812 */ /* 0x000fe200078ec0ff */
[----:B------:R-:W-:Y:S01]  /*7280*/  IMAD.SHL.U32 R10, R31, 0x100, RZ ;  /* 0x000001001f0a7824 */ /* 0x000fe200078e00ff */
[--C-:B------:R-:W-:Y:S01]  /*7290*/  SHF.R.U32.HI R46, RZ, 0x8, R41.reuse ;  /* 0x00000008ff2e7819 */ /* 0x100fe20000011629 */
[----:B------:R-:W-:Y:S01]  /*72a0*/  IMAD.U32 R31, R110, 0x10000, RZ ;  /* 0x000100006e1f7824 */ /* 0x000fe200078e00ff */
[----:B------:R-:W-:Y:S01]  /*72b0*/  LOP3.LUT R44, R41, 0xff0000ff, RZ, 0xc0, !PT ;  /* 0xff0000ff292c7812 */ /* 0x000fe200078ec0ff */
[----:B------:R-:W-:Y:S01]  /*72c0*/  IMAD.MOV.U32 R29, RZ, RZ, R14 ;  /* 0x000000ffff1d7224 */ /* 0x000fe200078e000e */
[----:B------:R-:W-:Y:S01]  /*72d0*/  SHF.R.U32.HI R47, RZ, 0x10, R41 ;  /* 0x00000010ff2f7819 */ /* 0x000fe20000011629 */
[----:B------:R-:W-:Y:S01]  /*72e0*/  IMAD.SHL.U32 R41, R46, 0x100, RZ ;  /* 0x000001002e297824 */ /* 0x000fe200078e00ff */
[----:B------:R-:W-:Y:S01]  /*72f0*/  LOP3.LUT R8, R35, 0xff00, R8, 0xf8, !PT ;  /* 0x0000ff0023087812 */ /* 0x000fe200078ef808 */
[----:B------:R-:W-:Y:S01]  /*7300*/  IMAD.SHL.U32 R35, R109, 0x100, RZ ;  /* 0x000001006d237824 */ /* 0x000fe200078e00ff */
[----:B------:R-:W-:Y:S01]  /*7310*/  LOP3.LUT R45, R43, 0xff0000ff, RZ, 0xc0, !PT ;  /* 0xff0000ff2b2d7812 */ /* 0x000fe200078ec0ff */
[----:B------:R-:W-:Y:S01]  /*7320*/  IMAD.U32 R47, R47, 0x10000, RZ ;  /* 0x000100002f2f7824 */ /* 0x000fe200078e00ff */
[----:B------:R-:W-:Y:S01]  /*7330*/  LOP3.LUT R12, R8, 0xff0000, R31, 0xf8, !PT ;  /* 0x00ff0000080c7812 */ /* 0x000fe200078ef81f */
[----:B------:R-:W-:Y:S01]  /*7340*/  IMAD.U32 R8, R94, 0x10000, RZ ;  /* 0x000100005e087824 */ /* 0x000fe200078e00ff */
[----:B------:R-:W-:-:S02]  /*7350*/  LOP3.LUT R46, R45, 0xff00, R10, 0xf8, !PT ;  /* 0x0000ff002d2e7812 */ /* 0x000fc400078ef80a */
[----:B------:R-:W-:Y:S02]  /*7360*/  LOP3.LUT R35, R42, 0xff00, R35, 0xf8, !PT ;  /* 0x0000ff002a237812 */ /* 0x000fe400078ef823 */
[----:B------:R-:W-:Y:S02]  /*7370*/  LOP3.LUT R14, R44, 0xff00, R41, 0xf8, !PT ;  /* 0x0000ff002c0e7812 */ /* 0x000fe400078ef829 */
[----:B------:R-:W-:Y:S02]  /*7380*/  F2FP.F16.E4M3.UNPACK_B R45, R108.H1 ;  /* 0x0000006cff2d723e */ /* 0x000fe400030006ff */
[----:B------:R-:W-:Y:S02]  /*7390*/  F2FP.F16.E4M3.UNPACK_B R31, R30.H1 ;  /* 0x0000001eff1f723e */ /* 0x000fe400030006ff */
[----:B------:R-:W-:Y:S01]  /*73a0*/  F2FP.F16.E4M3.UNPACK_B R41, R40.H1 ;  /* 0x00000028ff29723e */ /* 0x000fe200030006ff */
[--C-:B------:R-:W-:Y:S01]  /*73b0*/  HADD2.F32 R10, -RZ, R45.reuse.H0_H0 ;  /* 0x2000002dff0a7230 */ /* 0x100fe20000004100 */
[----:B------:R-:W-:Y:S01]  /*73c0*/  SHF.R.U32.HI R95, RZ, 0x10, R43 ;  /* 0x00000010ff5f7819 */ /* 0x000fe2000001162b */
[----:B------:R-:W-:Y:S01]  /*73d0*/  HADD2.F32 R45, -RZ, R45.H1_H1 ;  /* 0x3000002dff2d7230 */ /* 0x000fe20000004100 */
[----:B------:R-:W-:Y:S01]  /*73e0*/  LOP3.LUT R8, R35, 0xff0000, R8, 0xf8, !PT ;  /* 0x00ff000023087812 */ /* 0x000fe200078ef808 */
[----:B------:R-:W-:Y:S01]  /*73f0*/  HADD2.F32 R35, -RZ, R31.H0_H0 ;  /* 0x2000001fff237230 */ /* 0x000fe20000004100 */
[----:B------:R-:W-:Y:S01]  /*7400*/  F2FP.F16.E4M3.UNPACK_B R43, R106.H1 ;  /* 0x0000006aff2b723e */ /* 0x000fe200030006ff */
[----:B------:R-:W-:Y:S01]  /*7410*/  HADD2.F32 R42, -RZ, R41.H0_H0 ;  /* 0x20000029ff2a7230 */ /* 0x000fe20000004100 */
[----:B------:R-:W-:Y:S01]  /*7420*/  F2FP.F16.E4M3.UNPACK_B R108, R108 ;  /* 0x0000006cff6c723e */ /* 0x000fe200020006ff */
[----:B------:R-:W-:-:S02]  /*7430*/  IMAD.U32 R95, R95, 0x10000, RZ ;  /* 0x000100005f5f7824 */ /* 0x000fc400078e00ff */
[CC--:B------:R-:W-:Y:S01]  /*7440*/  FMUL.FTZ R109, R35.reuse, R10.reuse ;  /* 0x0000000a236d7220 */ /* 0x0c0fe20000410000 */
[--C-:B------:R-:W-:Y:S02]  /*7450*/  HADD2.F32 R44, -RZ, R43.reuse.H0_H0 ;  /* 0x2000002bff2c7230 */ /* 0x100fe40000004100 */
[----:B------:R-:W-:Y:S01]  /*7460*/  FMUL.FTZ R94, R42, R10 ;  /* 0x0000000a2a5e7220 */ /* 0x000fe20000410000 */
[----:B------:R-:W-:Y:S01]  /*7470*/  F2FP.F16.E4M3.UNPACK_B R40, R40 ;  /* 0x00000028ff28723e */ /* 0x000fe200020006ff */
[----:B------:R-:W-:Y:S01]  /*7480*/  HADD2.F32 R43, -RZ, R43.H1_H1 ;  /* 0x3000002bff2b7230 */ /* 0x000fe20000004100 */
[----:B------:R-:W-:Y:S01]  /*7490*/  LOP3.LUT R10, R46, 0xff0000, R95, 0xf8, !PT ;  /* 0x00ff00002e0a7812 */ /* 0x000fe200078ef85f */
        /* <DEDUP_REMOVED lines=8> */
[----:B------:R-:W-:Y:S02]  /*7520*/  HADD2.F32 R41, -RZ, R40.H0_H0 ;  /* 0x20000028ff297230 */ /* 0x000fe40000004100 */
[C---:B------:R-:W-:Y:S01]  /*7530*/  FMUL.FTZ R45, R35.reuse, R45 ;  /* 0x0000002d232d7220 */ /* 0x040fe20000410000 */
[----:B------:R-:W-:Y:S02]  /*7540*/  HADD2.F32 R31, -RZ, R30.H0_H0 ;  /* 0x2000001eff1f7230 */ /* 0x000fe40000004100 */
[-C--:B------:R-:W-:Y:S01]  /*7550*/  FFMA.FTZ R110, R35, R43.reuse, -R46 ;  /* 0x0000002b236e7223 */ /* 0x080fe2000001082e */
[----:B------:R-:W-:Y:S02]  /*7560*/  HADD2.F32 R40, -RZ, R40.H1_H1 ;  /* 0x30000028ff287230 */ /* 0x000fe40000004100 */
[----:B------:R-:W-:Y:S01]  /*7570*/  FFMA.FTZ R112, R42, R43, R45 ;  /* 0x0000002b2a707223 */ /* 0x000fe2000001002d */
[----:B------:R-:W-:-:S02]  /*7580*/  HADD2.F32 R42, -RZ, R106.H0_H0 ;  /* 0x2000006aff2a7230 */ /* 0x000fc40000004100 */
[-C--:B------:R-:W-:Y:S01]  /*7590*/  FMUL.FTZ R46, R41, R44.reuse ;  /* 0x0000002c292e7220 */ /* 0x080fe20000410000 */
[C---:B------:R-:W-:Y:S01]  /*75a0*/  FMUL.FTZ R44, R31.reuse, R44 ;  /* 0x0000002c1f2c7220 */ /* 0x040fe20000410000 */
[----:B------:R-:W-:Y:S01]  /*75b0*/  HADD2.F32 R43, -RZ, R108.H1_H1 ;  /* 0x3000006cff2b7230 */ /* 0x000fe20000004100 */
[----:B------:R-:W-:Y:S01]  /*75c0*/  LOP3.LUT R14, R14, 0xff0000, R47, 0xf8, !PT ;  /* 0x00ff00000e0e7812 */ /* 0x000fe200078ef82f */
[-C--:B------:R-:W-:Y:S01]  /*75d0*/  FFMA.FTZ R45, R31, R42.reuse, -R46 ;  /* 0x0000002a1f2d7223 */ /* 0x080fe2000001082e */
[----:B------:R-:W-:Y:S01]  /*75e0*/  FFMA.FTZ R47, R41, R42, R44 ;  /* 0x0000002a292f7223 */ /* 0x000fe2000001002c */
[----:B------:R-:W-:Y:S02]  /*75f0*/  HADD2.F32 R30, -RZ, R30.H1_H1 ;  /* 0x3000001eff1e7230 */ /* 0x000fe40000004100 */
[----:B------:R-:W-:Y:S01]  /*7600*/  FMUL.FTZ R41, R40, R43 ;  /* 0x0000002b28297220 */ /* 0x000fe20000410000 */
[----:B------:R-:W-:Y:S01]  /*7610*/  HADD2.F32 R31, -RZ, R106.H1_H1 ;  /* 0x3000006aff1f7230 */ /* 0x000fe20000004100 */
[----:B------:R-:W-:-:S02]  /*7620*/  F2FP.F16.E4M3.UNPACK_B R44, R107.H1 ;  /* 0x0000006bff2c723e */ /* 0x000fc400030006ff */
[----:B------:R-:W-:Y:S01]  /*7630*/  F2FP.F16.E4M3.UNPACK_B R35, R29.H1 ;  /* 0x0000001dff23723e */ /* 0x000fe200030006ff */
[C---:B------:R-:W-:Y:S01]  /*7640*/  FMUL.FTZ R43, R30.reuse, R43 ;  /* 0x0000002b1e2b7220 */ /* 0x040fe20000410000 */
[-C--:B------:R-:W-:Y:S01]  /*7650*/  FFMA.FTZ R94, R30, R31.reuse, -R41 ;  /* 0x0000001f1e5e7223 */ /* 0x080fe20000010829 */
[----:B------:R-:W-:Y:S01]  /*7660*/  F2FP.F16.E4M3.UNPACK_B R42, R104.H1 ;  /* 0x00000068ff2a723e */ /* 0x000fe200030006ff */
[----:B------:R-:W-:Y:S01]  /*7670*/  HADD2.F32 R46, -RZ, R44.H0_H0 ;  /* 0x2000002cff2e7230 */ /* 0x000fe20000004100 */
[----:B------:R-:W-:Y:S01]  /*7680*/  F2FP.F16.E4M3.UNPACK_B R30, R28.H1 ;  /* 0x0000001cff1e723e */ /* 0x000fe200030006ff */
[----:B------:R-:W-:Y:S02]  /*7690*/  HADD2.F32 R41, -RZ, R35.H0_H0 ;  /* 0x20000023ff297230 */ /* 0x000fe40000004100 */
[----:B------:R-:W-:Y:S01]  /*76a0*/  FFMA.FTZ R106, R40, R31, R43 ;  /* 0x0000001f286a7223 */ /* 0x000fe2000001002b */
[----:B------:R-:W-:Y:S01]  /*76b0*/  HADD2.F32 R40, -RZ, R42.H0_H0 ;  /* 0x2000002aff287230 */ /* 0x000fe20000004100 */
[----:B------:R-:W-:Y:S01]  /*76c0*/  F2FP.F16.E4M3.UNPACK_B R107, R107 ;  /* 0x0000006bff6b723e */ /* 0x000fe200020006ff */
[----:B------:R-:W-:-:S02]  /*76d0*/  HADD2.F32 R31, -RZ, R30.H0_H0 ;  /* 0x2000001eff1f7230 */ /* 0x000fc40000004100 */
[----:B------:R-:W-:Y:S01]  /*76e0*/  FMUL.FTZ R108, R41, R46 ;  /* 0x0000002e296c7220 */ /* 0x000fe20000410000 */
[----:B------:R-:W-:Y:S01]  /*76f0*/  HADD2.F32 R44, -RZ, R44.H1_H1 ;  /* 0x3000002cff2c7230 */ /* 0x000fe20000004100 */
[----:B------:R-:W-:Y:S01]  /*7700*/  F2FP.F16.E4M3.UNPACK_B R28, R28 ;  /* 0x0000001cff1c723e */ /* 0x000fe200020006ff */
[----:B------:R-:W-:Y:S02]  /*7710*/  HADD2.F32 R35, -RZ, R35.H1_H1 ;  /* 0x30000023ff237230 */ /* 0x000fe40000004100 */
[C---:B------:R-:W-:Y:S01]  /*7720*/  FMUL.FTZ R46, R31.reuse, R46 ;  /* 0x0000002e1f2e7220 */ /* 0x040fe20000410000 */
[----:B------:R-:W-:Y:S02]  /*7730*/  HADD2.F32 R30, -RZ, R30.H1_H1 ;  /* 0x3000001eff1e7230 */ /* 0x000fe40000004100 */
[----:B------:R-:W-:Y:S01]  /*7740*/  FFMA.FTZ R108, R31, R40, -R108 ;  /* 0x000000281f6c7223 */ /* 0x000fe2000001086c */
[----:B------:R-:W-:Y:S02]  /*7750*/  HADD2.F32 R42, -RZ, R42.H1_H1 ;  /* 0x3000002aff2a7230 */ /* 0x000fe40000004100 */
[----:B------:R-:W-:Y:S01]  /*7760*/  FMUL.FTZ R31, R35, R44 ;  /* 0x0000002c231f7220 */ /* 0x000fe20000410000 */
[----:B------:R-:W-:Y:S01]  /*7770*/  F2FP.F16.E4M3.UNPACK_B R104, R104 ;  /* 0x00000068ff68723e */ /* 0x000fe200020006ff */
[C---:B------:R-:W-:Y:S01]  /*7780*/  FMUL.FTZ R44, R30.reuse, R44 ;  /* 0x0000002c1e2c7220 */ /* 0x040fe20000410000 */
[----:B------:R-:W-:Y:S01]  /*7790*/  FFMA.FTZ R43, R41, R40, R46 ;  /* 0x00000028292b7223 */ /* 0x000fe2000001002e */
[-C--:B------:R-:W-:Y:S01]  /*77a0*/  FFMA.FTZ R111, R30, R42.reuse, -R31 ;  /* 0x0000002a1e6f7223 */ /* 0x080fe2000001081f */
[----:B------:R-:W-:Y:S01]  /*77b0*/  F2FP.F16.E4M3.UNPACK_B R30, R29 ;  /* 0x0000001dff1e723e */ /* 0x000fe200020006ff */
[----:B------:R-:W-:Y:S01]  /*77c0*/  FFMA.FTZ R114, R35, R42, R44 ;  /* 0x0000002a23727223 */ /* 0x000fe2000001002c */
[----:B------:R-:W-:-:S02]  /*77d0*/  HADD2.F32 R42, -RZ, R107.H0_H0 ;  /* 0x2000006bff2a7230 */ /* 0x000fc40000004100 */
[----:B------:R-:W-:Y:S01]  /*77e0*/  HADD2.F32 R107, -RZ, R107.H1_H1 ;  /* 0x3000006bff6b7230 */ /* 0x000fe20000004100 */
[----:B------:R-:W-:Y:S01]  /*77f0*/  F2FP.SATFINITE.E4M3.F32.PACK_AB_MERGE_C R108, R111, R108, RZ ;  /* 0x0000006c6f6c723e */ /* 0x000fe200048070ff */
[----:B------:R-:W-:Y:S01]  /*7800*/  HADD2.F32 R31, -RZ, R30.H0_H0 ;  /* 0x2000001eff1f7230 */ /* 0x000fe20000004100 */
[----:B------:R-:W-:Y:S01]  /*7810*/  F2FP.SATFINITE.E4M3.F32.PACK_AB_MERGE_C R114, R114, R43, RZ ;  /* 0x0000002b7272723e */ /* 0x000fe200048070ff */
[----:B------:R-:W-:Y:S01]  /*7820*/  HADD2.F32 R29, -RZ, R28.H0_H0 ;  /* 0x2000001cff1d7230 */ /* 0x000fe20000004100 */
[----:B------:R-:W-:Y:S01]  /*7830*/  F2FP.F16.E4M3.UNPACK_B R43, R12 ;  /* 0x0000000cff2b723e */ /* 0x000fe200020006ff */
[----:B------:R-:W-:Y:S02]  /*7840*/  HADD2.F32 R30, -RZ, R30.H1_H1 ;  /* 0x3000001eff1e7230 */ /* 0x000fe40000004100 */
[-C--:B------:R-:W-:Y:S01]  /*7850*/  FMUL.FTZ R44, R31, R42.reuse ;  /* 0x0000002a1f2c7220 */ /* 0x080fe20000410000 */
[----:B------:R-:W-:Y:S02]  /*7860*/  HADD2.F32 R28, -RZ, R28.H1_H1 ;  /* 0x3000001cff1c7230 */ /* 0x000fe40000004100 */
[----:B------:R-:W-:Y:S01]  /*7870*/  FMUL.FTZ R42, R29, R42 ;  /* 0x0000002a1d2a7220 */ /* 0x000fe20000410000 */
[----:B------:R-:W-:-:S02]  /*7880*/  HADD2.F32 R40, -RZ, R104.H0_H0 ;  /* 0x20000068ff287230 */ /* 0x000fc40000004100 */
[-C--:B------:R-:W-:Y:S01]  /*7890*/  FMUL.FTZ R41, R30, R107.reuse ;  /* 0x0000006b1e297220 */ /* 0x080fe20000410000 */
[----:B------:R-:W-:Y:S02]  /*78a0*/  HADD2.F32 R35, -RZ, R104.H1_H1 ;  /* 0x30000068ff237230 */ /* 0x000fe40000004100 */
[C---:B------:R-:W-:Y:S01]  /*78b0*/  FMUL.FTZ R107, R28.reuse, R107 ;  /* 0x0000006b1c6b7220 */ /* 0x040fe20000410000 */
[----:B------:R-:W-:Y:S01]  /*78c0*/  F2FP.F16.E4M3.UNPACK_B R12, R12.H1 ;  /* 0x0000000cff0c723e */ /* 0x000fe200030006ff */
[----:B------:R-:W-:Y:S01]  /*78d0*/  FFMA.FTZ R29, R29, R40, -R44 ;  /* 0x000000281d1d7223 */ /* 0x000fe2000001082c */
[----:B------:R-:W-:Y:S01]  /*78e0*/  F2FP.F16.E4M3.UNPACK_B R44, R14 ;  /* 0x0000000eff2c723e */ /* 0x000fe200020006ff */
[-C--:B------:R-:W-:Y:S01]  /*78f0*/  FFMA.FTZ R28, R28, R35.reuse, -R41 ;  /* 0x000000231c1c7223 */ /* 0x080fe20000010829 */
[----:B------:R-:W-:Y:S01]  /*7900*/  FFMA.FTZ R107, R30, R35, R107 ;  /* 0x000000231e6b7223 */ /* 0x000fe2000001006b */
[----:B------:R-:W-:Y:S01]  /*7910*/  F2FP.SATFINITE.E4M3.F32.PACK_AB_MERGE_C R30, R112, R109, RZ ;  /* 0x0000006d701e723e */ /* 0x000fe200048070ff */
[----:B------:R-:W-:Y:S01]  /*7920*/  FFMA.FTZ R46, R31, R40, R42 ;  /* 0x000000281f2e7223 */ /* 0x000fe2000001002a */
[----:B------:R-:W-:-:S02]  /*7930*/  F2FP.F16.E4M3.UNPACK_B R41, R13 ;  /* 0x0000000dff29723e */ /* 0x000fc400020006ff */
[----:B------:R-:W-:Y:S02]  /*7940*/  F2FP.F16.E4M3.UNPACK_B R35, R9 ;  /* 0x00000009ff23723e */ /* 0x000fe400020006ff */
[----:B------:R-:W-:Y:S01]  /*7950*/  F2FP.SATFINITE.E4M3.F32.PACK_AB_MERGE_C R30, R106, R47, R30 ;  /* 0x0000002f6a1e723e */ /* 0x000fe2000480701e */
[----:B------:R-:W-:Y:S01]  /*7960*/  HADD2.F32 R42, -RZ, R41.H0_H0 ;  /* 0x20000029ff2a7230 */ /* 0x000fe20000004100 */
[----:B------:R-:W-:Y:S01]  /*7970*/  F2FP.SATFINITE.E4M3.F32.PACK_AB_MERGE_C R31, R110, R95, RZ ;  /* 0x0000005f6e1f723e */ /* 0x000fe200048070ff */
[----:B------:R-:W-:Y:S01]  /*7980*/  HADD2.F32 R47, -RZ, R44.H0_H0 ;  /* 0x2000002cff2f7230 */ /* 0x000fe20000004100 */
[----:B------:R-:W-:Y:S01]  /*7990*/  F2FP.SATFINITE.E4M3.F32.PACK_AB_MERGE_C R29, R28, R29, R108 ;  /* 0x0000001d1c1d723e */ /* 0x000fe2000480706c */
[----:B------:R-:W-:Y:S01]  /*79a0*/  HADD2.F32 R40, -RZ, R35.H0_H0 ;  /* 0x20000023ff287230 */ /* 0x000fe20000004100 */
[----:B------:R-:W-:Y:S01]  /*79b0*/  F2FP.SATFINITE.E4M3.F32.PACK_AB_MERGE_C R31, R94, R45, R31 ;  /* 0x0000002d5e1f723e */ /* 0x000fe2000480701f */
[----:B------:R-:W-:Y:S02]  /*79c0*/  HADD2.F32 R45, -RZ, R43.H0_H0 ;  /* 0x2000002bff2d7230 */ /* 0x000fe40000004100 */
[----:B------:R-:W-:Y:S01]  /*79d0*/  FMUL.FTZ R95, R42, R47 ;  /* 0x0000002f2a5f7220 */ /* 0x000fe20000410000 */
[----:B------:R-:W-:-:S02]  /*79e0*/  HADD2.F32 R41, -RZ, R41.H1_H1 ;  /* 0x30000029ff297230 */ /* 0x000fc40000004100 */
        /* <DEDUP_REMOVED lines=8> */
[C---:B------:R-:W-:Y:S01]  /*7a70*/  FMUL.FTZ R44, R35.reuse, R44 ;  /* 0x0000002c232c7220 */ /* 0x040fe20000410000 */
[----:B------:R-:W-:Y:S01]  /*7a80*/  F2FP.F16.E4M3.UNPACK_B R40, R13.H1 ;  /* 0x0000000dff28723e */ /* 0x000fe200030006ff */
[----:B------:R-:W-:Y:S01]  /*7a90*/  FFMA.FTZ R94, R35, R42, -R46 ;  /* 0x0000002a235e7223 */ /* 0x000fe2000001082e */
[----:B------:R-:W-:Y:S01]  /*7aa0*/  F2FP.F16.E4M3.UNPACK_B R35, R14.H1 ;  /* 0x0000000eff23723e */ /* 0x000fe200030006ff */
[----:B------:R-:W-:Y:S01]  /*7ab0*/  FFMA.FTZ R104, R41, R42, R44 ;  /* 0x0000002a29687223 */ /* 0x000fe2000001002c */
[----:B------:R-:W-:Y:S01]  /*7ac0*/  F2FP.F16.E4M3.UNPACK_B R9, R9.H1 ;  /* 0x00000009ff09723e */ /* 0x000fe200030006ff */
[----:B------:R-:W-:Y:S01]  /*7ad0*/  HADD2.F32 R14, -RZ, R40.H0_H0 ;  /* 0x20000028ff0e7230 */ /* 0x000fe20000004100 */
[----:B------:R-:W-:Y:S01]  /*7ae0*/  F2FP.F16.E4M3.UNPACK_B R43, R10 ;  /* 0x0000000aff2b723e */ /* 0x000fe200020006ff */
[----:B------:R-:W-:-:S02]  /*7af0*/  HADD2.F32 R41, -RZ, R35.H0_H0 ;  /* 0x20000023ff297230 */ /* 0x000fc40000004100 */
[----:B------:R-:W-:Y:S02]  /*7b00*/  HADD2.F32 R13, -RZ, R9.H0_H0 ;  /* 0x20000009ff0d7230 */ /* 0x000fe40000004100 */
[----:B------:R-:W-:Y:S02]  /*7b10*/  HADD2.F32 R40, -RZ, R40.H1_H1 ;  /* 0x30000028ff287230 */ /* 0x000fe40000004100 */
[-C--:B------:R-:W-:Y:S01]  /*7b20*/  FMUL.FTZ R44, R14, R41.reuse ;  /* 0x000000290e2c7220 */ /* 0x080fe20000410000 */
[----:B------:R-:W-:Y:S02]  /*7b30*/  HADD2.F32 R42, -RZ, R35.H1_H1 ;  /* 0x30000023ff2a7230 */ /* 0x000fe40000004100 */
[----:B------:R-:W-:Y:S01]  /*7b40*/  FMUL.FTZ R41, R13, R41 ;  /* 0x000000290d297220 */ /* 0x000fe20000410000 */
[----:B------:R-:W-:Y:S02]  /*7b50*/  HADD2.F32 R35, -RZ, R12.H0_H0 ;  /* 0x2000000cff237230 */ /* 0x000fe40000004100 */
[----:B------:R-:W-:-:S02]  /*7b60*/  HADD2.F32 R9, -RZ, R9.H1_H1 ;  /* 0x30000009ff097230 */ /* 0x000fc40000004100 */
        /* <DEDUP_REMOVED lines=21> */
[C---:B------:R-:W-:Y:S01]  /*7cc0*/  FMUL.FTZ R110, R12.reuse, R45 ;  /* 0x0000002d0c6e7220 */ /* 0x040fe20000410000 */
        /* <DEDUP_REMOVED lines=32> */
[----:B------:R-:W-:Y:S01]  /*7ed0*/  F2FP.SATFINITE.E4M3.F32.PACK_AB_MERGE_C R9, R94, R95, R106 ;  /* 0x0000005f5e09723e */ /* 0x000fe2000480706a */
[----:B------:R-:W-:Y:S01]  /*7ee0*/  IMAD.MOV.U32 R14, RZ, RZ, R28 ;  /* 0x000000ffff0e7224 */ /* 0x000fe200078e001c */
[----:B------:R-:W-:-:S02]  /*7ef0*/  F2FP.SATFINITE.E4M3.F32.PACK_AB_MERGE_C R13, R104, R47, R107 ;  /* 0x0000002f680d723e */ /* 0x000fc4000480706b */
[----:B------:R-:W-:-:S07]  /*7f00*/  F2FP.SATFINITE.E4M3.F32.PACK_AB_MERGE_C R15, R43, R110, R44 ;  /* 0x0000006e2b0f723e */ /* 0x000fce000480702c */
.L_x_1643:
[----:B------:R-:W-:Y:S05]  /*7f10*/  BSYNC B2 ;  /* 0x0000000000027941 */ /* 0x000fea0003800000 */
.L_x_1642:
[----:B------:R-:W-:Y:S01]  /*7f20*/  ISETP.GE.AND P3, PT, R34, R103, PT ;  /* 0x000000672200720c */ /* 0x000fe20003f66270 */
[----:B0-----:R0:W-:-:S12]  /*7f30*/  ST.E.128 desc[UR42][R32.64], R8 ;  /* 0x0000000820007985 */ /* 0x0011d8000c101d2a */
[----:B------:R-:W-:-:S04]  /*7f40*/  @!P3 IADD3 R28, P4, R99, R34, RZ ;  /* 0x00000022631cb210 */ /* 0x000fc80007f9e0ff */
[----:B------:R-:W-:-:S05]  /*7f50*/  @!P3 LEA.HI.X.SX32 R29, R34, R97, 0x1, P4 ;  /* 0x00000061221db211 */ /* 0x000fca00020f0eff */
[----:B--2---:R0:W-:Y:S04]  /*7f60*/  @!P3 ST.E.128 desc[UR42][R28.64], R12 ;  /* 0x0000000c1c00b985 */ /* 0x0041e8000c101d2a */
.L_x_1641:
[----:B------:R-:W-:Y:S05]  /*7f70*/  BSYNC B1 ;  /* 0x0000000000017941 */ /* 0x000fea0003800000 */
.L_x_1640:
[----:B------:R-:W-:-:S13]  /*7f80*/  ISETP.NE.AND P3, PT, R0, RZ, PT ;  /* 0x000000ff0000720c */ /* 0x000fda0003f65270 */
[----:B------:R-:W-:Y:S05]  /*7f90*/  @!P3 BRA `(.L_x_1607) ;  /* 0x0000001000e8b947 */ /* 0x000fea0003800000 */
[----:B------:R-:W-:Y:S01]  /*7fa0*/  ISETP.NE.AND P4, PT, R84, RZ, PT ;  /* 0x000000ff5400720c */ /* 0x000fe20003f85270 */
[----:B------:R-:W-:Y:S01]  /*7fb0*/  BSSY B1, `(.L_x_1644) ;  /* 0x00000eb000017945 */ /* 0x000fe20003800000 */
[C---:B0--3--:R-:W-:Y:S02]  /*7fc0*/  IADD3 R28, P3, R55.reuse, R99, RZ ;  /* 0x00000063371c7210 */ /* 0x049fe40007f7e0ff */
[----:B------:R-:W-:Y:S02]  /*7fd0*/  SEL R105, R64, R105, !P4 ;  /* 0x0000006940697207 */ /* 0x000fe40006000000 */
[----:B--2---:R-:W-:Y:S02]  /*7fe0*/  LEA.HI.X.SX32 R29, R55, R97, 0x1, P3 ;  /* 0x00000061371d7211 */ /* 0x004fe400018f0eff */
[----:B----4-:R-:W-:Y:S02]  /*7ff0*/  SHF.R.S32.HI R8, RZ, 0x1f, R105 ;  /* 0x0000001fff087819 */ /* 0x010fe40000011469 */
        /* <DEDUP_REMOVED lines=11> */
[----:B------:R-:W-:Y:S01]  /*80b0*/  IADD3 R11, R9, R8, R217 ;  /* 0x00000008090b7210 */ /* 0x000fe20007ffe0d9 */
        /* <DEDUP_REMOVED lines=14> */
[----:B------:R-:W-:Y:S01]  /*81a0*/  IMAD.SHL.U32 R10, R38, 0x100, RZ ;  /* 0x00000100260a7824 */ /* 0x000fe200078e00ff */
[----:B------:R-:W-:Y:S01]  /*81b0*/  SHF.R.U32.HI R40, RZ, 0x8, R7 ;  /* 0x00000008ff287819 */ /* 0x000fe20000011607 */
[----:B------:R-:W-:Y:S01]  /*81c0*/  IMAD.MOV.U32 R34, RZ, RZ, R14 ;  /* 0x000000ffff227224 */ /* 0x000fe200078e000e */
[----:B------:R-:W-:-:S02]  /*81d0*/  SHF.R.U32.HI R6, RZ, 0x8, R39 ;  /* 0x00000008ff067819 */ /* 0x000fc40000011627 */
[----:B------:R-:W-:Y:S02]  /*81e0*/  LOP3.LUT R33, R37, 0xff0000ff, RZ, 0xc0, !PT ;  /* 0xff0000ff25217812 */ /* 0x000fe400078ec0ff */
[----:B------:R-:W-:Y:S01]  /*81f0*/  LOP3.LUT R5, R5, 0xff00, R4, 0xf8, !PT ;  /* 0x0000ff0005057812 */ /* 0x000fe200078ef804 */
[----:B------:R-:W-:Y:S01]  /*8200*/  IMAD.SHL.U32 R4, R40, 0x100, RZ ;  /* 0x0000010028047824 */ /* 0x000fe200078e00ff */
[----:B------:R-:W-:Y:S01]  /*8210*/  SHF.R.U32.HI R42, RZ, 0x10, R7 ;  /* 0x00000010ff2a7819 */ /* 0x000fe20000011607 */
[----:B------:R-:W-:Y:S01]  /*8220*/  IMAD.SHL.U32 R12, R6, 0x100, RZ ;  /* 0x00000100060c7824 */ /* 0x000fe200078e00ff */
[----:B------:R-:W-:Y:S01]  /*8230*/  LOP3.LUT R7, R7, 0xff0000ff, RZ, 0xc0, !PT ;  /* 0xff0000ff07077812 */ /* 0x000fe200078ec0ff */
[----:B------:R-:W-:Y:S01]  /*8240*/  IMAD.U32 R6, R43, 0x10000, RZ ;  /* 0x000100002b067824 */ /* 0x000fe200078e00ff */
[----:B------:R-:W-:Y:S02]  /*8250*/  SHF.R.U32.HI R41, RZ, 0x10, R37 ;  /* 0x00000010ff297819 */ /* 0x000fe40000011625 */
[----:B------:R-:W-:-:S02]  /*8260*/  LOP3.LUT R35, R39, 0xff0000ff, RZ, 0xc0, !PT ;  /* 0xff0000ff27237812 */ /* 0x000fc400078ec0ff */
[----:B------:R-:W-:Y:S02]  /*8270*/  LOP3.LUT R38, R33, 0xff00, R10, 0xf8, !PT ;  /* 0x0000ff0021267812 */ /* 0x000fe400078ef80a */
[----:B------:R-:W-:Y:S02]  /*8280*/  F2FP.F16.E4M3.UNPACK_B R37, R98.H1 ;  /* 0x00000062ff25723e */ /* 0x000fe400030006ff */
[----:B------:R-:W-:Y:S02]  /*8290*/  F2FP.F16.E4M3.UNPACK_B R14, R32.H1 ;  /* 0x00000020ff0e723e */ /* 0x000fe400030006ff */
[----:B------:R-:W-:Y:S02]  /*82a0*/  F2FP.F16.E4M3.UNPACK_B R10, R8.H1 ;  /* 0x00000008ff0a723e */ /* 0x000fe400030006ff */
[----:B------:R-:W-:Y:S01]  /*82b0*/  LOP3.LUT R7, R7, 0xff00, R4, 0xf8, !PT ;  /* 0x0000ff0007077812 */ /* 0x000fe200078ef804 */
[----:B------:R-:W-:Y:S01]  /*82c0*/  IMAD.U32 R4, R42, 0x10000, RZ ;  /* 0x000100002a047824 */ /* 0x000fe200078e00ff */
[----:B------:R-:W-:Y:S01]  /*82d0*/  SHF.R.U32.HI R36, RZ, 0x10, R39 ;  /* 0x00000010ff247819 */ /* 0x000fe20000011627 */
[----:B------:R-:W-:Y:S01]  /*82e0*/  HADD2.F32 R33, -RZ, R14.H0_H0 ;  /* 0x2000000eff217230 */ /* 0x000fe20000004100 */
[----:B------:R-:W-:Y:S01]  /*82f0*/  LOP3.LUT R40, R35, 0xff00, R12, 0xf8, !PT ;  /* 0x0000ff0023287812 */ /* 0x000fe200078ef80c */
[----:B------:R-:W-:Y:S01]  /*8300*/  HADD2.F32 R12, -RZ, R10.H0_H0 ;  /* 0x2000000aff0c7230 */ /* 0x000fe20000004100 */
[----:B------:R-:W-:Y:S01]  /*8310*/  LOP3.LUT R6, R5, 0xff0000, R6, 0xf8, !PT ;  /* 0x00ff000005067812 */ /* 0x000fe200078ef806 */
[----:B------:R-:W-:Y:S01]  /*8320*/  HADD2.F32 R5, -RZ, R37.H0_H0 ;  /* 0x20000025ff057230 */ /* 0x000fe20000004100 */
[----:B------:R-:W-:Y:S01]  /*8330*/  F2FP.F16.E4M3.UNPACK_B R35, R102.H1 ;  /* 0x00000066ff23723e */ /* 0x000fe200030006ff */
[----:B------:R-:W-:Y:S01]  /*8340*/  IMAD.U32 R39, R36, 0x10000, RZ ;  /* 0x0001000024277824 */ /* 0x000fe200078e00ff */
[----:B------:R-:W-:Y:S01]  /*8350*/  LOP3.LUT R4, R7, 0xff0000, R4, 0xf8, !PT ;  /* 0x00ff000007047812 */ /* 0x000fe200078ef804 */
[----:B------:R-:W-:-:S02]  /*8360*/  IMAD.U32 R7, R41, 0x10000, RZ ;  /* 0x0001000029077824 */ /* 0x000fc400078e00ff */
[CC--:B------:R-:W-:Y:S01]  /*8370*/  FMUL.FTZ R41, R33.reuse, R5.reuse ;  /* 0x0000000521297220 */ /* 0x0c0fe20000410000 */
[--C-:B------:R-:W-:Y:S02]  /*8380*/  HADD2.F32 R36, -RZ, R35.reuse.H0_H0 ;  /* 0x20000023ff247230 */ /* 0x100fe40000004100 */
[----:B------:R-:W-:Y:S01]  /*8390*/  FMUL.FTZ R42, R12, R5 ;  /* 0x000000050c2a7220 */ /* 0x000fe20000410000 */
        /* <DEDUP_REMOVED lines=21> */
[----:B------:R-:W-:Y:S01]  /*84f0*/  FMUL.FTZ R37, R10, R37 ;  /* 0x000000250a257220 */ /* 0x000fe20000410000 */
        /* <DEDUP_REMOVED lines=10> */
[----:B------:R-:W-:Y:S01]  /*85a0*/  FFMA.FTZ R41, R8, R33, -R37 ;  /* 0x0000002108297223 */ /* 0x000fe20000010825 */
[----:B------:R-:W-:Y:S01]  /*85b0*/  F2FP.F16.E4M3.UNPACK_B R8, R31.H1 ;  /* 0x0000001fff08723e */ /* 0x000fe200030006ff */
[----:B------:R-:W-:Y:S01]  /*85c0*/  HADD2.F32 R37, -RZ, R10.H0_H0 ;  /* 0x2000000aff257230 */ /* 0x000fe20000004100 */
[----:B------:R-:W-:Y:S01]  /*85d0*/  F2FP.F16.E4M3.UNPACK_B R35, R101.H1 ;  /* 0x00000065ff23723e */ /* 0x000fe200030006ff */
[----:B------:R-:W-:Y:S01]  /*85e0*/  FFMA.FTZ R43, R32, R33, R39 ;  /* 0x00000021202b7223 */ /* 0x000fe20000010027 */
[----:B------:R-:W-:Y:S01]  /*85f0*/  HADD2.F32 R14, -RZ, R12.H0_H0 ;  /* 0x2000000cff0e7230 */ /* 0x000fe20000004100 */
[----:B------:R-:W-:Y:S01]  /*8600*/  F2FP.F16.E4M3.UNPACK_B R100, R100 ;  /* 0x00000064ff64723e */ /* 0x000fe200020006ff */
[----:B------:R-:W-:Y:S01]  /*8610*/  HADD2.F32 R39, -RZ, R10.H1_H1 ;  /* 0x3000000aff277230 */ /* 0x000fe20000004100 */
[----:B------:R-:W-:Y:S01]  /*8620*/  F2FP.F16.E4M3.UNPACK_B R34, R34 ;  /* 0x00000022ff22723e */ /* 0x000fe200020006ff */
[----:B------:R-:W-:-:S02]  /*8630*/  HADD2.F32 R10, -RZ, R8.H0_H0 ;  /* 0x20000008ff0a7230 */ /* 0x000fc40000004100 */
[----:B------:R-:W-:Y:S01]  /*8640*/  FMUL.FTZ R95, R14, R37 ;  /* 0x000000250e5f7220 */ /* 0x000fe20000410000 */
        /* <DEDUP_REMOVED lines=8> */
[----:B------:R-:W-:Y:S01]  /*86d0*/  F2FP.F16.E4M3.UNPACK_B R101, R101 ;  /* 0x00000065ff65723e */ /* 0x000fe200020006ff */
[----:B------:R-:W-:Y:S01]  /*86e0*/  FFMA.FTZ R95, R10, R33, -R95 ;  /* 0x000000210a5f7223 */ /* 0x000fe2000001085f */
[----:B------:R-:W-:-:S02]  /*86f0*/  HADD2.F32 R10, -RZ, R34.H0_H0 ;  /* 0x20000022ff0a7230 */ /* 0x000fc40000004100 */
[-C--:B------:R-:W-:Y:S01]  /*8700*/  FFMA.FTZ R32, R8, R35.reuse, -R105 ;  /* 0x0000002308207223 */ /* 0x080fe20000010869 */
[----:B------:R-:W-:Y:S01]  /*8710*/  FFMA.FTZ R105, R12, R35, R39 ;  /* 0x000000230c697223 */ /* 0x000fe20000010027 */
[--C-:B------:R-:W-:Y:S02]  /*8720*/  HADD2.F32 R35, -RZ, R100.reuse.H0_H0 ;  /* 0x20000064ff237230 */ /* 0x100fe40000004100 */
[----:B------:R-:W-:Y:S01]  /*8730*/  FFMA.FTZ R14, R14, R33, R37 ;  /* 0x000000210e0e7223 */ /* 0x000fe20000010025 */
[----:B------:R-:W-:Y:S01]  /*8740*/  HADD2.F32 R8, -RZ, R31.H0_H0 ;  /* 0x2000001fff087230 */ /* 0x000fe20000004100 */
[----:B------:R-:W-:Y:S01]  /*8750*/  F2FP.SATFINITE.E4M3.F32.PACK_AB_MERGE_C R95, R32, R95, RZ ;  /* 0x0000005f205f723e */ /* 0x000fe200048070ff */
[----:B------:R-:W-:Y:S02]  /*8760*/  HADD2.F32 R100, -RZ, R100.H1_H1 ;  /* 0x30000064ff647230 */ /* 0x000fe40000004100 */
[----:B------:R-:W-:Y:S01]  /*8770*/  FMUL.FTZ R37, R10, R35 ;  /* 0x000000230a257220 */ /* 0x000fe20000410000 */
[----:B------:R-:W-:-:S02]  /*8780*/  HADD2.F32 R34, -RZ, R34.H1_H1 ;  /* 0x30000022ff227230 */ /* 0x000fc40000004100 */
[----:B------:R-:W-:Y:S01]  /*8790*/  FMUL.FTZ R35, R8, R35 ;  /* 0x0000002308237220 */ /* 0x000fe20000410000 */
[----:B------:R-:W-:Y:S01]  /*87a0*/  HADD2.F32 R33, -RZ, R101.H0_H0 ;  /* 0x20000065ff217230 */ /* 0x000fe20000004100 */
[----:B------:R-:W-:Y:S01]  /*87b0*/  F2FP.F16.E4M3.UNPACK_B R32, R7 ;  /* 0x00000007ff20723e */ /* 0x000fe200020006ff */
[----:B------:R-:W-:Y:S02]  /*87c0*/  HADD2.F32 R31, -RZ, R31.H1_H1 ;  /* 0x3000001fff1f7230 */ /* 0x000fe40000004100 */
[-C--:B------:R-:W-:Y:S01]  /*87d0*/  FMUL.FTZ R12, R34, R100.reuse ;  /* 0x00000064220c7220 */ /* 0x080fe20000410000 */
[----:B------:R-:W-:Y:S02]  /*87e0*/  HADD2.F32 R101, -RZ, R101.H1_H1 ;  /* 0x30000065ff657230 */ /* 0x000fe40000004100 */
[-C--:B------:R-:W-:Y:S01]  /*87f0*/  FFMA.FTZ R37, R8, R33.reuse, -R37 ;  /* 0x0000002108257223 */ /* 0x080fe20000010825 */
[----:B------:R-:W-:Y:S01]  /*8800*/  FFMA.FTZ R33, R10, R33, R35 ;  /* 0x000000210a217223 */ /* 0x000fe20000010023 */
[C---:B------:R-:W-:Y:S01]  /*8810*/  FMUL.FTZ R39, R31.reuse, R100 ;  /* 0x000000641f277220 */ /* 0x040fe20000410000 */
[----:B------:R-:W-:Y:S01]  /*8820*/  F2FP.F16.E4M3.UNPACK_B R8, R9 ;  /* 0x00000009ff08723e */ /* 0x000fe200020006ff */
[----:B------:R-:W-:Y:S01]  /*8830*/  FFMA.FTZ R10, R31, R101, -R12 ;  /* 0x000000651f0a7223 */ /* 0x000fe2000001080c */
[----:B------:R-:W-:Y:S01]  /*8840*/  F2FP.F16.E4M3.UNPACK_B R12, R13 ;  /* 0x0000000dff0c723e */ /* 0x000fe200020006ff */
[----:B------:R-:W-:Y:S01]  /*8850*/  FFMA.FTZ R34, R34, R101, R39 ;  /* 0x0000006522227223 */ /* 0x000fe20000010027 */
[----:B------:R-:W-:Y:S01]  /*8860*/  F2FP.SATFINITE.E4M3.F32.PACK_AB_MERGE_C R105, R105, R14, RZ ;  /* 0x0000000e6969723e */ /* 0x000fe200048070ff */
[----:B------:R-:W-:Y:S01]  /*8870*/  HADD2.F32 R35, -RZ, R32.H0_H0 ;  /* 0x20000020ff237230 */ /* 0x000fe20000004100 */
[----:B------:R-:W-:Y:S01]  /*8880*/  F2FP.SATFINITE.E4M3.F32.PACK_AB_MERGE_C R95, R10, R37, R95 ;  /* 0x000000250a5f723e */ /* 0x000fe2000480705f */
[----:B------:R-:W-:Y:S01]  /*8890*/  HADD2.F32 R14, -RZ, R12.H0_H0 ;  /* 0x2000000cff0e7230 */ /* 0x000fe20000004100 */
[----:B------:R-:W-:Y:S01]  /*88a0*/  F2FP.F16.E4M3.UNPACK_B R31, R6 ;  /* 0x00000006ff1f723e */ /* 0x000fe200020006ff */
[----:B------:R-:W-:Y:S01]  /*88b0*/  HADD2.F32 R10, -RZ, R8.H0_H0 ;  /* 0x20000008ff0a7230 */ /* 0x000fe20000004100 */
[----:B------:R-:W-:Y:S01]  /*88c0*/  F2FP.SATFINITE.E4M3.F32.PACK_AB_MERGE_C R105, R34, R33, R105 ;  /* 0x000000212269723e */ /* 0x000fe20004807069 */
[----:B------:R-:W-:-:S02]  /*88d0*/  HADD2.F32 R12, -RZ, R12.H1_H1 ;  /* 0x3000000cff0c7230 */ /* 0x000fc40000004100 */
[-C--:B------:R-:W-:Y:S01]  /*88e0*/  FMUL.FTZ R37, R14, R35.reuse ;  /* 0x000000230e257220 */ /* 0x080fe20000410000 */
[--C-:B------:R-:W-:Y:S02]  /*88f0*/  HADD2.F32 R33, -RZ, R31.reuse.H0_H0 ;  /* 0x2000001fff217230 */ /* 0x100fe40000004100 */
[C---:B------:R-:W-:Y:S01]  /*8900*/  FMUL.FTZ R39, R10.reuse, R35 ;  /* 0x000000230a277220 */ /* 0x040fe20000410000 */
[----:B------:R-:W-:Y:S01]  /*8910*/  HADD2.F32 R35, -RZ, R32.H1_H1 ;  /* 0x30000020ff237230 */ /* 0x000fe20000004100 */
[----:B------:R-:W-:Y:S01]  /*8920*/  F2FP.SATFINITE.E4M3.F32.PACK_AB_MERGE_C R40, R45, R40, RZ ;  /* 0x000000282d28723e */ /* 0x000fe200048070ff */
[----:B------:R-:W-:Y:S02]  /*8930*/  HADD2.F32 R8, -RZ, R8.H1_H1 ;  /* 0x30000008ff087230 */ /* 0x000fe40000004100 */
[-C--:B------:R-:W-:Y:S01]  /*8940*/  FFMA.FTZ R37, R10, R33.reuse, -R37 ;  /* 0x000000210a257223 */ /* 0x080fe20000010825 */
        /* <DEDUP_REMOVED lines=9> */
[----:B------:R-:W-:Y:S01]  /*89e0*/  F2FP.SATFINITE.E4M3.F32.PACK_AB_MERGE_C R44, R41, R36, R40 ;  /* 0x00000024292c723e */ /* 0x000fe20004807028 */
[----:B------:R-:W-:Y:S01]  /*89f0*/  FFMA.FTZ R36, R12, R31, R35 ;  /* 0x0000001f0c247223 */ /* 0x000fe20000010023 */
[--C-:B------:R-:W-:Y:S01]  /*8a00*/  HADD2.F32 R8, -RZ, R13.reuse.H0_H0 ;  /* 0x2000000dff087230 */ /* 0x100fe20000004100 */
[----:B------:R-:W-:Y:S01]  /*8a10*/  F2FP.F16.E4M3.UNPACK_B R6, R6.H1 ;  /* 0x00000006ff06723e */ /* 0x000fe200030006ff */
[----:B------:R-:W-:Y:S01]  /*8a20*/  HADD2.F32 R12, -RZ, R10.H0_H0 ;  /* 0x2000000aff0c7230 */ /* 0x000fe20000004100 */
[----:B------:R-:W-:Y:S01]  /*8a30*/  F2FP.SATFINITE.E4M3.F32.PACK_AB_MERGE_C R42, R47, R42, RZ ;  /* 0x0000002a2f2a723e */ /* 0x000fe200048070ff */
[----:B------:R-:W-:-:S02]  /*8a40*/  HADD2.F32 R13, -RZ, R13.H1_H1 ;  /* 0x3000000dff0d7230 */ /* 0x000fc40000004100 */
[----:B------:R-:W-:Y:S02]  /*8a50*/  HADD2.F32 R14, -RZ, R10.H1_H1 ;  /* 0x3000000aff0e7230 */ /* 0x000fe40000004100 */
[CC--:B------:R-:W-:Y:S01]  /*8a60*/  FMUL.FTZ R32, R8.reuse, R12.reuse ;  /* 0x0000000c08207220 */ /* 0x0c0fe20000410000 */
[----:B------:R-:W-:Y:S01]  /*8a70*/  FMUL.FTZ R31, R7, R12 ;  /* 0x0000000c071f7220 */ /* 0x000fe20000410000 */
[----:B------:R-:W-:Y:S01]  /*8a80*/  HADD2.F32 R9, -RZ, R9.H1_H1 ;  /* 0x30000009ff097230 */ /* 0x000fe20000004100 */
[----:B------:R-:W-:Y:S01]  /*8a90*/  F2FP.SATFINITE.E4M3.F32.PACK_AB_MERGE_C R46, R43, R38, R42 ;  /* 0x000000262b2e723e */ /* 0x000fe2000480702a */
[--C-:B------:R-:W-:Y:S02]  /*8aa0*/  HADD2.F32 R10, -RZ, R6.reuse.H0_H0 ;  /* 0x20000006ff0a7230 */ /* 0x100fe40000004100 */
[----:B------:R-:W-:Y:S02]  /*8ab0*/  HADD2.F32 R12, -RZ, R6.H1_H1 ;  /* 0x30000006ff0c7230 */ /* 0x000fe40000004100 */
[-C--:B------:R-:W-:Y:S01]  /*8ac0*/  FMUL.FTZ R6, R13, R14.reuse ;  /* 0x0000000e0d067220 */ /* 0x080fe20000410000 */
[----:B------:R-:W-:Y:S01]  /*8ad0*/  FMUL.FTZ R14, R9, R14 ;  /* 0x0000000e090e7220 */ /* 0x000fe20000410000 */
[----:B------:R-:W-:Y:S01]  /*8ae0*/  FFMA.FTZ R38, R7, R10, -R32 ;  /* 0x0000000a07267223 */ /* 0x000fe20000010820 */
[----:B------:R-:W-:Y:S01]  /*8af0*/  F2FP.F16.E4M3.UNPACK_B R32, R5.H1 ;  /* 0x00000005ff20723e */ /* 0x000fe200030006ff */
[-C--:B------:R-:W-:Y:S01]  /*8b00*/  FFMA.FTZ R41, R9, R12.reuse, -R6 ;  /* 0x0000000c09297223 */ /* 0x080fe20000010806 */
[----:B------:R-:W-:Y:S01]  /*8b10*/  F2FP.F16.E4M3.UNPACK_B R9, R15 ;  /* 0x0000000fff09723e */ /* 0x000fe200020006ff */
[----:B------:R-:W-:Y:S01]  /*8b20*/  FFMA.FTZ R43, R13, R12, R14 ;  /* 0x0000000c0d2b7223 */ /* 0x000fe2000001000e */
[----:B------:R-:W-:Y:S01]  /*8b30*/  F2FP.F16.E4M3.UNPACK_B R6, R11 ;  /* 0x0000000bff06723e */ /* 0x000fe200020006ff */
[----:B------:R-:W-:Y:S01]  /*8b40*/  FFMA.FTZ R40, R8, R10, R31 ;  /* 0x0000000a08287223 */ /* 0x000fe2000001001f */
[----:B------:R-:W-:Y:S01]  /*8b50*/  F2FP.F16.E4M3.UNPACK_B R15, R15.H1 ;  /* 0x0000000fff0f723e */ /* 0x000fe200030006ff */
[--C-:B------:R-:W-:Y:S01]  /*8b60*/  HADD2.F32 R35, -RZ, R32.reuse.H0_H0 ;  /* 0x20000020ff237230 */ /* 0x100fe20000004100 */
[----:B------:R-:W-:Y:S01]  /*8b70*/  F2FP.F16.E4M3.UNPACK_B R11, R11.H1 ;  /* 0x0000000bff0b723e */ /* 0x000fe200030006ff */
[----:B------:R-:W-:Y:S01]  /*8b80*/  HADD2.F32 R10, -RZ, R9.H0_H0 ;  /* 0x20000009ff0a7230 */ /* 0x000fe20000004100 */
[----:B------:R-:W-:Y:S01]  /*8b90*/  F2FP.F16.E4M3.UNPACK_B R14, R5 ;  /* 0x00000005ff0e723e */ /* 0x000fe200020006ff */
[----:B------:R-:W-:Y:S01]  /*8ba0*/  HADD2.F32 R32, -RZ, R32.H1_H1 ;  /* 0x30000020ff207230 */ /* 0x000fe20000004100 */
[-C--:B------:R-:W-:Y:S01]  /*8bb0*/  F2FP.F16.E4M3.UNPACK_B R5, R4.reuse ;  /* 0x00000004ff05723e */ /* 0x080fe200020006ff */
        /* <DEDUP_REMOVED lines=8> */
[----:B------:R-:W-:Y:S01]  /*8c40*/  FMUL.FTZ R35, R8, R35 ;  /* 0x0000002308237220 */ /* 0x000fe20000410000 */
[----:B------:R-:W-:Y:S02]  /*8c50*/  HADD2.F32 R15, -RZ, R15.H1_H1 ;  /* 0x3000000fff0f7230 */ /* 0x000fe40000004100 */
[----:B------:R-:W-:Y:S01]  /*8c60*/  FMUL.FTZ R42, R10, R33 ;  /* 0x000000210a2a7220 */ /* 0x000fe20000410000 */
[----:B------:R-:W-:Y:S02]  /*8c70*/  HADD2.F32 R11, -RZ, R11.H1_H1 ;  /* 0x3000000bff0b7230 */ /* 0x000fe40000004100 */
[----:B------:R-:W-:Y:S01]  /*8c80*/  FFMA.FTZ R35, R4, R31, R35 ;  /* 0x0000001f04237223 */ /* 0x000fe20000010023 */
[----:B------:R-:W-:Y:S02]  /*8c90*/  HADD2.F32 R7, -RZ, R6.H0_H0 ;  /* 0x20000006ff077230 */ /* 0x000fe40000004100 */
[----:B------:R-:W-:Y:S01]  /*8ca0*/  FMUL.FTZ R4, R15, R32 ;  /* 0x000000200f047220 */ /* 0x000fe20000410000 */
[----:B------:R-:W-:-:S02]  /*8cb0*/  HADD2.F32 R13, -RZ, R5.H0_H0 ;  /* 0x20000005ff0d7230 */ /* 0x000fc40000004100 */
[----:B------:R-:W-:Y:S01]  /*8cc0*/  FMUL.FTZ R32, R11, R32 ;  /* 0x000000200b207220 */ /* 0x000fe20000410000 */
[----:B------:R-:W-:Y:S02]  /*8cd0*/  HADD2.F32 R9, -RZ, R9.H1_H1 ;  /* 0x30000009ff097230 */ /* 0x000fe40000004100 */
[C---:B------:R-:W-:Y:S01]  /*8ce0*/  FMUL.FTZ R33, R7.reuse, R33 ;  /* 0x0000002107217220 */ /* 0x040fe20000410000 */
[----:B------:R-:W-:Y:S02]  /*8cf0*/  HADD2.F32 R14, -RZ, R14.H1_H1 ;  /* 0x3000000eff0e7230 */ /* 0x000fe40000004100 */
[----:B------:R-:W-:Y:S01]  /*8d00*/  FFMA.FTZ R42, R7, R13, -R42 ;  /* 0x0000000d072a7223 */ /* 0x000fe2000001082a */
[----:B------:R-:W-:Y:S02]  /*8d10*/  HADD2.F32 R6, -RZ, R6.H1_H1 ;  /* 0x30000006ff067230 */ /* 0x000fe40000004100 */
[----:B------:R-:W-:Y:S01]  /*8d20*/  FFMA.FTZ R45, R8, R31, -R45 ;  /* 0x0000001f082d7223 */ /* 0x000fe2000001082d */
[----:B------:R-:W-:-:S02]  /*8d30*/  HADD2.F32 R12, -RZ, R12.H1_H1 ;  /* 0x3000000cff0c7230 */ /* 0x000fc40000004100 */
[-C--:B------:R-:W-:Y:S01]  /*8d40*/  FMUL.FTZ R7, R9, R14.reuse ;  /* 0x0000000e09077220 */ /* 0x080fe20000410000 */
[----:B------:R-:W-:Y:S02]  /*8d50*/  HADD2.F32 R5, -RZ, R5.H1_H1 ;  /* 0x30000005ff057230 */ /* 0x000fe40000004100 */
[----:B------:R-:W-:Y:S01]  /*8d60*/  FMUL.FTZ R14, R6, R14 ;  /* 0x0000000e060e7220 */ /* 0x000fe20000410000 */
[----:B------:R-:W-:Y:S01]  /*8d70*/  FFMA.FTZ R33, R10, R13, R33 ;  /* 0x0000000d0a217223 */ /* 0x000fe20000010021 */
[-C--:B------:R-:W-:Y:S01]  /*8d80*/  FFMA.FTZ R32, R15, R12.reuse, R32 ;  /* 0x0000000c0f207223 */ /* 0x080fe20000010020 */
[----:B------:R-:W-:Y:S01]  /*8d90*/  FFMA.FTZ R4, R11, R12, -R4 ;  /* 0x0000000c0b047223 */ /* 0x000fe20000010804 */
[-C--:B------:R-:W-:Y:S01]  /*8da0*/  FFMA.FTZ R14, R9, R5.reuse, R14 ;  /* 0x00000005090e7223 */ /* 0x080fe2000001000e */
[----:B------:R-:W-:Y:S01]  /*8db0*/  FFMA.FTZ R7, R6, R5, -R7 ;  /* 0x0000000506077223 */ /* 0x000fe20000010807 */
[----:B------:R-:W-:Y:S01]  /*8dc0*/  F2FP.SATFINITE.E4M3.F32.PACK_AB_MERGE_C R9, R34, R37, R38 ;  /* 0x000000252209723e */ /* 0x000fe20004807026 */
[----:B------:R-:W-:Y:S01]  /*8dd0*/  IMAD.MOV.U32 R8, RZ, RZ, R44 ;  /* 0x000000ffff087224 */ /* 0x000fe200078e002c */
[----:B------:R-:W-:Y:S01]  /*8de0*/  F2FP.SATFINITE.E4M3.F32.PACK_AB_MERGE_C R32, R32, R35, RZ ;  /* 0x000000232020723e */ /* 0x000fe200048070ff */
[----:B------:R-:W-:Y:S01]  /*8df0*/  IMAD.MOV.U32 R12, RZ, RZ, R46 ;  /* 0x000000ffff0c7224 */ /* 0x000fe200078e002e */
[----:B------:R-:W-:Y:S01]  /*8e00*/  F2FP.SATFINITE.E4M3.F32.PACK_AB_MERGE_C R4, R4, R45, RZ ;  /* 0x0000002d0404723e */ /* 0x000fe200048070ff */
[----:B------:R-:W-:Y:S01]  /*8e10*/  IMAD.MOV.U32 R10, RZ, RZ, R95 ;  /* 0x000000ffff0a7224 */ /* 0x000fe200078e005f */
[----:B------:R-:W-:Y:S01]  /*8e20*/  F2FP.SATFINITE.E4M3.F32.PACK_AB_MERGE_C R15, R14, R33, R32 ;  /* 0x000000210e0f723e */ /* 0x000fe20004807020 */
[----:B------:R-:W-:Y:S01]  /*8e30*/  IMAD.MOV.U32 R14, RZ, RZ, R105 ;  /* 0x000000ffff0e7224 */ /* 0x000fe200078e0069 */
[----:B------:R-:W-:-:S02]  /*8e40*/  F2FP.SATFINITE.E4M3.F32.PACK_AB_MERGE_C R11, R7, R42, R4 ;  /* 0x0000002a070b723e */ /* 0x000fc40004807004 */
[----:B------:R-:W-:-:S07]  /*8e50*/  F2FP.SATFINITE.E4M3.F32.PACK_AB_MERGE_C R13, R36, R39, R40 ;  /* 0x00000027240d723e */ /* 0x000fce0004807028 */
.L_x_1645:
[----:B------:R-:W-:Y:S05]  /*8e60*/  BSYNC B1 ;  /* 0x0000000000017941 */ /* 0x000fea0003800000 */
.L_x_1644:
[----:B0-----:R0:W-:Y:S01]  /*8e70*/  ST.E.128 desc[UR42][R28.64], R8 ;  /* 0x000000081c007985 */ /* 0x0011e2000c101d2a */
[----:B------:R-:W-:-:S13]  /*8e80*/  ISETP.GE.AND P3, PT, R30, R103, PT ;  /* 0x000000671e00720c */ /* 0x000fda0003f66270 */
[----:B------:R-:W-:Y:S05]  /*8e90*/  @P3 BRA `(.L_x_1607) ;  /* 0x0000000400283947 */ /* 0x000fea0003800000 */
[----:B------:R-:W-:-:S04]  /*8ea0*/  IADD3 R4, P3, R99, R30, RZ ;  /* 0x0000001e63047210 */ /* 0x000fc80007f7e0ff */
[----:B------:R-:W-:-:S05]  /*8eb0*/  LEA.HI.X.SX32 R5, R30, R97, 0x1, P3 ;  /* 0x000000611e057211 */ /* 0x000fca00018f0eff */
[----:B--2---:R2:W-:Y:S01]  /*8ec0*/  ST.E.128 desc[UR42][R4.64], R12 ;  /* 0x0000000c04007985 */ /* 0x0045e2000c101d2a */
[----:B------:R-:W-:Y:S05]  /*8ed0*/  BRA `(.L_x_1607) ;  /* 0x0000000400187947 */ /* 0x000fea0003800000 */
.L_x_1599:
[----:B------:R-:W-:-:S06]  /*8ee0*/  UISETP.NE.AND UP0, UPT, UR40, 0x3, UPT ;  /* 0x000000032800788c */ /* 0x000fcc000bf05270 */
[----:B------:R-:W-:-:S13]  /*8ef0*/  PLOP3.LUT P2, PT, PT, PT, UP0, 0x80, 0x0 ;  /* 0x000000000000781c */ /* 0x000fda0003f4f008 */
[----:B------:R-:W-:Y:S05]  /*8f00*/  @!P2 BRA `(.L_x_1646) ;  /* 0x000000000004a947 */ /* 0x000fea0003800000 */
[----:B------:R-:W-:Y:S01]  /*8f10*/  BPT.TRAP 0x1 ;  /* 0x000000040000795c */ /* 0x000fe20000300000 */
.L_x_1646:
[----:B------:R-:W-:Y:S01]  /*8f20*/  IMAD R82, R200, 0x8, R16 ;  /* 0x00000008c8527824 */ /* 0x000fe200078e0210 */
[----:B------:R-:W-:Y:S01]  /*8f30*/  SHF.L.U32 R93, R210, 0x1f, RZ ;  /* 0x0000001fd25d7819 */ /* 0x000fe200000006ff */
[----:B------:R-:W-:Y:S01]  /*8f40*/  BSSY B1, `(.L_x_1647) ;  /* 0x0000004000017945 */ /* 0x000fe20003800000 */
[----:B------:R-:W-:Y:S02]  /*8f50*/  SHF.R.S32.HI R90, RZ, 0x1f, R89 ;  /* 0x0000001fff5a7819 */ /* 0x000fe40000011459 */
[----:B------:R-:W0:Y:S02]  /*8f60*/  SYNCS.PHASECHK.TRANS64.TRYWAIT P3, [R82+URZ+0x2a890], R93 ;  /* 0x02a8905d520075a7 */ /* 0x000e24000806017f */
[----:B0-----:R-:W-:Y:S05]  /*8f70*/  @!P3 BRA `(.L_x_1648) ;  /* 0x000002080014b947 */ /* 0x001fea0003800000 */
.L_x_1976:
[----:B------:R-:W-:Y:S05]  /*8f80*/  BSYNC B1 ;  /* 0x0000000000017941 */ /* 0x000fea0003800000 */
.L_x_1647:
        /* <DEDUP_REMOVED lines=19> */
[----:B------:R-:W-:-:S04]  /*90c0*/  IADD3 R4, P3, R4, UR6, RZ ;  /* 0x0000000604047c10 */ /* 0x000fc8000ff7e0ff */
[----:B------:R-:W-:Y:S02]  /*90d0*/  IADD3.X R13, R5, UR7, R7, P3, !PT ;  /* 0x00000007050d7c10 */ /* 0x000fe40009ffe407 */
[----:B------:R-:W-:Y:S01]  /*90e0*/  ISETP.GT.AND P3, PT, R92, R211, PT ;  /* 0x000000d35c00720c */ /* 0x000fe20003f64270 */
[----:B------:R-:W-:-:S12]  /*90f0*/  BRA.DIV UR4, `(.L_x_1649) ;  /* 0x0000020604c87947 */ /* 0x000fd8000b800000 */
[----:B------:R1:W2:Y:S04]  /*9100*/  SHFL.IDX PT, R28, R13, RZ, 0x1e1f ;  /* 0x001e1fff0d1c7589 */ /* 0x0002a800000e0000 */
[----:B------:R1:W3:Y:S02]  /*9110*/  SHFL.IDX PT, R14, R4, RZ, 0x1e1f ;  /* 0x001e1fff040e7589 */ /* 0x0002e400000e0000 */
.L_x_1980:
[----:B------:R-:W-:Y:S05]  /*9120*/  @!P3 BRA `(.L_x_1607) ;  /* 0x000000000084b947 */ /* 0x000fea0003800000 */
[----:B------:R-:W-:Y:S02]  /*9130*/  ULDC UR4, c[0x0][0x2f4] ;  /* 0x0000bd0000047ab9 */ /* 0x000fe40000000800 */
[----:B------:R-:W-:-:S13]  /*9140*/  ISETP.GE.AND P5, PT, R18, UR4, PT ;  /* 0x0000000412007c0c */ /* 0x000fda000bfa6270 */
[----:B-1----:R-:W1:Y:S01]  /*9150*/  @!P5 LDS.128 R4, [R86+0x1e400] ;  /* 0x01e400005604d984 */ /* 0x002e620000000c00 */
[----:B---3--:R-:W-:-:S05]  /*9160*/  @!P5 IADD3 R12, P3, R18, R14, RZ ;  /* 0x0000000e120cd210 */ /* 0x008fca0007f7e0ff */
[----:B--2---:R-:W-:Y:S01]  /*9170*/  @!P5 IMAD.X R13, R28, 0x1, R19, P3 ;  /* 0x000000011c0dd824 */ /* 0x004fe200018e0613 */
[----:B------:R-:W-:-:S13]  /*9180*/  ISETP.GE.AND P3, PT, R208, UR4, PT ;  /* 0x00000004d0007c0c */ /* 0x000fda000bf66270 */
[----:B------:R-:W-:-:S05]  /*9190*/  @!P3 IADD3 R10, P4, R208, R14, RZ ;  /* 0x0000000ed00ab210 */ /* 0x000fca0007f9e0ff */
[----:B------:R-:W-:Y:S01]  /*91a0*/  @!P3 IMAD.X R11, R28, 0x1, R221, P4 ;  /* 0x000000011c0bb824 */ /* 0x000fe200020e06dd */
[----:B------:R-:W-:-:S13]  /*91b0*/  ISETP.GE.AND P4, PT, R205, UR4, PT ;  /* 0x00000004cd007c0c */ /* 0x000fda000bf86270 */
[----:B------:R-:W-:Y:S01]  /*91c0*/  @!P4 IADD3 R8, P6, R205, R14, RZ ;  /* 0x0000000ecd08c210 */ /* 0x000fe20007fde0ff */
[----:B-1----:R-:W-:Y:S01]  /*91d0*/  @!P5 ST.E.128 desc[UR42][R12.64], R4 ;  /* 0x000000040c00d985 */ /* 0x002fe2000c101d2a */
[----:B------:R-:W-:-:S03]  /*91e0*/  ISETP.GE.AND P5, PT, R80, UR4, PT ;  /* 0x0000000450007c0c */ /* 0x000fc6000bfa6270 */
[----:B------:R-:W-:-:S10]  /*91f0*/  @!P4 IMAD.X R9, R28, 0x1, R220, P6 ;  /* 0x000000011c09c824 */ /* 0x000fd400030e06dc */
[----:B------:R-:W1:Y:S01]  /*9200*/  @!P5 LDS.128 R4, [R85+0x1e400] ;  /* 0x01e400005504d984 */ /* 0x000e620000000c00 */
[----:B------:R-:W-:-:S05]  /*9210*/  @!P5 IMAD.SHL.U32 R15, R213, 0x10, RZ ;  /* 0x00000010d50fd824 */ /* 0x000fca00078e00ff */
[----:B------:R-:W-:-:S04]  /*9220*/  @!P5 IADD3 R30, P6, R15, R14, RZ ;  /* 0x0000000e0f1ed210 */ /* 0x000fc80007fde0ff */
[----:B------:R-:W-:-:S05]  /*9230*/  @!P5 LEA.HI.X.SX32 R31, R15, R28, 0x1, P6 ;  /* 0x0000001c0f1fd211 */ /* 0x000fca00030f0eff */
[----:B-1----:R-:W-:Y:S01]  /*9240*/  @!P5 ST.E.128 desc[UR42][R30.64], R4 ;  /* 0x000000041e00d985 */ /* 0x002fe2000c101d2a */
[----:B------:R-:W-:-:S13]  /*9250*/  ISETP.GE.AND P5, PT, R79, UR4, PT ;  /* 0x000000044f007c0c */ /* 0x000fda000bfa6270 */
[----:B------:R-:W1:Y:S01]  /*9260*/  @!P5 LDS.128 R4, [R86+0x20400] ;  /* 0x020400005604d984 */ /* 0x000e620000000c00 */
[----:B------:R-:W-:-:S05]  /*9270*/  @!P5 IMAD.SHL.U32 R15, R214, 0x10, RZ ;  /* 0x00000010d60fd824 */ /* 0x000fca00078e00ff */
        /* <DEDUP_REMOVED lines=12> */
.L_x_1607:
[----:B------:R-:W-:Y:S05]  /*9340*/  BSYNC B0 ;  /* 0x0000000000007941 */ /* 0x000fea0003800000 */
.L_x_1598:
[----:B012-4-:R-:W0:Y:S01]  /*9350*/  S2R R4, SR_TID.X ;  /* 0x0000000000047919 */ /* 0x017e220000002100 */
[----:B------:R-:W-:Y:S01]  /*9360*/  @!PT LDS RZ, [RZ] ;  /* 0x00000000fffff984 */ /* 0x000fe20000000800 */
[----:B------:R-:W-:Y:S01]  /*9370*/  @!PT LDS RZ, [RZ] ;  /* 0x00000000fffff984 */ /* 0x000fe20000000800 */
[----:B------:R-:W-:Y:S01]  /*9380*/  @!PT LDS RZ, [RZ] ;  /* 0x00000000fffff984 */ /* 0x000fe20000000800 */
[----:B------:R-:W-:Y:S01]  /*9390*/  @!PT LDS RZ, [RZ] ;  /* 0x00000000fffff984 */ /* 0x000fe20000000800 */
[----:B------:R1:W-:Y:S06]  /*93a0*/  MEMBAR.ALL.CTA ;  /* 0x0000000000007992 */ /* 0x0003ec0000008000 */
[----:B-1----:R-:W1:Y:S01]  /*93b0*/  FENCE.VIEW.ASYNC.S ;  /* 0x00000000000073c6 */ /* 0x002e620000000000 */
[----:B------:R-:W-:Y:S05]  /*93c0*/  WARPSYNC.ALL ;  /* 0x0000000000007948 */ /* 0x000fea0003800000 */
[----:B------:R-:W-:Y:S01]  /*93d0*/  BSSY B0, `(.L_x_1650) ;  /* 0x0000008000007945 */ /* 0x000fe20003800000 */
[----:B-1----:R1:W-:Y:S01]  /*93e0*/  BAR.SYNC.DEFER_BLOCKING R65, 0x80 ;  /* 0x000200410000751d */ /* 0x0023e20000010000 */
[----:B0-----:R-:W-:-:S13]  /*93f0*/  LOP3.LUT P3, RZ, R4, 0x7f, RZ, 0xc0, !PT ;  /* 0x0000007f04ff7812 */ /* 0x001fda000786c0ff */
[----:B------:R-:W-:-:S05]  /*9400*/  @!P3 VIADD R4, R82, 0x2a8a0 ;  /* 0x0002a8a05204b836 */ /* 0x000fca0000000000 */
[----:B------:R-:W-:-:S04]  /*9410*/  @!P3 PRMT R4, RZ, 0x654, R4 ;  /* 0x00000654ff04b816 */ /* 0x000fc80000000004 */
[----:B------:R1:W-:Y:S01]  /*9420*/  @!P3 SYNCS.ARRIVE.TRANS64.RED.A1T0 RZ, [R4+URZ], RZ ;  /* 0x000000ff04ffb9a7 */ /* 0x0003e2000810043f */
[----:B------:R-:W-:Y:S05]  /*9430*/  @!P2 BRA `(.L_x_1651) ;  /* 0x000000000004a947 */ /* 0x000fea0003800000 */
[----:B------:R-:W-:Y:S01]  /*9440*/  BPT.TRAP 0x1 ;  /* 0x000000040000795c */ /* 0x000fe20000300000 */
.L_x_1651:
[----:B------:R-:W-:Y:S05]  /*9450*/  BSYNC B0 ;  /* 0x0000000000007941 */ /* 0x000fea0003800000 */
.L_x_1650:
[----:B------:R-:W0:Y:S01]  /*9460*/  SYNCS.PHASECHK.TRANS64.TRYWAIT P2, [R82+URZ+0x2a8b0], R93 ;  /* 0x02a8b05d520075a7 */ /* 0x000e22000804017f */
[----:B------:R-:W-:Y:S04]  /*9470*/  BSSY B0, `(.L_x_1652) ;  /* 0x0000002000007945 */ /* 0x000fe80003800000 */
[----:B0-----:R-:W-:Y:S05]  /*9480*/  @!P2 BRA `(.L_x_1653) ;  /* 0x000002040028a947 */ /* 0x001fea0003800000 */
.L_x_1981:
[----:B------:R-:W-:Y:S05]  /*9490*/  BSYNC B0 ;  /* 0x0000000000007941 */ /* 0x000fea0003800000 */
.L_x_1652:
[----:B------:R-:W-:Y:S01]  /*94a0*/  ULDC.64 UR4, c[0x0][0x328] ;  /* 0x0000ca0000047ab9 */ /* 0x000fe20000000a00 */
[----:B------:R-:W-:Y:S01]  /*94b0*/  ULDC.64 UR6, c[0x0][0x318] ;  /* 0x0000c60000067ab9 */ /* 0x000fe20000000a00 */
[----:B------:R-:W-:Y:S01]  /*94c0*/  IMAD R90, R90, UR4, RZ ;  /* 0x000000045a5a7c24 */ /* 0x000fe2000f8e02ff */
[----:B------:R-:W-:Y:S01]  /*94d0*/  BSSY B0, `(.L_x_1654) ;  /* 0x0000034000007945 */ /* 0x000fe20003800000 */
[----:B-1----:R-:W-:-:S04]  /*94e0*/  IMAD.WIDE.U32 R4, R89, UR4, RZ ;  /* 0x0000000459047c25 */ /* 0x002fc8000f8e00ff */
[----:B------:R-:W-:Y:S01]  /*94f0*/  IMAD R89, R89, UR5, R90 ;  /* 0x0000000559597c24 */ /* 0x000fe2000f8e025a */
[----:B------:R-:W-:Y:S02]  /*9500*/  ULDC.64 UR4, c[0x0][0x338] ;  /* 0x0000ce0000047ab9 */ /* 0x000fe40000000a00 */
[----:B------:R-:W-:Y:S02]  /*9510*/  IMAD R6, R91, UR4, RZ ;  /* 0x000000045b067c24 */ /* 0x000fe4000f8e02ff */
[----:B------:R-:W-:Y:S02]  /*9520*/  IMAD.IADD R5, R5, 0x1, R89 ;  /* 0x0000000105057824 */ /* 0x000fe400078e0259 */
[C---:B------:R-:W-:Y:S02]  /*9530*/  IMAD R7, R87.reuse, UR5, R6 ;  /* 0x0000000557077c24 */ /* 0x040fe4000f8e0206 */
[----:B------:R-:W-:Y:S01]  /*9540*/  IMAD.WIDE.U32 R4, R87, UR4, R4 ;  /* 0x0000000457047c25 */ /* 0x000fe2000f8e0004 */
[----:B------:R-:W-:-:S03]  /*9550*/  ULDC.64 UR4, c[0x0][0x330] ;  /* 0x0000cc0000047ab9 */ /* 0x000fc60000000a00 */
[----:B------:R-:W-:Y:S02]  /*9560*/  IMAD.IADD R5, R5, 0x1, R7 ;  /* 0x0000000105057824 */ /* 0x000fe400078e0207 */
[----:B------:R-:W-:Y:S02]  /*9570*/  IMAD R7, R67, UR4, RZ ;  /* 0x0000000443077c24 */ /* 0x000fe4000f8e02ff */
[----:B------:R-:W-:-:S04]  /*9580*/  IMAD.WIDE.U32 R4, R22, UR4, R4 ;  /* 0x0000000416047c25 */ /* 0x000fc8000f8e0004 */
[----:B------:R-:W-:Y:S01]  /*9590*/  IMAD R7, R22, UR5, R7 ;  /* 0x0000000516077c24 */ /* 0x000fe2000f8e0207 */
[----:B------:R-:W-:-:S04]  /*95a0*/  IADD3 R4, P2, R4, UR6, RZ ;  /* 0x0000000604047c10 */ /* 0x000fc8000ff5e0ff */
[----:B------:R-:W-:Y:S01]  /*95b0*/  IADD3.X R5, R5, UR7, R7, P2, !PT ;  /* 0x0000000705057c10 */ /* 0x000fe200097fe407 */
[----:B------:R1:W2:Y:S01]  /*95c0*/  SHFL.IDX PT, R31, R4, RZ, 0x1e1f ;  /* 0x001e1fff041f7589 */ /* 0x0002a200000e0000 */
[----:B------:R-:W-:-:S03]  /*95d0*/  ISETP.GT.AND P2, PT, R92, R211, PT ;  /* 0x000000d35c00720c */ /* 0x000fc60003f44270 */
[----:B------:R1:W4:Y:S10]  /*95e0*/  SHFL.IDX PT, R30, R5, RZ, 0x1e1f ;  /* 0x001e1fff051e7589 */ /* 0x00033400000e0000 */
[----:B-1----:R-:W-:Y:S05]  /*95f0*/  @!P2 BRA `(.L_x_1655) ;  /* 0x000000000084a947 */ /* 0x002fea0003800000 */
[----:B------:R-:W-:Y:S02]  /*9600*/  ULDC UR4, c[0x0][0x2f4] ;  /* 0x0000bd0000047ab9 */ /* 0x000fe40000000800 */
[----:B------:R-:W-:-:S13]  /*9610*/  ISETP.GE.AND P5, PT, R18, UR4, PT ;  /* 0x0000000412007c0c */ /* 0x000fda000bfa6270 */
[----:B------:R-:W1:Y:S01]  /*9620*/  @!P5 LDS.128 R4, [R86+0xc400] ;  /* 0x00c400005604d984 */ /* 0x000e620000000c00 */
[----:B--2---:R-:W-:-:S05]  /*9630*/  @!P5 IADD3 R12, P2, R18, R31, RZ ;  /* 0x0000001f120cd210 */ /* 0x004fca0007f5e0ff */
[----:B----4-:R-:W-:Y:S01]  /*9640*/  @!P5 IMAD.X R13, R30, 0x1, R19, P2 ;  /* 0x000000011e0dd824 */ /* 0x010fe200010e0613 */
        /* <DEDUP_REMOVED lines=10> */
[----:B---3--:R-:W-:-:S04]  /*96f0*/  @!P5 IADD3 R14, P6, R15, R31, RZ ;  /* 0x0000001f0f0ed210 */ /* 0x008fc80007fde0ff */
        /* <DEDUP_REMOVED lines=17> */
.L_x_1655:
[----:B------:R-:W-:Y:S05]  /*9810*/  BSYNC B0 ;  /* 0x0000000000007941 */ /* 0x000fea0003800000 */
.L_x_1654:
[----:B------:R-:W-:Y:S01]  /*9820*/  @!PT LDS RZ, [RZ] ;  /* 0x00000000fffff984 */ /* 0x000fe20000000800 */
[----:B------:R-:W-:Y:S01]  /*9830*/  @!PT LDS RZ, [RZ] ;  /* 0x00000000fffff984 */ /* 0x000fe20000000800 */
[----:B------:R-:W-:Y:S01]  /*9840*/  @!PT LDS RZ, [RZ] ;  /* 0x00000000fffff984 */ /* 0x000fe20000000800 */
[----:B------:R-:W-:Y:S01]  /*9850*/  @!PT LDS RZ, [RZ] ;  /* 0x00000000fffff984 */ /* 0x000fe20000000800 */
[----:B------:R5:W-:Y:S06]  /*9860*/  MEMBAR.ALL.CTA ;  /* 0x0000000000007992 */ /* 0x000bec0000008000 */
[----:B-----5:R-:W5:Y:S01]  /*9870*/  FENCE.VIEW.ASYNC.S ;  /* 0x00000000000073c6 */ /* 0x020f620000000000 */
[----:B------:R-:W-:Y:S02]  /*9880*/  VIADD R200, R200, 0x1 ;  /* 0x00000001c8c87836 */ /* 0x000fe40000000000 */
[----:B0-----:R-:W-:Y:S01]  /*9890*/  @!P3 VIADD R82, R82, 0x2a8c0 ;  /* 0x0002a8c05252b836 */ /* 0x001fe20000000000 */
[----:B-----5:R0:W-:Y:S02]  /*98a0*/  BAR.SYNC.DEFER_BLOCKING R65, 0x80 ;  /* 0x000200410000751d */ /* 0x0201e40000010000 */
[----:B------:R-:W-:-:S02]  /*98b0*/  ISETP.NE.AND P2, PT, R200, 0x2, PT ;  /* 0x00000002c800780c */ /* 0x000fc40003f45270 */
[----:B------:R-:W-:Y:S02]  /*98c0*/  @!P3 PRMT R82, RZ, 0x654, R82 ;  /* 0x00000654ff52b816 */ /* 0x000fe40000000052 */
[----:B-1----:R-:W-:Y:S02]  /*98d0*/  SEL R5, RZ, 0x1, P2 ;  /* 0x00000001ff057807 */ /* 0x002fe40001000000 */
[----:B------:R-:W-:Y:S02]  /*98e0*/  SEL R200, R200, RZ, P2 ;  /* 0x000000ffc8c87207 */ /* 0x000fe40001000000 */
[----:B------:R-:W-:Y:S01]  /*98f0*/  LOP3.LUT R210, R210, R5, RZ, 0x3c, !PT ;  /* 0x00000005d2d27212 */ /* 0x000fe200078e3cff */
[----:B------:R0:W-:Y:S01]  /*9900*/  @!P3 SYNCS.ARRIVE.TRANS64.RED.A1T0 RZ, [R82+URZ], RZ ;  /* 0x000000ff52ffb9a7 */ /* 0x0001e2000810043f */
[----:B------:R-:W-:Y:S05]  /*9910*/  @P1 BRA `(.L_x_1656) ;  /* 0xffffff8c00841947 */ /* 0x000fea000383ffff */
[----:B------:R-:W1:Y:S01]  /*9920*/  S2R R4, SR_TID.X ;  /* 0x0000000000047919 */ /* 0x000e620000002100 */
[----:B------:R-:W-:Y:S02]  /*9930*/  PLOP3.LUT P0, PT, PT, PT, PT, 0x8, 0x0 ;  /* 0x000000000000781c */ /* 0x000fe40003f0e170 */
[----:B-1----:R-:W-:-:S04]  /*9940*/  SHF.R.U32.HI R4, RZ, 0x7, R4 ;  /* 0x00000007ff047819 */ /* 0x002fc80000011604 */
[----:B------:R-:W-:-:S13]  /*9950*/  ISETP.NE.AND P4, PT, R4, 0x1, PT ;  /* 0x000000010400780c */ /* 0x000fda0003f85270 */
[----:B------:R-:W-:Y:S06]  /*9960*/  @!P4 BAR.ARV 0x9, 0x100 ;  /* 0x024400000000cb1d */ /* 0x000fec0000002000 */
.L_x_1593:
[----:B------:R-:W-:Y:S05]  /*9970*/  @P0 BRA `(.L_x_1657) ;  /* 0x00000000000c0947 */ /* 0x000fea0003800000 */
[----:B------:R-:W1:Y:S01]  /*9980*/  FENCE.VIEW.ASYNC.G ;  /* 0x00000000000073c6 */ /* 0x000e620000000100 */
[----:B------:R-:W-:Y:S05]  /*9990*/  WARPSYNC.ALL ;  /* 0x0000000000007948 */ /* 0x000fea0003800000 */
[----:B-1----:R-:W-:Y:S06]  /*99a0*/  BAR.ARV 0xc, 0x180 ;  /* 0x0306000000007b1d */ /* 0x002fec0000002000 */
.L_x_1657:
[----:B------:R-:W-:Y:S01]  /*99b0*/  ULDC.64 UR6, c[0x0][0x998] ;  /* 0x0002660000067ab9 */ /* 0x000fe20000000a00 */
[----:B------:R-:W-:Y:S01]  /*99c0*/  ULDC.64 UR4, c[0x0][0x990] ;  /* 0x0002640000047ab9 */ /* 0x000fe20000000a00 */
[----:B------:R-:W-:Y:S02]  /*99d0*/  ISETP.NE.U32.AND P1, PT, RZ, UR6, PT ;  /* 0x00000006ff007c0c */ /* 0x000fe4000bf25070 */
[----:B------:R-:W-:Y:S02]  /*99e0*/  ISETP.NE.U32.AND P0, PT, RZ, UR4, PT ;  /* 0x00000004ff007c0c */ /* 0x000fe4000bf05070 */
[----:B------:R-:W-:Y:S02]  /*99f0*/  ISETP.NE.AND.EX P1, PT, RZ, UR7, PT, P1 ;  /* 0x00000007ff007c0c */ /* 0x000fe4000bf25310 */
[----:B------:R-:W-:-:S11]  /*9a00*/  ISETP.NE.AND.EX P0, PT, RZ, UR5, PT, P0 ;  /* 0x00000005ff007c0c */ /* 0x000fd6000bf05300 */
[----:B------:R-:W1:Y:S01]  /*9a10*/  @P1 LDC.64 R8, c[0x0][0x9b8] ;  /* 0x00026e00ff081b82 */ /* 0x000e620000000a00 */
[--C-:B------:R-:W-:Y:S02]  /*9a20*/  @P1 SHF.R.S32.HI R5, RZ, 0x1f, R23.reuse ;  /* 0x0000001fff051819 */ /* 0x100fe40000011417 */
[----:B------:R-:W-:Y:S02]  /*9a30*/  @P0 SHF.R.S32.HI R3, RZ, 0x1f, R23 ;  /* 0x0000001fff030819 */ /* 0x000fe40000011417 */
[----:B------:R-:W-:-:S03]  /*9a40*/  @P1 SHF.R.S32.HI R15, RZ, 0x1f, R22 ;  /* 0x0000001fff0f1819 */ /* 0x000fc60000011416 */
[----:B------:R-:W0:Y:S08]  /*9a50*/  @P0 LDC.64 R6, c[0x0][0x9a8] ;  /* 0x00026a00ff060b82 */ /* 0x000e300000000a00 */
[----:B------:R-:W2:Y:S08]  /*9a60*/  @P1 LDC.64 R10, c[0x0][0x9c0] ;  /* 0x00027000ff0a1b82 */ /* 0x000eb00000000a00 */
[----:B------:R-:W3:Y:S01]  /*9a70*/  @P0 LDC.64 R12, c[0x0][0x9b0] ;  /* 0x00026c00ff0c0b82 */ /* 0x000ee20000000a00 */
[----:B-1----:R-:W-:-:S02]  /*9a80*/  @P1 IMAD R2, R5, R8, RZ ;  /* 0x0000000805021224 */ /* 0x002fc400078e02ff */
[----:B------:R-:W-:-:S04]  /*9a90*/  @P1 IMAD.WIDE.U32 R4, R23, R8, RZ ;  /* 0x0000000817041225 */ /* 0x000fc800078e00ff */
[----:B------:R-:W-:Y:S02]  /*9aa0*/  @P1 IMAD R9, R23, R9, R2 ;  /* 0x0000000917091224 */ /* 0x000fe400078e0202 */
[-C--:B0-----:R-:W-:Y:S02]  /*9ab0*/  @P0 IMAD R0, R3, R6.reuse, RZ ;  /* 0x0000000603000224 */ /* 0x081fe400078e02ff */
[----:B------:R-:W-:Y:S01]  /*9ac0*/  @P1 IMAD.IADD R5, R5, 0x1, R9 ;  /* 0x0000000105051824 */ /* 0x000fe200078e0209 */
[----:B------:R-:W-:Y:S01]  /*9ad0*/  @P0 SHF.R.S32.HI R9, RZ, 0x1f, R22 ;  /* 0x0000001fff090819 */ /* 0x000fe20000011416 */
[C---:B------:R-:W-:Y:S02]  /*9ae0*/  @P0 IMAD R7, R23.reuse, R7, R0 ;  /* 0x0000000717070224 */ /* 0x040fe400078e0200 */
[----:B------:R-:W-:-:S04]  /*9af0*/  @P0 IMAD.WIDE.U32 R2, R23, R6, RZ ;  /* 0x0000000617020225 */ /* 0x000fc800078e00ff */
[----:B--2---:R-:W-:Y:S02]  /*9b00*/  @P1 IMAD R6, R15, R10, RZ ;  /* 0x0000000a0f061224 */ /* 0x004fe400078e02ff */
[----:B------:R-:W-:Y:S02]  /*9b10*/  @P0 IMAD.IADD R3, R3, 0x1, R7 ;  /* 0x0000000103030824 */ /* 0x000fe400078e0207 */
[C---:B------:R-:W-:Y:S02]  /*9b20*/  @P1 IMAD R11, R22.reuse, R11, R6 ;  /* 0x0000000b160b1224 */ /* 0x040fe400078e0206 */
[----:B---3--:R-:W-:Y:S02]  /*9b30*/  @P0 IMAD R0, R9, R12, RZ ;  /* 0x0000000c09000224 */ /* 0x008fe400078e02ff */
[----:B------:R-:W-:-:S04]  /*9b40*/  @P1 IMAD.WIDE.U32 R6, R22, R10, R4 ;  /* 0x0000000a16061225 */ /* 0x000fc800078e0004 */
[----:B------:R-:W-:Y:S01]  /*9b50*/  @P0 IMAD R9, R22, R13, R0 ;  /* 0x0000000d16090224 */ /* 0x000fe200078e0200 */
[----:B------:R-:W-:Y:S01]  /*9b60*/  @P1 LEA R8, P3, R6, UR6, 0x2 ;  /* 0x0000000606081c11 */ /* 0x000fe2000f8610ff */
[----:B------:R-:W-:-:S04]  /*9b70*/  @P0 IMAD.WIDE.U32 R2, R22, R12, R2 ;  /* 0x0000000c16020225 */ /* 0x000fc800078e0002 */
[----:B------:R-:W-:Y:S01]  /*9b80*/  @P1 IMAD.IADD R5, R7, 0x1, R11 ;  /* 0x0000000107051824 */ /* 0x000fe200078e020b */
[----:B------:R-:W-:Y:S01]  /*9b90*/  @P0 LEA R4, P2, R2, UR4, 0x2 ;  /* 0x0000000402040c11 */ /* 0x000fe2000f8410ff */
[----:B------:R-:W-:Y:S01]  /*9ba0*/  @P0 IMAD.IADD R3, R3, 0x1, R9 ;  /* 0x0000000103030824 */ /* 0x000fe200078e0209 */
[----:B------:R-:W0:Y:S01]  /*9bb0*/  LDC.64 R10, c[0x0][0x9e0] ;  /* 0x00027800ff0a7b82 */ /* 0x000e220000000a00 */
[----:B------:R-:W-:Y:S01]  /*9bc0*/  IMAD.MOV.U32 R0, RZ, RZ, 0x3f800000 ;  /* 0x3f800000ff007424 */ /* 0x000fe200078e00ff */
[----:B------:R-:W-:Y:S01]  /*9bd0*/  @P1 LEA.HI.X R9, R6, UR7, R5, 0x2, P3 ;  /* 0x0000000706091c11 */ /* 0x000fe200098f1405 */
[----:B------:R-:W-:Y:S01]  /*9be0*/  ULDC UR4, c[0x0][0x988] ;  /* 0x0002620000047ab9 */ /* 0x000fe20000000800 */
[----:B------:R-:W-:Y:S01]  /*9bf0*/  @P0 LEA.HI.X R5, R2, UR5, R3, 0x2, P2 ;  /* 0x0000000502050c11 */ /* 0x000fe200090f1403 */
[----:B------:R-:W-:Y:S02]  /*9c00*/  IMAD.MOV.U32 R3, RZ, RZ, 0x3f800000 ;  /* 0x3f800000ff037424 */ /* 0x000fe400078e00ff */
[----:B------:R-:W2:Y:S01]  /*9c10*/  @P1 LDG.E R0, desc[UR42][R8.64] ;  /* 0x0000002a08001981 */ /* 0x000ea2000c1e1900 */
[----:B------:R-:W1:Y:S03]  /*9c20*/  LDC R2, c[0x0][0x448] ;  /* 0x00011200ff027b82 */ /* 0x000e660000000800 */
[----:B------:R3:W2:Y:S01]  /*9c30*/  @P0 LDG.E R3, desc[UR42][R4.64] ;  /* 0x0000002a04030981 */ /* 0x0006a2000c1e1900 */
[----:B0-----:R-:W-:-:S02]  /*9c40*/  ISETP.GE.AND P2, PT, R11, 0x1, PT ;  /* 0x000000010b00780c */ /* 0x001fc40003f46270 */
[----:B-1----:R-:W-:Y:S01]  /*9c50*/  ISETP.NE.AND P1, PT, R2, 0x1, PT ;  /* 0x000000010200780c */ /* 0x002fe20003f25270 */
[----:B------:R-:W-:-:S12]  /*9c60*/  VIADD R2, R212, 0x7f ;  /* 0x0000007fd4027836 */ /* 0x000fd80000000000 */
[----:B------:R-:W0:Y:S08]  /*9c70*/  @P1 LDC R7, c[0x0][0x44c] ;  /* 0x00011300ff071b82 */ /* 0x000e300000000800 */
[----:B------:R-:W1:Y:S01]  /*9c80*/  @P1 LDC R6, c[0x0][0x450] ;  /* 0x00011400ff061b82 */ /* 0x000e620000000800 */
[----:B0-----:R-:W-:-:S05]  /*9c90*/  @P1 IMAD.HI.U32 R7, R2, R7, RZ ;  /* 0x0000000702071227 */ /* 0x001fca00078e00ff */
[----:B-1----:R-:W-:Y:S02]  /*9ca0*/  @P1 SHF.R.U32.HI R2, RZ, R6, R7 ;  /* 0x00000006ff021219 */ /* 0x002fe40000011607 */
[----:B------:R-:W-:-:S05]  /*9cb0*/  IADD3 R7, R203, 0x1, -R202 ;  /* 0x00000001cb077810 */ /* 0x000fca0007ffe8ca */
[----:B---3--:R-:W-:Y:S02]  /*9cc0*/  IMAD.IADD R5, R7, 0x1, R2 ;  /* 0x0000000107057824 */ /* 0x008fe400078e0202 */
[----:B--2---:R-:W-:Y:S02]  /*9cd0*/  FMUL.FTZ R0, R3, R0 ;  /* 0x0000000003007220 */ /* 0x004fe40000410000 */
[----:B------:R-:W-:Y:S02]  /*9ce0*/  IMAD.IADD R3, R5, 0x1, R10 ;  /* 0x0000000105037824 */ /* 0x000fe400078e020a */
[----:B------:R-:W-:Y:S01]  /*9cf0*/  FMUL.FTZ R2, R0, UR4 ;  /* 0x0000000400027c20 */ /* 0x000fe20008410000 */
        /* <DEDUP_REMOVED lines=12> */
.L_x_1660:
[----:B------:R-:W-:-:S13]  /*9dc0*/  ISETP.NE.AND P0, PT, R11, 0x1, PT ;  /* 0x000000010b00780c */ /* 0x000fda0003f05270 */
[----:B------:R-:W0:Y:S02]  /*9dd0*/  @P0 LDC.64 R4, c[0x0][0x9e8] ;  /* 0x00027a00ff040b82 */ /* 0x000e240000000a00 */
[----:B0-----:R-:W-:-:S05]  /*9de0*/  @P0 IMAD.HI.U32 R4, R0, R4, RZ ;  /* 0x0000000400040227 */ /* 0x001fca00078e00ff */
[----:B------:R-:W-:-:S07]  /*9df0*/  @P0 SHF.R.U32.HI R0, RZ, R5, R4 ;  /* 0x00000005ff000219 */ /* 0x000fce0000011604 */
.L_x_1661:
[----:B------:R-:W-:Y:S05]  /*9e00*/  BSYNC B0 ;  /* 0x0000000000007941 */ /* 0x000fea0003800000 */
.L_x_1659:
[----:B------:R-:W-:-:S05]  /*9e10*/  IMAD R0, R0, R11, R11 ;  /* 0x0000000b00007224 */ /* 0x000fca00078e020b */
[----:B------:R-:W-:-:S07]  /*9e20*/  VIMNMX R3, R3, R0, PT ;  /* 0x0000000003037248 */ /* 0x000fce0003fe0100 */
.L_x_1658:
[----:B------:R-:W0:Y:S01]  /*9e30*/  @P1 LDC R5, c[0x0][0x44c] ;  /* 0x00011300ff051b82 */ /* 0x000e220000000800 */
[----:B------:R-:W-:Y:S01]  /*9e40*/  VIADD R3, R3, 0x7f ;  /* 0x0000007f03037836 */ /* 0x000fe20000000000 */
[----:B------:R-:W-:-:S04]  /*9e50*/  ULDC UR4, c[0x0][0x9dc] ;  /* 0x0002770000047ab9 */ /* 0x000fc80000000800 */
[----:B------:R-:W-:Y:S02]  /*9e60*/  SHF.R.S32.HI R0, RZ, 0x1f, R3 ;  /* 0x0000001fff007819 */ /* 0x000fe40000011403 */
[----:B------:R-:W1:Y:S02]  /*9e70*/  @P1 LDC R7, c[0x0][0x450] ;  /* 0x00011400ff071b82 */ /* 0x000e640000000800 */
[----:B------:R-:W-:-:S04]  /*9e80*/  LEA.HI R0, R0, R3, RZ, 0x7 ;  /* 0x0000000300007211 */ /* 0x000fc800078f38ff */
[----:B------:R-:W-:-:S04]  /*9e90*/  SHF.R.S32.HI R0, RZ, 0x7, R0 ;  /* 0x00000007ff007819 */ /* 0x000fc80000011400 */
[----:B------:R-:W-:Y:S01]  /*9ea0*/  VIMNMX R89, R25, R0, PT ;  /* 0x0000000019597248 */ /* 0x000fe20003fe0100 */
        /* <DEDUP_REMOVED lines=16> */
.L_x_1664:
[----:B------:R-:W-:-:S13]  /*9fb0*/  ISETP.NE.AND P0, PT, R11, 0x1, PT ;  /* 0x000000010b00780c */ /* 0x000fda0003f05270 */
[----:B------:R-:W0:Y:S02]  /*9fc0*/  @P0 LDC.64 R4, c[0x0][0x9e8] ;  /* 0x00027a00ff040b82 */ /* 0x000e240000000a00 */
[----:B0-----:R-:W-:-:S05]  /*9fd0*/  @P0 IMAD.HI.U32 R4, R3, R4, RZ ;  /* 0x0000000403040227 */ /* 0x001fca00078e00ff */
[----:B------:R-:W-:-:S07]  /*9fe0*/  @P0 SHF.R.U32.HI R3, RZ, R5, R4 ;  /* 0x00000005ff030219 */ /* 0x000fce0000011604 */
.L_x_1665:
[----:B------:R-:W-:Y:S05]  /*9ff0*/  BSYNC B0 ;  /* 0x0000000000007941 */ /* 0x000fea0003800000 */
.L_x_1663:
[----:B------:R-:W-:-:S05]  /*a000*/  IMAD R3, R3, R11, RZ ;  /* 0x0000000b03037224 */ /* 0x000fca00078e02ff */
[----:B------:R-:W-:-:S07]  /*a010*/  VIMNMX R0, R0, R3, !PT ;  /* 0x0000000300007248 */ /* 0x000fce0007fe0100 */
.L_x_1662:
[----:B------:R-:W-:Y:S02]  /*a020*/  SHF.R.S32.HI R3, RZ, 0x1f, R0 ;  /* 0x0000001fff037819 */ /* 0x000fe40000011400 */
[----:B------:R-:W-:Y:S02]  /*a030*/  CS2R R120, SRZ ;  /* 0x0000000000787805 */ /* 0x000fe4000001ff00 */
[----:B------:R-:W-:Y:S01]  /*a040*/  PLOP3.LUT P0, PT, PT, PT, PT, 0x80, 0x0 ;  /* 0x000000000000781c */ /* 0x000fe20003f0f070 */
[----:B------:R-:W-:Y:S01]  /*a050*/  IMAD.MOV.U32 R95, RZ, RZ, RZ ;  /* 0x000000ffff5f7224 */ /* 0x000fe200078e00ff */
[----:B------:R-:W-:Y:S02]  /*a060*/  LEA.HI R3, R3, R0, RZ, 0x7 ;  /* 0x0000000003037211 */ /* 0x000fe400078f38ff */
[----:B------:R-:W-:Y:S02]  /*a070*/  CS2R R26, SRZ ;  /* 0x00000000001a7805 */ /* 0x000fe4000001ff00 */
[----:B------:R-:W-:-:S02]  /*a080*/  CS2R R76, SRZ ;  /* 0x00000000004c7805 */ /* 0x000fc4000001ff00 */
[----:B------:R-:W-:Y:S02]  /*a090*/  CS2R R112, SRZ ;  /* 0x0000000000707805 */ /* 0x000fe4000001ff00 */
[----:B------:R-:W-:Y:S02]  /*a0a0*/  SHF.R.S32.HI R3, RZ, 0x7, R3 ;  /* 0x00000007ff037819 */ /* 0x000fe40000011403 */
[----:B------:R-:W-:Y:S02]  /*a0b0*/  CS2R R84, SRZ ;  /* 0x0000000000547805 */ /* 0x000fe4000001ff00 */
[----:B------:R-:W-:Y:S01]  /*a0c0*/  CS2R R68, SRZ ;  /* 0x0000000000447805 */ /* 0x000fe2000001ff00 */
[----:B------:R-:W-:Y:S01]  /*a0d0*/  IMAD.MOV.U32 R111, RZ, RZ, RZ ;  /* 0x000000ffff6f7224 */ /* 0x000fe200078e00ff */
[----:B------:R-:W-:Y:S02]  /*a0e0*/  VIMNMX R229, RZ, R3, !PT ;  /* 0x00000003ffe57248 */ /* 0x000fe40007fe0100 */
[----:B----4-:R-:W-:-:S02]  /*a0f0*/  CS2R R30, SRZ ;  /* 0x00000000001e7805 */ /* 0x010fc4000001ff00 */
[----:B------:R-:W-:Y:S02]  /*a100*/  CS2R R52, SRZ ;  /* 0x0000000000347805 */ /* 0x000fe4000001ff00 */
[----:B------:R-:W-:Y:S02]  /*a110*/  CS2R R104, SRZ ;  /* 0x0000000000687805 */ /* 0x000fe4000001ff00 */
[----:B------:R-:W-:Y:S01]  /*a120*/  ISETP.GT.AND P1, PT, R89, R229, PT ;  /* 0x000000e55900720c */ /* 0x000fe20003f24270 */
[----:B------:R-:W-:Y:S01]  /*a130*/  IMAD.MOV.U32 R82, RZ, RZ, RZ ;  /* 0x000000ffff527224 */ /* 0x000fe200078e00ff */
[----:B------:R-:W-:Y:S01]  /*a140*/  CS2R R44, SRZ ;  /* 0x00000000002c7805 */ /* 0x000fe2000001ff00 */
[----:B------:R-:W-:Y:S01]  /*a150*/  IMAD.MOV.U32 R91, RZ, RZ, RZ ;  /* 0x000000ffff5b7224 */ /* 0x000fe200078e00ff */
[----:B------:R-:W-:Y:S02]  /*a160*/  CS2R R42, SRZ ;  /* 0x00000000002a7805 */ /* 0x000fe4000001ff00 */
[----:B------:R-:W-:Y:S01]  /*a170*/  CS2R R96, SRZ ;  /* 0x0000000000607805 */ /* 0x000fe2000001ff00 */
[----:B------:R-:W-:Y:S01]  /*a180*/  IMAD.MOV.U32 R102, RZ, RZ, RZ ;  /* 0x000000ffff667224 */ /* 0x000fe200078e00ff */
[----:B------:R-:W-:-:S02]  /*a190*/  CS2R R60, SRZ ;  /* 0x00000000003c7805 */ /* 0x000fc4000001ff00 */
[----:B------:R-:W-:Y:S01]  /*a1a0*/  CS2R R8, SRZ ;  /* 0x0000000000087805 */ /* 0x000fe2000001ff00 */
[----:B------:R-:W-:Y:S01]  /*a1b0*/  IMAD.MOV.U32 R67, RZ, RZ, RZ ;  /* 0x000000ffff437224 */ /* 0x000fe200078e00ff */
        /* <DEDUP_REMOVED lines=14> */
[----:B------:R-:W-:-:S02]  /*a2a0*/  CS2R R12, SRZ ;  /* 0x00000000000c7805 */ /* 0x000fc4000001ff00 */
[----:B------:R-:W-:Y:S02]  /*a2b0*/  CS2R R58, SRZ ;  /* 0x00000000003a7805 */ /* 0x000fe4000001ff00 */
[----:B------:R-:W-:Y:S01]  /*a2c0*/  CS2R R64, SRZ ;  /* 0x0000000000407805 */ /* 0x000fe2000001ff00 */
        /* <DEDUP_REMOVED lines=18> */
[----:B------:R-:W-:Y:S02]  /*a3f0*/  IMAD.MOV.U32 R25, RZ, RZ, RZ ;  /* 0x000000ffff197224 */ /* 0x000fe400078e00ff */
[----:B------:R-:W-:Y:S01]  /*a400*/  IMAD.MOV.U32 R134, RZ, RZ, RZ ;  /* 0x000000ffff867224 */ /* 0x000fe200078e00ff */
[----:B------:R-:W-:Y:S06]  /*a410*/  @!P1 BRA `(.L_x_1666) ;  /* 0x0000013c00589947 */ /* 0x000fec0003800000 */
[----:B------:R-:W-:-:S03]  /*a420*/  UMOV UR4, 0xffffffff ;  /* 0xffffffff00047882 */ /* 0x000fc60000000000 */
[----:B------:R-:W-:Y:S05]  /*a430*/  BRA.DIV UR4, `(.L_x_1667) ;  /* 0x000001f604507947 */ /* 0x000fea000b800000 */
[----:B------:R-:W0:Y:S02]  /*a440*/  S2R R0, SR_TID.X ;  /* 0x0000000000007919 */ /* 0x000e240000002100 */
[----:B0-----:R-:W-:-:S05]  /*a450*/  VIADD R3, R0, 0xffffff80 ;  /* 0xffffff8000037836 */ /* 0x001fca0000000000 */
[----:B------:R-:W-:-:S04]  /*a460*/  SHF.R.S32.HI R0, RZ, 0x1f, R3 ;  /* 0x0000001fff007819 */ /* 0x000fc80000011403 */
[----:B------:R-:W-:-:S04]  /*a470*/  LEA.HI R0, R0, R3, RZ, 0x7 ;  /* 0x0000000300007211 */ /* 0x000fc800078f38ff */
[----:B------:R-:W-:-:S05]  /*a480*/  SHF.R.S32.HI R0, RZ, 0x7, R0 ;  /* 0x00000007ff007819 */ /* 0x000fca0000011400 */
[----:B------:R0:W1:Y:S02]  /*a490*/  SHFL.IDX PT, R218, R0, RZ, 0x1f ;  /* 0x00001fff00da7589 */ /* 0x00006400000e0000 */
.L_x_1984:
[----:B01----:R-:W-:Y:S01]  /*a4a0*/  LEA.HI R0, R218, R218, RZ, 0x1 ;  /* 0x000000dada007211 */ /* 0x003fe200078f08ff */
        /* <DEDUP_REMOVED lines=24> */
.L_x_1668:
        /* <DEDUP_REMOVED lines=8> */
[----:B------:R0:W1:Y:S03]  /*a6b0*/  SYNCS.PHASECHK.TRANS64.TRYWAIT P0, [R16+URZ+0x2a800], R3 ;  /* 0x02a80003100075a7 */ /* 0x000066000800017f */
[----:B-1----:R-:W-:Y:S05]  /*a6c0*/  @!P0 NANOSLEEP.SYNCS 0x989680 ;  /* 0x009896800000895d */ /* 0x002fea0003900000 */
[----:B------:R-:W1:Y:S01]  /*a6d0*/  @!P0 SYNCS.PHASECHK.TRANS64 P0, [R16+URZ+0x2a800], R3 ;  /* 0x02a80003100085a7 */ /* 0x000e62000800007f */
[----:B------:R-:W-:Y:S04]  /*a6e0*/  BSSY B0, `(.L_x_1670) ;  /* 0x0000006000007945 */ /* 0x000fe80003800000 */
[----:B-1----:R-:W-:Y:S05]  /*a6f0*/  @P0 BRA `(.L_x_1671) ;  /* 0x0000000000100947 */ /* 0x002fea0003800000 */
.L_x_1672:
[----:B-1----:R1:W2:Y:S02]  /*a700*/  SYNCS.PHASECHK.TRANS64.TRYWAIT P0, [R16+URZ+0x2a800], R3 ;  /* 0x02a80003100075a7 */ /* 0x0022a4000800017f */
[----:B--2---:R-:W-:Y:S05]  /*a710*/  @!P0 NANOSLEEP.SYNCS 0x989680 ;  /* 0x009896800000895d */ /* 0x004fea0003900000 */
[----:B------:R-:W2:Y:S02]  /*a720*/  @!P0 SYNCS.PHASECHK.TRANS64 P0, [R16+URZ+0x2a800], R3 ;  /* 0x02a80003100085a7 */ /* 0x000ea4000800007f */
[----:B--2---:R-:W-:Y:S05]  /*a730*/  @!P0 BRA `(.L_x_1672) ;  /* 0xfffffffc00f08947 */ /* 0x004fea000383ffff */
.L_x_1671:
[----:B------:R-:W-:Y:S05]  /*a740*/  BSYNC B0 ;  /* 0x0000000000007941 */ /* 0x000fea0003800000 */
.L_x_1670:
[----:B------:R-:W-:Y:S05]  /*a750*/  BRA `(.L_x_1673) ;  /* 0x0000006c00e07947 */ /* 0x000fea0003800000 */
.L_x_1669:
[----:B------:R-:W-:Y:S01]  /*a760*/  ULOP3.LUT UP0, URZ, UR39, 0x1bf, URZ, 0xc0, !UPT ;  /* 0x000001bf273f7892 */ /* 0x000fe2000f80c03f */
[----:B-----5:R-:W-:Y:S01]  /*a770*/  SHF.R.S32.HI R0, RZ, 0x1f, R24 ;  /* 0x0000001fff007819 */ /* 0x020fe20000011418 */
[----:B------:R-:W-:Y:S01]  /*a780*/  ULDC.64 UR4, c[0x0][0x3f8] ;  /* 0x0000fe0000047ab9 */ /* 0x000fe20000000a00 */
[----:B------:R-:W-:Y:S01]  /*a790*/  ULDC.64 UR6, c[0x0][0x408] ;  /* 0x0001020000067ab9 */ /* 0x000fe20000000a00 */
[----:B------:R-:W-:Y:S02]  /*a7a0*/  IMAD.WIDE.U32 R26, R24, UR4, RZ ;  /* 0x00000004181a7c25 */ /* 0x000fe4000f8e00ff */
[----:B------:R-:W-:Y:S02]  /*a7b0*/  PLOP3.LUT P0, PT, PT, PT, UP0, 0x80, 0x0 ;  /* 0x000000000000781c */ /* 0x000fe40003f0f008 */
[C---:B------:R-:W-:Y:S02]  /*a7c0*/  IMAD R3, R0.reuse, UR4, RZ ;  /* 0x0000000400037c24 */ /* 0x040fe4000f8e02ff */
[----:B------:R-:W-:-:S02]  /*a7d0*/  IMAD R5, R0, UR6, RZ ;  /* 0x0000000600057c24 */ /* 0x000fc4000f8e02ff */
[C---:B------:R-:W-:Y:S02]  /*a7e0*/  IMAD R3, R24.reuse, UR5, R3 ;  /* 0x0000000518037c24 */ /* 0x040fe4000f8e0203 */
[C---:B------:R-:W-:Y:S02]  /*a7f0*/  IMAD R5, R24.reuse, UR7, R5 ;  /* 0x0000000718057c24 */ /* 0x040fe4000f8e0205 */
[----:B------:R-:W-:-:S04]  /*a800*/  IMAD.WIDE.U32 R24, R24, UR6, RZ ;  /* 0x0000000618187c25 */ /* 0x000fc8000f8e00ff */
[----:B------:R-:W-:Y:S02]  /*a810*/  IMAD.IADD R29, R3, 0x1, R27 ;  /* 0x00000001031d7824 */ /* 0x000fe400078e021b */
[----:B------:R-:W-:Y:S01]  /*a820*/  IMAD.IADD R31, R5, 0x1, R25 ;  /* 0x00000001051f7824 */ /* 0x000fe200078e0219 */
        /* <DEDUP_REMOVED lines=17> */
.L_x_1674:
[----:B------:R-:W-:Y:S01]  /*a940*/  ULDC.U8 UR4, c[0x0][0x410] ;  /* 0x0001040000047ab9 */ /* 0x000fe20000000000 */
[----:B------:R-:W-:Y:S01]  /*a950*/  BSSY B0, `(.L_x_1675) ;  /* 0x00006d0000007945 */ /* 0x000fe20003800000 */
[----:B------:R-:W-:Y:S01]  /*a960*/  ISETP.NE.AND P0, PT, RZ, UR4, PT ;  /* 0x00000004ff007c0c */ /* 0x000fe2000bf05270 */
[----:B------:R-:W-:-:S12]  /*a970*/  IMAD.IADD R10, R211, 0x1, R212 ;  /* 0x00000001d30a7824 */ /* 0x000fd800078e02d4 */
[----:B------:R-:W-:Y:S05]  /*a980*/  @!P0 BRA `(.L_x_1676) ;  /* 0x0000003400a08947 */ /* 0x000fea0003800000 */
[----:B------:R-:W0:Y:S01]  /*a990*/  LDC R21, c[0x0][0x448] ;  /* 0x00011200ff157b82 */ /* 0x000e220000000800 */
[----:B------:R-:W-:Y:S01]  /*a9a0*/  IMAD.MOV.U32 R11, RZ, RZ, R10 ;  /* 0x000000ffff0b7224 */ /* 0x000fe200078e000a */
[----:B------:R-:W-:Y:S01]  /*a9b0*/  ULDC.64 UR4, c[0x0][0x3f8] ;  /* 0x0000fe0000047ab9 */ /* 0x000fe20000000a00 */
[----:B------:R-:W-:Y:S01]  /*a9c0*/  IMAD.MOV.U32 R8, RZ, RZ, R24 ;  /* 0x000000ffff087224 */ /* 0x000fe200078e0018 */
[----:B------:R-:W-:Y:S01]  /*a9d0*/  ULDC.64 UR6, c[0x0][0x408] ;  /* 0x0001020000067ab9 */ /* 0x000fe20000000a00 */
[----:B------:R-:W-:Y:S01]  /*a9e0*/  IMAD.MOV.U32 R9, RZ, RZ, R31 ;  /* 0x000000ffff097224 */ /* 0x000fe200078e001f */
[----:B------:R-:W-:Y:S01]  /*a9f0*/  ULDC.64 UR8, c[0x0][0x400] ;  /* 0x0001000000087ab9 */ /* 0x000fe20000000a00 */
[----:B------:R-:W-:Y:S02]  /*aa00*/  IMAD.MOV.U32 R6, RZ, RZ, R26 ;  /* 0x000000ffff067224 */ /* 0x000fe400078e001a */
[----:B------:R-:W-:Y:S01]  /*aa10*/  IMAD.MOV.U32 R7, RZ, RZ, R29 ;  /* 0x000000ffff077224 */ /* 0x000fe200078e001d */
[----:B0-----:R-:W-:-:S13]  /*aa20*/  ISETP.NE.AND P0, PT, R21, 0x1, PT ;  /* 0x000000011500780c */ /* 0x001fda0003f05270 */
[----:B------:R-:W0:Y:S08]  /*aa30*/  @P0 LDC R3, c[0x0][0x44c] ;  /* 0x00011300ff030b82 */ /* 0x000e300000000800 */
[----:B------:R-:W1:Y:S01]  /*aa40*/  @P0 LDC R5, c[0x0][0x450] ;  /* 0x00011400ff050b82 */ /* 0x000e620000000800 */
[----:B0-----:R-:W-:-:S05]  /*aa50*/  @P0 IMAD.HI.U32 R0, R10, R3, RZ ;  /* 0x000000030a000227 */ /* 0x001fca00078e00ff */
[----:B-1----:R-:W-:-:S04]  /*aa60*/  @P0 SHF.R.U32.HI R11, RZ, R5, R0 ;  /* 0x00000005ff0b0219 */ /* 0x002fc80000011600 */
[----:B------:R-:W-:Y:S01]  /*aa70*/  SHF.R.S32.HI R0, RZ, 0x1f, R11 ;  /* 0x0000001fff007819 */ /* 0x000fe2000001140b */
[----:B------:R-:W-:-:S04]  /*aa80*/  IMAD.WIDE.U32 R8, R11, UR6, R8 ;  /* 0x000000060b087c25 */ /* 0x000fc8000f8e0008 */
[----:B------:R-:W-:Y:S01]  /*aa90*/  IMAD R4, R0, UR4, RZ ;  /* 0x0000000400047c24 */ /* 0x000fe2000f8e02ff */
[----:B------:R-:W-:Y:S01]  /*aaa0*/  IADD3 R5, P1, R8, UR8, RZ ;  /* 0x0000000808057c10 */ /* 0x000fe2000ff3e0ff */
[----:B------:R-:W-:-:S04]  /*aab0*/  IMAD.WIDE.U32 R6, R11, UR4, R6 ;  /* 0x000000040b067c25 */ /* 0x000fc8000f8e0006 */
[----:B------:R-:W-:Y:S02]  /*aac0*/  IMAD R0, R0, UR6, RZ ;  /* 0x0000000600007c24 */ /* 0x000fe4000f8e02ff */
[C---:B------:R-:W-:Y:S01]  /*aad0*/  IMAD R13, R11.reuse, UR5, R4 ;  /* 0x000000050b0d7c24 */ /* 0x040fe2000f8e0204 */
[----:B------:R-:W-:Y:S01]  /*aae0*/  ULDC.64 UR4, c[0x0][0x3e8] ;  /* 0x0000fa0000047ab9 */ /* 0x000fe20000000a00 */
[----:B------:R-:W-:Y:S01]  /*aaf0*/  IMAD R8, R11, UR7, R0 ;  /* 0x000000070b087c24 */ /* 0x000fe2000f8e0200 */
[----:B------:R-:W-:Y:S01]  /*ab00*/  IADD3 R3, P0, R6, UR4, RZ ;  /* 0x0000000406037c10 */ /* 0x000fe2000ff1e0ff */
[----:B------:R-:W-:-:S03]  /*ab10*/  UMOV UR4, 0xffffffff ;  /* 0xffffffff00047882 */ /* 0x000fc60000000000 */
[----:B------:R-:W-:Y:S02]  /*ab20*/  IADD3.X R13, R7, UR5, R13, P0, !PT ;  /* 0x00000005070d7c10 */ /* 0x000fe400087fe40d */
[----:B------:R-:W-:Y:S01]  /*ab30*/  IADD3.X R4, R9, UR9, R8, P1, !PT ;  /* 0x0000000909047c10 */ /* 0x000fe20008ffe408 */
[----:B------:R-:W-:Y:S06]  /*ab40*/  BRA.DIV UR4, `(.L_x_1677) ;  /* 0x000001ee04cc7947 */ /* 0x000fec000b800000 */
[----:B------:R0:W1:Y:S04]  /*ab50*/  SHFL.IDX PT, R0, R13, RZ, 0x1e1f ;  /* 0x001e1fff0d007589 */ /* 0x00006800000e0000 */
[----:B------:R-:W2:Y:S04]  /*ab60*/  SHFL.IDX PT, R3, R3, RZ, 0x1e1f ;  /* 0x001e1fff03037589 */ /* 0x000ea800000e0000 */
[----:B------:R-:W3:Y:S04]  /*ab70*/  SHFL.IDX PT, R4, R4, RZ, 0x1e1f ;  /* 0x001e1fff04047589 */ /* 0x000ee800000e0000 */
[----:B------:R0:W4:Y:S02]  /*ab80*/  SHFL.IDX PT, R14, R5, RZ, 0x1e1f ;  /* 0x001e1fff050e7589 */ /* 0x00012400000e0000 */
.L_x_1990:
[----:B0-----:R-:W-:Y:S01]  /*ab90*/  IMAD R5, R202, R21, RZ ;  /* 0x00000015ca057224 */ /* 0x001fe200078e02ff */
[----:B------:R-:W-:Y:S01]  /*aba0*/  BSSY B1, `(.L_x_1678) ;  /* 0x000004c000017945 */ /* 0x000fe20003800000 */
[----:B------:R-:W-:Y:S02]  /*abb0*/  CS2R R8, SRZ ;  /* 0x0000000000087805 */ /* 0x000fe4000001ff00 */
[----:B------:R-:W-:Y:S02]  /*abc0*/  CS2R R12, SRZ ;  /* 0x00000000000c7805 */ /* 0x000fe4000001ff00 */
[----:B------:R-:W-:Y:S02]  /*abd0*/  CS2R R20, SRZ ;  /* 0x0000000000147805 */ /* 0x000fe4000001ff00 */
[----:B------:R-:W-:Y:S02]  /*abe0*/  ISETP.GE.AND P0, PT, R10, R5, PT ;  /* 0x000000050a00720c */ /* 0x000fe40003f06270 */
        /* <DEDUP_REMOVED lines=10> */
[----:B------:R-:W3:Y:S01]  /*ac90*/  LDL R50, [R1+0x30] ;  /* 0x0000300001327983 */ /* 0x000ee20000100800 */
[----:B------:R-:W-:-:S03]  /*aca0*/  ULDC UR4, c[0x0][0x3f4] ;  /* 0x0000fd0000047ab9 */ /* 0x000fc60000000800 */
[----:B------:R-:W3:Y:S01]  /*acb0*/  LDL R45, [R1+0x2c] ;  /* 0x00002c00012d7983 */ /* 0x000ee20000100800 */
[----:B------:R-:W-:Y:S02]  /*acc0*/  ISETP.GE.AND P5, PT, R224, UR4, PT ;  /* 0x00000004e0007c0c */ /* 0x000fe4000bfa6270 */
[----:B------:R-:W-:Y:S02]  /*acd0*/  CS2R R32, SRZ ;  /* 0x0000000000207805 */ /* 0x000fe4000001ff00 */
[----:B------:R-:W-:Y:S02]  /*ace0*/  ISETP.GE.AND P2, PT, R222, UR4, PT ;  /* 0x00000004de007c0c */ /* 0x000fe4000bf46270 */
[----:B------:R-:W-:Y:S02]  /*acf0*/  CS2R R34, SRZ ;  /* 0x0000000000227805 */ /* 0x000fe4000001ff00 */
[----:B------:R-:W-:Y:S02]  /*ad00*/  ISETP.GE.AND P3, PT, R223, UR4, PT ;  /* 0x00000004df007c0c */ /* 0x000fe4000bf66270 */
[----:B------:R-:W-:-:S02]  /*ad10*/  CS2R R26, SRZ ;  /* 0x00000000001a7805 */ /* 0x000fc4000001ff00 */
[----:B------:R-:W-:Y:S02]  /*ad20*/  SHF.R.S32.HI R9, RZ, 0x1f, R224 ;  /* 0x0000001fff097819 */ /* 0x000fe400000114e0 */
[----:B------:R-:W-:Y:S02]  /*ad30*/  SHF.R.S32.HI R13, RZ, 0x1f, R222 ;  /* 0x0000001fff0d7819 */ /* 0x000fe400000114de */
[CC--:B--2---:R-:W-:Y:S02]  /*ad40*/  @!P5 IADD3 R6, P0, R224.reuse, R3.reuse, RZ ;  /* 0x00000003e006d210 */ /* 0x0c4fe40007f1e0ff */
[-C--:B----4-:R-:W-:Y:S02]  /*ad50*/  @!P5 IADD3 R8, P1, R224, R14.reuse, RZ ;  /* 0x0000000ee008d210 */ /* 0x090fe40007f3e0ff */
[----:B------:R-:W-:Y:S01]  /*ad60*/  @!P2 IADD3 R10, P4, R222, R3, RZ ;  /* 0x00000003de0aa210 */ /* 0x000fe20007f9e0ff */
[--C-:B-1----:R-:W-:Y:S02]  /*ad70*/  @!P5 IMAD.X R7, R0, 0x1, R9.reuse, P0 ;  /* 0x000000010007d824 */ /* 0x102fe400000e0609 */
[----:B---3--:R-:W-:Y:S01]  /*ad80*/  @!P5 IMAD.X R9, R4, 0x1, R9, P1 ;  /* 0x000000010409d824 */ /* 0x008fe200008e0609 */
[----:B------:R-:W-:Y:S01]  /*ad90*/  ISETP.GE.AND P1, PT, R206, UR4, PT ;  /* 0x00000004ce007c0c */ /* 0x000fe2000bf26270 */
[----:B------:R-:W-:Y:S01]  /*ada0*/  @!P2 IMAD.X R11, R0, 0x1, R13, P4 ;  /* 0x00000001000ba824 */ /* 0x000fe200020e060d */
[----:B------:R-:W5:Y:S01]  /*adb0*/  @!P5 LD.E.64 R32, desc[UR42][R6.64] ;  /* 0x0000002a0620d980 */ /* 0x000f62000c101b00 */
[----:B------:R-:W-:-:S02]  /*adc0*/  @!P2 IADD3 R12, P0, R222, R14, RZ ;  /* 0x0000000ede0ca210 */ /* 0x000fc40007f1e0ff */
[----:B------:R-:W-:Y:S01]  /*add0*/  SHF.R.S32.HI R15, RZ, 0x1f, R223 ;  /* 0x0000001fff0f7819 */ /* 0x000fe200000114df */
[----:B------:R0:W5:Y:S01]  /*ade0*/  @!P5 LD.E.64 R34, desc[UR42][R8.64] ;  /* 0x0000002a0822d980 */ /* 0x000162000c101b00 */
[C---:B------:R-:W-:Y:S02]  /*adf0*/  @!P3 IADD3 R28, P5, R223.reuse, R3, RZ ;  /* 0x00000003df1cb210 */ /* 0x040fe40007fbe0ff */
[----:B------:R-:W-:Y:S02]  /*ae00*/  @!P3 IADD3 R42, P4, R223, R14, RZ ;  /* 0x0000000edf2ab210 */ /* 0x000fe40007f9e0ff */
[----:B------:R-:W-:Y:S02]  /*ae10*/  CS2R R30, SRZ ;  /* 0x00000000001e7805 */ /* 0x000fe4000001ff00 */
[----:B------:R-:W-:Y:S01]  /*ae20*/  CS2R R20, SRZ ;  /* 0x0000000000147805 */ /* 0x000fe2000001ff00 */
[----:B------:R-:W-:Y:S01]  /*ae30*/  @!P2 IMAD.X R13, R4, 0x1, R13, P0 ;  /* 0x00000001040da824 */ /* 0x000fe200000e060d */
[----:B------:R-:W-:Y:S01]  /*ae40*/  CS2R R24, SRZ ;  /* 0x0000000000187805 */ /* 0x000fe2000001ff00 */
[--C-:B------:R-:W-:Y:S01]  /*ae50*/  @!P3 IMAD.X R29, R0, 0x1, R15.reuse, P5 ;  /* 0x00000001001db824 */ /* 0x100fe200028e060f */
[----:B------:R-:W5:Y:S01]  /*ae60*/  @!P2 LD.E.64 R26, desc[UR42][R10.64] ;  /* 0x0000002a0a1aa980 */ /* 0x000f62000c101b00 */
[----:B------:R-:W-:Y:S01]  /*ae70*/  @!P3 IMAD.X R43, R4, 0x1, R15, P4 ;  /* 0x00000001042bb824 */ /* 0x000fe200020e060f */
[----:B------:R-:W-:-:S02]  /*ae80*/  ISETP.GE.AND P0, PT, R225, UR4, PT ;  /* 0x00000004e1007c0c */ /* 0x000fc4000bf06270 */
[----:B------:R1:W5:Y:S01]  /*ae90*/  @!P2 LD.E.64 R30, desc[UR42][R12.64] ;  /* 0x0000002a0c1ea980 */ /* 0x000362000c101b00 */
[----:B------:R-:W-:Y:S02]  /*aea0*/  ISETP.GE.AND P2, PT, R226, UR4, PT ;  /* 0x00000004e2007c0c */ /* 0x000fe4000bf46270 */
[----:B0-----:R-:W-:Y:S01]  /*aeb0*/  @!P1 SHF.R.S32.HI R9, RZ, 0x1f, R206 ;  /* 0x0000001fff099819 */ /* 0x001fe200000114ce */
[----:B------:R-:W5:Y:S01]  /*aec0*/  @!P3 LD.E.64 R20, desc[UR42][R28.64] ;  /* 0x0000002a1c14b980 */ /* 0x000f62000c101b00 */
[----:B------:R-:W-:-:S03]  /*aed0*/  @!P1 IADD3 R40, P4, R206, R14, RZ ;  /* 0x0000000ece289210 */ /* 0x000fc60007f9e0ff */
[----:B------:R0:W5:Y:S01]  /*aee0*/  @!P3 LD.E.64 R24, desc[UR42][R42.64] ;  /* 0x0000002a2a18b980 */ /* 0x000162000c101b00 */
[-C--:B------:R-:W-:Y:S02]  /*aef0*/  @!P1 IADD3 R6, P3, R206, R3.reuse, RZ ;  /* 0x00000003ce069210 */ /* 0x080fe40007f7e0ff */
[----:B------:R-:W-:Y:S02]  /*af00*/  CS2R R38, SRZ ;  /* 0x0000000000267805 */ /* 0x000fe4000001ff00 */
[----:B------:R-:W-:Y:S01]  /*af10*/  CS2R R36, SRZ ;  /* 0x0000000000247805 */ /* 0x000fe2000001ff00 */
[--C-:B------:R-:W-:Y:S01]  /*af20*/  @!P1 IMAD.X R41, R4, 0x1, R9.reuse, P4 ;  /* 0x0000000104299824 */ /* 0x100fe200020e0609 */
[CC--:B------:R-:W-:Y:S01]  /*af30*/  @!P0 IADD3 R46, P5, R225.reuse, R3.reuse, RZ ;  /* 0x00000003e12e8210 */ /* 0x0c0fe20007fbe0ff */
[----:B------:R-:W-:Y:S01]  /*af40*/  @!P1 IMAD.X R7, R0, 0x1, R9, P3 ;  /* 0x0000000100079824 */ /* 0x000fe200018e0609 */
[----:B------:R-:W-:Y:S02]  /*af50*/  @!P2 IADD3 R48, P3, R226, R3, RZ ;  /* 0x00000003e230a210 */ /* 0x000fe40007f7e0ff */
[----:B-1----:R-:W-:Y:S01]  /*af60*/  CS2R R12, SRZ ;  /* 0x00000000000c7805 */ /* 0x002fe2000001ff00 */
[----:B------:R1:W5:Y:S04]  /*af70*/  @!P1 LD.E.64 R36, desc[UR42][R40.64] ;  /* 0x0000002a28249980 */ /* 0x000368000c101b00 */
[----:B------:R1:W5:Y:S01]  /*af80*/  @!P1 LD.E.64 R38, desc[UR42][R6.64] ;  /* 0x0000002a06269980 */ /* 0x000362000c101b00 */
[----:B0-----:R-:W-:-:S02]  /*af90*/  @!P0 IADD3 R42, P1, R225, R14, RZ ;  /* 0x0000000ee12a8210 */ /* 0x001fc40007f3e0ff */
[----:B------:R-:W-:Y:S02]  /*afa0*/  @!P2 IADD3 R14, P4, R226, R14, RZ ;  /* 0x0000000ee20ea210 */ /* 0x000fe40007f9e0ff */
[----:B------:R-:W-:Y:S02]  /*afb0*/  CS2R R28, SRZ ;  /* 0x00000000001c7805 */ /* 0x000fe4000001ff00 */
[----:B------:R-:W-:Y:S02]  /*afc0*/  CS2R R8, SRZ ;  /* 0x0000000000087805 */ /* 0x000fe4000001ff00 */
[----:B------:R-:W-:Y:S01]  /*afd0*/  CS2R R10, SRZ ;  /* 0x00000000000a7805 */ /* 0x000fe2000001ff00 */
[--C-:B------:R-:W-:Y:S02]  /*afe0*/  @!P0 IMAD.X R47, R0, 0x1, R50.reuse, P5 ;  /* 0x00000001002f8824 */ /* 0x100fe400028e0632 */
[----:B------:R-:W-:Y:S02]  /*aff0*/  @!P0 IMAD.X R43, R4, 0x1, R50, P1 ;  /* 0x00000001042b8824 */ /* 0x000fe400008e0632 */
[--C-:B------:R-:W-:Y:S01]  /*b000*/  @!P2 IMAD.X R49, R0, 0x1, R45.reuse, P3 ;  /* 0x000000010031a824 */ /* 0x100fe200018e062d */
[----:B------:R1:W5:Y:S01]  /*b010*/  @!P0 LD.E.64 R12, desc[UR42][R46.64] ;  /* 0x0000002a2e0c8980 */ /* 0x000362000c101b00 */
[----:B------:R-:W-:-:S03]  /*b020*/  @!P2 IMAD.X R15, R4, 0x1, R45, P4 ;  /* 0x00000001040fa824 */ /* 0x000fc600020e062d */
[----:B------:R1:W5:Y:S04]  /*b030*/  @!P0 LD.E.64 R28, desc[UR42][R42.64] ;  /* 0x0000002a2a1c8980 */ /* 0x000368000c101b00 */
[----:B------:R1:W5:Y:S04]  /*b040*/  @!P2 LD.E.64 R8, desc[UR42][R48.64] ;  /* 0x0000002a3008a980 */ /* 0x000368000c101b00 */
[----:B------:R1:W5:Y:S02]  /*b050*/  @!P2 LD.E.64 R10, desc[UR42][R14.64] ;  /* 0x0000002a0e0aa980 */ /* 0x000364000c101b00 */
.L_x_1679:
[----:B------:R-:W-:Y:S05]  /*b060*/  BSYNC B1 ;  /* 0x0000000000017941 */ /* 0x000fea0003800000 */
.L_x_1678:
[----:B------:R-:W-:Y:S01]  /*b070*/  ULEA.HI UR4, UR37, UR37, URZ, 0x1 ;  /* 0x0000002525047291 */ /* 0x000fe2000f8f083f */
[----:B-1----:R-:W-:Y:S01]  /*b080*/  VIADDMNMX R0, R5, -R212, 0x80, PT ;  /* 0x0000008005007446 */ /* 0x002fe200038009d4 */
[----:B------:R-:W-:Y:S02]  /*b090*/  BSSY B1, `(.L_x_1680) ;  /* 0x0000008000017945 */ /* 0x000fe40003800000 */
[----:B------:R-:W-:Y:S01]  /*b0a0*/  ULOP3.LUT UR4, UR4, 0xfffffffe, URZ, 0xc0, !UPT ;  /* 0xfffffffe04047892 */ /* 0x000fe2000f8ec03f */
[----:B------:R-:W-:-:S03]  /*b0b0*/  ISETP.GE.AND P1, PT, R211, R0, PT ;  /* 0x00000000d300720c */ /* 0x000fc60003f26270 */
[----:B------:R-:W-:-:S06]  /*b0c0*/  UIADD3 UR4, UR37, -UR4, URZ ;  /* 0x8000000425047290 */ /* 0x000fcc000fffe03f */
[----:B--2---:R-:W-:-:S05]  /*b0d0*/  IMAD.U32 R3, RZ, RZ, UR4 ;  /* 0x00000004ff037e24 */ /* 0x004fca000f8e00ff */
[----:B------:R-:W-:-:S04]  /*b0e0*/  SHF.L.U32 R3, R3, 0x1f, RZ ;  /* 0x0000001f03037819 */ /* 0x000fc800000006ff */
[----:B------:R-:W0:Y:S02]  /*b0f0*/  SYNCS.PHASECHK.TRANS64.TRYWAIT P0, [R16+URZ+0x2a800], R3 ;  /* 0x02a80003100075a7 */ /* 0x000e24000800017f */
[----:B0-----:R-:W-:Y:S05]  /*b100*/  @!P0 BRA `(.L_x_1681) ;  /* 0x000001e800c88947 */ /* 0x001fea0003800000 */
.L_x_1991:
[----:B------:R-:W-:Y:S05]  /*b110*/  BSYNC B1 ;  /* 0x0000000000017941 */ /* 0x000fea0003800000 */
.L_x_1680:
[----:B------:R-:W-:Y:S05]  /*b120*/  @P1 BRA `(.L_x_1682) ;  /* 0x0000006400481947 */ /* 0x000fea0003800000 */
[----:B------:R-:W0:Y:S01]  /*b130*/  LDL R0, [R1+0x4] ;  /* 0x0000040001007983 */ /* 0x000e220000100800 */
[----:B------:R-:W1:Y:S03]  /*b140*/  LDC R5, c[0x0][0x3f4] ;  /* 0x0000fd00ff057b82 */ /* 0x000e660000000800 */
[----:B---3--:R-:W2:Y:S01]  /*b150*/  LDL R4, [R1+0x8] ;  /* 0x0000080001047983 */ /* 0x008ea20000100800 */
[----:B------:R-:W-:Y:S01]  /*b160*/  BSSY B1, `(.L_x_1683) ;  /* 0x0000081000017945 */ /* 0x000fe20003800000 */
[-C--:B-1----:R-:W-:Y:S02]  /*b170*/  ISETP.GE.AND P6, PT, R206, R5.reuse, PT ;  /* 0x00000005ce00720c */ /* 0x082fe40003fc6270 */
[-C--:B------:R-:W-:Y:S02]  /*b180*/  ISETP.GE.AND P0, PT, R224, R5.reuse, PT ;  /* 0x00000005e000720c */ /* 0x080fe40003f06270 */
[----:B------:R-:W-:-:S02]  /*b190*/  ISETP.GE.AND P1, PT, R222, R5, PT ;  /* 0x00000005de00720c */ /* 0x000fc40003f26270 */
[-C--:B------:R-:W-:Y:S02]  /*b1a0*/  ISETP.GE.AND P2, PT, R223, R5.reuse, PT ;  /* 0x00000005df00720c */ /* 0x080fe40003f46270 */
[-C--:B------:R-:W-:Y:S02]  /*b1b0*/  ISETP.GE.AND P3, PT, R225, R5.reuse, PT ;  /* 0x00000005e100720c */ /* 0x080fe40003f66270 */
[----:B------:R-:W-:Y:S01]  /*b1c0*/  ISETP.GE.AND P4, PT, R226, R5, PT ;  /* 0x00000005e200720c */ /* 0x000fe20003f86270 */
[----:B0-----:R-:W-:-:S04]  /*b1d0*/  IMAD.IADD R3, R16, 0x1, R0 ;  /* 0x0000000110037824 */ /* 0x001fc800078e0200 */
[----:B------:R-:W-:Y:S01]  /*b1e0*/  VIADD R0, R3, 0x20 ;  /* 0x0000002003007836 */ /* 0x000fe20000000000 */
[----:B--2---:R-:W-:Y:S01]  /*b1f0*/  LOP3.LUT P5, RZ, R4, 0x2, RZ, 0xc0, !PT ;  /* 0x0000000204ff7812 */ /* 0x004fe200078ac0ff */
[----:B------:R-:W-:-:S12]  /*b200*/  @P6 BRA `(.L_x_1684) ;  /* 0x0000000400d86947 */ /* 0x000fd80003800000 */
[----:B------:R-:W0:Y:S01]  /*b210*/  LDS.128 R4, [R3+0x18400] ;  /* 0x0184000003047984 */ /* 0x000e220000000c00 */
        /* <DEDUP_REMOVED lines=15> */
[----:B----4-:R-:W-:-:S02]  /*b310*/  LOP3.LUT R14, R38, 0xff, RZ, 0xc0, !PT ;  /* 0x000000ff260e7812 */ /* 0x010fc400078ec0ff */
        /* <DEDUP_REMOVED lines=19> */
[----:B------:R-:W-:Y:S01]  /*b450*/  HADD2.F32 R46, -RZ, R46.H0_H0 ;  /* 0x2000002eff2e7230 */ /* 0x000fe20000004100 */
[----:B------:R-:W-:Y:S01]  /*b460*/  LOP3.LUT R40, R15, 0xff000000, R38, 0xf8, !PT ;  /* 0xff0000000f287812 */ /* 0x000fe200078ef826 */
[C---:B------:R-:W-:Y:S01]  /*b470*/  FMUL.FTZ R48, R14.reuse, R47 ;  /* 0x0000002f0e307220 */ /* 0x040fe20000410000 */
[----:B------:R-:W-:Y:S01]  /*b480*/  FMUL.FTZ R52, R14, R42 ;  /* 0x0000002a0e347220 */ /* 0x000fe20000410000 */
[-C--:B------:R-:W-:Y:S01]  /*b490*/  F2FP.F16.E4M3.UNPACK_B R14, R5.reuse ;  /* 0x00000005ff0e723e */ /* 0x080fe200020006ff */
[----:B------:R-:W-:Y:S01]  /*b4a0*/  HADD2.F32 R39, -RZ, R39.H0_H0 ;  /* 0x20000027ff277230 */ /* 0x000fe20000004100 */
[----:B------:R-:W-:Y:S01]  /*b4b0*/  F2FP.F16.E4M3.UNPACK_B R15, R5.H1 ;  /* 0x00000005ff0f723e */ /* 0x000fe200030006ff */
[----:B------:R-:W-:-:S02]  /*b4c0*/  HADD2.F32 R5, -RZ, R36.H1_H1 ;  /* 0x30000024ff057230 */ /* 0x000fc40000004100 */
[C---:B------:R-:W-:Y:S01]  /*b4d0*/  FFMA.FTZ R50, R37.reuse, R42, -R48 ;  /* 0x0000002a25327223 */ /* 0x040fe20000010830 */
[----:B------:R-:W-:Y:S01]  /*b4e0*/  FFMA.FTZ R51, R37, R47, R52 ;  /* 0x0000002f25337223 */ /* 0x000fe20000010034 */
[----:B------:R-:W-:Y:S01]  /*b4f0*/  HADD2.F32 R36, -RZ, R36.H0_H0 ;  /* 0x20000024ff247230 */ /* 0x000fe20000004100 */
[----:B------:R-:W-:Y:S01]  /*b500*/  F2FP.F16.E4M3.UNPACK_B R38, R7 ;  /* 0x00000007ff26723e */ /* 0x000fe200020006ff */
[C---:B------:R-:W-:Y:S01]  /*b510*/  FMUL.FTZ R37, R5.reuse, R46 ;  /* 0x0000002e05257220 */ /* 0x040fe20000410000 */
[----:B------:R-:W-:Y:S01]  /*b520*/  F2FP.F16.E4M3.UNPACK_B R45, R45.H1 ;  /* 0x0000002dff2d723e */ /* 0x000fe200030006ff */
[----:B------:R-:W-:Y:S01]  /*b530*/  FMUL.FTZ R49, R5, R39 ;  /* 0x0000002705317220 */ /* 0x000fe20000410000 */
[----:B------:R-:W-:Y:S01]  /*b540*/  F2FP.F16.E4M3.UNPACK_B R41, R41.H1 ;  /* 0x00000029ff29723e */ /* 0x000fe200030006ff */
[----:B------:R-:W-:Y:S01]  /*b550*/  FFMA.FTZ R47, R36, R39, -R37 ;  /* 0x00000027242f7223 */ /* 0x000fe20000010825 */
[----:B------:R-:W-:Y:S01]  /*b560*/  F2FP.F16.E4M3.UNPACK_B R7, R7.H1 ;  /* 0x00000007ff07723e */ /* 0x000fe200030006ff */
        /* <DEDUP_REMOVED lines=64> */
.L_x_1684:
[----:B------:R-:W-:Y:S05]  /*b970*/  BSYNC B1 ;  /* 0x0000000000017941 */ /* 0x000fea0003800000 */
.L_x_1683:
        /* <DEDUP_REMOVED lines=10> */
[----:B----4-:R-:W-:Y:S02]  /*ba20*/  SHF.R.U32.HI R14, RZ, 0x8, R32 ;  /* 0x00000008ff0e7819 */ /* 0x010fe40000011620 */
        /* <DEDUP_REMOVED lines=114> */
.L_x_1686:
[----:B------:R-:W-:Y:S05]  /*c150*/  BSYNC B1 ;  /* 0x0000000000017941 */ /* 0x000fea0003800000 */
.L_x_1685:
        /* <DEDUP_REMOVED lines=120> */
.L_x_1688:
[----:B------:R-:W-:Y:S05]  /*c8e0*/  BSYNC B1 ;  /* 0x0000000000017941 */ /* 0x000fea0003800000 */
.L_x_1687:
        /* <DEDUP_REMOVED lines=124> */
.L_x_1690:
[----:B------:R-:W-:Y:S05]  /*d0b0*/  BSYNC B1 ;  /* 0x0000000000017941 */ /* 0x000fea0003800000 */
.L_x_1689:
[----:B------:R-:W-:Y:S04]  /*d0c0*/  BSSY B1, `(.L_x_1691) ;  /* 0x0000078000017945 */ /* 0x000fe80003800000 */
[----:B------:R-:W-:Y:S05]  /*d0d0*/  @P3 BRA `(.L_x_1692) ;  /* 0x0000000400d83947 */ /* 0x000fea0003800000 */
[----:B0123--:R-:W0:Y:S01]  /*d0e0*/  LDS.128 R4, [R3+0x1c400] ;  /* 0x01c4000003047984 */ /* 0x00fe220000000c00 */
[----:B-----5:R-:W-:Y:S02]  /*d0f0*/  SHF.R.U32.HI R21, RZ, 0x8, R13 ;  /* 0x00000008ff157819 */ /* 0x020fe4000001160d */
[----:B------:R-:W-:Y:S02]  /*d100*/  LOP3.LUT R20, R13, 0xff, RZ, 0xc0, !PT ;  /* 0x000000ff0d147812 */ /* 0x000fe400078ec0ff */
[----:B------:R-:W-:Y:S02]  /*d110*/  LOP3.LUT R21, R21, 0xff, RZ, 0xc0, !PT ;  /* 0x000000ff15157812 */ /* 0x000fe400078ec0ff */
[----:B------:R-:W-:Y:S02]  /*d120*/  SHF.R.U32.HI R15, RZ, 0x8, R12 ;  /* 0x00000008ff0f7819 */ /* 0x000fe4000001160c */
[----:B------:R-:W-:Y:S02]  /*d130*/  SHF.R.U32.HI R27, RZ, 0x8, R29 ;  /* 0x00000008ff1b7819 */ /* 0x000fe4000001161d */
[----:B------:R-:W-:-:S02]  /*d140*/  PRMT R20, R21, 0x7604, R20 ;  /* 0x0000760415147816 */ /* 0x000fc40000000014 */
[----:B----4-:R-:W-:Y:S02]  /*d150*/  LOP3.LUT R14, R12, 0xff, RZ, 0xc0, !PT ;  /* 0x000000ff0c0e7812 */ /* 0x010fe400078ec0ff */
[----:B------:R-:W-:Y:S02]  /*d160*/  LOP3.LUT R15, R15, 0xff, RZ, 0xc0, !PT ;  /* 0x000000ff0f0f7812 */ /* 0x000fe400078ec0ff */
[----:B------:R-:W-:Y:S02]  /*d170*/  SHF.R.U32.HI R26, RZ, 0x10, R13 ;  /* 0x00000010ff1a7819 */ /* 0x000fe4000001160d */
[----:B------:R-:W-:Y:S02]  /*d180*/  SHF.R.U32.HI R21, RZ, 0x8, R28 ;  /* 0x00000008ff157819 */ /* 0x000fe4000001161c */
[----:B------:R-:W-:Y:S02]  /*d190*/  SHF.R.U32.HI R31, RZ, 0x10, R29 ;  /* 0x00000010ff1f7819 */ /* 0x000fe4000001161d */
[----:B------:R-:W-:-:S02]  /*d1a0*/  LOP3.LUT R24, R29, 0xff, RZ, 0xc0, !PT ;  /* 0x000000ff1d187812 */ /* 0x000fc400078ec0ff */
[----:B------:R-:W-:Y:S01]  /*d1b0*/  LOP3.LUT R27, R27, 0xff, RZ, 0xc0, !PT ;  /* 0x000000ff1b1b7812 */ /* 0x000fe200078ec0ff */
[----:B------:R-:W-:Y:S01]  /*d1c0*/  IMAD.U32 R31, R31, 0x10000, RZ ;  /* 0x000100001f1f7824 */ /* 0x000fe200078e00ff */
[----:B------:R-:W-:Y:S02]  /*d1d0*/  PRMT R15, R15, 0x7604, R14 ;  /* 0x000076040f0f7816 */ /* 0x000fe4000000000e */
[----:B------:R-:W-:Y:S01]  /*d1e0*/  LOP3.LUT R25, R21, 0xff, RZ, 0xc0, !PT ;  /* 0x000000ff15197812 */ /* 0x000fe200078ec0ff */
[----:B------:R-:W-:Y:S01]  /*d1f0*/  IMAD.U32 R21, R26, 0x10000, RZ ;  /* 0x000100001a157824 */ /* 0x000fe200078e00ff */
[----:B------:R-:W-:Y:S02]  /*d200*/  LOP3.LUT R14, R28, 0xff, RZ, 0xc0, !PT ;  /* 0x000000ff1c0e7812 */ /* 0x000fe400078ec0ff */
[----:B------:R-:W-:Y:S02]  /*d210*/  PRMT R24, R27, 0x7604, R24 ;  /* 0x000076041b187816 */ /* 0x000fe40000000018 */
[----:B------:R-:W-:-:S02]  /*d220*/  PRMT R27, R25, 0x7604, R14 ;  /* 0x00007604191b7816 */ /* 0x000fc4000000000e */
[----:B------:R-:W-:Y:S02]  /*d230*/  LOP3.LUT R25, R20, 0xff0000, R21, 0xf8, !PT ;  /* 0x00ff000014197812 */ /* 0x000fe400078ef815 */
[----:B------:R-:W-:Y:S02]  /*d240*/  LOP3.LUT R31, R24, 0xff0000, R31, 0xf8, !PT ;  /* 0x00ff0000181f7812 */ /* 0x000fe400078ef81f */
[--C-:B------:R-:W-:Y:S02]  /*d250*/  LOP3.LUT R27, R27, 0xff0000, R28.reuse, 0xf8, !PT ;  /* 0x00ff00001b1b7812 */ /* 0x100fe400078ef81c */
[----:B------:R-:W-:Y:S02]  /*d260*/  LOP3.LUT R31, R31, 0xff000000, R29, 0xf8, !PT ;  /* 0xff0000001f1f7812 */ /* 0x000fe400078ef81d */
[----:B------:R-:W-:Y:S02]  /*d270*/  LOP3.LUT R25, R25, 0xff000000, R13, 0xf8, !PT ;  /* 0xff00000019197812 */ /* 0x000fe400078ef80d */
[----:B------:R-:W-:-:S02]  /*d280*/  LOP3.LUT R27, R27, 0xff000000, R28, 0xf8, !PT ;  /* 0xff0000001b1b7812 */ /* 0x000fc400078ef81c */
[--C-:B------:R-:W-:Y:S02]  /*d290*/  LOP3.LUT R15, R15, 0xff0000, R12.reuse, 0xf8, !PT ;  /* 0x00ff00000f0f7812 */ /* 0x100fe400078ef80c */
[-C--:B0-----:R-:W-:Y:S02]  /*d2a0*/  F2FP.F16.E4M3.UNPACK_B R14, R6.reuse.H1 ;  /* 0x00000006ff0e723e */ /* 0x081fe400030006ff */
[----:B------:R-:W-:Y:S02]  /*d2b0*/  F2FP.F16.E4M3.UNPACK_B R28, R31 ;  /* 0x0000001fff1c723e */ /* 0x000fe400020006ff */
[----:B------:R-:W-:Y:S02]  /*d2c0*/  F2FP.F16.E4M3.UNPACK_B R24, R25 ;  /* 0x00000019ff18723e */ /* 0x000fe400020006ff */
[----:B------:R-:W-:Y:S01]  /*d2d0*/  LOP3.LUT R21, R15, 0xff000000, R12, 0xf8, !PT ;  /* 0xff0000000f157812 */ /* 0x000fe200078ef80c */
[----:B------:R-:W-:Y:S01]  /*d2e0*/  HADD2.F32 R12, -RZ, R14.H1_H1 ;  /* 0x3000000eff0c7230 */ /* 0x000fe20000004100 */
[----:B------:R-:W-:Y:S01]  /*d2f0*/  F2FP.F16.E4M3.UNPACK_B R13, R5.H1 ;  /* 0x00000005ff0d723e */ /* 0x000fe200030006ff */
[----:B------:R-:W-:Y:S01]  /*d300*/  HADD2.F32 R29, -RZ, R28.H1_H1 ;  /* 0x3000001cff1d7230 */ /* 0x000fe20000004100 */
[----:B------:R-:W-:Y:S01]  /*d310*/  F2FP.F16.E4M3.UNPACK_B R20, R7 ;  /* 0x00000007ff14723e */ /* 0x000fe200020006ff */
[----:B------:R-:W-:Y:S01]  /*d320*/  HADD2.F32 R26, -RZ, R24.H1_H1 ;  /* 0x30000018ff1a7230 */ /* 0x000fe20000004100 */
[----:B------:R-:W-:Y:S01]  /*d330*/  F2FP.F16.E4M3.UNPACK_B R31, R31.H1 ;  /* 0x0000001fff1f723e */ /* 0x000fe200030006ff */
[----:B------:R-:W-:Y:S01]  /*d340*/  HADD2.F32 R15, -RZ, R14.H0_H0 ;  /* 0x2000000eff0f7230 */ /* 0x000fe20000004100 */
[----:B------:R-:W-:Y:S01]  /*d350*/  F2FP.F16.E4M3.UNPACK_B R14, R6 ;  /* 0x00000006ff0e723e */ /* 0x000fe200020006ff */
[C---:B------:R-:W-:Y:S01]  /*d360*/  FMUL.FTZ R30, R12.reuse, R29 ;  /* 0x0000001d0c1e7220 */ /* 0x040fe20000410000 */
[----:B------:R-:W-:Y:S01]  /*d370*/  FMUL.FTZ R34, R12, R26 ;  /* 0x0000001a0c227220 */ /* 0x000fe20000410000 */
[----:B------:R-:W-:Y:S01]  /*d380*/  F2FP.F16.E4M3.UNPACK_B R12, R5 ;  /* 0x00000005ff0c723e */ /* 0x000fe200020006ff */
[----:B------:R-:W-:-:S02]  /*d390*/  HADD2.F32 R28, -RZ, R28.H0_H0 ;  /* 0x2000001cff1c7230 */ /* 0x000fc40000004100 */
[C---:B------:R-:W-:Y:S01]  /*d3a0*/  FFMA.FTZ R32, R15.reuse, R26, -R30 ;  /* 0x0000001a0f207223 */ /* 0x040fe2000001081e */
[----:B------:R-:W-:Y:S02]  /*d3b0*/  HADD2.F32 R5, -RZ, R14.H1_H1 ;  /* 0x3000000eff057230 */ /* 0x000fe40000004100 */
[----:B------:R-:W-:Y:S01]  /*d3c0*/  FFMA.FTZ R35, R15, R29, R34 ;  /* 0x0000001d0f237223 */ /* 0x000fe20000010022 */
[----:B------:R-:W-:Y:S01]  /*d3d0*/  HADD2.F32 R24, -RZ, R24.H0_H0 ;  /* 0x20000018ff187230 */ /* 0x000fe20000004100 */
[----:B------:R-:W-:Y:S01]  /*d3e0*/  F2FP.F16.E4M3.UNPACK_B R25, R25.H1 ;  /* 0x00000019ff19723e */ /* 0x000fe200030006ff */
[----:B------:R-:W-:Y:S02]  /*d3f0*/  HADD2.F32 R14, -RZ, R14.H0_H0 ;  /* 0x2000000eff0e7230 */ /* 0x000fe40000004100 */
        /* <DEDUP_REMOVED lines=19> */
[----:B------:R-:W-:Y:S01]  /*d530*/  F2FP.F16.E4M3.UNPACK_B R4, R4.H1 ;  /* 0x00000004ff04723e */ /* 0x000fe200030006ff */
[----:B------:R-:W-:Y:S01]  /*d540*/  FMUL.FTZ R20, R14, R25 ;  /* 0x000000190e147220 */ /* 0x000fe20000410000 */
[----:B------:R-:W-:Y:S01]  /*d550*/  F2FP.F16.E4M3.UNPACK_B R15, R27 ;  /* 0x0000001bff0f723e */ /* 0x000fe200020006ff */
[C---:B------:R-:W-:Y:S01]  /*d560*/  FFMA.FTZ R34, R5.reuse, R25, -R24 ;  /* 0x0000001905227223 */ /* 0x040fe20000010818 */
[----:B------:R-:W-:Y:S01]  /*d570*/  F2FP.F16.E4M3.UNPACK_B R14, R21 ;  /* 0x00000015ff0e723e */ /* 0x000fe200020006ff */
[----:B------:R-:W-:Y:S01]  /*d580*/  FFMA.FTZ R31, R5, R31, R20 ;  /* 0x0000001f051f7223 */ /* 0x000fe20000010014 */
[----:B------:R-:W-:Y:S01]  /*d590*/  HADD2.F32 R7, -RZ, R4.H1_H1 ;  /* 0x30000004ff077230 */ /* 0x000fe20000004100 */
[----:B------:R-:W-:Y:S01]  /*d5a0*/  F2FP.F16.E4M3.UNPACK_B R21, R21.H1 ;  /* 0x00000015ff15723e */ /* 0x000fe200030006ff */
[----:B------:R-:W-:Y:S01]  /*d5b0*/  HADD2.F32 R24, -RZ, R15.H1_H1 ;  /* 0x3000000fff187230 */ /* 0x000fe20000004100 */
[----:B------:R-:W-:Y:S01]  /*d5c0*/  F2FP.F16.E4M3.UNPACK_B R27, R27.H1 ;  /* 0x0000001bff1b723e */ /* 0x000fe200030006ff */
[----:B------:R-:W-:Y:S01]  /*d5d0*/  HADD2.F32 R20, -RZ, R14.H1_H1 ;  /* 0x3000000eff147230 */ /* 0x000fe20000004100 */
[----:B------:R-:W-:Y:S01]  /*d5e0*/  F2FP.SATFINITE.E4M3.F32.PACK_AB_MERGE_C R31, R31, R34, RZ ;  /* 0x000000221f1f723e */ /* 0x000fe200048070ff */
[----:B------:R-:W-:-:S02]  /*d5f0*/  HADD2.F32 R5, -RZ, R4.H0_H0 ;  /* 0x20000004ff057230 */ /* 0x000fc40000004100 */
[----:B------:R-:W-:Y:S01]  /*d600*/  FMUL.FTZ R26, R7, R24 ;  /* 0x00000018071a7220 */ /* 0x000fe20000410000 */
[----:B------:R-:W-:Y:S02]  /*d610*/  HADD2.F32 R25, -RZ, R15.H0_H0 ;  /* 0x2000000fff197230 */ /* 0x000fe40000004100 */
[----:B------:R-:W-:Y:S02]  /*d620*/  HADD2.F32 R4, -RZ, R6.H1_H1 ;  /* 0x30000006ff047230 */ /* 0x000fe40000004100 */
[-C--:B------:R-:W-:Y:S01]  /*d630*/  FFMA.FTZ R26, R5, R20.reuse, -R26 ;  /* 0x00000014051a7223 */ /* 0x080fe2000001081a */
[----:B------:R-:W-:Y:S02]  /*d640*/  HADD2.F32 R15, -RZ, R14.H0_H0 ;  /* 0x2000000eff0f7230 */ /* 0x000fe40000004100 */
[----:B------:R-:W-:Y:S01]  /*d650*/  FMUL.FTZ R14, R7, R20 ;  /* 0x00000014070e7220 */ /* 0x000fe20000410000 */
[----:B------:R-:W-:Y:S02]  /*d660*/  HADD2.F32 R6, -RZ, R6.H0_H0 ;  /* 0x20000006ff067230 */ /* 0x000fe40000004100 */
[C---:B------:R-:W-:Y:S01]  /*d670*/  FMUL.FTZ R7, R4.reuse, R25 ;  /* 0x0000001904077220 */ /* 0x040fe20000410000 */
[----:B------:R-:W-:Y:S01]  /*d680*/  FMUL.FTZ R4, R4, R15 ;  /* 0x0000000f04047220 */ /* 0x000fe20000410000 */
[----:B------:R-:W-:-:S02]  /*d690*/  FFMA.FTZ R29, R5, R24, R14 ;  /* 0x00000018051d7223 */ /* 0x000fc4000001000e */
[C---:B------:R-:W-:Y:S01]  /*d6a0*/  FFMA.FTZ R15, R6.reuse, R15, -R7 ;  /* 0x0000000f060f7223 */ /* 0x040fe20000010807 */
[----:B------:R-:W-:Y:S02]  /*d6b0*/  HADD2.F32 R5, -RZ, R13.H1_H1 ;  /* 0x3000000dff057230 */ /* 0x000fe40000004100 */
[----:B------:R-:W-:Y:S01]  /*d6c0*/  FFMA.FTZ R20, R6, R25, R4 ;  /* 0x0000001906147223 */ /* 0x000fe20000010004 */
[----:B------:R-:W-:Y:S02]  /*d6d0*/  HADD2.F32 R6, -RZ, R21.H1_H1 ;  /* 0x30000015ff067230 */ /* 0x000fe40000004100 */
[--C-:B------:R-:W-:Y:S02]  /*d6e0*/  HADD2.F32 R14, -RZ, R27.reuse.H1_H1 ;  /* 0x3000001bff0e7230 */ /* 0x100fe40000004100 */
[----:B------:R-:W-:Y:S02]  /*d6f0*/  HADD2.F32 R27, -RZ, R27.H0_H0 ;  /* 0x2000001bff1b7230 */ /* 0x000fe40000004100 */
[----:B------:R-:W-:Y:S01]  /*d700*/  FMUL.FTZ R7, R5, R6 ;  /* 0x0000000605077220 */ /* 0x000fe20000410000 */
[----:B------:R-:W-:-:S02]  /*d710*/  HADD2.F32 R4, -RZ, R12.H1_H1 ;  /* 0x3000000cff047230 */ /* 0x000fc40000004100 */
[----:B------:R-:W-:Y:S01]  /*d720*/  FMUL.FTZ R24, R5, R14 ;  /* 0x0000000e05187220 */ /* 0x000fe20000410000 */
[----:B------:R-:W-:Y:S02]  /*d730*/  HADD2.F32 R21, -RZ, R21.H0_H0 ;  /* 0x20000015ff157230 */ /* 0x000fe40000004100 */
        /* <DEDUP_REMOVED lines=11> */
[----:B------:R-:W-:Y:S02]  /*d7f0*/  F2FP.SATFINITE.E4M3.F32.PACK_AB_MERGE_C R6, R33, R30, R6 ;  /* 0x0000001e2106723e */ /* 0x000fe40004807006 */
[----:B------:R-:W-:Y:S02]  /*d800*/  F2FP.SATFINITE.E4M3.F32.PACK_AB_MERGE_C R7, R37, R28, R31 ;  /* 0x0000001c2507723e */ /* 0x000fe4000480701f */
[----:B------:R-:W-:Y:S02]  /*d810*/  F2FP.SATFINITE.E4M3.F32.PACK_AB_MERGE_C R4, R20, R15, R4 ;  /* 0x0000000f1404723e */ /* 0x000fe40004807004 */
[----:B------:R-:W-:-:S05]  /*d820*/  F2FP.SATFINITE.E4M3.F32.PACK_AB_MERGE_C R5, R12, R5, R24 ;  /* 0x000000050c05723e */ /* 0x000fca0004807018 */
[----:B------:R0:W-:Y:S02]  /*d830*/  STS.128 [R3+0x1c400], R4 ;  /* 0x01c4000403007388 */ /* 0x0001e40000000c00 */
.L_x_1692:
[----:B------:R-:W-:Y:S05]  /*d840*/  BSYNC B1 ;  /* 0x0000000000017941 */ /* 0x000fea0003800000 */
.L_x_1691:
[----:B------:R-:W-:Y:S05]  /*d850*/  @P4 BRA `(.L_x_1682) ;  /* 0x0000003c007c4947 */ /* 0x000fea0003800000 */
[----:B0123--:R-:W0:Y:S01]  /*d860*/  LDS.128 R4, [R0+0x1c400] ;  /* 0x01c4000000047984 */ /* 0x00fe220000000c00 */
[----:B-----5:R-:W-:Y:S02]  /*d870*/  SHF.R.U32.HI R13, RZ, 0x8, R9 ;  /* 0x00000008ff0d7819 */ /* 0x020fe40000011609 */
[----:B------:R-:W-:Y:S02]  /*d880*/  SHF.R.U32.HI R24, RZ, 0x8, R11 ;  /* 0x00000008ff187819 */ /* 0x000fe4000001160b */
[----:B------:R-:W-:Y:S02]  /*d890*/  SHF.R.U32.HI R15, RZ, 0x8, R10 ;  /* 0x00000008ff0f7819 */ /* 0x000fe4000001160a */
[----:B----4-:R-:W-:Y:S02]  /*d8a0*/  LOP3.LUT R14, R9, 0xff, RZ, 0xc0, !PT ;  /* 0x000000ff090e7812 */ /* 0x010fe400078ec0ff */
        /* <DEDUP_REMOVED lines=12> */
[----:B------:R-:W-:Y:S02]  /*d970*/  LOP3.LUT R24, R24, 0xff, RZ, 0xc0, !PT ;  /* 0x000000ff18187812 */ /* 0x000fe400078ec0ff */
[----:B------:R-:W-:-:S02]  /*d980*/  LOP3.LUT R21, R10, 0xff, RZ, 0xc0, !PT ;  /* 0x000000ff0a157812 */ /* 0x000fc400078ec0ff */
[----:B------:R-:W-:Y:S02]  /*d990*/  PRMT R12, R3, 0x7604, R12 ;  /* 0x00007604030c7816 */ /* 0x000fe4000000000c */
[----:B------:R-:W-:Y:S02]  /*d9a0*/  SHF.R.U32.HI R3, RZ, 0x10, R8 ;  /* 0x00000010ff037819 */ /* 0x000fe40000011608 */
[----:B------:R-:W-:Y:S02]  /*d9b0*/  SHF.R.U32.HI R13, RZ, 0x10, R10 ;  /* 0x00000010ff0d7819 */ /* 0x000fe4000001160a */
[----:B------:R-:W-:Y:S02]  /*d9c0*/  PRMT R15, R14, 0x7054, R15 ;  /* 0x000070540e0f7816 */ /* 0x000fe4000000000f */
[----:B------:R-:W-:Y:S02]  /*d9d0*/  PRMT R25, R24, 0x7054, R25 ;  /* 0x0000705418197816 */ /* 0x000fe40000000019 */
[----:B------:R-:W-:-:S02]  /*d9e0*/  PRMT R21, R20, 0x7604, R21 ;  /* 0x0000760414157816 */ /* 0x000fc40000000015 */
[----:B------:R-:W-:Y:S02]  /*d9f0*/  LOP3.LUT R3, R3, 0xff, RZ, 0xc0, !PT ;  /* 0x000000ff03037812 */ /* 0x000fe400078ec0ff */
[----:B------:R-:W-:Y:S02]  /*da00*/  LOP3.LUT R20, R13, 0xff, RZ, 0xc0, !PT ;  /* 0x000000ff0d147812 */ /* 0x000fe400078ec0ff */
[----:B------:R-:W-:Y:S02]  /*da10*/  LOP3.LUT R25, R25, 0xff000000, R11, 0xf8, !PT ;  /* 0xff00000019197812 */ /* 0x000fe400078ef80b */
[----:B------:R-:W-:Y:S02]  /*da20*/  LOP3.LUT R15, R15, 0xff000000, R9, 0xf8, !PT ;  /* 0xff0000000f0f7812 */ /* 0x000fe400078ef809 */
[----:B------:R-:W-:Y:S02]  /*da30*/  PRMT R13, R3, 0x7054, R12 ;  /* 0x00007054030d7816 */ /* 0x000fe4000000000c */
[----:B------:R-:W-:-:S02]  /*da40*/  PRMT R21, R20, 0x7054, R21 ;  /* 0x0000705414157816 */ /* 0x000fc40000000015 */
        /* <DEDUP_REMOVED lines=8> */
[----:B------:R-:W-:Y:S01]  /*dad0*/  LOP3.LUT R21, R21, 0xff000000, R10, 0xf8, !PT ;  /* 0xff00000015157812 */ /* 0x000fe200078ef80a */
[----:B------:R-:W-:Y:S01]  /*dae0*/  HADD2.F32 R14, -RZ, R12.H1_H1 ;  /* 0x3000000cff0e7230 */ /* 0x000fe20000004100 */
[-C--:B------:R-:W-:Y:S01]  /*daf0*/  F2FP.F16.E4M3.UNPACK_B R10, R7.reuse ;  /* 0x00000007ff0a723e */ /* 0x080fe200020006ff */
[----:B------:R-:W-:Y:S01]  /*db00*/  HADD2.F32 R20, -RZ, R20.H0_H0 ;  /* 0x20000014ff147230 */ /* 0x000fe20000004100 */
[----:B------:R-:W-:Y:S01]  /*db10*/  F2FP.F16.E4M3.UNPACK_B R11, R7.H1 ;  /* 0x00000007ff0b723e */ /* 0x000fe200030006ff */
        /* <DEDUP_REMOVED lines=9> */
[----:B------:R-:W-:Y:S01]  /*dbb0*/  F2FP.F16.E4M3.UNPACK_B R25, R25.H1 ;  /* 0x00000019ff19723e */ /* 0x000fe200030006ff */
[C---:B------:R-:W-:Y:S01]  /*dbc0*/  FMUL.FTZ R9, R5.reuse, R20 ;  /* 0x0000001405097220 */ /* 0x040fe20000410000 */
[----:B------:R-:W-:Y:S01]  /*dbd0*/  F2FP.F16.E4M3.UNPACK_B R15, R15.H1 ;  /* 0x0000000fff0f723e */ /* 0x000fe200030006ff */
[-C--:B------:R-:W-:Y:S01]  /*dbe0*/  FMUL.FTZ R27, R5, R12.reuse ;  /* 0x0000000c051b7220 */ /* 0x080fe20000410000 */
        /* <DEDUP_REMOVED lines=16> */
[----:B------:R-:W-:Y:S01]  /*dcf0*/  F2FP.F16.E4M3.UNPACK_B R5, R21 ;  /* 0x00000015ff05723e */ /* 0x000fe200020006ff */
[-C--:B------:R-:W-:Y:S01]  /*dd00*/  FMUL.FTZ R10, R6, R15.reuse ;  /* 0x0000000f060a7220 */ /* 0x080fe20000410000 */
[----:B------:R-:W-:Y:S01]  /*dd10*/  F2FP.F16.E4M3.UNPACK_B R4, R4.H1 ;  /* 0x00000004ff04723e */ /* 0x000fe200030006ff */
[C---:B------:R-:W-:Y:S01]  /*dd20*/  FFMA.FTZ R30, R11.reuse, R15, -R12 ;  /* 0x0000000f0b1e7223 */ /* 0x040fe2000001080c */
[----:B------:R-:W-:Y:S01]  /*dd30*/  F2FP.F16.E4M3.UNPACK_B R9, R13 ;  /* 0x0000000dff09723e */ /* 0x000fe200020006ff */
        /* <DEDUP_REMOVED lines=23> */
[----:B------:R-:W-:Y:S02]  /*deb0*/  HADD2.F32 R3, -RZ, R7.H1_H1 ;  /* 0x30000007ff037230 */ /* 0x000fe40000004100 */
[C---:B------:R-:W-:Y:S01]  /*dec0*/  FMUL.FTZ R20, R4.reuse, R5 ;  /* 0x0000000504147220 */ /* 0x040fe20000410000 */
[----:B------:R-:W-:Y:S02]  /*ded0*/  HADD2.F32 R6, -RZ, R13.H0_H0 ;  /* 0x2000000dff067230 */ /* 0x000fe40000004100 */
        /* <DEDUP_REMOVED lines=19> */
.L_x_1676:
[----:B------:R-:W0:Y:S01]  /*e010*/  LDC R9, c[0x0][0x448] ;  /* 0x00011200ff097b82 */ /* 0x000e220000000800 */
[----:B------:R-:W-:Y:S01]  /*e020*/  IMAD.MOV.U32 R4, RZ, RZ, R26 ;  /* 0x000000ffff047224 */ /* 0x000fe200078e001a */
[----:B------:R-:W-:Y:S01]  /*e030*/  ULDC.64 UR4, c[0x0][0x3f8] ;  /* 0x0000fe0000047ab9 */ /* 0x000fe20000000a00 */
[----:B------:R-:W-:Y:S01]  /*e040*/  IMAD.MOV.U32 R6, RZ, RZ, R24 ;  /* 0x000000ffff067224 */ /* 0x000fe200078e0018 */
[----:B------:R-:W-:Y:S01]  /*e050*/  ULDC.64 UR6, c[0x0][0x408] ;  /* 0x0001020000067ab9 */ /* 0x000fe20000000a00 */
[----:B------:R-:W-:Y:S01]  /*e060*/  IMAD.MOV.U32 R7, RZ, RZ, R31 ;  /* 0x000000ffff077224 */ /* 0x000fe200078e001f */
[----:B------:R-:W-:Y:S01]  /*e070*/  ULDC.64 UR8, c[0x0][0x400] ;  /* 0x0001000000087ab9 */ /* 0x000fe20000000a00 */
[----:B0-----:R-:W-:-:S13]  /*e080*/  ISETP.NE.AND P0, PT, R9, 0x1, PT ;  /* 0x000000010900780c */ /* 0x001fda0003f05270 */
[----:B------:R-:W0:Y:S08]  /*e090*/  @P0 LDC R3, c[0x0][0x44c] ;  /* 0x00011300ff030b82 */ /* 0x000e300000000800 */
[----:B------:R-:W1:Y:S01]  /*e0a0*/  @P0 LDC R5, c[0x0][0x450] ;  /* 0x00011400ff050b82 */ /* 0x000e620000000800 */
[----:B0-----:R-:W-:-:S04]  /*e0b0*/  @P0 IMAD.HI.U32 R0, R10, R3, RZ ;  /* 0x000000030a000227 */ /* 0x001fc800078e00ff */
[----:B------:R-:W-:Y:S01]  /*e0c0*/  IMAD.MOV.U32 R3, RZ, RZ, R10 ;  /* 0x000000ffff037224 */ /* 0x000fe200078e000a */
[----:B-1----:R-:W-:Y:S01]  /*e0d0*/  @P0 SHF.R.U32.HI R3, RZ, R5, R0 ;  /* 0x00000005ff030219 */ /* 0x002fe20000011600 */
[----:B------:R-:W-:-:S03]  /*e0e0*/  IMAD.MOV.U32 R5, RZ, RZ, R29 ;  /* 0x000000ffff057224 */ /* 0x000fc600078e001d */
[----:B------:R-:W-:Y:S01]  /*e0f0*/  SHF.R.S32.HI R0, RZ, 0x1f, R3 ;  /* 0x0000001fff007819 */ /* 0x000fe20000011403 */
[----:B------:R-:W-:-:S04]  /*e100*/  IMAD.WIDE.U32 R4, R3, UR4, R4 ;  /* 0x0000000403047c25 */ /* 0x000fc8000f8e0004 */
[----:B------:R-:W-:Y:S02]  /*e110*/  IMAD R8, R0, UR4, RZ ;  /* 0x0000000400087c24 */ /* 0x000fe4000f8e02ff */
[----:B------:R-:W-:-:S04]  /*e120*/  IMAD.WIDE.U32 R6, R3, UR6, R6 ;  /* 0x0000000603067c25 */ /* 0x000fc8000f8e0006 */
[----:B------:R-:W-:Y:S01]  /*e130*/  IMAD R0, R0, UR6, RZ ;  /* 0x0000000600007c24 */ /* 0x000fe2000f8e02ff */
[----:B------:R-:W-:Y:S01]  /*e140*/  IADD3 R39, P1, R6, UR8, RZ ;  /* 0x0000000806277c10 */ /* 0x000fe2000ff3e0ff */
        /* <DEDUP_REMOVED lines=11> */
[----:B0-----:R-:W4:Y:S02]  /*e200*/  SHFL.IDX PT, R39, R39, RZ, 0x1e1f ;  /* 0x001e1fff27277589 */ /* 0x001f2400000e0000 */
.L_x_1997:
[----:B------:R-:W-:Y:S01]  /*e210*/  IMAD R45, R202, R9, RZ ;  /* 0x00000009ca2d7224 */ /* 0x000fe200078e02ff */
        /* <DEDUP_REMOVED lines=15> */
[C---:B------:R-:W-:Y:S01]  /*e310*/  VIADD R0, R18.reuse, 0x20 ;  /* 0x0000002012007836 */ /* 0x040fe20000000000 */
[----:B------:R-:W-:Y:S01]  /*e320*/  ULDC UR4, c[0x0][0x3f4] ;  /* 0x0000fd0000047ab9 */ /* 0x000fe20000000800 */
[C---:B------:R-:W-:Y:S01]  /*e330*/  VIADD R4, R18.reuse, 0x40 ;  /* 0x0000004012047836 */ /* 0x040fe20000000000 */
[----:B------:R-:W-:Y:S02]  /*e340*/  ISETP.GE.AND P2, PT, R18, UR4, PT ;  /* 0x0000000412007c0c */ /* 0x000fe4000bf46270 */
[----:B------:R-:W-:Y:S02]  /*e350*/  CS2R R24, SRZ ;  /* 0x0000000000187805 */ /* 0x000fe4000001ff00 */
[----:B------:R-:W-:Y:S02]  /*e360*/  ISETP.GE.AND P1, PT, R0, UR4, PT ;  /* 0x0000000400007c0c */ /* 0x000fe4000bf26270 */
[----:B------:R-:W-:Y:S02]  /*e370*/  CS2R R26, SRZ ;  /* 0x00000000001a7805 */ /* 0x000fe4000001ff00 */
[----:B------:R-:W-:-:S02]  /*e380*/  ISETP.GE.AND P0, PT, R4, UR4, PT ;  /* 0x0000000404007c0c */ /* 0x000fc4000bf06270 */
[----:B------:R-:W-:Y:S02]  /*e390*/  CS2R R4, SRZ ;  /* 0x0000000000047805 */ /* 0x000fe4000001ff00 */
[----:B------:R-:W-:Y:S02]  /*e3a0*/  CS2R R6, SRZ ;  /* 0x0000000000067805 */ /* 0x000fe4000001ff00 */
[----:B------:R-:W-:Y:S02]  /*e3b0*/  CS2R R28, SRZ ;  /* 0x00000000001c7805 */ /* 0x000fe4000001ff00 */
[----:B------:R-:W-:Y:S02]  /*e3c0*/  CS2R R30, SRZ ;  /* 0x00000000001e7805 */ /* 0x000fe4000001ff00 */
[----:B--2---:R-:W-:Y:S01]  /*e3d0*/  @!P2 IADD3 R40, P3, R18, R21, RZ ;  /* 0x000000151228a210 */ /* 0x004fe20007f7e0ff */
[----:B------:R-:W-:Y:S02]  /*e3e0*/  @!P1 IMAD.SHL.U32 R46, R213, 0x10, RZ ;  /* 0x00000010d52e9824 */ /* 0x000fe400078e00ff */
[----:B------:R-:W-:-:S02]  /*e3f0*/  @!P0 IMAD.SHL.U32 R48, R214, 0x10, RZ ;  /* 0x00000010d6308824 */ /* 0x000fc400078e00ff */
[C---:B-1----:R-:W-:Y:S01]  /*e400*/  @!P2 IMAD.X R41, R3.reuse, 0x1, R19, P3 ;  /* 0x000000010329a824 */ /* 0x042fe200018e0613 */
[----:B------:R-:W-:Y:S02]  /*e410*/  @!P1 SHF.R.S32.HI R0, RZ, 0x1f, R46 ;  /* 0x0000001fff009819 */ /* 0x000fe4000001142e */
[C---:B------:R-:W-:Y:S02]  /*e420*/  @!P1 IADD3 R42, P5, R46.reuse, R21, RZ ;  /* 0x000000152e2a9210 */ /* 0x040fe40007fbe0ff */
[----:B----4-:R-:W-:Y:S02]  /*e430*/  @!P1 IADD3 R46, P4, R46, R39, RZ ;  /* 0x000000272e2e9210 */ /* 0x010fe40007f9e0ff */
[----:B------:R-:W-:Y:S02]  /*e440*/  CS2R R10, SRZ ;  /* 0x00000000000a7805 */ /* 0x000fe4000001ff00 */
[C---:B------:R-:W-:Y:S01]  /*e450*/  @!P0 IADD3 R38, P3, R48.reuse, R21, RZ ;  /* 0x0000001530268210 */ /* 0x040fe20007f7e0ff */
[----:B------:R-:W-:Y:S01]  /*e460*/  @!P1 IMAD.X R43, R3, 0x1, R0, P5 ;  /* 0x00000001032b9824 */ /* 0x000fe200028e0600 */
[----:B------:R-:W-:Y:S01]  /*e470*/  @!P0 SHF.R.S32.HI R8, RZ, 0x1f, R48 ;  /* 0x0000001fff088819 */ /* 0x000fe20000011430 */
[----:B---3--:R-:W-:Y:S01]  /*e480*/  @!P1 IMAD.X R47, R37, 0x1, R0, P4 ;  /* 0x00000001252f9824 */ /* 0x008fe200020e0600 */
[----:B------:R-:W-:-:S02]  /*e490*/  @!P0 IADD3 R48, P5, R48, R39, RZ ;  /* 0x0000002730308210 */ /* 0x000fc40007fbe0ff */
[----:B------:R-:W-:Y:S02]  /*e4a0*/  CS2R R32, SRZ ;  /* 0x0000000000207805 */ /* 0x000fe4000001ff00 */
[----:B------:R-:W-:Y:S01]  /*e4b0*/  @!P2 IADD3 R20, P4, R18, R39, RZ ;  /* 0x000000271214a210 */ /* 0x000fe20007f9e0ff */
[--C-:B------:R-:W-:Y:S01]  /*e4c0*/  @!P0 IMAD.X R39, R3, 0x1, R8.reuse, P3 ;  /* 0x0000000103278824 */ /* 0x100fe200018e0608 */
[----:B------:R-:W-:Y:S01]  /*e4d0*/  CS2R R34, SRZ ;  /* 0x0000000000227805 */ /* 0x000fe2000001ff00 */
[C---:B------:R-:W-:Y:S01]  /*e4e0*/  @!P0 IMAD.X R49, R37.reuse, 0x1, R8, P5 ;  /* 0x0000000125318824 */ /* 0x040fe200028e0608 */
[----:B------:R-:W-:Y:S02]  /*e4f0*/  CS2R R8, SRZ ;  /* 0x0000000000087805 */ /* 0x000fe4000001ff00 */
[----:B------:R-:W-:Y:S02]  /*e500*/  CS2R R12, SRZ ;  /* 0x00000000000c7805 */ /* 0x000fe4000001ff00 */
[----:B------:R-:W-:Y:S01]  /*e510*/  CS2R R14, SRZ ;  /* 0x00000000000e7805 */ /* 0x000fe2000001ff00 */
[----:B------:R-:W-:Y:S01]  /*e520*/  @!P2 IMAD.X R21, R37, 0x1, R19, P4 ;  /* 0x000000012515a824 */ /* 0x000fe200020e0613 */
[----:B------:R0:W5:Y:S04]  /*e530*/  @!P2 LD.E.128 R24, desc[UR42][R40.64] ;  /* 0x0000002a2818a980 */ /* 0x000168000c101d00 */
[----:B------:R0:W5:Y:S04]  /*e540*/  @!P2 LD.E.128 R4, desc[UR42][R20.64] ;  /* 0x0000002a1404a980 */ /* 0x000168000c101d00 */
[----:B------:R0:W5:Y:S04]  /*e550*/  @!P1 LD.E.128 R28, desc[UR42][R42.64] ;  /* 0x0000002a2a1c9980 */ /* 0x000168000c101d00 */
[----:B------:R0:W5:Y:S04]  /*e560*/  @!P1 LD.E.128 R8, desc[UR42][R46.64] ;  /* 0x0000002a2e089980 */ /* 0x000168000c101d00 */
[----:B------:R0:W5:Y:S04]  /*e570*/  @!P0 LD.E.128 R32, desc[UR42][R38.64] ;  /* 0x0000002a26208980 */ /* 0x000168000c101d00 */
[----:B------:R0:W5:Y:S02]  /*e580*/  @!P0 LD.E.128 R12, desc[UR42][R48.64] ;  /* 0x0000002a300c8980 */ /* 0x000164000c101d00 */
.L_x_1695:
[----:B------:R-:W-:Y:S05]  /*e590*/  BSYNC B1 ;  /* 0x0000000000017941 */ /* 0x000fea0003800000 */
.L_x_1694:
[----:B------:R-:W-:Y:S01]  /*e5a0*/  ULEA.HI UR4, UR37, UR37, URZ, 0x1 ;  /* 0x0000002525047291 */ /* 0x000fe2000f8f083f */
[----:B------:R-:W-:Y:S01]  /*e5b0*/  VIADDMNMX R0, R45, -R212, 0x80, PT ;  /* 0x000000802d007446 */ /* 0x000fe200038009d4 */
[----:B------:R-:W-:Y:S02]  /*e5c0*/  BSSY B1, `(.L_x_1696) ;  /* 0x0000008000017945 */ /* 0x000fe40003800000 */
[----:B------:R-:W-:Y:S01]  /*e5d0*/  ULOP3.LUT UR4, UR4, 0xfffffffe, URZ, 0xc0, !UPT ;  /* 0xfffffffe04047892 */ /* 0x000fe2000f8ec03f */
[----:B------:R-:W-:-:S03]  /*e5e0*/  ISETP.GE.AND P1, PT, R211, R0, PT ;  /* 0x00000000d300720c */ /* 0x000fc60003f26270 */
[----:B------:R-:W-:-:S06]  /*e5f0*/  UIADD3 UR4, UR37, -UR4, URZ ;  /* 0x8000000425047290 */ /* 0x000fcc000fffe03f */
[----:B-1----:R-:W-:-:S05]  /*e600*/  IMAD.U32 R3, RZ, RZ, UR4 ;  /* 0x00000004ff037e24 */ /* 0x002fca000f8e00ff */
[----:B------:R-:W-:-:S04]  /*e610*/  SHF.L.U32 R3, R3, 0x1f, RZ ;  /* 0x0000001f03037819 */ /* 0x000fc800000006ff */
[----:B------:R-:W1:Y:S02]  /*e620*/  SYNCS.PHASECHK.TRANS64.TRYWAIT P0, [R16+URZ+0x2a800], R3 ;  /* 0x02a80003100075a7 */ /* 0x000e64000800017f */
[----:B-1----:R-:W-:Y:S05]  /*e630*/  @!P0 BRA `(.L_x_1697) ;  /* 0x000001b800008947 */ /* 0x002fea0003800000 */
.L_x_1998:
[----:B------:R-:W-:Y:S05]  /*e640*/  BSYNC B1 ;  /* 0x0000000000017941 */ /* 0x000fea0003800000 */
.L_x_1696:
[----:B------:R-:W-:Y:S05]  /*e650*/  @P1 BRA `(.L_x_1682) ;  /* 0x0000002c00fc1947 */ /* 0x000fea0003800000 */
[----:B-1----:R-:W1:Y:S01]  /*e660*/  LDC R3, c[0x0][0x3f4] ;  /* 0x0000fd00ff037b82 */ /* 0x002e620000000800 */
[C---:B------:R-:W-:Y:S01]  /*e670*/  VIADD R0, R18.reuse, 0x20 ;  /* 0x0000002012007836 */ /* 0x040fe20000000000 */
[----:B------:R-:W-:Y:S01]  /*e680*/  BSSY B1, `(.L_x_1698) ;  /* 0x0000102000017945 */ /* 0x000fe20003800000 */
[C---:B0-----:R-:W-:Y:S01]  /*e690*/  VIADD R20, R18.reuse, 0x40 ;  /* 0x0000004012147836 */ /* 0x041fe20000000000 */
[-C--:B-1----:R-:W-:Y:S02]  /*e6a0*/  ISETP.GE.AND P0, PT, R18, R3.reuse, PT ;  /* 0x000000031200720c */ /* 0x082fe40003f06270 */
[-C--:B------:R-:W-:Y:S02]  /*e6b0*/  ISETP.GE.AND P1, PT, R0, R3.reuse, PT ;  /* 0x000000030000720c */ /* 0x080fe40003f26270 */
[----:B------:R-:W-:-:S09]  /*e6c0*/  ISETP.GE.AND P2, PT, R20, R3, PT ;  /* 0x000000031400720c */ /* 0x000fd20003f46270 */
[----:B------:R-:W-:Y:S05]  /*e6d0*/  @P0 BRA `(.L_x_1699) ;  /* 0x0000000c00f00947 */ /* 0x000fea0003800000 */
[----:B------:R-:W4:Y:S01]  /*e6e0*/  LDL R68, [R1+0x3c] ;  /* 0x00003c0001447983 */ /* 0x000f220000100800 */
[----:B--2---:R-:W0:Y:S01]  /*e6f0*/  S2R R21, SR_TID.X ;  /* 0x0000000000157919 */ /* 0x004e220000002100 */
[----:B-----5:R-:W-:Y:S02]  /*e700*/  SHF.R.U32.HI R0, RZ, 0x8, R24 ;  /* 0x00000008ff007819 */ /* 0x020fe40000011618 */
[----:B------:R-:W-:Y:S01]  /*e710*/  LOP3.LUT R20, R24, 0xff, RZ, 0xc0, !PT ;  /* 0x000000ff18147812 */ /* 0x000fe200078ec0ff */
[----:B0-----:R-:W-:-:S05]  /*e720*/  VIADD R21, R21, 0xffffff80 ;  /* 0xffffff8015157836 */ /* 0x001fca0000000000 */
[----:B------:R-:W-:-:S04]  /*e730*/  LEA.HI R40, R21, R21, RZ, 0x1 ;  /* 0x0000001515287211 */ /* 0x000fc800078f08ff */
[----:B------:R-:W-:-:S05]  /*e740*/  LOP3.LUT R40, R40, 0xfffffffe, RZ, 0xc0, !PT ;  /* 0xfffffffe28287812 */ /* 0x000fca00078ec0ff */
[----:B------:R-:W-:Y:S01]  /*e750*/  IMAD.IADD R40, R21, 0x1, -R40 ;  /* 0x0000000115287824 */ /* 0x000fe200078e0a28 */
[----:B------:R-:W-:-:S04]  /*e760*/  LOP3.LUT R21, R0, 0xff, RZ, 0xc0, !PT ;  /* 0x000000ff00157812 */ /* 0x000fc800078ec0ff */
[----:B------:R-:W-:Y:S02]  /*e770*/  LEA.HI R0, R3, R40, RZ, 0x1c ;  /* 0x0000002803007211 */ /* 0x000fe400078fe0ff */
[----:B------:R-:W-:Y:S02]  /*e780*/  PRMT R45, R21, 0x7604, R20 ;  /* 0x00007604152d7816 */ /* 0x000fe40000000014 */
[----:B------:R-:W-:-:S04]  /*e790*/  SHF.R.S32.HI R21, RZ, 0x1f, R0 ;  /* 0x0000001fff157819 */ /* 0x000fc80000011400 */
[----:B------:R-:W-:Y:S01]  /*e7a0*/  LEA.HI R20, R21, R0, RZ, 0x2 ;  /* 0x0000000015147211 */ /* 0x000fe200078f10ff */
[----:B------:R-:W-:Y:S01]  /*e7b0*/  IMAD.SHL.U32 R0, R0, 0x10, RZ ;  /* 0x0000001000007824 */ /* 0x000fe200078e00ff */
[----:B---3--:R-:W-:Y:S02]  /*e7c0*/  SHF.R.U32.HI R37, RZ, 0x8, R25 ;  /* 0x00000008ff257819 */ /* 0x008fe40000011619 */
[----:B----4-:R-:W-:Y:S01]  /*e7d0*/  SHF.R.U32.HI R39, RZ, 0x8, R26 ;  /* 0x00000008ff277819 */ /* 0x010fe2000001161a */
[----:B------:R-:W-:Y:S01]  /*e7e0*/  IMAD.SHL.U32 R20, R20, 0x800, RZ ;  /* 0x0000080014147824 */ /* 0x000fe200078e00ff */
[----:B------:R-:W-:Y:S02]  /*e7f0*/  LOP3.LUT R21, R215, 0x30, R0, 0xf8, !PT ;  /* 0x00000030d7157812 */ /* 0x000fe400078ef800 */
[----:B------:R-:W-:Y:S02]  /*e800*/  LOP3.LUT R36, R25, 0xff, RZ, 0xc0, !PT ;  /* 0x000000ff19247812 */ /* 0x000fe400078ec0ff */
[----:B------:R-:W-:-:S02]  /*e810*/  LOP3.LUT R38, R26, 0xff, RZ, 0xc0, !PT ;  /* 0x000000ff1a267812 */ /* 0x000fc400078ec0ff */
[----:B------:R-:W-:Y:S02]  /*e820*/  LOP3.LUT R37, R37, 0xff, RZ, 0xc0, !PT ;  /* 0x000000ff25257812 */ /* 0x000fe400078ec0ff */
[----:B------:R-:W-:Y:S02]  /*e830*/  LOP3.LUT R39, R39, 0xff, RZ, 0xc0, !PT ;  /* 0x000000ff27277812 */ /* 0x000fe400078ec0ff */
[----:B------:R-:W-:Y:S02]  /*e840*/  LOP3.LUT R21, R21, R216, RZ, 0x3c, !PT ;  /* 0x000000d815157212 */ /* 0x000fe400078e3cff */
[----:B------:R-:W-:Y:S02]  /*e850*/  LOP3.LUT R20, R20, 0xffffe000, RZ, 0xc0, !PT ;  /* 0xffffe00014147812 */ /* 0x000fe400078ec0ff */
[----:B------:R-:W-:Y:S02]  /*e860*/  PRMT R46, R37, 0x7604, R36 ;  /* 0x00007604252e7816 */ /* 0x000fe40000000024 */
[----:B------:R-:W-:-:S02]  /*e870*/  PRMT R47, R39, 0x7604, R38 ;  /* 0x00007604272f7816 */ /* 0x000fc40000000026 */
[----:B------:R-:W-:Y:S02]  /*e880*/  SHF.R.U32.HI R37, RZ, 0x8, R27 ;  /* 0x00000008ff257819 */ /* 0x000fe4000001161b */
[----:B------:R-:W-:Y:S02]  /*e890*/  SHF.R.U32.HI R39, RZ, 0x8, R4 ;  /* 0x00000008ff277819 */ /* 0x000fe40000011604 */
[----:B------:R-:W-:Y:S02]  /*e8a0*/  IADD3 R21, R21, R217, R20 ;  /* 0x000000d915157210 */ /* 0x000fe40007ffe014 */
[----:B------:R-:W-:Y:S02]  /*e8b0*/  LOP3.LUT R36, R27, 0xff, RZ, 0xc0, !PT ;  /* 0x000000ff1b247812 */ /* 0x000fe400078ec0ff */
[----:B------:R-:W-:Y:S02]  /*e8c0*/  LOP3.LUT R38, R4, 0xff, RZ, 0xc0, !PT ;  /* 0x000000ff04267812 */ /* 0x000fe400078ec0ff */
[----:B------:R-:W-:-:S02]  /*e8d0*/  LOP3.LUT R37, R37, 0xff, RZ, 0xc0, !PT ;  /* 0x000000ff25257812 */ /* 0x000fc400078ec0ff */
[----:B------:R-:W-:Y:S01]  /*e8e0*/  LOP3.LUT R39, R39, 0xff, RZ, 0xc0, !PT ;  /* 0x000000ff27277812 */ /* 0x000fe200078ec0ff */
[----:B------:R-:W-:Y:S01]  /*e8f0*/  IMAD.IADD R0, R16, 0x1, R21 ;  /* 0x0000000110007824 */ /* 0x000fe200078e0215 */
[----:B------:R-:W-:Y:S02]  /*e900*/  SHF.R.U32.HI R40, RZ, 0x8, R5 ;  /* 0x00000008ff287819 */ /* 0x000fe40000011605 */
[----:B------:R-:W-:Y:S02]  /*e910*/  PRMT R48, R37, 0x7604, R36 ;  /* 0x0000760425307816 */ /* 0x000fe40000000024 */
[----:B------:R-:W-:Y:S02]  /*e920*/  PRMT R53, R39, 0x7604, R38 ;  /* 0x0000760427357816 */ /* 0x000fe40000000026 */
[----:B------:R-:W-:Y:S02]  /*e930*/  LOP3.LUT R21, R40, 0xff, RZ, 0xc0, !PT ;  /* 0x000000ff28157812 */ /* 0x000fe400078ec0ff */
[----:B------:R-:W0:Y:S01]  /*e940*/  LDS.128 R40, [R0+0x18400] ;  /* 0x0184000000287984 */ /* 0x000e220000000c00 */
[----:B------:R-:W-:-:S02]  /*e950*/  SHF.R.U32.HI R50, RZ, 0x8, R6 ;  /* 0x00000008ff327819 */ /* 0x000fc40000011606 */
[----:B------:R-:W-:Y:S02]  /*e960*/  LOP3.LUT R20, R5, 0xff, RZ, 0xc0, !PT ;  /* 0x000000ff05147812 */ /* 0x000fe400078ec0ff */
[----:B------:R-:W-:Y:S02]  /*e970*/  LOP3.LUT R49, R6, 0xff, RZ, 0xc0, !PT ;  /* 0x000000ff06317812 */ /* 0x000fe400078ec0ff */
[----:B------:R-:W-:Y:S02]  /*e980*/  LOP3.LUT R50, R50, 0xff, RZ, 0xc0, !PT ;  /* 0x000000ff32327812 */ /* 0x000fe400078ec0ff */
[----:B------:R-:W-:Y:S02]  /*e990*/  PRMT R20, R21, 0x7604, R20 ;  /* 0x0000760415147816 */ /* 0x000fe40000000014 */
[----:B------:R-:W-:Y:S02]  /*e9a0*/  SHF.R.U32.HI R55, RZ, 0x10, R5 ;  /* 0x00000010ff377819 */ /* 0x000fe40000011605 */
[----:B------:R-:W-:-:S02]  /*e9b0*/  SHF.R.U32.HI R21, RZ, 0x10, R25 ;  /* 0x00000010ff157819 */ /* 0x000fc40000011619 */
[----:B------:R-:W-:Y:S01]  /*e9c0*/  PRMT R59, R50, 0x7604, R49 ;  /* 0x00007604323b7816 */ /* 0x000fe20000000031 */
[----:B------:R-:W-:Y:S01]  /*e9d0*/  IMAD.U32 R55, R55, 0x10000, RZ ;  /* 0x0001000037377824 */ /* 0x000fe200078e00ff */
[----:B------:R-:W-:Y:S01]  /*e9e0*/  SHF.R.U32.HI R49, RZ, 0x10, R27 ;  /* 0x00000010ff317819 */ /* 0x000fe2000001161b */
[----:B------:R-:W-:Y:S01]  /*e9f0*/  IMAD.U32 R21, R21, 0x10000, RZ ;  /* 0x0001000015157824 */ /* 0x000fe200078e00ff */
[----:B------:R-:W-:Y:S02]  /*ea00*/  SHF.R.U32.HI R52, RZ, 0x8, R7 ;  /* 0x00000008ff347819 */ /* 0x000fe40000011607 */
[----:B------:R-:W-:Y:S01]  /*ea10*/  LOP3.LUT R51, R7, 0xff, RZ, 0xc0, !PT ;  /* 0x000000ff07337812 */ /* 0x000fe200078ec0ff */
[----:B------:R-:W-:Y:S01]  /*ea20*/  IMAD.U32 R49, R49, 0x10000, RZ ;  /* 0x0001000031317824 */ /* 0x000fe200078e00ff */
[----:B------:R-:W-:Y:S02]  /*ea30*/  LOP3.LUT R52, R52, 0xff, RZ, 0xc0, !PT ;  /* 0x000000ff34347812 */ /* 0x000fe400078ec0ff */
[----:B------:R-:W-:-:S02]  /*ea40*/  LOP3.LUT R57, R20, 0xff0000, R55, 0xf8, !PT ;  /* 0x00ff000014397812 */ /* 0x000fc400078ef837 */
[----:B------:R-:W-:Y:S02]  /*ea50*/  LOP3.LUT R21, R46, 0xff0000, R21, 0xf8, !PT ;  /* 0x00ff00002e157812 */ /* 0x000fe400078ef815 */
[----:B------:R-:W-:Y:S02]  /*ea60*/  LOP3.LUT R45, R45, 0xff0000, R24, 0xf8, !PT ;  /* 0x00ff00002d2d7812 */ /* 0x000fe400078ef818 */
[----:B------:R-:W-:Y:S02]  /*ea70*/  PRMT R52, R52, 0x7604, R51 ;  /* 0x0000760434347816 */ /* 0x000fe40000000033 */
[----:B------:R-:W-:Y:S02]  /*ea80*/  SHF.R.U32.HI R61, RZ, 0x10, R7 ;  /* 0x00000010ff3d7819 */ /* 0x000fe40000011607 */
[----:B------:R-:W-:Y:S02]  /*ea90*/  LOP3.LUT R51, R48, 0xff0000, R49, 0xf8, !PT ;  /* 0x00ff000030337812 */ /* 0x000fe400078ef831 */
[----:B------:R-:W-:-:S02]  /*eaa0*/  LOP3.LUT R47, R47, 0xff0000, R26, 0xf8, !PT ;  /* 0x00ff00002f2f7812 */ /* 0x000fc400078ef81a */
[----:B------:R-:W-:Y:S02]  /*eab0*/  LOP3.LUT R57, R57, 0xff000000, R5, 0xf8, !PT ;  /* 0xff00000039397812 */ /* 0x000fe400078ef805 */
[----:B------:R-:W-:Y:S02]  /*eac0*/  LOP3.LUT R49, R21, 0xff000000, R25, 0xf8, !PT ;  /* 0xff00000015317812 */ /* 0x000fe400078ef819 */
[----:B------:R-:W-:Y:S01]  /*ead0*/  LOP3.LUT R50, R45, 0xff000000, R24, 0xf8, !PT ;  /* 0xff0000002d327812 */ /* 0x000fe200078ef818 */
[----:B------:R-:W-:Y:S01]  /*eae0*/  IMAD.U32 R61, R61, 0x10000, RZ ;  /* 0x000100003d3d7824 */ /* 0x000fe200078e00ff */
[----:B------:R-:W-:Y:S02]  /*eaf0*/  LOP3.LUT R21, R53, 0xff0000, R4, 0xf8, !PT ;  /* 0x00ff000035157812 */ /* 0x000fe400078ef804 */
[----:B------:R-:W-:Y:S02]  /*eb00*/  LOP3.LUT R20, R47, 0xff000000, R26, 0xf8, !PT ;  /* 0xff0000002f147812 */ /* 0x000fe400078ef81a */
[----:B0-----:R-:W-:-:S02]  /*eb10*/  F2FP.F16.E4M3.UNPACK_B R24, R41 ;  /* 0x00000029ff18723e */ /* 0x001fc400020006ff */
[----:B------:R-:W-:Y:S02]  /*eb20*/  F2FP.F16.E4M3.UNPACK_B R26, R49 ;  /* 0x00000031ff1a723e */ /* 0x000fe400020006ff */
[----:B------:R-:W-:Y:S01]  /*eb30*/  LOP3.LUT R55, R21, 0xff000000, R4, 0xf8, !PT ;  /* 0xff00000015377812 */ /* 0x000fe200078ef804 */
[----:B------:R-:W-:Y:S01]  /*eb40*/  HADD2.F32 R5, -RZ, R24.H0_H0 ;  /* 0x20000018ff057230 */ /* 0x000fe20000004100 */
[----:B------:R-:W-:Y:S01]  /*eb50*/  LOP3.LUT R61, R52, 0xff0000, R61, 0xf8, !PT ;  /* 0x00ff0000343d7812 */ /* 0x000fe200078ef83d */
[----:B------:R-:W-:Y:S01]  /*eb60*/  HADD2.F32 R52, -RZ, R26.H0_H0 ;  /* 0x2000001aff347230 */ /* 0x000fe20000004100 */
[----:B------:R-:W-:-:S04]  /*eb70*/  LOP3.LUT R53, R51, 0xff000000, R27, 0xf8, !PT ;  /* 0xff00000033357812 */ /* 0x000fc800078ef81b */
[----:B------:R-:W-:Y:S01]  /*eb80*/  FMUL.FTZ R51, R5, R52 ;  /* 0x0000003405337220 */ /* 0x000fe20000410000 */
[----:B------:R-:W-:Y:S01]  /*eb90*/  F2FP.F16.E4M3.UNPACK_B R47, R41.H1 ;  /* 0x00000029ff2f723e */ /* 0x000fe200030006ff */
[----:B------:R-:W-:Y:S01]  /*eba0*/  HADD2.F32 R24, -RZ, R24.H1_H1 ;  /* 0x30000018ff187230 */ /* 0x000fe20000004100 */
[----:B------:R-:W-:Y:S02]  /*ebb0*/  F2FP.F16.E4M3.UNPACK_B R49, R49.H1 ;  /* 0x00000031ff31723e */ /* 0x000fe400030006ff */
[--C-:B------:R-:W-:Y:S02]  /*ebc0*/  LOP3.LUT R59, R59, 0xff0000, R6.reuse, 0xf8, !PT ;  /* 0x00ff00003b3b7812 */ /* 0x100fe400078ef806 */
[----:B------:R-:W-:Y:S02]  /*ebd0*/  LOP3.LUT R61, R61, 0xff000000, R7, 0xf8, !PT ;  /* 0xff0000003d3d7812 */ /* 0x000fe400078ef807 */
[----:B------:R-:W-:Y:S02]  /*ebe0*/  LOP3.LUT R6, R59, 0xff000000, R6, 0xf8, !PT ;  /* 0xff0000003b067812 */ /* 0x000fe400078ef806 */
[----:B------:R-:W-:-:S02]  /*ebf0*/  F2FP.F16.E4M3.UNPACK_B R48, R43 ;  /* 0x0000002bff30723e */ /* 0x000fc400020006ff */
[----:B------:R-:W-:Y:S02]  /*ec00*/  F2FP.F16.E4M3.UNPACK_B R43, R43.H1 ;  /* 0x0000002bff2b723e */ /* 0x000fe400030006ff */
[-C--:B------:R-:W-:Y:S02]  /*ec10*/  F2FP.F16.E4M3.UNPACK_B R41, R40.reuse ;  /* 0x00000028ff29723e */ /* 0x080fe400020006ff */
[----:B------:R-:W-:Y:S01]  /*ec20*/  F2FP.F16.E4M3.UNPACK_B R40, R40.H1 ;  /* 0x00000028ff28723e */ /* 0x000fe200030006ff */
[----:B------:R-:W0:Y:S02]  /*ec30*/  LDS.128 R36, [R68+0x18400] ;  /* 0x0184000044247984 */ /* 0x000e240000000c00 */
[-C--:B0-----:R-:W-:Y:S02]  /*ec40*/  F2FP.F16.E4M3.UNPACK_B R45, R39.reuse ;  /* 0x00000027ff2d723e */ /* 0x081fe400020006ff */
[----:B------:R-:W-:Y:S02]  /*ec50*/  F2FP.F16.E4M3.UNPACK_B R46, R39.H1 ;  /* 0x00000027ff2e723e */ /* 0x000fe400030006ff */
[----:B------:R-:W-:-:S02]  /*ec60*/  F2FP.F16.E4M3.UNPACK_B R39, R57 ;  /* 0x00000039ff27723e */ /* 0x000fc400020006ff */
[----:B------:R-:W-:-:S03]  /*ec70*/  F2FP.F16.E4M3.UNPACK_B R21, R37 ;  /* 0x00000025ff15723e */ /* 0x000fc600020006ff */
[----:B------:R-:W-:Y:S02]  /*ec80*/  HADD2.F32 R54, -RZ, R39.H0_H0 ;  /* 0x20000027ff367230 */ /* 0x000fe40000004100 */
[----:B------:R-:W-:-:S03]  /*ec90*/  HADD2.F32 R25, -RZ, R21.H0_H0 ;  /* 0x20000015ff197230 */ /* 0x000fc60000004100 */
[----:B------:R-:W-:Y:S01]  /*eca0*/  FMUL.FTZ R56, R5, R54 ;  /* 0x0000003605387220 */ /* 0x000fe20000410000 */
[----:B------:R-:W-:-:S03]  /*ecb0*/  F2FP.F16.E4M3.UNPACK_B R57, R57.H1 ;  /* 0x00000039ff39723e */ /* 0x000fc600030006ff */
[C---:B------:R-:W-:Y:S01]  /*ecc0*/  FFMA.FTZ R5, R25.reuse, R52, -R56 ;  /* 0x0000003419057223 */ /* 0x040fe20000010838 */
[----:B------:R-:W-:Y:S01]  /*ecd0*/  FFMA.FTZ R25, R25, R54, R51 ;  /* 0x0000003619197223 */ /* 0x000fe20000010033 */
[----:B------:R-:W-:Y:S01]  /*ece0*/  HADD2.F32 R54, -RZ, R39.H1_H1 ;  /* 0x30000027ff367230 */ /* 0x000fe20000004100 */
[----:B------:R-:W-:Y:S01]  /*ecf0*/  F2FP.F16.E4M3.UNPACK_B R37, R37.H1 ;  /* 0x00000025ff25723e */ /* 0x000fe200030006ff */
[----:B------:R-:W-:Y:S02]  /*ed00*/  HADD2.F32 R51, -RZ, R26.H1_H1 ;  /* 0x3000001aff337230 */ /* 0x000fe40000004100 */
[----:B------:R-:W-:Y:S02]  /*ed10*/  HADD2.F32 R21, -RZ, R21.H1_H1 ;  /* 0x30000015ff157230 */ /* 0x000fe40000004100 */
[----:B------:R-:W-:Y:S01]  /*ed20*/  FMUL.FTZ R58, R24, R54 ;  /* 0x00000036183a7220 */ /* 0x000fe20000410000 */
[----:B------:R-:W-:Y:S02]  /*ed30*/  HADD2.F32 R56, -RZ, R57.H0_H0 ;  /* 0x20000039ff387230 */ /* 0x000fe40000004100 */
[----:B------:R-:W-:-:S02]  /*ed40*/  HADD2.F32 R26, -RZ, R47.H0_H0 ;  /* 0x2000002fff1a7230 */ /* 0x000fc40000004100 */
[----:B------:R-:W-:Y:S02]  /*ed50*/  HADD2.F32 R52, -RZ, R49.H0_H0 ;  /* 0x20000031ff347230 */ /* 0x000fe40000004100 */
[-C--:B------:R-:W-:Y:S01]  /*ed60*/  FMUL.FTZ R59, R24, R51.reuse ;  /* 0x00000033183b7220 */ /* 0x080fe20000410000 */
[----:B------:R-:W-:Y:S02]  /*ed70*/  HADD2.F32 R39, -RZ, R37.H0_H0 ;  /* 0x20000025ff277230 */ /* 0x000fe40000004100 */
[C---:B------:R-:W-:Y:S01]  /*ed80*/  FMUL.FTZ R60, R26.reuse, R56 ;  /* 0x000000381a3c7220 */ /* 0x040fe20000410000 */
[C---:B------:R-:W-:Y:S01]  /*ed90*/  FFMA.FTZ R24, R21.reuse, R51, -R58 ;  /* 0x0000003315187223 */ /* 0x040fe2000001083a */
[----:B------:R-:W-:Y:S01]  /*eda0*/  F2FP.F16.E4M3.UNPACK_B R58, R61 ;  /* 0x0000003dff3a723e */ /* 0x000fe200020006ff */
[----:B------:R-:W-:Y:S01]  /*edb0*/  FMUL.FTZ R63, R26, R52 ;  /* 0x000000341a3f7220 */ /* 0x000fe20000410000 */
[----:B------:R-:W-:Y:S01]  /*edc0*/  F2FP.F16.E4M3.UNPACK_B R51, R53 ;  /* 0x00000035ff33723e */ /* 0x000fe200020006ff */
[----:B------:R-:W-:Y:S01]  /*edd0*/  FFMA.FTZ R26, R21, R54, R59 ;  /* 0x00000036151a7223 */ /* 0x000fe2000001003b */
[----:B------:R-:W-:Y:S01]  /*ede0*/  FFMA.FTZ R21, R39, R52, -R60 ;  /* 0x0000003427157223 */ /* 0x000fe2000001083c */
[----:B------:R-:W-:-:S02]  /*edf0*/  HADD2.F32 R52, -RZ, R49.H1_H1 ;  /* 0x30000031ff347230 */ /* 0x000fc40000004100 */
[----:B------:R-:W-:Y:S01]  /*ee00*/  FFMA.FTZ R63, R39, R56, R63 ;  /* 0x00000038273f7223 */ /* 0x000fe2000001003f */
[----:B------:R-:W-:Y:S02]  /*ee10*/  HADD2.F32 R60, -RZ, R58.H0_H0 ;  /* 0x2000003aff3c7230 */ /* 0x000fe40000004100 */
[----:B------:R-:W-:Y:S02]  /*ee20*/  HADD2.F32 R49, -RZ, R48.H0_H0 ;  /* 0x20000030ff317230 */ /* 0x000fe40000004100 */
[----:B------:R-:W-:Y:S02]  /*ee30*/  HADD2.F32 R56, -RZ, R57.H1_H1 ;  /* 0x30000039ff387230 */ /* 0x000fe40000004100 */
[----:B------:R-:W-:Y:S02]  /*ee40*/  HADD2.F32 R47, -RZ, R47.H1_H1 ;  /* 0x3000002fff2f7230 */ /* 0x000fe40000004100 */
[----:B------:R-:W-:Y:S02]  /*ee50*/  HADD2.F32 R54, -RZ, R51.H0_H0 ;  /* 0x20000033ff367230 */ /* 0x000fe40000004100 */
[----:B------:R-:W-:Y:S01]  /*ee60*/  FMUL.FTZ R64, R49, R60 ;  /* 0x0000003c31407220 */ /* 0x000fe20000410000 */
[----:B------:R-:W-:-:S02]  /*ee70*/  HADD2.F32 R39, -RZ, R45.H0_H0 ;  /* 0x2000002dff277230 */ /* 0x000fc40000004100 */
[----:B------:R-:W-:Y:S01]  /*ee80*/  FMUL.FTZ R62, R47, R56 ;  /* 0x000000382f3e7220 */ /* 0x000fe20000410000 */
[----:B------:R-:W-:Y:S02]  /*ee90*/  HADD2.F32 R37, -RZ, R37.H1_H1 ;  /* 0x30000025ff257230 */ /* 0x000fe40000004100 */
[----:B------:R-:W-:Y:S01]  /*eea0*/  FMUL.FTZ R49, R49, R54 ;  /* 0x0000003631317220 */ /* 0x000fe20000410000 */
[----:B------:R-:W-:Y:S01]  /*eeb0*/  F2FP.F16.E4M3.UNPACK_B R61, R61.H1 ;  /* 0x0000003dff3d723e */ /* 0x000fe200030006ff */
[----:B------:R-:W-:Y:S01]  /*eec0*/  FMUL.FTZ R47, R47, R52 ;  /* 0x000000342f2f7220 */ /* 0x000fe20000410000 */
[----:B------:R-:W-:Y:S01]  /*eed0*/  HADD2.F32 R51, -RZ, R51.H1_H1 ;  /* 0x30000033ff337230 */ /* 0x000fe20000004100 */
[----:B------:R-:W-:Y:S01]  /*eee0*/  F2FP.F16.E4M3.UNPACK_B R53, R53.H1 ;  /* 0x00000035ff35723e */ /* 0x000fe200030006ff */
[----:B------:R-:W-:Y:S02]  /*eef0*/  HADD2.F32 R48, -RZ, R48.H1_H1 ;  /* 0x30000030ff307230 */ /* 0x000fe40000004100 */
[----:B------:R-:W-:-:S02]  /*ef00*/  HADD2.F32 R58, -RZ, R58.H1_H1 ;  /* 0x3000003aff3a7230 */ /* 0x000fc40000004100 */
[C---:B------:R-:W-:Y:S01]  /*ef10*/  FFMA.FTZ R64, R39.reuse, R54, -R64 ;  /* 0x0000003627407223 */ /* 0x040fe20000010840 */
[----:B------:R-:W-:Y:S01]  /*ef20*/  FFMA.FTZ R60, R39, R60, R49 ;  /* 0x0000003c273c7223 */ /* 0x000fe20000010031 */
[C---:B------:R-:W-:Y:S01]  /*ef30*/  FFMA.FTZ R62, R37.reuse, R52, -R62 ;  /* 0x00000034253e7223 */ /* 0x040fe2000001083e */
[----:B------:R-:W-:Y:S01]  /*ef40*/  FFMA.FTZ R56, R37, R56, R47 ;  /* 0x0000003825387223 */ /* 0x000fe2000001002f */
[----:B------:R-:W-:Y:S02]  /*ef50*/  HADD2.F32 R45, -RZ, R45.H1_H1 ;  /* 0x3000002dff2d7230 */ /* 0x000fe40000004100 */
[C---:B------:R-:W-:Y:S01]  /*ef60*/  FMUL.FTZ R47, R48.reuse, R51 ;  /* 0x00000033302f7220 */ /* 0x040fe20000410000 */
[----:B------:R-:W-:Y:S02]  /*ef70*/  HADD2.F32 R54, -RZ, R61.H0_H0 ;  /* 0x2000003dff367230 */ /* 0x000fe40000004100 */
[----:B------:R-:W-:Y:S02]  /*ef80*/  HADD2.F32 R39, -RZ, R43.H0_H0 ;  /* 0x2000002bff277230 */ /* 0x000fe40000004100 */
[----:B------:R-:W-:Y:S01]  /*ef90*/  FMUL.FTZ R66, R48, R58 ;  /* 0x0000003a30427220 */ /* 0x000fe20000410000 */
[----:B------:R-:W-:-:S02]  /*efa0*/  HADD2.F32 R52, -RZ, R53.H0_H0 ;  /* 0x20000035ff347230 */ /* 0x000fc40000004100 */
[----:B------:R-:W-:Y:S01]  /*efb0*/  FFMA.FTZ R59, R45, R58, R47 ;  /* 0x0000003a2d3b7223 */ /* 0x000fe2000001002f */
[----:B------:R-:W-:Y:S02]  /*efc0*/  HADD2.F32 R37, -RZ, R46.H0_H0 ;  /* 0x2000002eff257230 */ /* 0x000fe40000004100 */
[----:B------:R-:W-:Y:S01]  /*efd0*/  FMUL.FTZ R48, R39, R54 ;  /* 0x0000003627307220 */ /* 0x000fe20000410000 */
[----:B------:R-:W-:Y:S01]  /*efe0*/  FFMA.FTZ R57, R45, R51, -R66 ;  /* 0x000000332d397223 */ /* 0x000fe20000010842 */
[----:B------:R-:W-:Y:S01]  /*eff0*/  FMUL.FTZ R39, R39, R52 ;  /* 0x0000003427277220 */ /* 0x000fe20000410000 */
[----:B------:R-:W-:Y:S02]  /*f000*/  F2FP.F16.E4M3.UNPACK_B R47, R55.H1 ;  /* 0x00000037ff2f723e */ /* 0x000fe400030006ff */
[----:B------:R-:W-:Y:S01]  /*f010*/  F2FP.F16.E4M3.UNPACK_B R45, R50.H1 ;  /* 0x00000032ff2d723e */ /* 0x000fe200030006ff */
[C---:B------:R-:W-:Y:S01]  /*f020*/  FFMA.FTZ R58, R37.reuse, R52, -R48 ;  /* 0x00000034253a7223 */ /* 0x040fe20000010830 */
[----:B------:R-:W-:Y:S01]  /*f030*/  F2FP.F16.E4M3.UNPACK_B R27, R36 ;  /* 0x00000024ff1b723e */ /* 0x000fe200020006ff */
[----:B------:R-:W-:Y:S01]  /*f040*/  FFMA.FTZ R65, R37, R54, R39 ;  /* 0x0000003625417223 */ /* 0x000fe20000010027 */
[----:B------:R-:W-:Y:S01]  /*f050*/  F2FP.F16.E4M3.UNPACK_B R36, R36.H1 ;  /* 0x00000024ff24723e */ /* 0x000fe200030006ff */
[----:B------:R-:W-:-:S02]  /*f060*/  HADD2.F32 R52, -RZ, R47.H0_H0 ;  /* 0x2000002fff347230 */ /* 0x000fc40000004100 */
[----:B------:R-:W-:Y:S02]  /*f070*/  HADD2.F32 R39, -RZ, R40.H0_H0 ;  /* 0x20000028ff277230 */ /* 0x000fe40000004100 */
[----:B------:R-:W-:Y:S02]  /*f080*/  HADD2.F32 R53, -RZ, R53.H1_H1 ;  /* 0x30000035ff357230 */ /* 0x000fe40000004100 */
[----:B------:R-:W-:Y:S02]  /*f090*/  HADD2.F32 R61, -RZ, R61.H1_H1 ;  /* 0x3000003dff3d7230 */ /* 0x000fe40000004100 */
[----:B------:R-:W-:Y:S02]  /*f0a0*/  HADD2.F32 R43, -RZ, R43.H1_H1 ;  /* 0x3000002bff2b7230 */ /* 0x000fe40000004100 */
[----:B------:R-:W-:Y:S02]  /*f0b0*/  HADD2.F32 R48, -RZ, R45.H0_H0 ;  /* 0x2000002dff307230 */ /* 0x000fe40000004100 */
[----:B------:R-:W-:Y:S01]  /*f0c0*/  FMUL.FTZ R54, R39, R52 ;  /* 0x0000003427367220 */ /* 0x000fe20000410000 */
[----:B------:R-:W-:-:S02]  /*f0d0*/  HADD2.F32 R46, -RZ, R46.H1_H1 ;  /* 0x3000002eff2e7230 */ /* 0x000fc40000004100 */
[C---:B------:R-:W-:Y:S01]  /*f0e0*/  FMUL.FTZ R49, R43.reuse, R61 ;  /* 0x0000003d2b317220 */ /* 0x040fe20000410000 */
[----:B------:R-:W-:Y:S02]  /*f0f0*/  HADD2.F32 R37, -RZ, R36.H0_H0 ;  /* 0x20000024ff257230 */ /* 0x000fe40000004100 */
[----:B------:R-:W-:Y:S01]  /*f100*/  FMUL.FTZ R66, R43, R53 ;  /* 0x000000352b427220 */ /* 0x000fe20000410000 */
[----:B------:R-:W-:Y:S01]  /*f110*/  FMUL.FTZ R39, R39, R48 ;  /* 0x0000003027277220 */ /* 0x000fe20000410000 */
[----:B------:R-:W-:Y:S01]  /*f120*/  HADD2.F32 R47, -RZ, R47.H1_H1 ;  /* 0x3000002fff2f7230 */ /* 0x000fe20000004100 */
[----:B------:R-:W-:Y:S01]  /*f130*/  F2FP.F16.E4M3.UNPACK_B R55, R55 ;  /* 0x00000037ff37723e */ /* 0x000fe200020006ff */
[----:B------:R-:W-:Y:S02]  /*f140*/  HADD2.F32 R40, -RZ, R40.H1_H1 ;  /* 0x30000028ff287230 */ /* 0x000fe40000004100 */
[----:B------:R-:W-:Y:S02]  /*f150*/  HADD2.F32 R45, -RZ, R45.H1_H1 ;  /* 0x3000002dff2d7230 */ /* 0x000fe40000004100 */
[C---:B------:R-:W-:Y:S01]  /*f160*/  FFMA.FTZ R67, R46.reuse, R53, -R49 ;  /* 0x000000352e437223 */ /* 0x040fe20000010831 */
[----:B------:R-:W-:Y:S01]  /*f170*/  FFMA.FTZ R66, R46, R61, R66 ;  /* 0x0000003d2e427223 */ /* 0x000fe20000010042 */
[----:B------:R-:W-:Y:S01]  /*f180*/  FFMA.FTZ R52, R37, R52, R39 ;  /* 0x0000003425347223 */ /* 0x000fe20000010027 */
[----:B------:R-:W-:-:S02]  /*f190*/  HADD2.F32 R36, -RZ, R36.H1_H1 ;  /* 0x30000024ff247230 */ /* 0x000fc40000004100 */
[----:B------:R-:W-:Y:S01]  /*f1a0*/  FFMA.FTZ R54, R37, R48, -R54 ;  /* 0x0000003025367223 */ /* 0x000fe20000010836 */
[----:B------:R-:W-:Y:S01]  /*f1b0*/  F2FP.F16.E4M3.UNPACK_B R50, R50 ;  /* 0x00000032ff32723e */ /* 0x000fe200020006ff */
[C---:B------:R-:W-:Y:S01]  /*f1c0*/  FMUL.FTZ R39, R40.reuse, R47 ;  /* 0x0000002f28277220 */ /* 0x040fe20000410000 */
[-C--:B------:R-:W-:Y:S01]  /*f1d0*/  FMUL.FTZ R46, R40, R45.reuse ;  /* 0x0000002d282e7220 */ /* 0x080fe20000410000 */
[----:B------:R-:W-:Y:S02]  /*f1e0*/  HADD2.F32 R40, -RZ, R55.H0_H0 ;  /* 0x20000037ff287230 */ /* 0x000fe40000004100 */
[----:B------:R-:W-:Y:S02]  /*f1f0*/  HADD2.F32 R37, -RZ, R41.H0_H0 ;  /* 0x20000029ff257230 */ /* 0x000fe40000004100 */
[C---:B------:R-:W-:Y:S01]  /*f200*/  FFMA.FTZ R49, R36.reuse, R45, -R39 ;  /* 0x0000002d24317223 */ /* 0x040fe20000010827 */
[----:B------:R-:W-:Y:S01]  /*f210*/  FFMA.FTZ R51, R36, R47, R46 ;  /* 0x0000002f24337223 */ /* 0x000fe2000001002e */
[----:B------:R-:W-:-:S02]  /*f220*/  HADD2.F32 R39, -RZ, R50.H0_H0 ;  /* 0x20000032ff277230 */ /* 0x000fc40000004100 */
[----:B------:R-:W-:Y:S02]  /*f230*/  HADD2.F32 R36, -RZ, R27.H0_H0 ;  /* 0x2000001bff247230 */ /* 0x000fe40000004100 */
[C---:B------:R-:W-:Y:S01]  /*f240*/  FMUL.FTZ R43, R37.reuse, R40 ;  /* 0x00000028252b7220 */ /* 0x040fe20000410000 */
[----:B------:R-:W-:Y:S01]  /*f250*/  HADD2.F32 R46, -RZ, R55.H1_H1 ;  /* 0x30000037ff2e7230 */ /* 0x000fe20000004100 */
[-C--:B------:R-:W-:Y:S01]  /*f260*/  F2FP.F16.E4M3.UNPACK_B R7, R42.reuse ;  /* 0x0000002aff07723e */ /* 0x080fe200020006ff */
[----:B------:R-:W-:Y:S02]  /*f270*/  HADD2.F32 R41, -RZ, R41.H1_H1 ;  /* 0x30000029ff297230 */ /* 0x000fe40000004100 */
[-C--:B------:R-:W-:Y:S01]  /*f280*/  FMUL.FTZ R37, R37, R39.reuse ;  /* 0x0000002725257220 */ /* 0x080fe20000410000 */
[----:B------:R-:W-:Y:S01]  /*f290*/  FFMA.FTZ R45, R36, R39, -R43 ;  /* 0x00000027242d7223 */ /* 0x000fe2000001082b */
[----:B------:R-:W-:Y:S01]  /*f2a0*/  HADD2.F32 R50, -RZ, R50.H1_H1 ;  /* 0x30000032ff327230 */ /* 0x000fe20000004100 */
[----:B------:R-:W-:-:S02]  /*f2b0*/  F2FP.F16.E4M3.UNPACK_B R42, R42.H1 ;  /* 0x0000002aff2a723e */ /* 0x000fc400030006ff */
[----:B------:R-:W-:Y:S01]  /*f2c0*/  F2FP.F16.E4M3.UNPACK_B R43, R6.H1 ;  /* 0x00000006ff2b723e */ /* 0x000fe200030006ff */
[----:B------:R-:W-:Y:S01]  /*f2d0*/  HADD2.F32 R27, -RZ, R27.H1_H1 ;  /* 0x3000001bff1b7230 */ /* 0x000fe20000004100 */
[----:B------:R-:W-:Y:S01]  /*f2e0*/  F2FP.F16.E4M3.UNPACK_B R4, R38 ;  /* 0x00000026ff04723e */ /* 0x000fe200020006ff */
[C---:B------:R-:W-:Y:S01]  /*f2f0*/  FMUL.FTZ R48, R41.reuse, R46 ;  /* 0x0000002e29307220 */ /* 0x040fe20000410000 */
[----:B------:R-:W-:Y:S01]  /*f300*/  FFMA.FTZ R47, R36, R40, R37 ;  /* 0x00000028242f7223 */ /* 0x000fe20000010025 */
[----:B------:R-:W-:Y:S01]  /*f310*/  F2FP.F16.E4M3.UNPACK_B R38, R38.H1 ;  /* 0x00000026ff26723e */ /* 0x000fe200030006ff */
[----:B------:R-:W-:Y:S01]  /*f320*/  FMUL.FTZ R41, R41, R50 ;  /* 0x0000003229297220 */ /* 0x000fe20000410000 */
[----:B------:R-:W-:Y:S01]  /*f330*/  F2FP.F16.E4M3.UNPACK_B R37, R20.H1 ;  /* 0x00000014ff25723e */ /* 0x000fe200030006ff */
[----:B------:R-:W-:Y:S02]  /*f340*/  HADD2.F32 R40, -RZ, R43.H0_H0 ;  /* 0x2000002bff287230 */ /* 0x000fe40000004100 */
[----:B------:R-:W-:-:S02]  /*f350*/  HADD2.F32 R36, -RZ, R42.H0_H0 ;  /* 0x2000002aff247230 */ /* 0x000fc40000004100 */
[C---:B------:R-:W-:Y:S01]  /*f360*/  FFMA.FTZ R48, R27.reuse, R50, -R48 ;  /* 0x000000321b307223 */ /* 0x040fe20000010830 */
[----:B------:R-:W-:Y:S01]  /*f370*/  FFMA.FTZ R46, R27, R46, R41 ;  /* 0x0000002e1b2e7223 */ /* 0x000fe20000010029 */
[----:B------:R-:W-:Y:S02]  /*f380*/  HADD2.F32 R39, -RZ, R37.H0_H0 ;  /* 0x20000025ff277230 */ /* 0x000fe40000004100 */
[----:B------:R-:W-:Y:S02]  /*f390*/  HADD2.F32 R27, -RZ, R38.H0_H0 ;  /* 0x20000026ff1b7230 */ /* 0x000fe40000004100 */
[----:B------:R-:W-:Y:S01]  /*f3a0*/  FMUL.FTZ R50, R36, R40 ;  /* 0x0000002824327220 */ /* 0x000fe20000410000 */
[----:B------:R-:W-:Y:S02]  /*f3b0*/  HADD2.F32 R43, -RZ, R43.H1_H1 ;  /* 0x3000002bff2b7230 */ /* 0x000fe40000004100 */
[----:B------:R-:W-:Y:S02]  /*f3c0*/  HADD2.F32 R42, -RZ, R42.H1_H1 ;  /* 0x3000002aff2a7230 */ /* 0x000fe40000004100 */
[----:B------:R-:W-:-:S02]  /*f3d0*/  HADD2.F32 R37, -RZ, R37.H1_H1 ;  /* 0x30000025ff257230 */ /* 0x000fc40000004100 */
[-C--:B------:R-:W-:Y:S01]  /*f3e0*/  FMUL.FTZ R36, R36, R39.reuse ;  /* 0x0000002724247220 */ /* 0x080fe20000410000 */
[C---:B------:R-:W-:Y:S01]  /*f3f0*/  FFMA.FTZ R50, R27.reuse, R39, -R50 ;  /* 0x000000271b327223 */ /* 0x040fe20000010832 */
[----:B------:R-:W-:Y:S01]  /*f400*/  HADD2.F32 R38, -RZ, R38.H1_H1 ;  /* 0x30000026ff267230 */ /* 0x000fe20000004100 */
[----:B------:R-:W-:Y:S01]  /*f410*/  F2FP.F16.E4M3.UNPACK_B R20, R20 ;  /* 0x00000014ff14723e */ /* 0x000fe200020006ff */
[C---:B------:R-:W-:Y:S01]  /*f420*/  FMUL.FTZ R39, R42.reuse, R43 ;  /* 0x0000002b2a277220 */ /* 0x040fe20000410000 */
[----:B------:R-:W-:Y:S01]  /*f430*/  F2FP.F16.E4M3.UNPACK_B R6, R6 ;  /* 0x00000006ff06723e */ /* 0x000fe200020006ff */
[-C--:B------:R-:W-:Y:S01]  /*f440*/  FMUL.FTZ R42, R42, R37.reuse ;  /* 0x000000252a2a7220 */ /* 0x080fe20000410000 */
[----:B------:R-:W-:Y:S01]  /*f450*/  FFMA.FTZ R40, R27, R40, R36 ;  /* 0x000000281b287223 */ /* 0x000fe20000010024 */
[C---:B------:R-:W-:Y:S01]  /*f460*/  FFMA.FTZ R53, R38.reuse, R37, -R39 ;  /* 0x0000002526357223 */ /* 0x040fe20000010827 */
[--C-:B------:R-:W-:Y:S02]  /*f470*/  HADD2.F32 R27, -RZ, R20.reuse.H0_H0 ;  /* 0x20000014ff1b7230 */ /* 0x100fe40000004100 */
[----:B------:R-:W-:Y:S01]  /*f480*/  FFMA.FTZ R43, R38, R43, R42 ;  /* 0x0000002b262b7223 */ /* 0x000fe2000001002a */
[----:B------:R-:W-:-:S02]  /*f490*/  HADD2.F32 R36, -RZ, R20.H1_H1 ;  /* 0x30000014ff247230 */ /* 0x000fc40000004100 */
[--C-:B------:R-:W-:Y:S02]  /*f4a0*/  HADD2.F32 R37, -RZ, R6.reuse.H0_H0 ;  /* 0x20000006ff257230 */ /* 0x100fe40000004100 */
[--C-:B------:R-:W-:Y:S02]  /*f4b0*/  HADD2.F32 R20, -RZ, R7.reuse.H0_H0 ;  /* 0x20000007ff147230 */ /* 0x100fe40000004100 */
[----:B------:R-:W-:Y:S02]  /*f4c0*/  HADD2.F32 R38, -RZ, R6.H1_H1 ;  /* 0x30000006ff267230 */ /* 0x000fe40000004100 */
[----:B------:R-:W-:Y:S02]  /*f4d0*/  HADD2.F32 R7, -RZ, R7.H1_H1 ;  /* 0x30000007ff077230 */ /* 0x000fe40000004100 */
[C---:B------:R-:W-:Y:S01]  /*f4e0*/  FMUL.FTZ R39, R20.reuse, R37 ;  /* 0x0000002514277220 */ /* 0x040fe20000410000 */
[--C-:B------:R-:W-:Y:S02]  /*f4f0*/  HADD2.F32 R6, -RZ, R4.reuse.H0_H0 ;  /* 0x20000004ff067230 */ /* 0x100fe40000004100 */
[----:B------:R-:W-:Y:S01]  /*f500*/  FMUL.FTZ R20, R20, R27 ;  /* 0x0000001b14147220 */ /* 0x000fe20000410000 */
[----:B------:R-:W-:-:S02]  /*f510*/  HADD2.F32 R4, -RZ, R4.H1_H1 ;  /* 0x30000004ff047230 */ /* 0x000fc40000004100 */
[C---:B------:R-:W-:Y:S01]  /*f520*/  FMUL.FTZ R41, R7.reuse, R38 ;  /* 0x0000002607297220 */ /* 0x040fe20000410000 */
[-C--:B------:R-:W-:Y:S01]  /*f530*/  FMUL.FTZ R7, R7, R36.reuse ;  /* 0x0000002407077220 */ /* 0x080fe20000410000 */
[C---:B------:R-:W-:Y:S01]  /*f540*/  FFMA.FTZ R39, R6.reuse, R27, -R39 ;  /* 0x0000001b06277223 */ /* 0x040fe20000010827 */
[----:B------:R-:W-:Y:S01]  /*f550*/  FFMA.FTZ R20, R6, R37, R20 ;  /* 0x0000002506147223 */ /* 0x000fe20000010014 */
[C---:B------:R-:W-:Y:S01]  /*f560*/  FFMA.FTZ R6, R4.reuse, R36, -R41 ;  /* 0x0000002404067223 */ /* 0x040fe20000010829 */
[----:B------:R-:W-:Y:S01]  /*f570*/  FFMA.FTZ R37, R4, R38, R7 ;  /* 0x0000002604257223 */ /* 0x000fe20000010007 */
[----:B------:R-:W-:Y:S02]  /*f580*/  F2FP.SATFINITE.E4M3.F32.PACK_AB_MERGE_C R21, R62, R21, RZ ;  /* 0x000000153e15723e */ /* 0x000fe400048070ff */
[----:B------:R-:W-:Y:S02]  /*f590*/  F2FP.SATFINITE.E4M3.F32.PACK_AB_MERGE_C R7, R67, R58, RZ ;  /* 0x0000003a4307723e */ /* 0x000fe400048070ff */
[----:B------:R-:W-:-:S02]  /*f5a0*/  F2FP.SATFINITE.E4M3.F32.PACK_AB_MERGE_C R56, R56, R63, RZ ;  /* 0x0000003f3838723e */ /* 0x000fc400048070ff */
[----:B------:R-:W-:Y:S02]  /*f5b0*/  F2FP.SATFINITE.E4M3.F32.PACK_AB_MERGE_C R4, R49, R54, RZ ;  /* 0x000000363104723e */ /* 0x000fe400048070ff */
[----:B------:R-:W-:Y:S02]  /*f5c0*/  F2FP.SATFINITE.E4M3.F32.PACK_AB_MERGE_C R50, R53, R50, RZ ;  /* 0x000000323532723e */ /* 0x000fe400048070ff */
[----:B------:R-:W-:Y:S02]  /*f5d0*/  F2FP.SATFINITE.E4M3.F32.PACK_AB_MERGE_C R27, R66, R65, RZ ;  /* 0x00000041421b723e */ /* 0x000fe400048070ff */
[----:B------:R-:W-:Y:S02]  /*f5e0*/  F2FP.SATFINITE.E4M3.F32.PACK_AB_MERGE_C R51, R51, R52, RZ ;  /* 0x000000343333723e */ /* 0x000fe400048070ff */
[----:B------:R-:W-:Y:S02]  /*f5f0*/  F2FP.SATFINITE.E4M3.F32.PACK_AB_MERGE_C R40, R43, R40, RZ ;  /* 0x000000282b28723e */ /* 0x000fe400048070ff */
[----:B------:R-:W-:-:S02]  /*f600*/  F2FP.SATFINITE.E4M3.F32.PACK_AB_MERGE_C R5, R24, R5, R21 ;  /* 0x000000051805723e */ /* 0x000fc40004807015 */
[----:B------:R-:W-:Y:S02]  /*f610*/  F2FP.SATFINITE.E4M3.F32.PACK_AB_MERGE_C R7, R57, R64, R7 ;  /* 0x000000403907723e */ /* 0x000fe40004807007 */
[----:B------:R-:W-:Y:S02]  /*f620*/  F2FP.SATFINITE.E4M3.F32.PACK_AB_MERGE_C R25, R26, R25, R56 ;  /* 0x000000191a19723e */ /* 0x000fe40004807038 */
[----:B------:R-:W-:Y:S02]  /*f630*/  F2FP.SATFINITE.E4M3.F32.PACK_AB_MERGE_C R4, R48, R45, R4 ;  /* 0x0000002d3004723e */ /* 0x000fe40004807004 */
[----:B------:R-:W-:Y:S02]  /*f640*/  F2FP.SATFINITE.E4M3.F32.PACK_AB_MERGE_C R6, R6, R39, R50 ;  /* 0x000000270606723e */ /* 0x000fe40004807032 */
[----:B------:R-:W-:Y:S02]  /*f650*/  F2FP.SATFINITE.E4M3.F32.PACK_AB_MERGE_C R27, R59, R60, R27 ;  /* 0x0000003c3b1b723e */ /* 0x000fe4000480701b */
[----:B------:R-:W-:-:S02]  /*f660*/  F2FP.SATFINITE.E4M3.F32.PACK_AB_MERGE_C R24, R46, R47, R51 ;  /* 0x0000002f2e18723e */ /* 0x000fc40004807033 */
[----:B------:R-:W-:Y:S01]  /*f670*/  F2FP.SATFINITE.E4M3.F32.PACK_AB_MERGE_C R26, R37, R20, R40 ;  /* 0x00000014251a723e */ /* 0x000fe20004807028 */
[----:B------:R0:W-:Y:S04]  /*f680*/  STS.128 [R68+0x18400], R4 ;  /* 0x0184000444007388 */ /* 0x0001e80000000c00 */
[----:B------:R0:W-:Y:S02]  /*f690*/  STS.128 [R0+0x18400], R24 ;  /* 0x0184001800007388 */ /* 0x0001e40000000c00 */
.L_x_1699:
[----:B------:R-:W-:Y:S05]  /*f6a0*/  BSYNC B1 ;  /* 0x0000000000017941 */ /* 0x000fea0003800000 */
.L_x_1698:
[----:B------:R-:W-:Y:S04]  /*f6b0*/  BSSY B1, `(.L_x_1700) ;  /* 0x0000101000017945 */ /* 0x000fe80003800000 */
[----:B------:R-:W-:Y:S05]  /*f6c0*/  @P1 BRA `(.L_x_1701) ;  /* 0x0000000c00fc1947 */ /* 0x000fea0003800000 */
[----:B------:R-:W4:Y:S01]  /*f6d0*/  LDL R61, [R1+0x38] ;  /* 0x00003800013d7983 */ /* 0x000f220000100800 */
[----:B0----5:R-:W-:Y:S02]  /*f6e0*/  SHF.R.U32.HI R0, RZ, 0x8, R28 ;  /* 0x00000008ff007819 */ /* 0x021fe4000001161c */
[----:B------:R-:W-:Y:S02]  /*f6f0*/  LOP3.LUT R5, R28, 0xff, RZ, 0xc0, !PT ;  /* 0x000000ff1c057812 */ /* 0x000fe400078ec0ff */
[----:B------:R-:W-:Y:S02]  /*f700*/  LOP3.LUT R4, R0, 0xff, RZ, 0xc0, !PT ;  /* 0x000000ff00047812 */ /* 0x000fe400078ec0ff */
[----:B------:R-:W-:Y:S02]  /*f710*/  LEA.HI R0, R3, R213, RZ, 0x1c ;  /* 0x000000d503007211 */ /* 0x000fe400078fe0ff */
[----:B---3--:R-:W-:Y:S02]  /*f720*/  PRMT R37, R4, 0x7604, R5 ;  /* 0x0000760404257816 */ /* 0x008fe40000000005 */
[----:B------:R-:W-:-:S02]  /*f730*/  SHF.R.S32.HI R5, RZ, 0x1f, R0 ;  /* 0x0000001fff057819 */ /* 0x000fc40000011400 */
[----:B------:R-:W-:Y:S02]  /*f740*/  SHF.R.U32.HI R24, RZ, 0x8, R31 ;  /* 0x00000008ff187819 */ /* 0x000fe4000001161f */
[----:B------:R-:W-:Y:S01]  /*f750*/  LEA.HI R4, R5, R0, RZ, 0x2 ;  /* 0x0000000005047211 */ /* 0x000fe200078f10ff */
[----:B------:R-:W-:Y:S01]  /*f760*/  IMAD.SHL.U32 R0, R0, 0x10, RZ ;  /* 0x0000001000007824 */ /* 0x000fe200078e00ff */
[----:B--2---:R-:W-:Y:S02]  /*f770*/  LOP3.LUT R21, R31, 0xff, RZ, 0xc0, !PT ;  /* 0x000000ff1f157812 */ /* 0x004fe400078ec0ff */
[----:B------:R-:W-:Y:S01]  /*f780*/  SHF.R.U32.HI R20, RZ, 0x8, R8 ;  /* 0x00000008ff147819 */ /* 0x000fe20000011608 */
[----:B------:R-:W-:Y:S01]  /*f790*/  IMAD.SHL.U32 R4, R4, 0x800, RZ ;  /* 0x0000080004047824 */ /* 0x000fe200078e00ff */
[----:B------:R-:W-:Y:S02]  /*f7a0*/  LOP3.LUT R5, R215, 0x30, R0, 0xf8, !PT ;  /* 0x00000030d7057812 */ /* 0x000fe400078ef800 */
[----:B------:R-:W-:-:S02]  /*f7b0*/  LOP3.LUT R0, R24, 0xff, RZ, 0xc0, !PT ;  /* 0x000000ff18007812 */ /* 0x000fc400078ec0ff */
[----:B------:R-:W-:Y:S02]  /*f7c0*/  SHF.R.U32.HI R6, RZ, 0x8, R29 ;  /* 0x00000008ff067819 */ /* 0x000fe4000001161d */
[----:B------:R-:W-:Y:S02]  /*f7d0*/  LOP3.LUT R25, R8, 0xff, RZ, 0xc0, !PT ;  /* 0x000000ff08197812 */ /* 0x000fe400078ec0ff */
[----:B------:R-:W-:Y:S02]  /*f7e0*/  LOP3.LUT R20, R20, 0xff, RZ, 0xc0, !PT ;  /* 0x000000ff14147812 */ /* 0x000fe400078ec0ff */
[----:B------:R-:W-:Y:S02]  /*f7f0*/  PRMT R41, R0, 0x7604, R21 ;  /* 0x0000760400297816 */ /* 0x000fe40000000015 */
[----:B------:R-:W-:Y:S02]  /*f800*/  LOP3.LUT R5, R5, R216, RZ, 0x3c, !PT ;  /* 0x000000d805057212 */ /* 0x000fe400078e3cff */
[----:B------:R-:W-:-:S02]  /*f810*/  LOP3.LUT R4, R4, 0xffffe000, RZ, 0xc0, !PT ;  /* 0xffffe00004047812 */ /* 0x000fc400078ec0ff */
[----:B------:R-:W-:Y:S02]  /*f820*/  SHF.R.U32.HI R0, RZ, 0x8, R9 ;  /* 0x00000008ff007819 */ /* 0x000fe40000011609 */
[----:B------:R-:W-:Y:S02]  /*f830*/  LOP3.LUT R7, R29, 0xff, RZ, 0xc0, !PT ;  /* 0x000000ff1d077812 */ /* 0x000fe400078ec0ff */
[----:B------:R-:W-:Y:S02]  /*f840*/  LOP3.LUT R6, R6, 0xff, RZ, 0xc0, !PT ;  /* 0x000000ff06067812 */ /* 0x000fe400078ec0ff */
[----:B------:R-:W-:Y:S02]  /*f850*/  PRMT R45, R20, 0x7604, R25 ;  /* 0x00007604142d7816 */ /* 0x000fe40000000019 */
[----:B------:R-:W-:Y:S02]  /*f860*/  IADD3 R21, R5, R217, R4 ;  /* 0x000000d905157210 */ /* 0x000fe40007ffe004 */
[----:B------:R-:W-:-:S02]  /*f870*/  LOP3.LUT R25, R9, 0xff, RZ, 0xc0, !PT ;  /* 0x000000ff09197812 */ /* 0x000fc400078ec0ff */
[----:B------:R-:W-:Y:S02]  /*f880*/  SHF.R.U32.HI R24, RZ, 0x8, R11 ;  /* 0x00000008ff187819 */ /* 0x000fe4000001160b */
[----:B------:R-:W-:Y:S02]  /*f890*/  LOP3.LUT R0, R0, 0xff, RZ, 0xc0, !PT ;  /* 0x000000ff00007812 */ /* 0x000fe400078ec0ff */
[----:B------:R-:W-:Y:S02]  /*f8a0*/  SHF.R.U32.HI R20, RZ, 0x8, R10 ;  /* 0x00000008ff147819 */ /* 0x000fe4000001160a */
[----:B------:R-:W-:Y:S02]  /*f8b0*/  PRMT R36, R6, 0x7604, R7 ;  /* 0x0000760406247816 */ /* 0x000fe40000000007 */
[----:B------:R-:W-:Y:S02]  /*f8c0*/  SHF.R.U32.HI R6, RZ, 0x8, R30 ;  /* 0x00000008ff067819 */ /* 0x000fe4000001161e */
[----:B------:R-:W-:-:S02]  /*f8d0*/  LOP3.LUT R27, R10, 0xff, RZ, 0xc0, !PT ;  /* 0x000000ff0a1b7812 */ /* 0x000fc400078ec0ff */
[----:B------:R-:W-:Y:S02]  /*f8e0*/  LOP3.LUT R24, R24, 0xff, RZ, 0xc0, !PT ;  /* 0x000000ff18187812 */ /* 0x000fe400078ec0ff */
[----:B------:R-:W-:Y:S01]  /*f8f0*/  PRMT R49, R0, 0x7604, R25 ;  /* 0x0000760400317816 */ /* 0x000fe20000000019 */
[----:B------:R-:W-:Y:S01]  /*f900*/  IMAD.IADD R0, R16, 0x1, R21 ;  /* 0x0000000110007824 */ /* 0x000fe200078e0215 */
[----:B------:R-:W-:Y:S02]  /*f910*/  LOP3.LUT R20, R20, 0xff, RZ, 0xc0, !PT ;  /* 0x000000ff14147812 */ /* 0x000fe400078ec0ff */
[----:B------:R-:W-:Y:S02]  /*f920*/  LOP3.LUT R43, R11, 0xff, RZ, 0xc0, !PT ;  /* 0x000000ff0b2b7812 */ /* 0x000fe400078ec0ff */
[----:B------:R-:W-:Y:S02]  /*f930*/  LOP3.LUT R7, R30, 0xff, RZ, 0xc0, !PT ;  /* 0x000000ff1e077812 */ /* 0x000fe400078ec0ff */
[----:B------:R-:W-:-:S02]  /*f940*/  LOP3.LUT R6, R6, 0xff, RZ, 0xc0, !PT ;  /* 0x000000ff06067812 */ /* 0x000fc400078ec0ff */
[----:B------:R-:W-:Y:S02]  /*f950*/  PRMT R51, R20, 0x7604, R27 ;  /* 0x0000760414337816 */ /* 0x000fe4000000001b */
[----:B------:R-:W-:Y:S02]  /*f960*/  PRMT R53, R24, 0x7604, R43 ;  /* 0x0000760418357816 */ /* 0x000fe4000000002b */
[----:B------:R-:W0:Y:S01]  /*f970*/  LDS.128 R24, [R0+0x18400] ;  /* 0x0184000000187984 */ /* 0x000e220000000c00 */
[----:B----4-:R-:W-:Y:S02]  /*f980*/  PRMT R39, R6, 0x7604, R7 ;  /* 0x0000760406277816 */ /* 0x010fe40000000007 */
[----:B------:R-:W-:Y:S02]  /*f990*/  SHF.R.U32.HI R21, RZ, 0x10, R29 ;  /* 0x00000010ff157819 */ /* 0x000fe4000001161d */
[----:B------:R-:W-:Y:S02]  /*f9a0*/  SHF.R.U32.HI R20, RZ, 0x10, R28 ;  /* 0x00000010ff147819 */ /* 0x000fe4000001161c */
[----:B------:R-:W-:-:S02]  /*f9b0*/  LOP3.LUT R21, R21, 0xff, RZ, 0xc0, !PT ;  /* 0x000000ff15157812 */ /* 0x000fc400078ec0ff */
[----:B------:R-:W-:Y:S02]  /*f9c0*/  SHF.R.U32.HI R38, RZ, 0x10, R30 ;  /* 0x00000010ff267819 */ /* 0x000fe4000001161e */
[----:B------:R-:W-:Y:S02]  /*f9d0*/  PRMT R21, R21, 0x7054, R36 ;  /* 0x0000705415157816 */ /* 0x000fe40000000024 */
[----:B------:R-:W-:Y:S02]  /*f9e0*/  SHF.R.U32.HI R36, RZ, 0x10, R9 ;  /* 0x00000010ff247819 */ /* 0x000fe40000011609 */
[----:B------:R-:W-:Y:S02]  /*f9f0*/  LOP3.LUT R20, R20, 0xff, RZ, 0xc0, !PT ;  /* 0x000000ff14147812 */ /* 0x000fe400078ec0ff */
[----:B------:R-:W-:Y:S02]  /*fa00*/  LOP3.LUT R38, R38, 0xff, RZ, 0xc0, !PT ;  /* 0x000000ff26267812 */ /* 0x000fe400078ec0ff */
[----:B------:R-:W-:-:S02]  /*fa10*/  LOP3.LUT R36, R36, 0xff, RZ, 0xc0, !PT ;  /* 0x000000ff24247812 */ /* 0x000fc400078ec0ff */
[----:B------:R-:W-:Y:S02]  /*fa20*/  PRMT R37, R20, 0x7054, R37 ;  /* 0x0000705414257816 */ /* 0x000fe40000000025 */
[----:B------:R-:W-:Y:S02]  /*fa30*/  SHF.R.U32.HI R40, RZ, 0x10, R31 ;  /* 0x00000010ff287819 */ /* 0x000fe4000001161f */
[----:B------:R-:W-:Y:S02]  /*fa40*/  PRMT R39, R38, 0x7054, R39 ;  /* 0x0000705426277816 */ /* 0x000fe40000000027 */
[----:B------:R-:W-:Y:S02]  /*fa50*/  SHF.R.U32.HI R20, RZ, 0x10, R8 ;  /* 0x00000010ff147819 */ /* 0x000fe40000011608 */
[----:B------:R-:W-:Y:S02]  /*fa60*/  SHF.R.U32.HI R38, RZ, 0x10, R10 ;  /* 0x00000010ff267819 */ /* 0x000fe4000001160a */
[----:B------:R-:W-:-:S02]  /*fa70*/  PRMT R49, R36, 0x7054, R49 ;  /* 0x0000705424317816 */ /* 0x000fc40000000031 */
[----:B------:R-:W-:Y:S02]  /*fa80*/  LOP3.LUT R40, R40, 0xff, RZ, 0xc0, !PT ;  /* 0x000000ff28287812 */ /* 0x000fe400078ec0ff */
[----:B------:R-:W-:Y:S02]  /*fa90*/  LOP3.LUT R20, R20, 0xff, RZ, 0xc0, !PT ;  /* 0x000000ff14147812 */ /* 0x000fe400078ec0ff */
[----:B------:R-:W-:Y:S02]  /*faa0*/  LOP3.LUT R38, R38, 0xff, RZ, 0xc0, !PT ;  /* 0x000000ff26267812 */ /* 0x000fe400078ec0ff */
[----:B------:R-:W-:Y:S02]  /*fab0*/  LOP3.LUT R49, R49, 0xff000000, R9, 0xf8, !PT ;  /* 0xff00000031317812 */ /* 0x000fe400078ef809 */
[----:B------:R-:W-:Y:S02]  /*fac0*/  PRMT R43, R40, 0x7054, R41 ;  /* 0x00007054282b7816 */ /* 0x000fe40000000029 */
[----:B------:R-:W-:-:S02]  /*fad0*/  PRMT R47, R20, 0x7054, R45 ;  /* 0x00007054142f7816 */ /* 0x000fc4000000002d */
[----:B------:R-:W-:Y:S02]  /*fae0*/  PRMT R51, R38, 0x7054, R51 ;  /* 0x0000705426337816 */ /* 0x000fe40000000033 */
[----:B------:R-:W-:Y:S02]  /*faf0*/  LOP3.LUT R41, R21, 0xff000000, R29, 0xf8, !PT ;  /* 0xff00000015297812 */ /* 0x000fe400078ef81d */
[----:B------:R-:W-:Y:S02]  /*fb00*/  F2FP.F16.E4M3.UNPACK_B R48, R49 ;  /* 0x00000031ff30723e */ /* 0x000fe400020006ff */
[----:B0-----:R-:W-:Y:S02]  /*fb10*/  F2FP.F16.E4M3.UNPACK_B R36, R25 ;  /* 0x00000019ff24723e */ /* 0x001fe400020006ff */
[----:B------:R-:W-:Y:S01]  /*fb20*/  SHF.R.U32.HI R40, RZ, 0x10, R11 ;  /* 0x00000010ff287819 */ /* 0x000fe2000001160b */
[----:B------:R-:W-:Y:S01]  /*fb30*/  HADD2.F32 R50, -RZ, R48.H0_H0 ;  /* 0x20000030ff327230 */ /* 0x000fe20000004100 */
[----:B------:R-:W-:-:S02]  /*fb40*/  LOP3.LUT R47, R47, 0xff000000, R8, 0xf8, !PT ;  /* 0xff0000002f2f7812 */ /* 0x000fc400078ef808 */
[----:B------:R-:W-:Y:S01]  /*fb50*/  LOP3.LUT R8, R51, 0xff000000, R10, 0xf8, !PT ;  /* 0xff00000033087812 */ /* 0x000fe200078ef80a */
[----:B------:R-:W-:Y:S01]  /*fb60*/  HADD2.F32 R51, -RZ, R48.H1_H1 ;  /* 0x30000030ff337230 */ /* 0x000fe20000004100 */
[----:B------:R-:W-:Y:S02]  /*fb70*/  F2FP.F16.E4M3.UNPACK_B R42, R41 ;  /* 0x00000029ff2a723e */ /* 0x000fe400020006ff */
[----:B------:R-:W-:Y:S02]  /*fb80*/  LOP3.LUT R40, R40, 0xff, RZ, 0xc0, !PT ;  /* 0x000000ff28287812 */ /* 0x000fe400078ec0ff */
[----:B------:R-:W-:Y:S01]  /*fb90*/  LOP3.LUT R20, R39, 0xff000000, R30, 0xf8, !PT ;  /* 0xff00000027147812 */ /* 0x000fe200078ef81e */
[--C-:B------:R-:W-:Y:S01]  /*fba0*/  HADD2.F32 R46, -RZ, R42.reuse.H0_H0 ;  /* 0x2000002aff2e7230 */ /* 0x100fe20000004100 */
[----:B------:R-:W-:Y:S01]  /*fbb0*/  LOP3.LUT R45, R43, 0xff000000, R31, 0xf8, !PT ;  /* 0xff0000002b2d7812 */ /* 0x000fe200078ef81f */
[----:B------:R-:W-:Y:S01]  /*fbc0*/  HADD2.F32 R43, -RZ, R42.H1_H1 ;  /* 0x3000002aff2b7230 */ /* 0x000fe20000004100 */
[----:B------:R-:W-:-:S02]  /*fbd0*/  F2FP.F16.E4M3.UNPACK_B R38, R27 ;  /* 0x0000001bff26723e */ /* 0x000fc400020006ff */
[----:B------:R-:W-:Y:S02]  /*fbe0*/  F2FP.F16.E4M3.UNPACK_B R39, R27.H1 ;  /* 0x0000001bff27723e */ /* 0x000fe400030006ff */
[----:B------:R-:W-:Y:S02]  /*fbf0*/  PRMT R53, R40, 0x7054, R53 ;  /* 0x0000705428357816 */ /* 0x000fe40000000035 */
[-C--:B------:R-:W-:Y:S02]  /*fc00*/  F2FP.F16.E4M3.UNPACK_B R27, R24.reuse ;  /* 0x00000018ff1b723e */ /* 0x080fe400020006ff */
[----:B------:R-:W-:Y:S02]  /*fc10*/  F2FP.F16.E4M3.UNPACK_B R31, R24.H1 ;  /* 0x00000018ff1f723e */ /* 0x000fe400030006ff */
[----:B------:R-:W-:Y:S02]  /*fc20*/  LOP3.LUT R40, R37, 0xff000000, R28, 0xf8, !PT ;  /* 0xff00000025287812 */ /* 0x000fe400078ef81c */
[----:B------:R-:W-:-:S02]  /*fc30*/  F2FP.F16.E4M3.UNPACK_B R37, R25.H1 ;  /* 0x00000019ff25723e */ /* 0x000fc400030006ff */
[----:B------:R-:W-:Y:S02]  /*fc40*/  F2FP.F16.E4M3.UNPACK_B R49, R49.H1 ;  /* 0x00000031ff31723e */ /* 0x000fe400030006ff */
[----:B------:R-:W-:Y:S02]  /*fc50*/  F2FP.F16.E4M3.UNPACK_B R41, R41.H1 ;  /* 0x00000029ff29723e */ /* 0x000fe400030006ff */
[----:B------:R-:W-:-:S03]  /*fc60*/  LOP3.LUT R53, R53, 0xff000000, R11, 0xf8, !PT ;  /* 0xff00000035357812 */ /* 0x000fc600078ef80b */
[----:B------:R-:W-:Y:S01]  /*fc70*/  HADD2.F32 R42, -RZ, R41.H0_H0 ;  /* 0x20000029ff2a7230 */ /* 0x000fe20000004100 */
[----:B------:R-:W0:Y:S02]  /*fc80*/  LDS.128 R4, [R61+0x18400] ;  /* 0x018400003d047984 */ /* 0x000e240000000c00 */
[-C--:B0-----:R-:W-:Y:S02]  /*fc90*/  F2FP.F16.E4M3.UNPACK_B R10, R5.reuse ;  /* 0x00000005ff0a723e */ /* 0x081fe400020006ff */
[----:B------:R-:W-:Y:S01]  /*fca0*/  F2FP.F16.E4M3.UNPACK_B R21, R5.H1 ;  /* 0x00000005ff15723e */ /* 0x000fe200030006ff */
[----:B------:R-:W-:Y:S01]  /*fcb0*/  HADD2.F32 R5, -RZ, R36.H0_H0 ;  /* 0x20000024ff057230 */ /* 0x000fe20000004100 */
[-C--:B------:R-:W-:Y:S01]  /*fcc0*/  F2FP.F16.E4M3.UNPACK_B R29, R7.reuse ;  /* 0x00000007ff1d723e */ /* 0x080fe200020006ff */
[----:B------:R-:W-:Y:S01]  /*fcd0*/  HADD2.F32 R9, -RZ, R10.H0_H0 ;  /* 0x2000000aff097230 */ /* 0x000fe20000004100 */
[----:B------:R-:W-:Y:S01]  /*fce0*/  F2FP.F16.E4M3.UNPACK_B R30, R7.H1 ;  /* 0x00000007ff1e723e */ /* 0x000fe200030006ff */
[----:B------:R-:W-:-:S02]  /*fcf0*/  HADD2.F32 R36, -RZ, R36.H1_H1 ;  /* 0x30000024ff247230 */ /* 0x000fc40000004100 */
[C---:B------:R-:W-:Y:S01]  /*fd00*/  FMUL.FTZ R24, R5.reuse, R50 ;  /* 0x0000003205187220 */ /* 0x040fe20000410000 */
[----:B------:R-:W-:Y:S01]  /*fd10*/  FMUL.FTZ R25, R5, R46 ;  /* 0x0000002e05197220 */ /* 0x000fe20000410000 */
[----:B------:R-:W-:Y:S02]  /*fd20*/  F2FP.F16.E4M3.UNPACK_B R11, R4.H1 ;  /* 0x00000004ff0b723e */ /* 0x000fe400030006ff */
[C---:B------:R-:W-:Y:S01]  /*fd30*/  FFMA.FTZ R5, R9.reuse, R46, -R24 ;  /* 0x0000002e09057223 */ /* 0x040fe20000010818 */
[----:B------:R-:W-:Y:S02]  /*fd40*/  HADD2.F32 R24, -RZ, R10.H1_H1 ;  /* 0x3000000aff187230 */ /* 0x000fe40000004100 */
[----:B------:R-:W-:Y:S01]  /*fd50*/  FFMA.FTZ R9, R9, R50, R25 ;  /* 0x0000003209097223 */ /* 0x000fe20000010019 */
[----:B------:R-:W-:Y:S02]  /*fd60*/  HADD2.F32 R46, -RZ, R49.H0_H0 ;  /* 0x20000031ff2e7230 */ /* 0x000fe40000004100 */
[----:B------:R-:W-:Y:S01]  /*fd70*/  FMUL.FTZ R55, R36, R51 ;  /* 0x0000003324377220 */ /* 0x000fe20000410000 */
[----:B------:R-:W-:-:S02]  /*fd80*/  HADD2.F32 R10, -RZ, R37.H0_H0 ;  /* 0x20000025ff0a7230 */ /* 0x000fc40000004100 */
[-C--:B------:R-:W-:Y:S01]  /*fd90*/  FMUL.FTZ R36, R36, R43.reuse ;  /* 0x0000002b24247220 */ /* 0x080fe20000410000 */
[----:B------:R-:W-:Y:S01]  /*fda0*/  HADD2.F32 R25, -RZ, R21.H0_H0 ;  /* 0x20000015ff197230 */ /* 0x000fe20000004100 */
[----:B------:R-:W-:Y:S01]  /*fdb0*/  F2FP.F16.E4M3.UNPACK_B R7, R4 ;  /* 0x00000004ff07723e */ /* 0x000fe200020006ff */
[----:B------:R-:W-:Y:S02]  /*fdc0*/  HADD2.F32 R37, -RZ, R37.H1_H1 ;  /* 0x30000025ff257230 */ /* 0x000fe40000004100 */
[C---:B------:R-:W-:Y:S01]  /*fdd0*/  FMUL.FTZ R48, R10.reuse, R46 ;  /* 0x0000002e0a307220 */ /* 0x040fe20000410000 */
[-C--:B------:R-:W-:Y:S01]  /*fde0*/  FMUL.FTZ R57, R10, R42.reuse ;  /* 0x0000002a0a397220 */ /* 0x080fe20000410000 */
[C---:B------:R-:W-:Y:S01]  /*fdf0*/  FFMA.FTZ R10, R24.reuse, R43, -R55 ;  /* 0x0000002b180a7223 */ /* 0x040fe20000010837 */
[----:B------:R-:W-:Y:S01]  /*fe00*/  FFMA.FTZ R24, R24, R51, R36 ;  /* 0x0000003318187223 */ /* 0x000fe20000010024 */
[C---:B------:R-:W-:Y:S01]  /*fe10*/  FFMA.FTZ R51, R25.reuse, R42, -R48 ;  /* 0x0000002a19337223 */ /* 0x040fe20000010830 */
[----:B------:R-:W-:Y:S01]  /*fe20*/  HADD2.F32 R42, -RZ, R41.H1_H1 ;  /* 0x30000029ff2a7230 */ /* 0x000fe20000004100 */
[----:B------:R-:W-:Y:S01]  /*fe30*/  F2FP.F16.E4M3.UNPACK_B R48, R53 ;  /* 0x00000035ff30723e */ /* 0x000fe200020006ff */
[----:B------:R-:W-:Y:S01]  /*fe40*/  FFMA.FTZ R57, R25, R46, R57 ;  /* 0x0000002e19397223 */ /* 0x000fe20000010039 */
[----:B------:R-:W-:Y:S01]  /*fe50*/  F2FP.F16.E4M3.UNPACK_B R41, R45 ;  /* 0x0000002dff29723e */ /* 0x000fe200020006ff */
[----:B------:R-:W-:Y:S01]  /*fe60*/  HADD2.F32 R46, -RZ, R49.H1_H1 ;  /* 0x30000031ff2e7230 */ /* 0x000fe20000004100 */
[----:B------:R-:W-:Y:S01]  /*fe70*/  F2FP.F16.E4M3.UNPACK_B R53, R53.H1 ;  /* 0x00000035ff35723e */ /* 0x000fe200030006ff */
[----:B------:R-:W-:Y:S01]  /*fe80*/  HADD2.F32 R49, -RZ, R48.H0_H0 ;  /* 0x20000030ff317230 */ /* 0x000fe20000004100 */
[----:B------:R-:W-:Y:S01]  /*fe90*/  F2FP.F16.E4M3.UNPACK_B R45, R45.H1 ;  /* 0x0000002dff2d723e */ /* 0x000fe200030006ff */
[----:B------:R-:W-:-:S02]  /*fea0*/  HADD2.F32 R36, -RZ, R38.H0_H0 ;  /* 0x20000026ff247230 */ /* 0x000fc40000004100 */
[C---:B------:R-:W-:Y:S01]  /*feb0*/  FMUL.FTZ R50, R37.reuse, R46 ;  /* 0x0000002e25327220 */ /* 0x040fe20000410000 */
[----:B------:R-:W-:Y:S02]  /*fec0*/  HADD2.F32 R43, -RZ, R41.H0_H0 ;  /* 0x20000029ff2b7230 */ /* 0x000fe40000004100 */
[----:B------:R-:W-:Y:S01]  /*fed0*/  FMUL.FTZ R37, R37, R42 ;  /* 0x0000002a25257220 */ /* 0x000fe20000410000 */
[----:B------:R-:W-:Y:S02]  /*fee0*/  HADD2.F32 R21, -RZ, R21.H1_H1 ;  /* 0x30000015ff157230 */ /* 0x000fe40000004100 */
[C---:B------:R-:W-:Y:S01]  /*fef0*/  FMUL.FTZ R56, R36.reuse, R49 ;  /* 0x0000003124387220 */ /* 0x040fe20000410000 */
[----:B------:R-:W-:Y:S02]  /*ff00*/  HADD2.F32 R25, -RZ, R29.H0_H0 ;  /* 0x2000001dff197230 */ /* 0x000fe40000004100 */
[----:B------:R-:W-:Y:S01]  /*ff10*/  FMUL.FTZ R36, R36, R43 ;  /* 0x0000002b24247220 */ /* 0x000fe20000410000 */
[----:B------:R-:W-:-:S02]  /*ff20*/  HADD2.F32 R41, -RZ, R41.H1_H1 ;  /* 0x30000029ff297230 */ /* 0x000fc40000004100 */
[----:B------:R-:W-:Y:S01]  /*ff30*/  FFMA.FTZ R52, R21, R42, -R50 ;  /* 0x0000002a15347223 */ /* 0x000fe20000010832 */
[----:B------:R-:W-:Y:S02]  /*ff40*/  HADD2.F32 R38, -RZ, R38.H1_H1 ;  /* 0x30000026ff267230 */ /* 0x000fe40000004100 */
[C---:B------:R-:W-:Y:S01]  /*ff50*/  FFMA.FTZ R56, R25.reuse, R43, -R56 ;  /* 0x0000002b19387223 */ /* 0x040fe20000010838 */
[----:B------:R-:W-:Y:S02]  /*ff60*/  HADD2.F32 R48, -RZ, R48.H1_H1 ;  /* 0x30000030ff307230 */ /* 0x000fe40000004100 */
[----:B------:R-:W-:Y:S01]  /*ff70*/  FFMA.FTZ R49, R25, R49, R36 ;  /* 0x0000003119317223 */ /* 0x000fe20000010024 */
[----:B------:R-:W-:Y:S01]  /*ff80*/  FFMA.FTZ R54, R21, R46, R37 ;  /* 0x0000002e15367223 */ /* 0x000fe20000010025 */
[----:B------:R-:W-:Y:S02]  /*ff90*/  HADD2.F32 R29, -RZ, R29.H1_H1 ;  /* 0x3000001dff1d7230 */ /* 0x000fe40000004100 */
[----:B------:R-:W-:Y:S01]  /*ffa0*/  FMUL.FTZ R37, R38, R41 ;  /* 0x0000002926257220 */ /* 0x000fe20000410000 */
[----:B------:R-:W-:-:S02]  /*ffb0*/  HADD2.F32 R42, -RZ, R53.H0_H0 ;  /* 0x20000035ff2a7230 */ /* 0x000fc40000004100 */
[-C--:B------:R-:W-:Y:S01]  /*ffc0*/  FMUL.FTZ R46, R38, R48.reuse ;  /* 0x00000030262e7220 */ /* 0x080fe20000410000 */
[----:B------:R-:W-:Y:S02]  /*ffd0*/  HADD2.F32 R25, -RZ, R39.H0_H0 ;  /* 0x20000027ff197230 */ /* 0x000fe40000004100 */
[C---:B------:R-:W-:Y:S01]  /*ffe0*/  FFMA.FTZ R58, R29.reuse, R48, R37 ;  /* 0x000000301d3a7223 */ /* 0x040fe20000010025 */
[----:B------:R-:W-:Y:S02]  /*fff0*/  HADD2.F32 R36, -RZ, R45.H0_H0 ;  /* 0x2000002dff247230 */ /* 0x000fe40000004100 */
[----:B------:R-:W-:Y:S01]  /*10000*/  FFMA.FTZ R55, R29, R41, -R46 ;  /* 0x000000291d377223 */ /* 0x000fe2000001082e */
[----:B------:R-:W-:Y:S02]  /*10010*/  HADD2.F32 R21, -RZ, R30.H0_H0 ;  /* 0x2000001eff157230 */ /* 0x000fe40000004100 */
[C---:B------:R-:W-:Y:S01]  /*10020*/  FMUL.FTZ R38, R25.reuse, R42 ;  /* 0x0000002a19267220 */ /* 0x040fe20000410000 */
[----:B------:R-:W-:Y:S01]  /*10030*/  F2FP.F16.E4M3.UNPACK_B R37, R47.H1 ;  /* 0x0000002fff25723e */ /* 0x000fe200030006ff */
[----:B------:R-:W-:Y:S01]  /*10040*/  FMUL.FTZ R25, R25, R36 ;  /* 0x0000002419197220 */ /* 0x000fe20000410000 */
[----:B------:R-:W-:Y:S01]  /*10050*/  F2FP.F16.E4M3.UNPACK_B R29, R40.H1 ;  /* 0x00000028ff1d723e */ /* 0x000fe200030006ff */
[----:B------:R-:W-:Y:S01]  /*10060*/  FFMA.FTZ R59, R21, R36, -R38 ;  /* 0x00000024153b7223 */ /* 0x000fe20000010826 */
[----:B------:R-:W-:-:S02]  /*10070*/  HADD2.F32 R53, -RZ, R53.H1_H1 ;  /* 0x30000035ff357230 */ /* 0x000fc40000004100 */
[----:B------:R-:W-:Y:S01]  /*10080*/  FFMA.FTZ R60, R21, R42, R25 ;  /* 0x0000002a153c7223 */ /* 0x000fe20000010019 */
[----:B------:R-:W-:Y:S01]  /*10090*/  HADD2.F32 R39, -RZ, R39.H1_H1 ;  /* 0x30000027ff277230 */ /* 0x000fe20000004100 */
[----:B------:R-:W-:Y:S01]  /*100a0*/  F2FP.F16.E4M3.UNPACK_B R47, R47 ;  /* 0x0000002fff2f723e */ /* 0x000fe200020006ff */
[----:B------:R-:W-:Y:S01]  /*100b0*/  HADD2.F32 R38, -RZ, R37.H0_H0 ;  /* 0x20000025ff267230 */ /* 0x000fe20000004100 */
[----:B------:R-:W-:Y:S01]  /*100c0*/  F2FP.F16.E4M3.UNPACK_B R40, R40 ;  /* 0x00000028ff28723e */ /* 0x000fe200020006ff */
[----:B------:R-:W-:Y:S02]  /*100d0*/  HADD2.F32 R25, -RZ, R31.H0_H0 ;  /* 0x2000001fff197230 */ /* 0x000fe40000004100 */
[----:B------:R-:W-:Y:S01]  /*100e0*/  FMUL.FTZ R41, R39, R53 ;  /* 0x0000003527297220 */ /* 0x000fe20000410000 */
[----:B------:R-:W-:Y:S01]  /*100f0*/  HADD2.F32 R36, -RZ, R29.H0_H0 ;  /* 0x2000001dff247230 */ /* 0x000fe20000004100 */
[----:B------:R-:W-:Y:S01]  /*10100*/  F2FP.F16.E4M3.UNPACK_B R4, R6 ;  /* 0x00000006ff04723e */ /* 0x000fe200020006ff */
[----:B------:R-:W-:-:S02]  /*10110*/  HADD2.F32 R45, -RZ, R45.H1_H1 ;  /* 0x3000002dff2d7230 */ /* 0x000fc40000004100 */
[C---:B------:R-:W-:Y:S01]  /*10120*/  FMUL.FTZ R42, R25.reuse, R38 ;  /* 0x00000026192a7220 */ /* 0x040fe20000410000 */
[----:B------:R-:W-:Y:S02]  /*10130*/  HADD2.F32 R30, -RZ, R30.H1_H1 ;  /* 0x3000001eff1e7230 */ /* 0x000fe40000004100 */
[----:B------:R-:W-:Y:S01]  /*10140*/  FMUL.FTZ R25, R25, R36 ;  /* 0x0000002419197220 */ /* 0x000fe20000410000 */
[----:B------:R-:W-:Y:S02]  /*10150*/  HADD2.F32 R21, -RZ, R11.H0_H0 ;  /* 0x2000000bff157230 */ /* 0x000fe40000004100 */
[-C--:B------:R-:W-:Y:S01]  /*10160*/  FMUL.FTZ R46, R39, R45.reuse ;  /* 0x0000002d272e7220 */ /* 0x080fe20000410000 */
[----:B------:R-:W-:Y:S02]  /*10170*/  HADD2.F32 R31, -RZ, R31.H1_H1 ;  /* 0x3000001fff1f7230 */ /* 0x000fe40000004100 */
[----:B------:R-:W-:Y:S01]  /*10180*/  FFMA.FTZ R62, R30, R45, -R41 ;  /* 0x0000002d1e3e7223 */ /* 0x000fe20000010829 */
[----:B------:R-:W-:-:S02]  /*10190*/  HADD2.F32 R11, -RZ, R11.H1_H1 ;  /* 0x3000000bff0b7230 */ /* 0x000fc40000004100 */
[C---:B------:R-:W-:Y:S01]  /*101a0*/  FFMA.FTZ R41, R21.reuse, R38, R25 ;  /* 0x0000002615297223 */ /* 0x040fe20000010019 */
[----:B------:R-:W-:Y:S01]  /*101b0*/  FFMA.FTZ R53, R30, R53, R46 ;  /* 0x000000351e357223 */ /* 0x000fe2000001002e */
[----:B------:R-:W-:Y:S02]  /*101c0*/  HADD2.F32 R38, -RZ, R37.H1_H1 ;  /* 0x30000025ff267230 */ /* 0x000fe40000004100 */
[----:B------:R-:W-:Y:S01]  /*101d0*/  FFMA.FTZ R39, R21, R36, -R42 ;  /* 0x0000002415277223 */ /* 0x000fe2000001082a */
[----:B------:R-:W-:Y:S01]  /*101e0*/  HADD2.F32 R30, -RZ, R29.H1_H1 ;  /* 0x3000001dff1e7230 */ /* 0x000fe20000004100 */
[----:B------:R-:W-:Y:S01]  /*101f0*/  F2FP.F16.E4M3.UNPACK_B R28, R6.H1 ;  /* 0x00000006ff1c723e */ /* 0x000fe200030006ff */
[----:B------:R-:W-:Y:S02]  /*10200*/  HADD2.F32 R36, -RZ, R47.H0_H0 ;  /* 0x2000002fff247230 */ /* 0x000fe40000004100 */
[----:B------:R-:W-:Y:S01]  /*10210*/  FMUL.FTZ R42, R31, R38 ;  /* 0x000000261f2a7220 */ /* 0x000fe20000410000 */
[----:B------:R-:W-:-:S02]  /*10220*/  HADD2.F32 R21, -RZ, R27.H0_H0 ;  /* 0x2000001bff157230 */ /* 0x000fc40000004100 */
[-C--:B------:R-:W-:Y:S01]  /*10230*/  FMUL.FTZ R31, R31, R30.reuse ;  /* 0x0000001e1f1f7220 */ /* 0x080fe20000410000 */
[----:B------:R-:W-:Y:S02]  /*10240*/  HADD2.F32 R27, -RZ, R27.H1_H1 ;  /* 0x3000001bff1b7230 */ /* 0x000fe40000004100 */
[C---:B------:R-:W-:Y:S01]  /*10250*/  FFMA.FTZ R48, R11.reuse, R30, -R42 ;  /* 0x0000001e0b307223 */ /* 0x040fe2000001082a */
[--C-:B------:R-:W-:Y:S02]  /*10260*/  HADD2.F32 R30, -RZ, R40.reuse.H0_H0 ;  /* 0x20000028ff1e7230 */ /* 0x100fe40000004100 */
[----:B------:R-:W-:Y:S01]  /*10270*/  FFMA.FTZ R50, R11, R38, R31 ;  /* 0x000000260b327223 */ /* 0x000fe2000001001f */
[----:B------:R-:W-:Y:S02]  /*10280*/  HADD2.F32 R11, -RZ, R7.H0_H0 ;  /* 0x20000007ff0b7230 */ /* 0x000fe40000004100 */
[----:B------:R-:W-:Y:S01]  /*10290*/  FMUL.FTZ R42, R21, R36 ;  /* 0x00000024152a7220 */ /* 0x000fe20000410000 */
[----:B------:R-:W-:Y:S01]  /*102a0*/  HADD2.F32 R38, -RZ, R47.H1_H1 ;  /* 0x3000002fff267230 */ /* 0x000fe20000004100 */
[----:B------:R-:W-:Y:S01]  /*102b0*/  F2FP.F16.E4M3.UNPACK_B R6, R26 ;  /* 0x0000001aff06723e */ /* 0x000fe200020006ff */
[----:B------:R-:W-:-:S02]  /*102c0*/  HADD2.F32 R40, -RZ, R40.H1_H1 ;  /* 0x30000028ff287230 */ /* 0x000fc40000004100 */
[-C--:B------:R-:W-:Y:S01]  /*102d0*/  FMUL.FTZ R46, R21, R30.reuse ;  /* 0x0000001e152e7220 */ /* 0x080fe20000410000 */
[----:B------:R-:W-:Y:S01]  /*102e0*/  FFMA.FTZ R42, R11, R30, -R42 ;  /* 0x0000001e0b2a7223 */ /* 0x000fe2000001082a */
[----:B------:R-:W-:Y:S01]  /*102f0*/  HADD2.F32 R7, -RZ, R7.H1_H1 ;  /* 0x30000007ff077230 */ /* 0x000fe20000004100 */
[----:B------:R-:W-:Y:S01]  /*10300*/  F2FP.F16.E4M3.UNPACK_B R26, R26.H1 ;  /* 0x0000001aff1a723e */ /* 0x000fe200030006ff */
[C---:B------:R-:W-:Y:S01]  /*10310*/  FMUL.FTZ R30, R27.reuse, R38 ;  /* 0x000000261b1e7220 */ /* 0x040fe20000410000 */
[----:B------:R-:W-:Y:S01]  /*10320*/  F2FP.F16.E4M3.UNPACK_B R25, R8.H1 ;  /* 0x00000008ff19723e */ /* 0x000fe200030006ff */
[----:B------:R-:W-:Y:S01]  /*10330*/  FMUL.FTZ R29, R27, R40 ;  /* 0x000000281b1d7220 */ /* 0x000fe20000410000 */
[----:B------:R-:W-:Y:S01]  /*10340*/  F2FP.F16.E4M3.UNPACK_B R21, R20.H1 ;  /* 0x00000014ff15723e */ /* 0x000fe200030006ff */
[----:B------:R-:W-:Y:S01]  /*10350*/  FFMA.FTZ R46, R11, R36, R46 ;  /* 0x000000240b2e7223 */ /* 0x000fe2000001002e */
[----:B------:R-:W-:Y:S01]  /*10360*/  FFMA.FTZ R27, R7, R40, -R30 ;  /* 0x00000028071b7223 */ /* 0x000fe2000001081e */
[----:B------:R-:W-:-:S02]  /*10370*/  HADD2.F32 R36, -RZ, R25.H0_H0 ;  /* 0x20000019ff247230 */ /* 0x000fc40000004100 */
[----:B------:R-:W-:Y:S01]  /*10380*/  FFMA.FTZ R29, R7, R38, R29 ;  /* 0x00000026071d7223 */ /* 0x000fe2000001001d */
[--C-:B------:R-:W-:Y:S01]  /*10390*/  HADD2.F32 R11, -RZ, R26.reuse.H0_H0 ;  /* 0x2000001aff0b7230 */ /* 0x100fe20000004100 */
[----:B------:R-:W-:Y:S01]  /*103a0*/  F2FP.F16.E4M3.UNPACK_B R20, R20 ;  /* 0x00000014ff14723e */ /* 0x000fe200020006ff */
[----:B------:R-:W-:Y:S01]  /*103b0*/  HADD2.F32 R30, -RZ, R21.H0_H0 ;  /* 0x20000015ff1e7230 */ /* 0x000fe20000004100 */
[----:B------:R-:W-:Y:S01]  /*103c0*/  F2FP.F16.E4M3.UNPACK_B R8, R8 ;  /* 0x00000008ff08723e */ /* 0x000fe200020006ff */
[----:B------:R-:W-:Y:S02]  /*103d0*/  HADD2.F32 R25, -RZ, R25.H1_H1 ;  /* 0x30000019ff197230 */ /* 0x000fe40000004100 */
[C---:B------:R-:W-:Y:S01]  /*103e0*/  FMUL.FTZ R38, R11.reuse, R36 ;  /* 0x000000240b267220 */ /* 0x040fe20000410000 */
[----:B------:R-:W-:Y:S02]  /*103f0*/  HADD2.F32 R26, -RZ, R26.H1_H1 ;  /* 0x3000001aff1a7230 */ /* 0x000fe40000004100 */
[----:B------:R-:W-:Y:S01]  /*10400*/  FMUL.FTZ R40, R11, R30 ;  /* 0x0000001e0b287220 */ /* 0x000fe20000410000 */
[----:B------:R-:W-:Y:S01]  /*10410*/  HADD2.F32 R21, -RZ, R21.H1_H1 ;  /* 0x30000015ff157230 */ /* 0x000fe20000004100 */
[----:B------:R-:W-:Y:S01]  /*10420*/  F2FP.SATFINITE.E4M3.F32.PACK_AB_MERGE_C R51, R52, R51, RZ ;  /* 0x000000333433723e */ /* 0x000fe200048070ff */
[----:B------:R-:W-:-:S02]  /*10430*/  HADD2.F32 R7, -RZ, R28.H0_H0 ;  /* 0x2000001cff077230 */ /* 0x000fc40000004100 */
[C---:B------:R-:W-:Y:S01]  /*10440*/  FMUL.FTZ R11, R26.reuse, R25 ;  /* 0x000000191a0b7220 */ /* 0x040fe20000410000 */
[----:B------:R-:W-:Y:S02]  /*10450*/  HADD2.F32 R28, -RZ, R28.H1_H1 ;  /* 0x3000001cff1c7230 */ /* 0x000fe40000004100 */
[----:B------:R-:W-:Y:S01]  /*10460*/  FMUL.FTZ R26, R26, R21 ;  /* 0x000000151a1a7220 */ /* 0x000fe20000410000 */
[----:B------:R-:W-:Y:S01]  /*10470*/  F2FP.SATFINITE.E4M3.F32.PACK_AB_MERGE_C R54, R54, R57, RZ ;  /* 0x000000393636723e */ /* 0x000fe200048070ff */
[C---:B------:R-:W-:Y:S01]  /*10480*/  FFMA.FTZ R38, R7.reuse, R30, -R38 ;  /* 0x0000001e07267223 */ /* 0x040fe20000010826 */
[----:B------:R-:W-:Y:S01]  /*10490*/  FFMA.FTZ R40, R7, R36, R40 ;  /* 0x0000002407287223 */ /* 0x000fe20000010028 */
[C---:B------:R-:W-:Y:S01]  /*104a0*/  FFMA.FTZ R43, R28.reuse, R21, -R11 ;  /* 0x000000151c2b7223 */ /* 0x040fe2000001080b */
[----:B------:R-:W-:Y:S01]  /*104b0*/  FFMA.FTZ R45, R28, R25, R26 ;  /* 0x000000191c2d7223 */ /* 0x000fe2000001001a */
[--C-:B------:R-:W-:Y:S01]  /*104c0*/  HADD2.F32 R11, -RZ, R20.reuse.H0_H0 ;  /* 0x20000014ff0b7230 */ /* 0x100fe20000004100 */
[----:B------:R-:W-:Y:S01]  /*104d0*/  F2FP.SATFINITE.E4M3.F32.PACK_AB_MERGE_C R5, R10, R5, R51 ;  /* 0x000000050a05723e */ /* 0x000fe20004807033 */
[----:B------:R-:W-:Y:S01]  /*104e0*/  HADD2.F32 R21, -RZ, R20.H1_H1 ;  /* 0x30000014ff157230 */ /* 0x000fe20000004100 */
[----:B------:R-:W-:Y:S01]  /*104f0*/  F2FP.SATFINITE.E4M3.F32.PACK_AB_MERGE_C R38, R43, R38, RZ ;  /* 0x000000262b26723e */ /* 0x000fe200048070ff */
[----:B------:R-:W-:Y:S01]  /*10500*/  HADD2.F32 R20, -RZ, R8.H0_H0 ;  /* 0x20000008ff147230 */ /* 0x000fe20000004100 */
[----:B------:R-:W-:Y:S01]  /*10510*/  F2FP.SATFINITE.E4M3.F32.PACK_AB_MERGE_C R40, R45, R40, RZ ;  /* 0x000000282d28723e */ /* 0x000fe200048070ff */
[----:B------:R-:W-:Y:S01]  /*10520*/  HADD2.F32 R7, -RZ, R6.H0_H0 ;  /* 0x20000006ff077230 */ /* 0x000fe20000004100 */
[----:B------:R-:W-:Y:S01]  /*10530*/  F2FP.SATFINITE.E4M3.F32.PACK_AB_MERGE_C R9, R24, R9, R54 ;  /* 0x000000091809723e */ /* 0x000fe20004807036 */
[----:B------:R-:W-:-:S02]  /*10540*/  HADD2.F32 R25, -RZ, R8.H1_H1 ;  /* 0x30000008ff197230 */ /* 0x000fc40000004100 */
[----:B------:R-:W-:Y:S02]  /*10550*/  HADD2.F32 R8, -RZ, R6.H1_H1 ;  /* 0x30000006ff087230 */ /* 0x000fe40000004100 */
[CC--:B------:R-:W-:Y:S01]  /*10560*/  FMUL.FTZ R31, R7.reuse, R20.reuse ;  /* 0x00000014071f7220 */ /* 0x0c0fe20000410000 */
[--C-:B------:R-:W-:Y:S02]  /*10570*/  HADD2.F32 R6, -RZ, R4.reuse.H0_H0 ;  /* 0x20000004ff067230 */ /* 0x100fe40000004100 */
[----:B------:R-:W-:Y:S01]  /*10580*/  FMUL.FTZ R7, R7, R11 ;  /* 0x0000000b07077220 */ /* 0x000fe20000410000 */
[----:B------:R-:W-:Y:S02]  /*10590*/  HADD2.F32 R4, -RZ, R4.H1_H1 ;  /* 0x30000004ff047230 */ /* 0x000fe40000004100 */
[C---:B------:R-:W-:Y:S01]  /*105a0*/  FMUL.FTZ R37, R8.reuse, R25 ;  /* 0x0000001908257220 */ /* 0x040fe20000410000 */
        /* <DEDUP_REMOVED lines=15> */
[----:B------:R-:W-:-:S05]  /*106a0*/  F2FP.SATFINITE.E4M3.F32.PACK_AB_MERGE_C R10, R25, R20, R40 ;  /* 0x00000014190a723e */ /* 0x000fca0004807028 */
[----:B------:R1:W-:Y:S02]  /*106b0*/  STS.128 [R0+0x18400], R8 ;  /* 0x0184000800007388 */ /* 0x0003e40000000c00 */
.L_x_1701:
[----:B------:R-:W-:Y:S05]  /*106c0*/  BSYNC B1 ;  /* 0x0000000000017941 */ /* 0x000fea0003800000 */
.L_x_1700:
[----:B------:R-:W-:Y:S05]  /*106d0*/  @P2 BRA `(.L_x_1682) ;  /* 0x0000000c00dc2947 */ /* 0x000fea0003800000 */
[----:B------:R-:W3:Y:S01]  /*106e0*/  LDL R51, [R1+0x34] ;  /* 0x0000340001337983 */ /* 0x000ee20000100800 */
[----:B01---5:R-:W-:Y:S02]  /*106f0*/  SHF.R.U32.HI R4, RZ, 0x8, R32 ;  /* 0x00000008ff047819 */ /* 0x023fe40000011620 */
[----:B------:R-:W-:Y:S02]  /*10700*/  LOP3.LUT R0, R32, 0xff, RZ, 0xc0, !PT ;  /* 0x000000ff20007812 */ /* 0x000fe400078ec0ff */
[----:B------:R-:W-:Y:S02]  /*10710*/  SHF.R.U32.HI R8, RZ, 0x8, R34 ;  /* 0x00000008ff087819 */ /* 0x000fe40000011622 */
[----:B------:R-:W-:Y:S02]  /*10720*/  LOP3.LUT R5, R4, 0xff, RZ, 0xc0, !PT ;  /* 0x000000ff04057812 */ /* 0x000fe400078ec0ff */
[----:B------:R-:W-:Y:S02]  /*10730*/  LEA.HI R3, R3, R214, RZ, 0x1c ;  /* 0x000000d603037211 */ /* 0x000fe400078fe0ff */
[----:B------:R-:W-:-:S02]  /*10740*/  LOP3.LUT R4, R34, 0xff, RZ, 0xc0, !PT ;  /* 0x000000ff22047812 */ /* 0x000fc400078ec0ff */
[----:B------:R-:W-:Y:S02]  /*10750*/  LOP3.LUT R9, R8, 0xff, RZ, 0xc0, !PT ;  /* 0x000000ff08097812 */ /* 0x000fe400078ec0ff */
[----:B--2---:R-:W-:Y:S02]  /*10760*/  PRMT R21, R5, 0x7604, R0 ;  /* 0x0000760405157816 */ /* 0x004fe40000000000 */
[----:B------:R-:W-:Y:S02]  /*10770*/  SHF.R.S32.HI R0, RZ, 0x1f, R3 ;  /* 0x0000001fff007819 */ /* 0x000fe40000011403 */
[----:B------:R-:W-:Y:S02]  /*10780*/  PRMT R25, R9, 0x7604, R4 ;  /* 0x0000760409197816 */ /* 0x000fe40000000004 */
[----:B------:R-:W-:Y:S01]  /*10790*/  LEA.HI R4, R0, R3, RZ, 0x2 ;  /* 0x0000000300047211 */ /* 0x000fe200078f10ff */
[----:B------:R-:W-:Y:S01]  /*107a0*/  IMAD.SHL.U32 R0, R3, 0x10, RZ ;  /* 0x0000001003007824 */ /* 0x000fe200078e00ff */
[----:B------:R-:W-:-:S02]  /*107b0*/  SHF.R.U32.HI R7, RZ, 0x8, R33 ;  /* 0x00000008ff077819 */ /* 0x000fc40000011621 */
[----:B------:R-:W-:Y:S01]  /*107c0*/  LOP3.LUT R6, R33, 0xff, RZ, 0xc0, !PT ;  /* 0x000000ff21067812 */ /* 0x000fe200078ec0ff */
[----:B------:R-:W-:Y:S01]  /*107d0*/  IMAD.SHL.U32 R4, R4, 0x800, RZ ;  /* 0x0000080004047824 */ /* 0x000fe200078e00ff */
[----:B------:R-:W-:Y:S02]  /*107e0*/  LOP3.LUT R3, R215, 0x30, R0, 0xf8, !PT ;  /* 0x00000030d7037812 */ /* 0x000fe400078ef800 */
[----:B------:R-:W-:Y:S02]  /*107f0*/  LOP3.LUT R7, R7, 0xff, RZ, 0xc0, !PT ;  /* 0x000000ff07077812 */ /* 0x000fe400078ec0ff */
[----:B------:R-:W-:Y:S02]  /*10800*/  SHF.R.U32.HI R8, RZ, 0x8, R12 ;  /* 0x00000008ff087819 */ /* 0x000fe4000001160c */
[----:B------:R-:W-:Y:S02]  /*10810*/  LOP3.LUT R3, R3, R216, RZ, 0x3c, !PT ;  /* 0x000000d803037212 */ /* 0x000fe400078e3cff */
[----:B------:R-:W-:-:S02]  /*10820*/  LOP3.LUT R0, R4, 0xffffe000, RZ, 0xc0, !PT ;  /* 0xffffe00004007812 */ /* 0x000fc400078ec0ff */
[----:B------:R-:W-:Y:S02]  /*10830*/  PRMT R20, R7, 0x7604, R6 ;  /* 0x0000760407147816 */ /* 0x000fe40000000006 */
[----:B------:R-:W-:Y:S02]  /*10840*/  LOP3.LUT R7, R12, 0xff, RZ, 0xc0, !PT ;  /* 0x000000ff0c077812 */ /* 0x000fe400078ec0ff */
[----:B------:R-:W-:Y:S02]  /*10850*/  LOP3.LUT R8, R8, 0xff, RZ, 0xc0, !PT ;  /* 0x000000ff08087812 */ /* 0x000fe400078ec0ff */
[----:B------:R-:W-:Y:S02]  /*10860*/  IADD3 R3, R3, R217, R0 ;  /* 0x000000d903037210 */ /* 0x000fe40007ffe000 */
[----:B------:R-:W-:Y:S02]  /*10870*/  PRMT R29, R8, 0x7604, R7 ;  /* 0x00007604081d7816 */ /* 0x000fe40000000007 */
[----:B------:R-:W-:Y:S01]  /*10880*/  SHF.R.U32.HI R6, RZ, 0x8, R35 ;  /* 0x00000008ff067819 */ /* 0x000fe20000011623 */
[----:B------:R-:W-:Y:S01]  /*10890*/  IMAD.IADD R0, R16, 0x1, R3 ;  /* 0x0000000110007824 */ /* 0x000fe200078e0203 */
[----:B------:R-:W-:-:S02]  /*108a0*/  SHF.R.U32.HI R8, RZ, 0x8, R13 ;  /* 0x00000008ff087819 */ /* 0x000fc4000001160d */
[----:B------:R-:W-:Y:S02]  /*108b0*/  LOP3.LUT R5, R35, 0xff, RZ, 0xc0, !PT ;  /* 0x000000ff23057812 */ /* 0x000fe400078ec0ff */
[----:B------:R-:W-:Y:S02]  /*108c0*/  LOP3.LUT R6, R6, 0xff, RZ, 0xc0, !PT ;  /* 0x000000ff06067812 */ /* 0x000fe400078ec0ff */
[----:B------:R-:W-:Y:S02]  /*108d0*/  LOP3.LUT R3, R8, 0xff, RZ, 0xc0, !PT ;  /* 0x000000ff08037812 */ /* 0x000fe400078ec0ff */
[----:B------:R-:W0:Y:S01]  /*108e0*/  LDS.128 R8, [R0+0x18400] ;  /* 0x0184000000087984 */ /* 0x000e220000000c00 */
[----:B------:R-:W-:Y:S02]  /*108f0*/  PRMT R24, R6, 0x7604, R5 ;  /* 0x0000760406187816 */ /* 0x000fe40000000005 */
[----:B------:R-:W-:Y:S02]  /*10900*/  SHF.R.U32.HI R31, RZ, 0x8, R15 ;  /* 0x00000008ff1f7819 */ /* 0x000fe4000001160f */
[----:B------:R-:W-:-:S02]  /*10910*/  LOP3.LUT R30, R15, 0xff, RZ, 0xc0, !PT ;  /* 0x000000ff0f1e7812 */ /* 0x000fc400078ec0ff */
[----:B------:R-:W-:Y:S02]  /*10920*/  LOP3.LUT R31, R31, 0xff, RZ, 0xc0, !PT ;  /* 0x000000ff1f1f7812 */ /* 0x000fe400078ec0ff */
[----:B------:R-:W-:Y:S02]  /*10930*/  LOP3.LUT R26, R13, 0xff, RZ, 0xc0, !PT ;  /* 0x000000ff0d1a7812 */ /* 0x000fe400078ec0ff */
[----:B------:R-:W-:Y:S02]  /*10940*/  SHF.R.U32.HI R28, RZ, 0x8, R14 ;  /* 0x00000008ff1c7819 */ /* 0x000fe4000001160e */
[----:B------:R-:W-:Y:S02]  /*10950*/  PRMT R30, R31, 0x7604, R30 ;  /* 0x000076041f1e7816 */ /* 0x000fe4000000001e */
[----:B------:R-:W-:Y:S02]  /*10960*/  PRMT R26, R3, 0x7604, R26 ;  /* 0x00007604031a7816 */ /* 0x000fe4000000001a */
[----:B------:R-:W-:-:S02]  /*10970*/  SHF.R.U32.HI R31, RZ, 0x10, R13 ;  /* 0x00000010ff1f7819 */ /* 0x000fc4000001160d */
[----:B------:R-:W-:Y:S02]  /*10980*/  LOP3.LUT R27, R14, 0xff, RZ, 0xc0, !PT ;  /* 0x000000ff0e1b7812 */ /* 0x000fe400078ec0ff */
[----:B------:R-:W-:Y:S01]  /*10990*/  LOP3.LUT R28, R28, 0xff, RZ, 0xc0, !PT ;  /* 0x000000ff1c1c7812 */ /* 0x000fe200078ec0ff */
[----:B------:R-:W-:Y:S01]  /*109a0*/  IMAD.U32 R31, R31, 0x10000, RZ ;  /* 0x000100001f1f7824 */ /* 0x000fe200078e00ff */
[----:B------:R-:W-:Y:S02]  /*109b0*/  SHF.R.U32.HI R3, RZ, 0x10, R33 ;  /* 0x00000010ff037819 */ /* 0x000fe40000011621 */
[----:B----4-:R-:W-:Y:S02]  /*109c0*/  SHF.R.U32.HI R39, RZ, 0x10, R15 ;  /* 0x00000010ff277819 */ /* 0x010fe4000001160f */
[----:B---3--:R-:W-:Y:S01]  /*109d0*/  PRMT R37, R28, 0x7604, R27 ;  /* 0x000076041c257816 */ /* 0x008fe2000000001b */
[----:B------:R-:W-:Y:S01]  /*109e0*/  IMAD.U32 R3, R3, 0x10000, RZ ;  /* 0x0001000003037824 */ /* 0x000fe200078e00ff */
[----:B------:R-:W-:Y:S01]  /*109f0*/  SHF.R.U32.HI R27, RZ, 0x10, R35 ;  /* 0x00000010ff1b7819 */ /* 0x000fe20000011623 */
[----:B------:R-:W-:Y:S01]  /*10a00*/  IMAD.U32 R39, R39, 0x10000, RZ ;  /* 0x0001000027277824 */ /* 0x000fe200078e00ff */
[----:B------:R-:W-:-:S02]  /*10a10*/  LOP3.LUT R21, R21, 0xff0000, R32, 0xf8, !PT ;  /* 0x00ff000015157812 */ /* 0x000fc400078ef820 */
[----:B------:R-:W-:Y:S01]  /*10a20*/  LOP3.LUT R31, R26, 0xff0000, R31, 0xf8, !PT ;  /* 0x00ff00001a1f7812 */ /* 0x000fe200078ef81f */
[----:B------:R-:W-:Y:S01]  /*10a30*/  IMAD.U32 R27, R27, 0x10000, RZ ;  /* 0x000100001b1b7824 */ /* 0x000fe200078e00ff */
[----:B------:R-:W-:Y:S02]  /*10a40*/  LOP3.LUT R3, R20, 0xff0000, R3, 0xf8, !PT ;  /* 0x00ff000014037812 */ /* 0x000fe400078ef803 */
[----:B------:R-:W-:Y:S02]  /*10a50*/  LOP3.LUT R39, R30, 0xff0000, R39, 0xf8, !PT ;  /* 0x00ff00001e277812 */ /* 0x000fe400078ef827 */
[----:B------:R-:W-:Y:S02]  /*10a60*/  LOP3.LUT R37, R37, 0xff0000, R14, 0xf8, !PT ;  /* 0x00ff000025257812 */ /* 0x000fe400078ef80e */
[----:B------:R-:W-:Y:S02]  /*10a70*/  LOP3.LUT R30, R21, 0xff000000, R32, 0xf8, !PT ;  /* 0xff000000151e7812 */ /* 0x000fe400078ef820 */
[----:B------:R-:W-:-:S02]  /*10a80*/  LOP3.LUT R36, R31, 0xff000000, R13, 0xf8, !PT ;  /* 0xff0000001f247812 */ /* 0x000fc400078ef80d */
[----:B------:R-:W-:Y:S02]  /*10a90*/  LOP3.LUT R25, R25, 0xff0000, R34, 0xf8, !PT ;  /* 0x00ff000019197812 */ /* 0x000fe400078ef822 */
[----:B------:R-:W-:Y:S02]  /*10aa0*/  LOP3.LUT R32, R3, 0xff000000, R33, 0xf8, !PT ;  /* 0xff00000003207812 */ /* 0x000fe400078ef821 */
[----:B------:R-:W-:Y:S02]  /*10ab0*/  LOP3.LUT R27, R24, 0xff0000, R27, 0xf8, !PT ;  /* 0x00ff0000181b7812 */ /* 0x000fe400078ef81b */
[----:B------:R-:W-:Y:S02]  /*10ac0*/  LOP3.LUT R29, R29, 0xff0000, R12, 0xf8, !PT ;  /* 0x00ff00001d1d7812 */ /* 0x000fe400078ef80c */
[----:B------:R-:W-:Y:S02]  /*10ad0*/  LOP3.LUT R40, R37, 0xff000000, R14, 0xf8, !PT ;  /* 0xff00000025287812 */ /* 0x000fe400078ef80e */
[----:B------:R-:W-:-:S02]  /*10ae0*/  F2FP.F16.E4M3.UNPACK_B R37, R36 ;  /* 0x00000024ff25723e */ /* 0x000fc400020006ff */
[-C--:B0-----:R-:W-:Y:S02]  /*10af0*/  F2FP.F16.E4M3.UNPACK_B R24, R9.reuse ;  /* 0x00000009ff18723e */ /* 0x081fe400020006ff */
[----:B------:R-:W-:Y:S01]  /*10b00*/  LOP3.LUT R20, R25, 0xff000000, R34, 0xf8, !PT ;  /* 0xff00000019147812 */ /* 0x000fe200078ef822 */
[--C-:B------:R-:W-:Y:S01]  /*10b10*/  HADD2.F32 R38, -RZ, R37.reuse.H0_H0 ;  /* 0x20000025ff267230 */ /* 0x100fe20000004100 */
[----:B------:R-:W-:Y:S01]  /*10b20*/  F2FP.F16.E4M3.UNPACK_B R31, R32 ;  /* 0x00000020ff1f723e */ /* 0x000fe200020006ff */
[----:B------:R-:W-:Y:S01]  /*10b30*/  HADD2.F32 R37, -RZ, R37.H1_H1 ;  /* 0x30000025ff257230 */ /* 0x000fe20000004100 */
[----:B------:R-:W-:Y:S02]  /*10b40*/  LOP3.LUT R34, R27, 0xff000000, R35, 0xf8, !PT ;  /* 0xff0000001b227812 */ /* 0x000fe400078ef823 */
[----:B------:R-:W-:Y:S01]  /*10b50*/  LOP3.LUT R35, R29, 0xff000000, R12, 0xf8, !PT ;  /* 0xff0000001d237812 */ /* 0x000fe200078ef80c */
[--C-:B------:R-:W-:Y:S01]  /*10b60*/  HADD2.F32 R33, -RZ, R31.reuse.H0_H0 ;  /* 0x2000001fff217230 */ /* 0x100fe20000004100 */
[----:B------:R-:W-:Y:S01]  /*10b70*/  F2FP.F16.E4M3.UNPACK_B R25, R9.H1 ;  /* 0x00000009ff19723e */ /* 0x000fe200030006ff */
[----:B------:R-:W-:Y:S01]  /*10b80*/  HADD2.F32 R31, -RZ, R31.H1_H1 ;  /* 0x3000001fff1f7230 */ /* 0x000fe20000004100 */
[----:B------:R-:W-:-:S02]  /*10b90*/  LOP3.LUT R41, R39, 0xff000000, R15, 0xf8, !PT ;  /* 0xff00000027297812 */ /* 0x000fc400078ef80f */
        /* <DEDUP_REMOVED lines=10> */
[----:B------:R-:W0:Y:S02]  /*10c40*/  LDS.128 R4, [R51+0x18400] ;  /* 0x0184000033047984 */ /* 0x000e240000000c00 */
[-C--:B0-----:R-:W-:Y:S02]  /*10c50*/  F2FP.F16.E4M3.UNPACK_B R12, R5.reuse ;  /* 0x00000005ff0c723e */ /* 0x081fe400020006ff */
[----:B------:R-:W-:Y:S01]  /*10c60*/  F2FP.F16.E4M3.UNPACK_B R13, R5.H1 ;  /* 0x00000005ff0d723e */ /* 0x000fe200030006ff */
[--C-:B------:R-:W-:Y:S01]  /*10c70*/  HADD2.F32 R5, -RZ, R24.reuse.H0_H0 ;  /* 0x20000018ff057230 */ /* 0x100fe20000004100 */
[-C--:B------:R-:W-:Y:S01]  /*10c80*/  F2FP.F16.E4M3.UNPACK_B R3, R6.reuse ;  /* 0x00000006ff03723e */ /* 0x080fe200020006ff */
[----:B------:R-:W-:Y:S01]  /*10c90*/  HADD2.F32 R24, -RZ, R24.H1_H1 ;  /* 0x30000018ff187230 */ /* 0x000fe20000004100 */
[----:B------:R-:W-:Y:S01]  /*10ca0*/  F2FP.F16.E4M3.UNPACK_B R14, R6.H1 ;  /* 0x00000006ff0e723e */ /* 0x000fe200030006ff */
[----:B------:R-:W-:-:S02]  /*10cb0*/  HADD2.F32 R6, -RZ, R12.H0_H0 ;  /* 0x2000000cff067230 */ /* 0x000fc40000004100 */
[CC--:B------:R-:W-:Y:S01]  /*10cc0*/  FMUL.FTZ R9, R5.reuse, R38.reuse ;  /* 0x0000002605097220 */ /* 0x0c0fe20000410000 */
[----:B------:R-:W-:Y:S01]  /*10cd0*/  FMUL.FTZ R39, R5, R33 ;  /* 0x0000002105277220 */ /* 0x000fe20000410000 */
[----:B------:R-:W-:Y:S02]  /*10ce0*/  HADD2.F32 R12, -RZ, R12.H1_H1 ;  /* 0x3000000cff0c7230 */ /* 0x000fe40000004100 */
[----:B------:R-:W-:Y:S01]  /*10cf0*/  FMUL.FTZ R43, R24, R37 ;  /* 0x00000025182b7220 */ /* 0x000fe20000410000 */
[C---:B------:R-:W-:Y:S01]  /*10d00*/  FFMA.FTZ R5, R6.reuse, R33, -R9 ;  /* 0x0000002106057223 */ /* 0x040fe20000010809 */
[----:B------:R-:W-:Y:S01]  /*10d10*/  FFMA.FTZ R9, R6, R38, R39 ;  /* 0x0000002606097223 */ /* 0x000fe20000010027 */
[----:B------:R-:W-:Y:S02]  /*10d20*/  HADD2.F32 R39, -RZ, R36.H0_H0 ;  /* 0x20000024ff277230 */ /* 0x000fe40000004100 */
[----:B------:R-:W-:Y:S01]  /*10d30*/  FMUL.FTZ R24, R24, R31 ;  /* 0x0000001f18187220 */ /* 0x000fe20000410000 */
[----:B------:R-:W-:-:S02]  /*10d40*/  HADD2.F32 R33, -RZ, R32.H0_H0 ;  /* 0x20000020ff217230 */ /* 0x000fc40000004100 */
[----:B------:R-:W-:Y:S01]  /*10d50*/  FFMA.FTZ R38, R12, R31, -R43 ;  /* 0x0000001f0c267223 */ /* 0x000fe2000001082b */
[----:B------:R-:W-:Y:S02]  /*10d60*/  HADD2.F32 R6, -RZ, R13.H0_H0 ;  /* 0x2000000dff067230 */ /* 0x000fe40000004100 */
[----:B------:R-:W-:Y:S01]  /*10d70*/  FMUL.FTZ R45, R10, R39 ;  /* 0x000000270a2d7220 */ /* 0x000fe20000410000 */
[----:B------:R-:W-:Y:S01]  /*10d80*/  FFMA.FTZ R42, R12, R37, R24 ;  /* 0x000000250c2a7223 */ /* 0x000fe20000010018 */
[----:B------:R-:W-:Y:S01]  /*10d90*/  FMUL.FTZ R10, R10, R33 ;  /* 0x000000210a0a7220 */ /* 0x000fe20000410000 */
[----:B------:R-:W-:Y:S01]  /*10da0*/  F2FP.F16.E4M3.UNPACK_B R24, R41 ;  /* 0x00000029ff18723e */ /* 0x000fe200020006ff */
[C---:B------:R-:W-:Y:S01]  /*10db0*/  FFMA.FTZ R45, R6.reuse, R33, -R45 ;  /* 0x00000021062d7223 */ /* 0x040fe2000001082d */
[-C--:B------:R-:W-:Y:S01]  /*10dc0*/  F2FP.F16.E4M3.UNPACK_B R12, R34.reuse ;  /* 0x00000022ff0c723e */ /* 0x080fe200020006ff */
        /* <DEDUP_REMOVED lines=8> */
[----:B------:R-:W-:Y:S01]  /*10e50*/  HADD2.F32 R32, -RZ, R32.H1_H1 ;  /* 0x30000020ff207230 */ /* 0x000fe20000004100 */
[----:B------:R-:W-:Y:S01]  /*10e60*/  F2FP.F16.E4M3.UNPACK_B R21, R7.H1 ;  /* 0x00000007ff15723e */ /* 0x000fe200030006ff */
[--C-:B------:R-:W-:Y:S02]  /*10e70*/  HADD2.F32 R31, -RZ, R12.reuse.H0_H0 ;  /* 0x2000000cff1f7230 */ /* 0x100fe40000004100 */
[C---:B------:R-:W-:Y:S01]  /*10e80*/  FMUL.FTZ R37, R10.reuse, R33 ;  /* 0x000000210a257220 */ /* 0x040fe20000410000 */
[----:B------:R-:W-:Y:S02]  /*10e90*/  HADD2.F32 R13, -RZ, R13.H1_H1 ;  /* 0x3000000dff0d7230 */ /* 0x000fe40000004100 */
[----:B------:R-:W-:Y:S01]  /*10ea0*/  FMUL.FTZ R25, R25, R32 ;  /* 0x0000002019197220 */ /* 0x000fe20000410000 */
[----:B------:R-:W-:Y:S02]  /*10eb0*/  HADD2.F32 R6, -RZ, R15.H0_H0 ;  /* 0x2000000fff067230 */ /* 0x000fe40000004100 */
[----:B------:R-:W-:Y:S01]  /*10ec0*/  FMUL.FTZ R10, R10, R31 ;  /* 0x0000001f0a0a7220 */ /* 0x000fe20000410000 */
[----:B------:R-:W-:-:S02]  /*10ed0*/  HADD2.F32 R12, -RZ, R12.H1_H1 ;  /* 0x3000000cff0c7230 */ /* 0x000fc40000004100 */
[C---:B------:R-:W-:Y:S01]  /*10ee0*/  FFMA.FTZ R36, R13.reuse, R36, R25 ;  /* 0x000000240d247223 */ /* 0x040fe20000010019 */
[----:B------:R-:W-:Y:S02]  /*10ef0*/  HADD2.F32 R24, -RZ, R24.H1_H1 ;  /* 0x30000018ff187230 */ /* 0x000fe40000004100 */
[C---:B------:R-:W-:Y:S01]  /*10f00*/  FFMA.FTZ R43, R6.reuse, R33, R10 ;  /* 0x00000021062b7223 */ /* 0x040fe2000001000a */
[----:B------:R-:W-:Y:S02]  /*10f10*/  HADD2.F32 R28, -RZ, R28.H1_H1 ;  /* 0x3000001cff1c7230 */ /* 0x000fe40000004100 */
[----:B------:R-:W-:Y:S01]  /*10f20*/  FFMA.FTZ R46, R13, R32, -R46 ;  /* 0x000000200d2e7223 */ /* 0x000fe2000001082e */
[----:B------:R-:W-:Y:S01]  /*10f30*/  FFMA.FTZ R37, R6, R31, -R37 ;  /* 0x0000001f06257223 */ /* 0x000fe20000010825 */
[----:B------:R-:W-:Y:S01]  /*10f40*/  HADD2.F32 R15, -RZ, R15.H1_H1 ;  /* 0x3000000fff0f7230 */ /* 0x000fe20000004100 */
[----:B------:R-:W-:Y:S01]  /*10f50*/  F2FP.F16.E4M3.UNPACK_B R7, R4 ;  /* 0x00000004ff07723e */ /* 0x000fe200020006ff */
[----:B------:R-:W-:-:S02]  /*10f60*/  HADD2.F32 R25, -RZ, R41.H0_H0 ;  /* 0x20000029ff197230 */ /* 0x000fc40000004100 */
[C---:B------:R-:W-:Y:S01]  /*10f70*/  FMUL.FTZ R32, R28.reuse, R24 ;  /* 0x000000181c207220 */ /* 0x040fe20000410000 */
[----:B------:R-:W-:Y:S02]  /*10f80*/  HADD2.F32 R10, -RZ, R29.H0_H0 ;  /* 0x2000001dff0a7230 */ /* 0x000fe40000004100 */
[-C--:B------:R-:W-:Y:S01]  /*10f90*/  FMUL.FTZ R31, R28, R12.reuse ;  /* 0x0000000c1c1f7220 */ /* 0x080fe20000410000 */
[--C-:B------:R-:W-:Y:S02]  /*10fa0*/  HADD2.F32 R13, -RZ, R34.reuse.H0_H0 ;  /* 0x20000022ff0d7230 */ /* 0x100fe40000004100 */
        /* <DEDUP_REMOVED lines=8> */
[----:B------:R-:W-:Y:S01]  /*11030*/  HADD2.F32 R24, -RZ, R41.H1_H1 ;  /* 0x30000029ff187230 */ /* 0x000fe20000004100 */
[----:B------:R-:W-:Y:S01]  /*11040*/  F2FP.F16.E4M3.UNPACK_B R4, R4.H1 ;  /* 0x00000004ff04723e */ /* 0x000fe200030006ff */
[----:B------:R-:W-:-:S02]  /*11050*/  HADD2.F32 R29, -RZ, R29.H1_H1 ;  /* 0x3000001dff1d7230 */ /* 0x000fc40000004100 */
[C---:B------:R-:W-:Y:S01]  /*11060*/  FFMA.FTZ R49, R6.reuse, R25, R10 ;  /* 0x0000001906317223 */ /* 0x040fe2000001000a */
[----:B------:R-:W-:Y:S02]  /*11070*/  HADD2.F32 R25, -RZ, R15.H0_H0 ;  /* 0x2000000fff197230 */ /* 0x000fe40000004100 */
[----:B------:R-:W-:Y:S01]  /*11080*/  FFMA.FTZ R47, R6, R13, -R33 ;  /* 0x0000000d062f7223 */ /* 0x000fe20000010821 */
        /* <DEDUP_REMOVED lines=9> */
[-C--:B------:R-:W-:Y:S01]  /*11120*/  FMUL.FTZ R10, R10, R13.reuse ;  /* 0x0000000d0a0a7220 */ /* 0x080fe20000410000 */
[----:B------:R-:W-:Y:S02]  /*11130*/  HADD2.F32 R21, -RZ, R15.H1_H1 ;  /* 0x3000000fff157230 */ /* 0x000fe40000004100 */
[C---:B------:R-:W-:Y:S01]  /*11140*/  FFMA.FTZ R29, R6.reuse, R13, -R29 ;  /* 0x0000000d061d7223 */ /* 0x040fe2000001081d */
[----:B------:R-:W-:Y:S02]  /*11150*/  HADD2.F32 R8, -RZ, R8.H1_H1 ;  /* 0x30000008ff087230 */ /* 0x000fe40000004100 */
[----:B------:R-:W-:Y:S01]  /*11160*/  FFMA.FTZ R24, R6, R25, R10 ;  /* 0x0000001906187223 */ /* 0x000fe2000001000a */
[----:B------:R-:W-:Y:S01]  /*11170*/  HADD2.F32 R13, -RZ, R12.H1_H1 ;  /* 0x3000000cff0d7230 */ /* 0x000fe20000004100 */
[----:B------:R-:W-:Y:S01]  /*11180*/  F2FP.F16.E4M3.UNPACK_B R35, R35 ;  /* 0x00000023ff23723e */ /* 0x000fe200020006ff */
[----:B------:R-:W-:Y:S01]  /*11190*/  HADD2.F32 R4, -RZ, R4.H1_H1 ;  /* 0x30000004ff047230 */ /* 0x000fe20000004100 */
[----:B------:R-:W-:Y:S01]  /*111a0*/  F2FP.F16.E4M3.UNPACK_B R30, R30 ;  /* 0x0000001eff1e723e */ /* 0x000fe200020006ff */
[C---:B------:R-:W-:Y:S01]  /*111b0*/  FMUL.FTZ R25, R8.reuse, R21 ;  /* 0x0000001508197220 */ /* 0x040fe20000410000 */
[-C--:B------:R-:W-:Y:S01]  /*111c0*/  FMUL.FTZ R8, R8, R13.reuse ;  /* 0x0000000d08087220 */ /* 0x080fe20000410000 */
[----:B------:R-:W-:Y:S01]  /*111d0*/  HADD2.F32 R15, -RZ, R35.H0_H0 ;  /* 0x20000023ff0f7230 */ /* 0x000fe20000004100 */
[----:B------:R-:W-:Y:S01]  /*111e0*/  F2FP.F16.E4M3.UNPACK_B R10, R40.H1 ;  /* 0x00000028ff0a723e */ /* 0x000fe200030006ff */
[----:B------:R-:W-:Y:S01]  /*111f0*/  FFMA.FTZ R28, R4, R13, -R25 ;  /* 0x0000000d041c7223 */ /* 0x000fe20000010819 */
[----:B------:R-:W-:-:S02]  /*11200*/  HADD2.F32 R6, -RZ, R11.H0_H0 ;  /* 0x2000000bff067230 */ /* 0x000fc40000004100 */
[----:B------:R-:W-:Y:S01]  /*11210*/  FFMA.FTZ R31, R4, R21, R8 ;  /* 0x00000015041f7223 */ /* 0x000fe20000010008 */
[--C-:B------:R-:W-:Y:S01]  /*11220*/  HADD2.F32 R13, -RZ, R30.reuse.H0_H0 ;  /* 0x2000001eff0d7230 */ /* 0x100fe20000004100 */
[----:B------:R-:W-:Y:S01]  /*11230*/  F2FP.F16.E4M3.UNPACK_B R40, R40 ;  /* 0x00000028ff28723e */ /* 0x000fe200020006ff */
[----:B------:R-:W-:Y:S02]  /*11240*/  HADD2.F32 R8, -RZ, R35.H1_H1 ;  /* 0x30000023ff087230 */ /* 0x000fe40000004100 */
[C---:B------:R-:W-:Y:S01]  /*11250*/  FMUL.FTZ R21, R6.reuse, R15 ;  /* 0x0000000f06157220 */ /* 0x040fe20000410000 */
[----:B------:R-:W-:Y:S02]  /*11260*/  HADD2.F32 R11, -RZ, R11.H1_H1 ;  /* 0x3000000bff0b7230 */ /* 0x000fe40000004100 */
[----:B------:R-:W-:Y:S01]  /*11270*/  FMUL.FTZ R25, R6, R13 ;  /* 0x0000000d06197220 */ /* 0x000fe20000410000 */
[----:B------:R-:W-:Y:S01]  /*11280*/  HADD2.F32 R4, -RZ, R7.H0_H0 ;  /* 0x20000007ff047230 */ /* 0x000fe20000004100 */
[----:B------:R-:W-:Y:S01]  /*11290*/  F2FP.SATFINITE.E4M3.F32.PACK_AB_MERGE_C R45, R46, R45, RZ ;  /* 0x0000002d2e2d723e */ /* 0x000fe200048070ff */
[----:B------:R-:W-:-:S02]  /*112a0*/  HADD2.F32 R30, -RZ, R30.H1_H1 ;  /* 0x3000001eff1e7230 */ /* 0x000fc40000004100 */
[C---:B------:R-:W-:Y:S01]  /*112b0*/  FMUL.FTZ R6, R11.reuse, R8 ;  /* 0x000000080b067220 */ /* 0x040fe20000410000 */
[----:B------:R-:W-:Y:S02]  /*112c0*/  HADD2.F32 R7, -RZ, R7.H1_H1 ;  /* 0x30000007ff077230 */ /* 0x000fe40000004100 */
[C---:B------:R-:W-:Y:S01]  /*112d0*/  FFMA.FTZ R21, R4.reuse, R13, -R21 ;  /* 0x0000000d04157223 */ /* 0x040fe20000010815 */
        /* <DEDUP_REMOVED lines=9> */
[----:B------:R-:W-:Y:S01]  /*11370*/  F2FP.SATFINITE.E4M3.F32.PACK_AB_MERGE_C R36, R36, R39, RZ ;  /* 0x000000272424723e */ /* 0x000fe200048070ff */
[----:B------:R-:W-:Y:S02]  /*11380*/  HADD2.F32 R8, -RZ, R4.H1_H1 ;  /* 0x30000004ff087230 */ /* 0x000fe40000004100 */
[C---:B------:R-:W-:Y:S01]  /*11390*/  FMUL.FTZ R13, R6.reuse, R11 ;  /* 0x0000000b060d7220 */ /* 0x040fe20000410000 */
[----:B------:R-:W-:Y:S02]  /*113a0*/  HADD2.F32 R4, -RZ, R14.H0_H0 ;  /* 0x2000000eff047230 */ /* 0x000fe40000004100 */
[----:B------:R-:W-:Y:S01]  /*113b0*/  FMUL.FTZ R15, R6, R7 ;  /* 0x00000007060f7220 */ /* 0x000fe20000410000 */
[----:B------:R-:W-:Y:S01]  /*113c0*/  HADD2.F32 R10, -RZ, R10.H1_H1 ;  /* 0x3000000aff0a7230 */ /* 0x000fe20000004100 */
[----:B------:R-:W-:Y:S01]  /*113d0*/  F2FP.SATFINITE.E4M3.F32.PACK_AB_MERGE_C R5, R38, R5, R45 ;  /* 0x000000052605723e */ /* 0x000fe2000480702d */
[----:B------:R-:W-:-:S02]  /*113e0*/  HADD2.F32 R27, -RZ, R27.H1_H1 ;  /* 0x3000001bff1b7230 */ /* 0x000fc40000004100 */
[----:B------:R-:W-:Y:S01]  /*113f0*/  FFMA.FTZ R32, R4, R7, -R13 ;  /* 0x0000000704207223 */ /* 0x000fe2000001080d */
[----:B------:R-:W-:Y:S01]  /*11400*/  HADD2.F32 R14, -RZ, R14.H1_H1 ;  /* 0x3000000eff0e7230 */ /* 0x000fe20000004100 */
[----:B------:R-:W-:Y:S01]  /*11410*/  F2FP.SATFINITE.E4M3.F32.PACK_AB_MERGE_C R9, R42, R9, R36 ;  /* 0x000000092a09723e */ /* 0x000fe20004807024 */
[----:B------:R-:W-:Y:S02]  /*11420*/  HADD2.F32 R6, -RZ, R26.H0_H0 ;  /* 0x2000001aff067230 */ /* 0x000fe40000004100 */
[C---:B------:R-:W-:Y:S01]  /*11430*/  FMUL.FTZ R7, R27.reuse, R10 ;  /* 0x0000000a1b077220 */ /* 0x040fe20000410000 */
[-C--:B------:R-:W-:Y:S01]  /*11440*/  FMUL.FTZ R13, R27, R8.reuse ;  /* 0x000000081b0d7220 */ /* 0x080fe20000410000 */
[----:B------:R-:W-:Y:S01]  /*11450*/  FFMA.FTZ R27, R4, R11, R15 ;  /* 0x0000000b041b7223 */ /* 0x000fe2000001000f */
        /* <DEDUP_REMOVED lines=8> */
[----:B------:R-:W-:Y:S01]  /*114e0*/  HADD2.F32 R20, -RZ, R20.H1_H1 ;  /* 0x30000014ff147230 */ /* 0x000fe20000004100 */
[----:B------:R-:W-:Y:S01]  /*114f0*/  F2FP.SATFINITE.E4M3.F32.PACK_AB_MERGE_C R32, R33, R32, RZ ;  /* 0x000000202120723e */ /* 0x000fe200048070ff */
[--C-:B------:R-:W-:Y:S02]  /*11500*/  HADD2.F32 R4, -RZ, R3.reuse.H0_H0 ;  /* 0x20000003ff047230 */ /* 0x100fe40000004100 */
[----:B------:R-:W-:Y:S01]  /*11510*/  FMUL.FTZ R14, R26, R40 ;  /* 0x000000281a0e7220 */ /* 0x000fe20000410000 */
[----:B------:R-:W-:-:S02]  /*11520*/  HADD2.F32 R3, -RZ, R3.H1_H1 ;  /* 0x30000003ff037230 */ /* 0x000fc40000004100 */
[-C--:B------:R-:W-:Y:S01]  /*11530*/  FMUL.FTZ R15, R26, R20.reuse ;  /* 0x000000141a0f7220 */ /* 0x080fe20000410000 */
[----:B------:R-:W-:Y:S01]  /*11540*/  F2FP.SATFINITE.E4M3.F32.PACK_AB_MERGE_C R27, R34, R27, RZ ;  /* 0x0000001b221b723e */ /* 0x000fe200048070ff */
        /* <DEDUP_REMOVED lines=8> */
[----:B------:R-:W-:Y:S02]  /*115d0*/  F2FP.SATFINITE.E4M3.F32.PACK_AB_MERGE_C R7, R48, R37, R7 ;  /* 0x000000253007723e */ /* 0x000fe40004807007 */
[----:B------:R-:W-:Y:S02]  /*115e0*/  F2FP.SATFINITE.E4M3.F32.PACK_AB_MERGE_C R4, R30, R21, R4 ;  /* 0x000000151e04723e */ /* 0x000fe40004807004 */
[----:B------:R-:W-:Y:S02]  /*115f0*/  F2FP.SATFINITE.E4M3.F32.PACK_AB_MERGE_C R6, R13, R6, R32 ;  /* 0x000000060d06723e */ /* 0x000fe40004807020 */
[----:B------:R-:W-:Y:S02]  /*11600*/  F2FP.SATFINITE.E4M3.F32.PACK_AB_MERGE_C R11, R50, R43, R11 ;  /* 0x0000002b320b723e */ /* 0x000fe4000480700b */
[----:B------:R-:W-:Y:S01]  /*11610*/  F2FP.SATFINITE.E4M3.F32.PACK_AB_MERGE_C R8, R12, R25, R8 ;  /* 0x000000190c08723e */ /* 0x000fe20004807008 */
[----:B------:R0:W-:Y:S01]  /*11620*/  STS.128 [R51+0x18400], R4 ;  /* 0x0184000433007388 */ /* 0x0001e20000000c00 */
[----:B------:R-:W-:-:S05]  /*11630*/  F2FP.SATFINITE.E4M3.F32.PACK_AB_MERGE_C R10, R15, R10, R27 ;  /* 0x0000000a0f0a723e */ /* 0x000fca000480701b */
[----:B------:R0:W-:Y:S02]  /*11640*/  STS.128 [R0+0x18400], R8 ;  /* 0x0184000800007388 */ /* 0x0001e40000000c00 */
.L_x_1682:
[----:B------:R-:W-:Y:S05]  /*11650*/  BSYNC B0 ;  /* 0x0000000000007941 */ /* 0x000fea0003800000 */
.L_x_1675:
        /* <DEDUP_REMOVED lines=8> */
.L_x_1673:
[----:B0--3--:R-:W-:-:S05]  /*116e0*/  IMAD.U32 R0, RZ, RZ, UR40 ;  /* 0x00000028ff007e24 */ /* 0x009fca000f8e00ff */
[----:B------:R-:W-:-:S13]  /*116f0*/  ISETP.NE.AND P0, PT, R0, 0x3, PT ;  /* 0x000000030000780c */ /* 0x000fda0003f05270 */
[----:B------:R-:W-:Y:S05]  /*11700*/  @!P0 BRA `(.L_x_1702) ;  /* 0x0000000000048947 */ /* 0x000fea0003800000 */
[----:B------:R-:W-:Y:S01]  /*11710*/  BPT.TRAP 0x1 ;  /* 0x000000040000795c */ /* 0x000fe20000300000 */
.L_x_1702:
[----:B-----5:R-:W-:Y:S01]  /*11720*/  IMAD R11, R17, 0x8, R16 ;  /* 0x00000008110b7824 */ /* 0x020fe200078e0210 */
[----:B------:R-:W-:-:S04]  /*11730*/  SHF.L.U32 R0, R201, 0x1f, RZ ;  /* 0x0000001fc9007819 */ /* 0x000fc800000006ff */
[----:B------:R0:W3:Y:S01]  /*11740*/  SYNCS.PHASECHK.TRANS64.TRYWAIT P1, [R11+URZ+0x2a830], R0 ;  /* 0x02a830000b0075a7 */ /* 0x0000e2000802017f */
[----:B------:R-:W-:Y:S05]  /*11750*/  @!P0 BRA `(.L_x_1703) ;  /* 0x0000000000048947 */ /* 0x000fea0003800000 */
[----:B------:R-:W-:Y:S01]  /*11760*/  BPT.TRAP 0x1 ;  /* 0x000000040000795c */ /* 0x000fe20000300000 */
.L_x_1703:
[----:B---3--:R-:W-:Y:S05]  /*11770*/  @P1 BRA `(.L_x_1704) ;  /* 0x0000000000081947 */ /* 0x008fea0003800000 */
[----:B------:R-:W3:Y:S02]  /*11780*/  SYNCS.PHASECHK.TRANS64.TRYWAIT P1, [R11+URZ+0x2a830], R0 ;  /* 0x02a830000b0075a7 */ /* 0x000ee4000802017f */
[----:B---3--:R-:W-:Y:S05]  /*11790*/  @!P1 BRA `(.L_x_1705) ;  /* 0x0000018400bc9947 */ /* 0x008fea0003800000 */
.L_x_1704:
[----:B------:R-:W-:Y:S05]  /*117a0*/  WARPSYNC.ALL ;  /* 0x0000000000007948 */ /* 0x000fea0003800000 */
[----:B0--3--:R-:W-:Y:S01]  /*117b0*/  VIADD R0, R16, 0x1e400 ;  /* 0x0001e40010007836 */ /* 0x009fe20000000000 */
[----:B------:R-:W-:Y:S01]  /*117c0*/  R2UR UR24, R44 ;  /* 0x000000002c1872ca */ /* 0x000fe200000e0000 */
[----:B--2---:R-:W-:Y:S01]  /*117d0*/  IMAD.MOV.U32 R5, RZ, RZ, -0x7fffffe0 ;  /* 0x80000020ff057424 */ /* 0x004fe200078e00ff */
[----:B----4-:R-:W-:Y:S01]  /*117e0*/  WARPGROUP.ARRIVE ;  /* 0x00000000000079c5 */ /* 0x010fe20000000000 */
[----:B------:R-:W-:Y:S01]  /*117f0*/  UMOV UR25, 0x80000020 ;  /* 0x8000002000197882 */ /* 0x000fe20000000000 */
[----:B------:R-:W-:Y:S01]  /*11800*/  SHF.R.U32.HI R0, RZ, 0x4, R0 ;  /* 0x00000004ff007819 */ /* 0x000fe20000011600 */
[----:B------:R-:W-:Y:S01]  /*11810*/  IMAD.MOV.U32 R9, RZ, RZ, -0x7fffffe0 ;  /* 0x80000020ff097424 */ /* 0x000fe200078e00ff */
[----:B------:R-:W-:Y:S01]  /*11820*/  R2UR UR27, R5 ;  /* 0x00000000051b72ca */ /* 0x000fe200000e0000 */
[----:B------:R-:W-:Y:S01]  /*11830*/  UMOV UR5, 0x80000020 ;  /* 0x8000002000057882 */ /* 0x000fe20000000000 */
[----:B------:R-:W-:Y:S01]  /*11840*/  LOP3.LUT R0, R0, 0x3fff, RZ, 0xc0, !PT ;  /* 0x00003fff00007812 */ /* 0x000fe200078ec0ff */
[----:B------:R-:W-:Y:S01]  /*11850*/  UMOV UR9, 0x80000020 ;  /* 0x8000002000097882 */ /* 0x000fe20000000000 */
[----:B------:R-:W-:Y:S01]  /*11860*/  R2UR UR7, R9 ;  /* 0x00000000090772ca */ /* 0x000fe200000e0000 */
[----:B------:R-:W-:Y:S01]  /*11870*/  IMAD.MOV.U32 R9, RZ, RZ, -0x7fffffe0 ;  /* 0x80000020ff097424 */ /* 0x000fe200078e00ff */
[----:B------:R-:W-:Y:S01]  /*11880*/  LOP3.LUT R7, R0, 0x10000, RZ, 0xfc, !PT ;  /* 0x0001000000077812 */ /* 0x000fe200078efcff */
[----:B------:R-:W-:Y:S01]  /*11890*/  ULOP3.LUT UR24, UR24, 0x10000, URZ, 0xfc, !UPT ;  /* 0x0001000018187892 */ /* 0x000fe2000f8efc3f */
[----:B------:R-:W-:Y:S01]  /*118a0*/  IMAD.MOV.U32 R5, RZ, RZ, -0x7fffffe0 ;  /* 0x80000020ff057424 */ /* 0x000fe200078e00ff */
[----:B------:R-:W-:Y:S01]  /*118b0*/  UMOV UR13, 0x80000020 ;  /* 0x80000020000d7882 */ /* 0x000fe20000000000 */
[----:B------:R-:W-:Y:S01]  /*118c0*/  R2UR UR11, R9 ;  /* 0x00000000090b72ca */ /* 0x000fe200000e0000 */
[----:B------:R-:W-:Y:S01]  /*118d0*/  IMAD R4, R17, 0x600, R7 ;  /* 0x0000060011047824 */ /* 0x000fe200078e0207 */
[----:B------:R-:W-:Y:S01]  /*118e0*/  UIADD3 UR4, UR24, 0x2, URZ ;  /* 0x0000000218047890 */ /* 0x000fe2000fffe03f */
[----:B------:R-:W-:Y:S01]  /*118f0*/  IMAD.MOV.U32 R9, RZ, RZ, -0x7fffffe0 ;  /* 0x80000020ff097424 */ /* 0x000fe200078e00ff */
[----:B------:R-:W-:Y:S01]  /*11900*/  UIADD3 UR8, UR24, 0x200, URZ ;  /* 0x0000020018087890 */ /* 0x000fe2000fffe03f */
[C---:B------:R-:W-:Y:S01]  /*11910*/  VIADD R8, R4.reuse, 0x2 ;  /* 0x0000000204087836 */ /* 0x040fe20000000000 */
[----:B------:R-:W-:Y:S01]  /*11920*/  R2UR UR26, R4 ;  /* 0x00000000041a72ca */ /* 0x000fe200000e0000 */
[----:B------:R-:W-:Y:S01]  /*11930*/  UIADD3 UR12, UR24, 0x202, URZ ;  /* 0x00000202180c7890 */ /* 0x000fe2000fffe03f */
[----:B------:R-:W-:Y:S01]  /*11940*/  R2UR UR15, R9 ;  /* 0x00000000090f72ca */ /* 0x000fe200000e0000 */
[----:B------:R-:W-:Y:S01]  /*11950*/  IMAD.MOV.U32 R9, RZ, RZ, -0x7fffffe0 ;  /* 0x80000020ff097424 */ /* 0x000fe200078e00ff */
[----:B------:R-:W-:Y:S01]  /*11960*/  R2UR UR6, R8 ;  /* 0x00000000080672ca */ /* 0x000fe200000e0000 */
[----:B------:R-:W-:Y:S01]  /*11970*/  VIADD R8, R4, 0x200 ;  /* 0x0000020004087836 */ /* 0x000fe20000000000 */
[----:B------:R-:W-:Y:S01]  /*11980*/  UIADD3 UR16, UR24, 0x400, URZ ;  /* 0x0000040018107890 */ /* 0x000fe2000fffe03f */
[----:B------:R-:W-:Y:S01]  /*11990*/  R2UR UR23, R5 ;  /* 0x00000000051772ca */ /* 0x000fe200000e0000 */
[----:B------:R-:W-:Y:S01]  /*119a0*/  UMOV UR17, 0x80000020 ;  /* 0x8000002000117882 */ /* 0x000fe20000000000 */
[----:B------:R-:W-:Y:S01]  /*119b0*/  R2UR UR19, R9 ;  /* 0x00000000091372ca */ /* 0x000fe200000e0000 */
[----:B------:R-:W-:Y:S01]  /*119c0*/  UIADD3 UR20, UR24, 0x402, URZ ;  /* 0x0000040218147890 */ /* 0x000fe2000fffe03f */
[----:B------:R-:W-:Y:S01]  /*119d0*/  R2UR UR10, R8 ;  /* 0x00000000080a72ca */ /* 0x000fe200000e0000 */
[----:B------:R-:W-:Y:S01]  /*119e0*/  VIADD R8, R4, 0x202 ;  /* 0x0000020204087836 */ /* 0x000fe20000000000 */
[----:B------:R-:W-:Y:S01]  /*119f0*/  QGMMA.64x128x32.F32.E4M3.E4M3 R24, gdesc[UR24], RZ, !UPT, gsb0 ;  /* 0x01e00000181879f3 */ /* 0x000fe2000c0008ff */
[----:B------:R-:W-:-:S03]  /*11a00*/  UMOV UR21, 0x80000020 ;  /* 0x8000002000157882 */ /* 0x000fc60000000000 */
[----:B------:R-:W-:Y:S01]  /*11a10*/  R2UR UR14, R8 ;  /* 0x00000000080e72ca */ /* 0x000fe200000e0000 */
[C---:B------:R-:W-:Y:S02]  /*11a20*/  VIADD R8, R4.reuse, 0x400 ;  /* 0x0000040004087836 */ /* 0x040fe40000000000 */
[----:B------:R-:W-:-:S03]  /*11a30*/  VIADD R4, R4, 0x402 ;  /* 0x0000040204047836 */ /* 0x000fc60000000000 */
[----:B------:R-:W-:Y:S02]  /*11a40*/  R2UR UR18, R8 ;  /* 0x00000000081272ca */ /* 0x000fe400000e0000 */
[----:B------:R-:W-:Y:S01]  /*11a50*/  R2UR UR22, R4 ;  /* 0x00000000041672ca */ /* 0x000fe200000e0000 */
        /* <DEDUP_REMOVED lines=18> */
.L_x_1706:
[----:B------:R-:W2:Y:S01]  /*11b80*/  LDL.LU R10, [R1] ;  /* 0x00000000010a7983 */ /* 0x000ea20000300800 */
[----:B------:R-:W0:Y:S01]  /*11b90*/  LDC R116, c[0x0][0x448] ;  /* 0x00011200ff747b82 */ /* 0x000e220000000800 */
[----:B------:R-:W-:Y:S01]  /*11ba0*/  IMAD.IADD R0, R227, 0x1, R212 ;  /* 0x00000001e3007824 */ /* 0x000fe200078e02d4 */
[----:B------:R-:W-:Y:S02]  /*11bb0*/  ULDC UR34, c[0x0][0x9dc] ;  /* 0x0002770000227ab9 */ /* 0x000fe40000000800 */
[----:B------:R-:W-:Y:S01]  /*11bc0*/  ULOP3.LUT UR6, URZ, UR34, URZ, 0x33, !UPT ;  /* 0x000000223f067292 */ /* 0x000fe2000f8e333f */
[----:B------:R-:W-:-:S03]  /*11bd0*/  IMAD.MOV.U32 R4, RZ, RZ, R0 ;  /* 0x000000ffff047224 */ /* 0x000fc600078e0000 */
[----:B------:R-:W3:Y:S01]  /*11be0*/  LDC.64 R8, c[0x0][0x9e0] ;  /* 0x00027800ff087b82 */ /* 0x000ee20000000a00 */
[----:B0-----:R-:W-:-:S13]  /*11bf0*/  ISETP.NE.AND P1, PT, R116, 0x1, PT ;  /* 0x000000017400780c */ /* 0x001fda0003f25270 */
[----:B-1----:R-:W0:Y:S08]  /*11c00*/  @P1 LDC R3, c[0x0][0x44c] ;  /* 0x00011300ff031b82 */ /* 0x002e300000000800 */
[----:B------:R-:W1:Y:S01]  /*11c10*/  @P1 LDC R6, c[0x0][0x450] ;  /* 0x00011400ff061b82 */ /* 0x000e620000000800 */
[----:B0-----:R-:W-:-:S04]  /*11c20*/  @P1 IMAD.HI.U32 R3, R0, R3, RZ ;  /* 0x0000000300031227 */ /* 0x001fc800078e00ff */
[----:B------:R-:W-:Y:S01]  /*11c30*/  VIADD R0, R11, 0x2a840 ;  /* 0x0002a8400b007836 */ /* 0x000fe20000000000 */
[----:B-1----:R-:W-:Y:S01]  /*11c40*/  @P1 SHF.R.U32.HI R4, RZ, R6, R3 ;  /* 0x00000006ff041219 */ /* 0x002fe20000011603 */
[----:B------:R-:W-:Y:S02]  /*11c50*/  IMAD.MOV.U32 R6, RZ, RZ, -0x80 ;  /* 0xffffff80ff067424 */ /* 0x000fe400078e00ff */
[----:B------:R-:W-:Y:S02]  /*11c60*/  IMAD.U32 R3, RZ, RZ, UR38 ;  /* 0x00000026ff037e24 */ /* 0x000fe4000f8e00ff */
[----:B------:R-:W0:Y:S01]  /*11c70*/  SHFL.IDX PT, R11, R4, RZ, 0x1c1f ;  /* 0x001c1fff040b7589 */ /* 0x000e2200000e0000 */
[----:B------:R-:W-:Y:S02]  /*11c80*/  IMAD R12, R89, R6, 0x80 ;  /* 0x00000080590c7424 */ /* 0x000fe400078e0206 */
[----:B------:R-:W-:Y:S02]  /*11c90*/  PRMT R0, R3, 0x654, R0 ;  /* 0x0000065403007816 */ /* 0x000fe40000000000 */
[----:B------:R-:W-:-:S02]  /*11ca0*/  VIADD R3, R12, 0x1 ;  /* 0x000000010c037836 */ /* 0x000fc40000000000 */
[----:B------:R1:W-:Y:S02]  /*11cb0*/  SYNCS.ARRIVE.TRANS64.RED.A1T0 RZ, [R0+URZ], RZ ;  /* 0x000000ff00ff79a7 */ /* 0x0003e4000810043f */
[----:B-1----:R-:W-:Y:S02]  /*11cc0*/  IMAD R0, R204, -0x2, R3 ;  /* 0xfffffffecc007824 */ /* 0x002fe400078e0203 */
[----:B------:R-:W-:-:S03]  /*11cd0*/  IMAD.IADD R3, R203, 0x1, R12 ;  /* 0x00000001cb037824 */ /* 0x000fc600078e020c */
[----:B------:R-:W-:Y:S01]  /*11ce0*/  IADD3 R5, -R202, R0, R203 ;  /* 0x00000000ca057210 */ /* 0x000fe20007ffe1cb */
[----:B------:R-:W-:-:S04]  /*11cf0*/  IMAD R14, R204, -0x2, R3 ;  /* 0xfffffffecc0e7824 */ /* 0x000fc800078e0203 */
[C---:B---3--:R-:W-:Y:S02]  /*11d00*/  IMAD.IADD R103, R5.reuse, 0x1, R8 ;  /* 0x0000000105677824 */ /* 0x048fe400078e0208 */
[----:B------:R-:W-:-:S03]  /*11d10*/  VIADD R20, R5, UR6 ;  /* 0x0000000605147c36 */ /* 0x000fc60008000000 */
[----:B0-----:R-:W-:Y:S01]  /*11d20*/  VIADDMNMX R0, R11, R103, R14, PT ;  /* 0x000000670b007246 */ /* 0x001fe2000380010e */
[----:B------:R-:W-:Y:S01]  /*11d30*/  IMAD.IADD R3, R20, 0x1, R11 ;  /* 0x0000000114037824 */ /* 0x000fe200078e020b */
[----:B--2---:R-:W-:-:S04]  /*11d40*/  LOP3.LUT R10, R10, 0xfffffff7, RZ, 0xc0, !PT ;  /* 0xfffffff70a0a7812 */ /* 0x004fc800078ec0ff */
[----:B------:R-:W-:Y:S02]  /*11d50*/  @P1 LOP3.LUT R10, R10, 0x8, RZ, 0xfc, !PT ;  /* 0x000000080a0a1812 */ /* 0x000fe400078efcff */
[----:B------:R-:W-:Y:S02]  /*11d60*/  ISETP.GE.AND P1, PT, R9, 0x1, PT ;  /* 0x000000010900780c */ /* 0x000fe40003f26270 */
[----:B------:R-:W-:-:S11]  /*11d70*/  LOP3.LUT R10, R10, 0xfffffffb, RZ, 0xc0, !PT ;  /* 0xfffffffb0a0a7812 */ /* 0x000fd600078ec0ff */
[----:B------:R-:W-:-:S05]  /*11d80*/  @P1 LOP3.LUT R10, R10, 0x4, RZ, 0xfc, !PT ;  /* 0x000000040a0a1812 */ /* 0x000fca00078efcff */
[----:B------:R0:W-:Y:S02]  /*11d90*/  STL [R1], R10 ;  /* 0x0000000a01007387 */ /* 0x0001e40000100800 */
[----:B0-----:R-:W-:Y:S01]  /*11da0*/  LEA R10, R89, 0xffffff80, 0x7 ;  /* 0xffffff80590a7811 */ /* 0x001fe200078e38ff */
[----:B------:R-:W-:Y:S06]  /*11db0*/  @!P1 BRA `(.L_x_1707) ;  /* 0x0000000000509947 */ /* 0x000fec0003800000 */
[----:B------:R-:W-:Y:S01]  /*11dc0*/  IADD3 R5, -R202, R203, R11 ;  /* 0x000000cbca057210 */ /* 0x000fe20007ffe10b */
[----:B------:R-:W-:Y:S03]  /*11dd0*/  BSSY B0, `(.L_x_1708) ;  /* 0x000000e000007945 */ /* 0x000fe60003800000 */
[----:B------:R-:W-:-:S13]  /*11de0*/  ISETP.GT.AND P1, PT, R5, -0x1, PT ;  /* 0xffffffff0500780c */ /* 0x000fda0003f24270 */
        /* <DEDUP_REMOVED lines=8> */
.L_x_1709:
[----:B------:R-:W-:-:S13]  /*11e70*/  ISETP.NE.AND P1, PT, R9, 0x1, PT ;  /* 0x000000010900780c */ /* 0x000fda0003f25270 */
[----:B------:R-:W0:Y:S02]  /*11e80*/  @P1 LDC.64 R90, c[0x0][0x9e8] ;  /* 0x00027a00ff5a1b82 */ /* 0x000e240000000a00 */
[----:B0-----:R-:W-:-:S05]  /*11e90*/  @P1 IMAD.HI.U32 R6, R5, R90, RZ ;  /* 0x0000005a05061227 */ /* 0x001fca00078e00ff */
[----:B------:R-:W-:-:S07]  /*11ea0*/  @P1 SHF.R.U32.HI R5, RZ, R91, R6 ;  /* 0x0000005bff051219 */ /* 0x000fce0000011606 */
.L_x_1710:
[----:B------:R-:W-:Y:S05]  /*11eb0*/  BSYNC B0 ;  /* 0x0000000000007941 */ /* 0x000fea0003800000 */
.L_x_1708:
[----:B------:R-:W-:-:S04]  /*11ec0*/  IMAD R5, R5, R9, -R10 ;  /* 0x0000000905057224 */ /* 0x000fc800078e0a0a */
[----:B------:R-:W-:-:S05]  /*11ed0*/  IMAD R6, R204, -0x2, R5 ;  /* 0xfffffffecc067824 */ /* 0x000fca00078e0205 */
[----:B------:R-:W-:Y:S02]  /*11ee0*/  VIMNMX R3, R3, R6, !PT ;  /* 0x0000000603037248 */ /* 0x000fe40007fe0100 */
[----:B------:R-:W-:-:S07]  /*11ef0*/  VIADDMNMX R0, R6, R9, R0, PT ;  /* 0x0000000906007246 */ /* 0x000fce0003800100 */
.L_x_1707:
[C---:B------:R-:W-:Y:S02]  /*11f00*/  ISETP.GE.AND P1, PT, R12.reuse, 0x2, PT ;  /* 0x000000020c00780c */ /* 0x040fe40003f26270 */
[C---:B------:R-:W-:Y:S02]  /*11f10*/  ISETP.GE.AND P6, PT, R12.reuse, 0x9, PT ;  /* 0x000000090c00780c */ /* 0x040fe40003fc6270 */
[----:B------:R-:W-:Y:S02]  /*11f20*/  ISETP.GT.AND P2, PT, R3, 0x1, !P1 ;  /* 0x000000010300780c */ /* 0x000fe40004f44270 */
[----:B------:R-:W-:Y:S02]  /*11f30*/  ISETP.GE.AND P3, PT, R12, 0xa, PT ;  /* 0x0000000a0c00780c */ /* 0x000fe40003f66270 */
[----:B------:R-:W-:Y:S02]  /*11f40*/  ISETP.LT.OR P2, PT, R0, 0x2, P2 ;  /* 0x000000020000780c */ /* 0x000fe40001741670 */
[----:B------:R-:W-:-:S02]  /*11f50*/  ISETP.GE.AND P5, PT, R12, 0x1, PT ;  /* 0x000000010c00780c */ /* 0x000fc40003fa6270 */
[----:B------:R-:W-:Y:S02]  /*11f60*/  FSEL R133, R25, -INF , !P2 ;  /* 0xff80000019857808 */ /* 0x000fe40005000000 */
[----:B------:R-:W-:-:S04]  /*11f70*/  ISETP.GT.AND P2, PT, R3, 0x8, !P6 ;  /* 0x000000080300780c */ /* 0x000fc80007744270 */
[----:B------:R-:W-:-:S04]  /*11f80*/  ISETP.LT.OR P2, PT, R0, 0x9, P2 ;  /* 0x000000090000780c */ /* 0x000fc80001741670 */
[----:B------:R-:W-:Y:S02]  /*11f90*/  FSEL R131, R28, -INF , !P2 ;  /* 0xff8000001c837808 */ /* 0x000fe40005000000 */
[----:B------:R-:W-:Y:S02]  /*11fa0*/  ISETP.GT.AND P2, PT, R3, 0x9, !P3 ;  /* 0x000000090300780c */ /* 0x000fe40005f44270 */
[----:B------:R-:W-:Y:S02]  /*11fb0*/  P2R R28, PR, RZ, 0x8 ;  /* 0x00000008ff1c7803 */ /* 0x000fe40000000000 */
[----:B------:R-:W-:Y:S02]  /*11fc0*/  ISETP.LT.OR P2, PT, R0, 0xa, P2 ;  /* 0x0000000a0000780c */ /* 0x000fe40001741670 */
[----:B------:R-:W-:Y:S02]  /*11fd0*/  ISETP.GE.AND P3, PT, R12, 0x11, PT ;  /* 0x000000110c00780c */ /* 0x000fe40003f66270 */
[----:B------:R-:W-:-:S02]  /*11fe0*/  FSEL R129, R29, -INF , !P2 ;  /* 0xff8000001d817808 */ /* 0x000fc40005000000 */
[C---:B------:R-:W-:Y:S02]  /*11ff0*/  ISETP.GT.AND P2, PT, R3.reuse, 0x10, !P3 ;  /* 0x000000100300780c */ /* 0x040fe40005f44270 */
        /* <DEDUP_REMOVED lines=140> */
[----:B------:R-:W-:Y:S02]  /*128c0*/  ISETP.GE.AND P4, PT, R9, 0x1, PT ;  /* 0x000000010900780c */ /* 0x000fe40003f86270 */
[----:B0-----:R-:W-:Y:S01]  /*128d0*/  VIADDMNMX R0, R3, R103, R14, PT ;  /* 0x0000006703007246 */ /* 0x001fe2000380010e */
[----:B------:R-:W-:-:S10]  /*128e0*/  IMAD.IADD R6, R20, 0x1, R3 ;  /* 0x0000000114067824 */ /* 0x000fd400078e0203 */
[----:B------:R-:W-:Y:S05]  /*128f0*/  @!P4 BRA `(.L_x_1711) ;  /* 0x000000000050c947 */ /* 0x000fea0003800000 */
        /* <DEDUP_REMOVED lines=11> */
.L_x_1713:
[----:B------:R-:W-:-:S13]  /*129b0*/  ISETP.NE.AND P4, PT, R9, 0x1, PT ;  /* 0x000000010900780c */ /* 0x000fda0003f85270 */
[----:B------:R-:W0:Y:S02]  /*129c0*/  @P4 LDC.64 R4, c[0x0][0x9e8] ;  /* 0x00027a00ff044b82 */ /* 0x000e240000000a00 */
[----:B0-----:R-:W-:-:S05]  /*129d0*/  @P4 IMAD.HI.U32 R4, R3, R4, RZ ;  /* 0x0000000403044227 */ /* 0x001fca00078e00ff */
[----:B------:R-:W-:-:S07]  /*129e0*/  @P4 SHF.R.U32.HI R3, RZ, R5, R4 ;  /* 0x00000005ff034219 */ /* 0x000fce0000011604 */
.L_x_1714:
[----:B------:R-:W-:Y:S05]  /*129f0*/  BSYNC B0 ;  /* 0x0000000000007941 */ /* 0x000fea0003800000 */
.L_x_1712:
[----:B------:R-:W-:-:S04]  /*12a00*/  IMAD R3, R3, R9, -R10 ;  /* 0x0000000903037224 */ /* 0x000fc800078e0a0a */
[----:B------:R-:W-:-:S05]  /*12a10*/  IMAD R3, R204, -0x2, R3 ;  /* 0xfffffffecc037824 */ /* 0x000fca00078e0203 */
[----:B------:R-:W-:Y:S02]  /*12a20*/  VIMNMX R6, R6, R3, !PT ;  /* 0x0000000306067248 */ /* 0x000fe40007fe0100 */
[----:B------:R-:W-:-:S07]  /*12a30*/  VIADDMNMX R0, R3, R9, R0, PT ;  /* 0x0000000903007246 */ /* 0x000fce0003800100 */
.L_x_1711:
[C---:B------:R-:W-:Y:S02]  /*12a40*/  ISETP.GT.AND P1, PT, R6.reuse, 0x1, !P1 ;  /* 0x000000010600780c */ /* 0x040fe40004f24270 */
[----:B------:R-:W-:Y:S02]  /*12a50*/  ISETP.GT.AND P6, PT, R6, 0x8, !P6 ;  /* 0x000000080600780c */ /* 0x000fe400077c4270 */
[C---:B------:R-:W-:Y:S02]  /*12a60*/  ISETP.LT.OR P1, PT, R0.reuse, 0x2, P1 ;  /* 0x000000020000780c */ /* 0x040fe40000f21670 */
[----:B------:R-:W-:Y:S02]  /*12a70*/  ISETP.LT.OR P6, PT, R0, 0x9, P6 ;  /* 0x000000090000780c */ /* 0x000fe400037c1670 */
[----:B------:R-:W-:Y:S02]  /*12a80*/  FSEL R27, R27, -INF , !P1 ;  /* 0xff8000001b1b7808 */ /* 0x000fe40004800000 */
[----:B------:R-:W-:-:S02]  /*12a90*/  ISETP.NE.AND P1, PT, R28, RZ, PT ;  /* 0x000000ff1c00720c */ /* 0x000fc40003f25270 */
[----:B------:R-:W-:Y:S02]  /*12aa0*/  FSEL R5, R30, -INF , !P6 ;  /* 0xff8000001e057808 */ /* 0x000fe40007000000 */
[----:B------:R-:W-:Y:S02]  /*12ab0*/  ISETP.GT.AND P1, PT, R6, 0x9, !P1 ;  /* 0x000000090600780c */ /* 0x000fe40004f24270 */
[----:B------:R-:W-:Y:S02]  /*12ac0*/  ISETP.NE.AND P6, PT, R32, RZ, PT ;  /* 0x000000ff2000720c */ /* 0x000fe40003fc5270 */
[----:B------:R-:W-:Y:S02]  /*12ad0*/  ISETP.LT.OR P1, PT, R0, 0xa, P1 ;  /* 0x0000000a0000780c */ /* 0x000fe40000f21670 */
[----:B------:R-:W-:Y:S02]  /*12ae0*/  ISETP.NE.AND P4, PT, R92, RZ, PT ;  /* 0x000000ff5c00720c */ /* 0x000fe40003f85270 */
        /* <DEDUP_REMOVED lines=9> */
[----:B------:R-:W-:Y:S02]  /*12b80*/  ISETP.NE.AND P6, PT, R102, RZ, PT ;  /* 0x000000ff6600720c */ /* 0x000fe40003fc5270 */
        /* <DEDUP_REMOVED lines=9> */
[----:B------:R-:W-:Y:S02]  /*12c20*/  ISETP.NE.AND P4, PT, R56, RZ, PT ;  /* 0x000000ff3800720c */ /* 0x000fe40003f85270 */
        /* <DEDUP_REMOVED lines=12> */
[----:B------:R-:W-:Y:S02]  /*12cf0*/  ISETP.NE.AND P1, PT, R40, RZ, PT ;  /* 0x000000ff2800720c */ /* 0x000fe40003f25270 */
[----:B------:R-:W-:Y:S02]  /*12d00*/  FMNMX.FTZ R4, R41, R4, !PT ;  /* 0x0000000429047209 */ /* 0x000fe40007810000 */
[----:B------:R-:W-:Y:S02]  /*12d10*/  ISETP.GT.AND P1, PT, R6, 0x21, !P1 ;  /* 0x000000210600780c */ /* 0x000fe40004f24270 */
[----:B------:R-:W-:Y:S02]  /*12d20*/  FMNMX.FTZ R4, R49, R4, !PT ;  /* 0x0000000431047209 */ /* 0x000fe40007810000 */
        /* <DEDUP_REMOVED lines=43> */
[C---:B------:R-:W-:Y:S01]  /*12fe0*/  ISETP.GT.AND P5, PT, R6.reuse, RZ, !P5 ;  /* 0x000000ff0600720c */ /* 0x040fe20006fa4270 */
[----:B------:R-:W0:Y:S01]  /*12ff0*/  SHFL.BFLY PT, R3, R4, 0x2, 0x1f ;  /* 0x0c401f0004037f89 */ /* 0x000e2200000e0000 */
[----:B------:R-:W-:Y:S02]  /*13000*/  FSEL R55, R55, -INF , !P1 ;  /* 0xff80000037377808 */ /* 0x000fe40004800000 */
[----:B------:R-:W-:Y:S02]  /*13010*/  ISETP.GT.AND P1, PT, R6, 0x40, !P6 ;  /* 0x000000400600780c */ /* 0x000fe40007724270 */
[----:B------:R-:W-:Y:S02]  /*13020*/  ISETP.NE.AND P6, PT, R76, RZ, PT ;  /* 0x000000ff4c00720c */ /* 0x000fe40003fc5270 */
[C---:B------:R-:W-:Y:S02]  /*13030*/  ISETP.LT.OR P1, PT, R0.reuse, 0x41, P1 ;  /* 0x000000410000780c */ /* 0x040fe40000f21670 */
[----:B------:R-:W-:-:S02]  /*13040*/  ISETP.LT.OR P5, PT, R0, 0x1, P5 ;  /* 0x000000010000780c */ /* 0x000fc40002fa1670 */
[----:B------:R-:W-:Y:S02]  /*13050*/  FSEL R119, R58, -INF , !P1 ;  /* 0xff8000003a777808 */ /* 0x000fe40004800000 */
[----:B------:R-:W-:Y:S02]  /*13060*/  ISETP.GT.AND P1, PT, R6, 0x41, !P4 ;  /* 0x000000410600780c */ /* 0x000fe40006724270 */
[----:B------:R-:W-:Y:S02]  /*13070*/  ISETP.NE.AND P4, PT, R114, RZ, PT ;  /* 0x000000ff7200720c */ /* 0x000fe40003f85270 */
[----:B------:R-:W-:Y:S02]  /*13080*/  ISETP.LT.OR P1, PT, R0, 0x42, P1 ;  /* 0x000000420000780c */ /* 0x000fe40000f21670 */
[----:B------:R-:W-:Y:S02]  /*13090*/  FSEL R26, R26, -INF , !P5 ;  /* 0xff8000001a1a7808 */ /* 0x000fe40006800000 */
[----:B------:R-:W-:-:S02]  /*130a0*/  FSEL R117, R59, -INF , !P1 ;  /* 0xff8000003b757808 */ /* 0x000fc40004800000 */
[----:B------:R-:W-:Y:S02]  /*130b0*/  ISETP.NE.AND P1, PT, R104, RZ, PT ;  /* 0x000000ff6800720c */ /* 0x000fe40003f25270 */
[----:B0-----:R-:W-:Y:S02]  /*130c0*/  FMNMX.FTZ R10, R4, R3, !PT ;  /* 0x00000003040a7209 */ /* 0x001fe40007810000 */
[C---:B------:R-:W-:Y:S02]  /*130d0*/  ISETP.GT.AND P1, PT, R6.reuse, 0x48, !P1 ;  /* 0x000000480600780c */ /* 0x040fe40004f24270 */
[----:B------:R-:W-:Y:S01]  /*130e0*/  ISETP.GT.AND P2, PT, R6, 0x71, !P2 ;  /* 0x000000710600780c */ /* 0x000fe20005744270 */
[----:B------:R-:W0:Y:S01]  /*130f0*/  SHFL.BFLY PT, R3, R10, 0x1, 0x1f ;  /* 0x0c201f000a037f89 */ /* 0x000e2200000e0000 */
[----:B------:R-:W-:Y:S02]  /*13100*/  ISETP.LT.OR P1, PT, R0, 0x49, P1 ;  /* 0x000000490000780c */ /* 0x000fe40000f21670 */
[----:B------:R-:W-:-:S02]  /*13110*/  ISETP.GT.AND P3, PT, R6, 0x78, !P3 ;  /* 0x000000780600780c */ /* 0x000fc40005f64270 */
[----:B------:R-:W-:Y:S02]  /*13120*/  FSEL R59, R62, -INF , !P1 ;  /* 0xff8000003e3b7808 */ /* 0x000fe40004800000 */
[----:B------:R-:W-:Y:S02]  /*13130*/  ISETP.NE.AND P1, PT, R60, RZ, PT ;  /* 0x000000ff3c00720c */ /* 0x000fe40003f25270 */
[----:B------:R-:W-:Y:S02]  /*13140*/  ISETP.LT.OR P2, PT, R0, 0x72, P2 ;  /* 0x000000720000780c */ /* 0x000fe40001741670 */
[----:B------:R-:W-:Y:S02]  /*13150*/  ISETP.GT.AND P1, PT, R6, 0x49, !P1 ;  /* 0x000000490600780c */ /* 0x000fe40004f24270 */
[C---:B------:R-:W-:Y:S02]  /*13160*/  ISETP.LT.OR P3, PT, R0.reuse, 0x79, P3 ;  /* 0x000000790000780c */ /* 0x040fe40001f61670 */
[----:B------:R-:W-:-:S02]  /*13170*/  ISETP.LT.OR P1, PT, R0, 0x4a, P1 ;  /* 0x0000004a0000780c */ /* 0x000fc40000f21670 */
[----:B------:R-:W-:Y:S02]  /*13180*/  FSEL R83, R83, -INF , !P2 ;  /* 0xff80000053537808 */ /* 0x000fe40005000000 */
[----:B------:R-:W-:Y:S02]  /*13190*/  FSEL R63, R63, -INF , !P1 ;  /* 0xff8000003f3f7808 */ /* 0x000fe40004800000 */
[----:B------:R-:W-:Y:S02]  /*131a0*/  ISETP.NE.AND P1, PT, R106, RZ, PT ;  /* 0x000000ff6a00720c */ /* 0x000fe40003f25270 */
[----:B0-----:R-:W-:Y:S02]  /*131b0*/  FMNMX.FTZ R3, R10, R3, !PT ;  /* 0x000000030a037209 */ /* 0x001fe40007810000 */
[----:B------:R-:W-:-:S03]  /*131c0*/  ISETP.GT.AND P1, PT, R6, 0x50, !P1 ;  /* 0x000000500600780c */ /* 0x000fc60004f24270 */
[----:B------:R-:W-:Y:S01]  /*131d0*/  FFMA.FTZ R139, R2, R3, -8 ;  /* 0xc1000000028b7423 */ /* 0x000fe20000010003 */
        /* <DEDUP_REMOVED lines=26> */
[----:B------:R-:W-:-:S04]  /*13380*/  ISETP.GT.AND P1, PT, R6, 0x69, !P6 ;  /* 0x000000690600780c */ /* 0x000fc80007724270 */
[----:B------:R-:W-:-:S04]  /*13390*/  ISETP.LT.OR P1, PT, R0, 0x6a, P1 ;  /* 0x0000006a0000780c */ /* 0x000fc80000f21670 */
[----:B------:R-:W-:Y:S02]  /*133a0*/  FSEL R79, R79, -INF , !P1 ;  /* 0xff8000004f4f7808 */ /* 0x000fe40004800000 */
[----:B------:R-:W-:Y:S02]  /*133b0*/  ISETP.GT.AND P1, PT, R6, 0x70, !P4 ;  /* 0x000000700600780c */ /* 0x000fe40006724270 */
[----:B------:R-:W-:Y:S02]  /*133c0*/  ISETP.NE.AND P4, PT, R12, RZ, PT ;  /* 0x000000ff0c00720c */ /* 0x000fe40003f85270 */
[----:B------:R-:W-:Y:S02]  /*133d0*/  FMNMX.FTZ R12, R26, R27, !PT ;  /* 0x0000001b1a0c7209 */ /* 0x000fe40007810000 */
[----:B------:R-:W-:Y:S02]  /*133e0*/  ISETP.LT.OR P1, PT, R0, 0x71, P1 ;  /* 0x000000710000780c */ /* 0x000fe40000f21670 */
[----:B------:R-:W-:-:S02]  /*133f0*/  FMNMX.FTZ R14, R5, R12, !PT ;  /* 0x0000000c050e7209 */ /* 0x000fc40007810000 */
[----:B------:R-:W-:Y:S02]  /*13400*/  FSEL R137, R82, -INF , !P1 ;  /* 0xff80000052897808 */ /* 0x000fe40004800000 */
[----:B------:R-:W-:Y:S02]  /*13410*/  FMNMX.FTZ R14, R31, R14, !PT ;  /* 0x0000000e1f0e7209 */ /* 0x000fe40007810000 */
[----:B------:R-:W-:Y:S02]  /*13420*/  FSETP.NEU.FTZ.AND P1, PT, R3, -INF , PT ;  /* 0xff8000000300780b */ /* 0x000fe40003f3d000 */
[----:B------:R-:W-:Y:S02]  /*13430*/  FMNMX.FTZ R14, R105, R14, !PT ;  /* 0x0000000e690e7209 */ /* 0x000fe40007810000 */
[----:B------:R-:W-:Y:S02]  /*13440*/  FSEL R139, R139, RZ, P1 ;  /* 0x000000ff8b8b7208 */ /* 0x000fe40000800000 */
[----:B------:R-:W-:-:S02]  /*13450*/  FMNMX.FTZ R14, R103, R14, !PT ;  /* 0x0000000e670e7209 */ /* 0x000fc40007810000 */
[----:B------:R-:W-:Y:S01]  /*13460*/  ISETP.GT.AND P1, PT, R6, 0x79, !P4 ;  /* 0x000000790600780c */ /* 0x000fe20006724270 */
[----:B------:R-:W-:-:S01]  /*13470*/  FFMA.FTZ R24, R2, R24, -R139 ;  /* 0x0000001802187223 */ /* 0x000fc2000001088b */
[----:B------:R-:W-:Y:S01]  /*13480*/  FMNMX.FTZ R20, R35, R14, !PT ;  /* 0x0000000e23147209 */ /* 0x000fe20007810000 */
[----:B------:R-:W-:-:S01]  /*13490*/  FFMA.FTZ R32, R2, R37, -R139 ;  /* 0x0000002502207223 */ /* 0x000fc2000001088b */
[C-C-:B------:R-:W-:Y:S01]  /*134a0*/  FFMA.FTZ R34, R2.reuse, R41, -R139.reuse ;  /* 0x0000002902227223 */ /* 0x140fe2000001088b */
[----:B------:R0:W-:Y:S01]  /*134b0*/  MUFU.EX2 R4, R24 ;  /* 0x0000001800047308 */ /* 0x0001e20000000800 */
[----:B------:R-:W-:Y:S01]  /*134c0*/  FMNMX.FTZ R20, R39, R20, !PT ;  /* 0x0000001427147209 */ /* 0x000fe20007810000 */
[--C-:B------:R-:W-:Y:S01]  /*134d0*/  FFMA.FTZ R41, R2, R49, -R139.reuse ;  /* 0x0000003102297223 */ /* 0x100fe2000001088b */
[----:B------:R-:W-:Y:S01]  /*134e0*/  ISETP.LT.OR P1, PT, R0, 0x7a, P1 ;  /* 0x0000007a0000780c */ /* 0x000fe20000f21670 */
[C-C-:B------:R-:W-:Y:S01]  /*134f0*/  FFMA.FTZ R36, R2.reuse, R45, -R139.reuse ;  /* 0x0000002d02247223 */ /* 0x140fe2000001088b */
[----:B------:R-:W-:Y:S01]  /*13500*/  FMNMX.FTZ R20, R109, R20, !PT ;  /* 0x000000146d147209 */ /* 0x000fe20007810000 */
[--C-:B------:R-:W-:Y:S01]  /*13510*/  FFMA.FTZ R45, R2, R53, -R139.reuse ;  /* 0x00000035022d7223 */ /* 0x100fe2000001088b */
[----:B------:R-:W-:Y:S01]  /*13520*/  FSEL R49, R86, -INF , !P3 ;  /* 0xff80000056317808 */ /* 0x000fe20005800000 */
[C-C-:B------:R-:W-:Y:S01]  /*13530*/  FFMA.FTZ R53, R2.reuse, R57, -R139.reuse ;  /* 0x0000003902357223 */ /* 0x140fe2000001088b */
[----:B------:R-:W-:Y:S01]  /*13540*/  FMNMX.FTZ R20, R43, R20, !PT ;  /* 0x000000142b147209 */ /* 0x000fe20007810000 */
[C-C-:B------:R-:W-:Y:S01]  /*13550*/  FFMA.FTZ R133, R2.reuse, R133, -R139.reuse ;  /* 0x0000008502857223 */ /* 0x140fe2000001088b */
[----:B------:R-:W-:Y:S01]  /*13560*/  FSEL R87, R87, -INF , !P1 ;  /* 0xff80000057577808 */ /* 0x000fe20004800000 */
[C-C-:B------:R-:W-:Y:S01]  /*13570*/  FFMA.FTZ R10, R2.reuse, R131, -R139.reuse ;  /* 0x00000083020a7223 */ /* 0x140fe2000001088b */
[----:B0-----:R-:W-:Y:S01]  /*13580*/  FMNMX.FTZ R24, R107, R20, !PT ;  /* 0x000000146b187209 */ /* 0x001fe20007810000 */
[C-C-:B------:R-:W-:Y:S01]  /*13590*/  FFMA.FTZ R129, R2.reuse, R129, -R139.reuse ;  /* 0x0000008102817223 */ /* 0x140fe2000001088b */
[----:B------:R-:W-:-:S01]  /*135a0*/  FFMA.FTZ R123, R2, R123, -R139 ;  /* 0x0000007b027b7223 */ /* 0x000fc2000001088b */
[----:B------:R-:W-:Y:S01]  /*135b0*/  MUFU.EX2 R133, R133 ;  /* 0x0000008500857308 */ /* 0x000fe20000000800 */
[----:B------:R-:W-:Y:S01]  /*135c0*/  FMNMX.FTZ R24, R47, R24, !PT ;  /* 0x000000182f187209 */ /* 0x000fe20007810000 */
[C-C-:B------:R-:W-:Y:S01]  /*135d0*/  FFMA.FTZ R115, R2.reuse, R115, -R139.reuse ;  /* 0x0000007302737223 */ /* 0x140fe2000001088b */
[----:B------:R-:W-:-:S01]  /*135e0*/  FFMA.FTZ R101, R2, R101, -R139 ;  /* 0x0000006502657223 */ /* 0x000fc2000001088b */
[C-C-:B------:R-:W-:Y:S01]  /*135f0*/  FFMA.FTZ R99, R2.reuse, R99, -R139.reuse ;  /* 0x0000006302637223 */ /* 0x140fe2000001088b */
[----:B------:R-:W-:Y:S01]  /*13600*/  FMNMX.FTZ R24, R113, R24, !PT ;  /* 0x0000001871187209 */ /* 0x000fe20007810000 */
        /* <DEDUP_REMOVED lines=8> */
[--C-:B------:R-:W-:Y:S01]  /*13690*/  FFMA.FTZ R13, R2, R13, -R139.reuse ;  /* 0x0000000d020d7223 */ /* 0x100fe2000001088b */
[----:B------:R-:W-:Y:S01]  /*136a0*/  ISETP.NE.AND P4, PT, R116, 0x1, PT ;  /* 0x000000017400780c */ /* 0x000fe20003f85270 */
        /* <DEDUP_REMOVED lines=8> */
[----:B------:R-:W0:Y:S01]  /*13730*/  MUFU.EX2 R129, R129 ;  /* 0x0000008100817308 */ /* 0x000e220000000800 */
[----:B------:R-:W-:Y:S01]  /*13740*/  FMNMX.FTZ R28, R117, R28, !PT ;  /* 0x0000001c751c7209 */ /* 0x000fe20007810000 */
[C-C-:B------:R-:W-:Y:S01]  /*13750*/  FFMA.FTZ R44, R2.reuse, R85, -R139.reuse ;  /* 0x00000055022c7223 */ /* 0x140fe2000001088b */
[----:B------:R-:W-:-:S01]  /*13760*/  FFMA.FTZ R15, R2, R15, -R139 ;  /* 0x0000000f020f7223 */ /* 0x000fc2000001088b */
[----:B------:R-:W-:Y:S01]  /*13770*/  FFMA.FTZ R42, R2, R81, -R139 ;  /* 0x00000051022a7223 */ /* 0x000fe2000001088b */
[----:B------:R-:W-:-:S03]  /*13780*/  FMNMX.FTZ R30, R59, R28, !PT ;  /* 0x0000001c3b1e7209 */ /* 0x000fc60007810000 */
[----:B------:R-:W-:Y:S01]  /*13790*/  MUFU.EX2 R12, R123 ;  /* 0x0000007b000c7308 */ /* 0x000fe20000000800 */
[----:B------:R-:W-:-:S04]  /*137a0*/  FMNMX.FTZ R30, R63, R30, !PT ;  /* 0x0000001e3f1e7209 */ /* 0x000fc80007810000 */
[----:B------:R-:W-:-:S03]  /*137b0*/  FMNMX.FTZ R30, R121, R30, !PT ;  /* 0x0000001e791e7209 */ /* 0x000fc60007810000 */
[----:B------:R-:W-:Y:S01]  /*137c0*/  MUFU.EX2 R115, R115 ;  /* 0x0000007300737308 */ /* 0x000fe20000000800 */
[----:B------:R-:W-:Y:S02]  /*137d0*/  FMNMX.FTZ R30, R67, R30, !PT ;  /* 0x0000001e431e7209 */ /* 0x000fe40007810000 */
[----:B0-----:R-:W-:Y:S02]  /*137e0*/  F2FP.SATFINITE.E4M3.F32.PACK_AB_MERGE_C R196, R129, R10, RZ ;  /* 0x0000000a81c4723e */ /* 0x001fe400048070ff */
[----:B------:R-:W-:Y:S02]  /*137f0*/  FMNMX.FTZ R32, R125, R30, !PT ;  /* 0x0000001e7d207209 */ /* 0x000fe40007810000 */
[----:B------:R-:W-:Y:S01]  /*13800*/  F2FP.SATFINITE.E4M3.F32.PACK_AB_MERGE_C R196, R133, R4, R196 ;  /* 0x0000000485c4723e */ /* 0x000fe200048070c4 */
[----:B------:R-:W-:Y:S01]  /*13810*/  MUFU.EX2 R14, R101 ;  /* 0x00000065000e7308 */ /* 0x000fe20000000800 */
[----:B------:R-:W-:-:S04]  /*13820*/  FMNMX.FTZ R32, R71, R32, !PT ;  /* 0x0000002047207209 */ /* 0x000fc80007810000 */
[----:B------:R-:W-:-:S03]  /*13830*/  FMNMX.FTZ R32, R127, R32, !PT ;  /* 0x000000207f207209 */ /* 0x000fc60007810000 */
[----:B------:R-:W0:Y:S01]  /*13840*/  MUFU.EX2 R99, R99 ;  /* 0x0000006300637308 */ /* 0x000e220000000800 */
[----:B------:R-:W-:-:S04]  /*13850*/  FMNMX.FTZ R32, R75, R32, !PT ;  /* 0x000000204b207209 */ /* 0x000fc80007810000 */
        /* <DEDUP_REMOVED lines=9> */
[----:B------:R0:W-:Y:S01]  /*138f0*/  MUFU.EX2 R30, R36 ;  /* 0x00000024001e7308 */ /* 0x0001e20000000800 */
[----:B------:R-:W-:-:S05]  /*13900*/  FMNMX.FTZ R0, R87, R0, !PT ;  /* 0x0000000057007209 */ /* 0x000fca0007810000 */
[----:B------:R-:W1:Y:S02]  /*13910*/  SHFL.BFLY PT, R57, R0, 0x2, 0x1f ;  /* 0x0c401f0000397f89 */ /* 0x000e6400000e0000 */
[----:B------:R-:W-:Y:S01]  /*13920*/  MUFU.EX2 R37, R37 ;  /* 0x0000002500257308 */ /* 0x000fe20000000800 */
[----:B0-----:R-:W-:-:S01]  /*13930*/  FFMA.FTZ R36, R2, R33, -R139 ;  /* 0x0000002102247223 */ /* 0x001fc2000001088b */
[----:B------:R-:W-:-:S06]  /*13940*/  FFMA.FTZ R33, R2, R61, -R139 ;  /* 0x0000003d02217223 */ /* 0x000fcc000001088b */
[----:B------:R0:W-:Y:S08]  /*13950*/  MUFU.EX2 R28, R34 ;  /* 0x00000022001c7308 */ /* 0x0001f00000000800 */
[----:B------:R-:W-:Y:S01]  /*13960*/  MUFU.EX2 R41, R41 ;  /* 0x0000002900297308 */ /* 0x000fe20000000800 */
[----:B0-----:R-:W-:-:S01]  /*13970*/  FFMA.FTZ R34, R2, R65, -R139 ;  /* 0x0000004102227223 */ /* 0x001fc2000001088b */
[----:B-1----:R-:W-:-:S06]  /*13980*/  FMNMX.FTZ R57, R0, R57, !PT ;  /* 0x0000003900397209 */ /* 0x002fcc0007810000 */
[----:B------:R-:W-:Y:S01]  /*13990*/  MUFU.EX2 R45, R45 ;  /* 0x0000002d002d7308 */ /* 0x000fe20000000800 */
[----:B------:R-:W0:Y:S07]  /*139a0*/  SHFL.BFLY PT, R0, R57, 0x1, 0x1f ;  /* 0x0c201f0039007f89 */ /* 0x000e2e00000e0000 */
[----:B------:R1:W-:Y:S08]  /*139b0*/  MUFU.EX2 R32, R36 ;  /* 0x0000002400207308 */ /* 0x0003f00000000800 */
[----:B------:R-:W-:Y:S01]  /*139c0*/  MUFU.EX2 R33, R33 ;  /* 0x0000002100217308 */ /* 0x000fe20000000800 */
[----:B-1----:R-:W-:-:S07]  /*139d0*/  FFMA.FTZ R36, R2, R69, -R139 ;  /* 0x0000004502247223 */ /* 0x002fce000001088b */
[----:B------:R-:W-:Y:S01]  /*139e0*/  MUFU.EX2 R6, R95 ;  /* 0x0000005f00067308 */ /* 0x000fe20000000800 */
[----:B0-----:R-:W-:-:S04]  /*139f0*/  FMNMX.FTZ R0, R57, R0, !PT ;  /* 0x0000000039007209 */ /* 0x001fc80007810000 */
[----:B------:R-:W-:Y:S01]  /*13a00*/  FSETP.NEU.FTZ.AND P1, PT, R0, -INF , PT ;  /* 0xff8000000000780b */ /* 0x000fe20003f3d000 */
[----:B------:R-:W-:-:S02]  /*13a10*/  FFMA.FTZ R50, R2, R0, -8 ;  /* 0xc100000002327423 */ /* 0x000fc40000010000 */
[----:B------:R-:W-:Y:S03]  /*13a20*/  MUFU.EX2 R53, R53 ;  /* 0x0000003500357308 */ /* 0x000fe60000000800 */
[----:B------:R-:W-:-:S05]  /*13a30*/  FSEL R50, R50, RZ, P1 ;  /* 0x000000ff32327208 */ /* 0x000fca0000800000 */
[----:B------:R-:W-:Y:S01]  /*13a40*/  MUFU.EX2 R29, R29 ;  /* 0x0000001d001d7308 */ /* 0x000fe20000000800 */
[----:B------:R-:W-:-:S01]  /*13a50*/  FFMA.FTZ R26, R2, R26, -R50 ;  /* 0x0000001a021a7223 */ /* 0x000fc20000010832 */
        /* <DEDUP_REMOVED lines=14> */
[----:B------:R-:W0:Y:S01]  /*13b40*/  MUFU.EX2 R27, R27 ;  /* 0x0000001b001b7308 */ /* 0x000e220000000800 */
[----:B------:R-:W-:-:S01]  /*13b50*/  FFMA.FTZ R56, R2, R117, -R50 ;  /* 0x0000007502387223 */ /* 0x000fc20000010832 */
[C-C-:B------:R-:W-:Y:S01]  /*13b60*/  FFMA.FTZ R59, R2.reuse, R59, -R50.reuse ;  /* 0x0000003b023b7223 */ /* 0x140fe20000010832 */
[----:B------:R-:W-:-:S01]  /*13b70*/  FFMA.FTZ R63, R2, R63, -R50 ;  /* 0x0000003f023f7223 */ /* 0x000fc20000010832 */
[C-C-:B------:R-:W-:Y:S01]  /*13b80*/  FFMA.FTZ R121, R2.reuse, R121, -R50.reuse ;  /* 0x0000007902797223 */ /* 0x140fe20000010832 */
[----:B------:R-:W-:-:S01]  /*13b90*/  FFMA.FTZ R67, R2, R67, -R50 ;  /* 0x0000004302437223 */ /* 0x000fc20000010832 */
[C-C-:B------:R-:W-:Y:S01]  /*13ba0*/  FFMA.FTZ R125, R2.reuse, R125, -R50.reuse ;  /* 0x0000007d027d7223 */ /* 0x140fe20000010832 */
[----:B------:R-:W-:-:S01]  /*13bb0*/  FFMA.FTZ R71, R2, R71, -R50 ;  /* 0x0000004702477223 */ /* 0x000fc20000010832 */
[----:B------:R1:W-:Y:S01]  /*13bc0*/  MUFU.EX2 R57, R48 ;  /* 0x0000003000397308 */ /* 0x0003e20000000800 */
[----:B------:R-:W-:-:S01]  /*13bd0*/  FFMA.FTZ R127, R2, R127, -R50 ;  /* 0x0000007f027f7223 */ /* 0x000fc20000010832 */
[C-C-:B------:R-:W-:Y:S01]  /*13be0*/  FFMA.FTZ R75, R2.reuse, R75, -R50.reuse ;  /* 0x0000004b024b7223 */ /* 0x140fe20000010832 */
[----:B------:R-:W-:-:S01]  /*13bf0*/  FFMA.FTZ R135, R2, R135, -R50 ;  /* 0x0000008702877223 */ /* 0x000fc20000010832 */
[C-C-:B------:R-:W-:Y:S01]  /*13c00*/  FFMA.FTZ R79, R2.reuse, R79, -R50.reuse ;  /* 0x0000004f024f7223 */ /* 0x140fe20000010832 */
[----:B------:R-:W-:-:S01]  /*13c10*/  FFMA.FTZ R137, R2, R137, -R50 ;  /* 0x0000008902897223 */ /* 0x000fc20000010832 */
[C-C-:B------:R-:W-:Y:S01]  /*13c20*/  FFMA.FTZ R83, R2.reuse, R83, -R50.reuse ;  /* 0x0000005302537223 */ /* 0x140fe20000010832 */
[----:B------:R-:W-:-:S01]  /*13c30*/  FFMA.FTZ R49, R2, R49, -R50 ;  /* 0x0000003102317223 */ /* 0x000fc20000010832 */
[----:B------:R-:W2:Y:S01]  /*13c40*/  MUFU.EX2 R54, R54 ;  /* 0x0000003600367308 */ /* 0x000ea20000000800 */
[----:B-1----:R-:W-:-:S01]  /*13c50*/  FFMA.FTZ R48, R2, R43, -R50 ;  /* 0x0000002b02307223 */ /* 0x002fc20000010832 */
[----:B------:R-:W-:-:S04]  /*13c60*/  FADD.FTZ R43, R4, R133 ;  /* 0x00000085042b7221 */ /* 0x000fc80000010000 */
[----:B------:R-:W-:Y:S02]  /*13c70*/  FADD.FTZ R64, R10, R43 ;  /* 0x0000002b0a407221 */ /* 0x000fe40000010000 */
[----:B------:R-:W1:Y:S02]  /*13c80*/  MUFU.EX2 R5, R5 ;  /* 0x0000000500057308 */ /* 0x000e640000000800 */
[----:B------:R-:W-:-:S04]  /*13c90*/  FADD.FTZ R43, R129, R64 ;  /* 0x00000040812b7221 */ /* 0x000fc80000010000 */
[----:B------:R-:W-:Y:S01]  /*13ca0*/  FADD.FTZ R66, R12, R43 ;  /* 0x0000002b0c427221 */ /* 0x000fe20000010000 */
[----:B0-----:R-:W-:-:S01]  /*13cb0*/  FADD.FTZ R43, R26, R27 ;  /* 0x0000001b1a2b7221 */ /* 0x001fc20000010000 */
[----:B------:R-:W0:Y:S08]  /*13cc0*/  MUFU.EX2 R46, R46 ;  /* 0x0000002e002e7308 */ /* 0x000e300000000800 */
[----:B------:R3:W-:Y:S08]  /*13cd0*/  MUFU.EX2 R60, R47 ;  /* 0x0000002f003c7308 */ /* 0x0007f00000000800 */
[----:B------:R4:W5:Y:S01]  /*13ce0*/  MUFU.EX2 R58, R35 ;  /* 0x00000023003a7308 */ /* 0x0009620000000800 */
[----:B---3--:R-:W-:-:S01]  /*13cf0*/  FADD.FTZ R47, R115, R66 ;  /* 0x00000042732f7221 */ /* 0x008fc20000010000 */
[----:B--2---:R-:W-:Y:S01]  /*13d00*/  FADD.FTZ R66, R54, R43 ;  /* 0x0000002b36427221 */ /* 0x004fe20000010000 */
[----:B------:R-:W-:-:S02]  /*13d10*/  F2FP.SATFINITE.E4M3.F32.PACK_AB_MERGE_C R54, R57, R54, RZ ;  /* 0x000000363936723e */ /* 0x000fc400048070ff */
[----:B------:R-:W-:Y:S01]  /*13d20*/  FADD.FTZ R68, R14, R47 ;  /* 0x0000002f0e447221 */ /* 0x000fe20000010000 */
[----:B------:R-:W-:-:S01]  /*13d30*/  FADD.FTZ R66, R57, R66 ;  /* 0x0000004239427221 */ /* 0x000fc20000010000 */
[----:B------:R-:W-:Y:S01]  /*13d40*/  F2FP.SATFINITE.E4M3.F32.PACK_AB_MERGE_C R197, R27, R26, R54 ;  /* 0x0000001a1bc5723e */ /* 0x000fe20004807036 */
[----:B------:R2:W3:Y:S01]  /*13d50*/  MUFU.EX2 R61, R39 ;  /* 0x00000027003d7308 */ /* 0x0004e20000000800 */
[----:B------:R-:W-:-:S01]  /*13d60*/  FADD.FTZ R47, R99, R68 ;  /* 0x00000044632f7221 */ /* 0x000fc20000010000 */
[----:B-1----:R-:W-:Y:S01]  /*13d70*/  FADD.FTZ R43, R5, R66 ;  /* 0x00000042052b7221 */ /* 0x002fe20000010000 */
[----:B----4-:R-:W-:-:S01]  /*13d80*/  FFMA.FTZ R35, R2, R113, -R50 ;  /* 0x0000007102237223 */ /* 0x010fc20000010832 */
[----:B------:R-:W1:Y:S01]  /*13d90*/  @P4 LDC R27, c[0x0][0x44c] ;  /* 0x00011300ff1b4b82 */ /* 0x000e620000000800 */
[----:B------:R-:W-:-:S01]  /*13da0*/  FADD.FTZ R14, R20, R47 ;  /* 0x0000002f140e7221 */ /* 0x000fc20000010000 */
[----:B0-----:R-:W-:Y:S02]  /*13db0*/  FADD.FTZ R43, R46, R43 ;  /* 0x0000002b2e2b7221 */ /* 0x001fe40000010000 */
[----:B------:R-:W0:Y:S01]  /*13dc0*/  MUFU.EX2 R31, R31 ;  /* 0x0000001f001f7308 */ /* 0x000e220000000800 */
[----:B------:R-:W-:-:S01]  /*13dd0*/  FADD.FTZ R47, R91, R14 ;  /* 0x0000000e5b2f7221 */ /* 0x000fc20000010000 */
[----:B-----5:R-:W-:Y:S01]  /*13de0*/  FADD.FTZ R4, R58, R43 ;  /* 0x0000002b3a047221 */ /* 0x020fe20000010000 */
[----:B--2---:R-:W-:-:S01]  /*13df0*/  FFMA.FTZ R39, R2, R119, -R50 ;  /* 0x0000007702277223 */ /* 0x004fc20000010832 */
[----:B------:R-:W-:Y:S01]  /*13e00*/  FFMA.FTZ R50, R2, R87, -R50 ;  /* 0x0000005702327223 */ /* 0x000fe20000010832 */
[----:B------:R-:W-:-:S01]  /*13e10*/  FADD.FTZ R12, R24, R47 ;  /* 0x0000002f180c7221 */ /* 0x000fc20000010000 */
[----:B------:R-:W-:-:S02]  /*13e20*/  F2FP.SATFINITE.E4M3.F32.PACK_AB_MERGE_C R24, R37, R24, RZ ;  /* 0x000000182518723e */ /* 0x000fc400048070ff */
[----:B------:R-:W2:Y:S01]  /*13e30*/  MUFU.EX2 R48, R48 ;  /* 0x0000003000307308 */ /* 0x000ea20000000800 */
[----:B---3--:R-:W-:-:S01]  /*13e40*/  FADD.FTZ R4, R61, R4 ;  /* 0x000000043d047221 */ /* 0x008fc20000010000 */
[----:B------:R-:W-:Y:S01]  /*13e50*/  FADD.FTZ R43, R37, R12 ;  /* 0x0000000c252b7221 */ /* 0x000fe20000010000 */
[----:B------:R-:W-:Y:S02]  /*13e60*/  F2FP.SATFINITE.E4M3.F32.PACK_AB_MERGE_C R192, R91, R20, R24 ;  /* 0x000000145bc0723e */ /* 0x000fe40004807018 */
[----:B------:R-:W-:Y:S01]  /*13e70*/  F2FP.SATFINITE.E4M3.F32.PACK_AB_MERGE_C R20, R45, R30, RZ ;  /* 0x0000001e2d14723e */ /* 0x000fe200048070ff */
[----:B------:R-:W-:-:S01]  /*13e80*/  FADD.FTZ R14, R28, R43 ;  /* 0x0000002b1c0e7221 */ /* 0x000fc20000010000 */
[----:B------:R-:W-:Y:S01]  /*13e90*/  F2FP.SATFINITE.E4M3.F32.PACK_AB_MERGE_C R58, R61, R58, RZ ;  /* 0x0000003a3d3a723e */ /* 0x000fe200048070ff */
[----:B------:R-:W3:Y:S01]  /*13ea0*/  MUFU.EX2 R107, R107 ;  /* 0x0000006b006b7308 */ /* 0x000ee20000000800 */
[----:B0-----:R-:W-:-:S01]  /*13eb0*/  FADD.FTZ R37, R31, R4 ;  /* 0x000000041f257221 */ /* 0x001fc20000010000 */
[----:B------:R-:W-:Y:S01]  /*13ec0*/  FADD.FTZ R43, R41, R14 ;  /* 0x0000000e292b7221 */ /* 0x000fe20000010000 */
[----:B------:R-:W-:Y:S01]  /*13ed0*/  F2FP.SATFINITE.E4M3.F32.PACK_AB_MERGE_C R14, R33, R32, RZ ;  /* 0x00000020210e723e */ /* 0x000fe200048070ff */
[----:B-1----:R-:W-:Y:S01]  /*13ee0*/  @P4 IMAD.HI.U32 R27, R212, R27, RZ ;  /* 0x0000001bd41b4227 */ /* 0x002fe200078e00ff */
[----:B------:R-:W-:-:S03]  /*13ef0*/  F2FP.SATFINITE.E4M3.F32.PACK_AB_MERGE_C R194, R41, R28, R20 ;  /* 0x0000001c29c2723e */ /* 0x000fc60004807014 */
[----:B------:R-:W-:Y:S01]  /*13f00*/  FADD.FTZ R30, R30, R43 ;  /* 0x0000002b1e1e7221 */ /* 0x000fe20000010000 */
[----:B------:R-:W-:Y:S01]  /*13f10*/  F2FP.SATFINITE.E4M3.F32.PACK_AB_MERGE_C R188, R53, R6, R14 ;  /* 0x0000000635bc723e */ /* 0x000fe2000480700e */
[----:B------:R-:W0:Y:S01]  /*13f20*/  MUFU.EX2 R35, R35 ;  /* 0x0000002300237308 */ /* 0x000e220000000800 */
[----:B--2---:R-:W-:-:S01]  /*13f30*/  FADD.FTZ R12, R48, R37 ;  /* 0x00000025300c7221 */ /* 0x004fc20000010000 */
[----:B------:R-:W-:Y:S01]  /*13f40*/  FADD.FTZ R45, R45, R30 ;  /* 0x0000001e2d2d7221 */ /* 0x000fe20000010000 */
[----:B------:R-:W-:-:S03]  /*13f50*/  F2FP.SATFINITE.E4M3.F32.PACK_AB_MERGE_C R199, R46, R5, R58 ;  /* 0x000000052ec7723e */ /* 0x000fc6000480703a */
[----:B------:R-:W-:Y:S02]  /*13f60*/  FADD.FTZ R14, R6, R45 ;  /* 0x0000002d060e7221 */ /* 0x000fe40000010000 */
[----:B------:R-:W1:Y:S01]  /*13f70*/  MUFU.EX2 R52, R52 ;  /* 0x0000003400347308 */ /* 0x000e620000000800 */
[----:B---3--:R-:W-:-:S01]  /*13f80*/  FADD.FTZ R37, R107, R12 ;  /* 0x0000000c6b257221 */ /* 0x008fc20000010000 */
[----:B------:R-:W-:-:S03]  /*13f90*/  FADD.FTZ R53, R53, R14 ;  /* 0x0000000e35357221 */ /* 0x000fc60000010000 */
[----:B------:R-:W-:Y:S01]  /*13fa0*/  FADD.FTZ R12, R60, R37 ;  /* 0x000000253c0c7221 */ /* 0x000fe20000010000 */
[----:B------:R-:W-:-:S01]  /*13fb0*/  FADD.FTZ R32, R32, R53 ;  /* 0x0000003520207221 */ /* 0x000fc20000010000 */
[----:B------:R-:W-:Y:S01]  /*13fc0*/  F2FP.SATFINITE.E4M3.F32.PACK_AB_MERGE_C R60, R60, R107, RZ ;  /* 0x0000006b3c3c723e */ /* 0x000fe200048070ff */
[----:B------:R-:W2:Y:S01]  /*13fd0*/  MUFU.EX2 R51, R51 ;  /* 0x0000003300337308 */ /* 0x000ea20000000800 */
[----:B0-----:R-:W-:-:S01]  /*13fe0*/  FADD.FTZ R37, R35, R12 ;  /* 0x0000000c23257221 */ /* 0x001fc20000010000 */
[----:B------:R-:W-:Y:S01]  /*13ff0*/  FADD.FTZ R32, R33, R32 ;  /* 0x0000002021207221 */ /* 0x000fe20000010000 */
[----:B------:R-:W-:-:S05]  /*14000*/  F2FP.SATFINITE.E4M3.F32.PACK_AB_MERGE_C R193, R48, R31, R60 ;  /* 0x0000001f30c1723e */ /* 0x000fca000480703c */
        /* <DEDUP_REMOVED lines=12> */
[----:B------:R-:W-:Y:S01]  /*140d0*/  MUFU.EX2 R13, R13 ;  /* 0x0000000d000d7308 */ /* 0x000fe20000000800 */
[----:B0-----:R-:W-:-:S07]  /*140e0*/  F2FP.SATFINITE.E4M3.F32.PACK_AB_MERGE_C R20, R36, R29, RZ ;  /* 0x0000001d2414723e */ /* 0x001fce00048070ff */
[----:B------:R-:W0:Y:S01]  /*140f0*/  MUFU.EX2 R34, R34 ;  /* 0x0000002200227308 */ /* 0x000e220000000800 */
[----:B-1----:R-:W-:-:S07]  /*14100*/  FADD.FTZ R33, R59, R14 ;  /* 0x0000000e3b217221 */ /* 0x002fce0000010000 */
[----:B------:R-:W1:Y:S08]  /*14110*/  MUFU.EX2 R64, R63 ;  /* 0x0000003f00407308 */ /* 0x000e700000000800 */
[----:B------:R-:W2:Y:S01]  /*14120*/  MUFU.EX2 R121, R121 ;  /* 0x0000007900797308 */ /* 0x000ea20000000800 */
[----:B0-----:R-:W-:Y:S01]  /*14130*/  F2FP.SATFINITE.E4M3.F32.PACK_AB_MERGE_C R190, R34, R13, R20 ;  /* 0x0000000d22be723e */ /* 0x001fe20004807014 */
        /* <DEDUP_REMOVED lines=10> */
[----:B------:R-:W-:Y:S01]  /*141e0*/  MUFU.EX2 R21, R21 ;  /* 0x0000001500157308 */ /* 0x000fe20000000800 */
[----:B0-----:R-:W-:-:S07]  /*141f0*/  FADD.FTZ R20, R10, R13 ;  /* 0x0000000d0a147221 */ /* 0x001fce0000010000 */
[----:B------:R-:W0:Y:S01]  /*14200*/  MUFU.EX2 R40, R40 ;  /* 0x0000002800287308 */ /* 0x000e220000000800 */
[----:B-1----:R-:W-:-:S02]  /*14210*/  FADD.FTZ R5, R125, R20 ;  /* 0x000000147d057221 */ /* 0x002fc40000010000 */
[----:B------:R-:W1:Y:S05]  /*14220*/  @P4 LDC R20, c[0x0][0x450] ;  /* 0x00011400ff144b82 */ /* 0x000e6a0000000800 */
[----:B------:R-:W2:Y:S08]  /*14230*/  MUFU.EX2 R4, R71 ;  /* 0x0000004700047308 */ /* 0x000eb00000000800 */
[----:B------:R-:W-:Y:S01]  /*14240*/  MUFU.EX2 R25, R25 ;  /* 0x0000001900197308 */ /* 0x000fe20000000800 */
[----:B0-----:R-:W-:-:S07]  /*14250*/  F2FP.SATFINITE.E4M3.F32.PACK_AB_MERGE_C R13, R40, R21, RZ ;  /* 0x00000015280d723e */ /* 0x001fce00048070ff */
[----:B------:R-:W0:Y:S01]  /*14260*/  MUFU.EX2 R38, R38 ;  /* 0x0000002600267308 */ /* 0x000e220000000800 */
[C---:B--2---:R-:W-:Y:S01]  /*14270*/  F2FP.SATFINITE.E4M3.F32.PACK_AB_MERGE_C R125, R4.reuse, R125, RZ ;  /* 0x0000007d047d723e */ /* 0x044fe200048070ff */
[----:B------:R-:W-:-:S03]  /*14280*/  FADD.FTZ R4, R4, R5 ;  /* 0x0000000504047221 */ /* 0x000fc60000010000 */
[----:B------:R-:W-:-:S03]  /*14290*/  F2FP.SATFINITE.E4M3.F32.PACK_AB_MERGE_C R191, R10, R121, R125 ;  /* 0x000000790abf723e */ /* 0x000fc6000480707d */
[----:B------:R-:W2:Y:S08]  /*142a0*/  MUFU.EX2 R127, R127 ;  /* 0x0000007f007f7308 */ /* 0x000eb00000000800 */
[----:B------:R-:W3:Y:S01]  /*142b0*/  MUFU.EX2 R6, R75 ;  /* 0x0000004b00067308 */ /* 0x000ee20000000800 */
[----:B0-----:R-:W-:Y:S01]  /*142c0*/  F2FP.SATFINITE.E4M3.F32.PACK_AB_MERGE_C R184, R38, R25, R13 ;  /* 0x0000001926b8723e */ /* 0x001fe2000480700d */
[----:B------:R-:W-:Y:S01]  /*142d0*/  FADD.FTZ R25, R25, R36 ;  /* 0x0000002419197221 */ /* 0x000fe20000010000 */
[----:B------:R-:W-:Y:S01]  /*142e0*/  IMAD.MOV.U32 R13, RZ, RZ, R212 ;  /* 0x000000ffff0d7224 */ /* 0x000fe200078e00d4 */
[----:B-1----:R-:W-:-:S02]  /*142f0*/  @P4 SHF.R.U32.HI R13, RZ, R20, R27 ;  /* 0x00000014ff0d4219 */ /* 0x002fc4000001161b */
[----:B------:R-:W-:-:S01]  /*14300*/  FADD.FTZ R38, R38, R25 ;  /* 0x0000001926267221 */ /* 0x000fc20000010000 */
[----:B------:R-:W-:Y:S01]  /*14310*/  ISETP.GE.AND P4, PT, R9, 0x1, PT ;  /* 0x000000010900780c */ /* 0x000fe20003f86270 */
[----:B------:R-:W0:Y:S01]  /*14320*/  MUFU.EX2 R135, R135 ;  /* 0x0000008700877308 */ /* 0x000e220000000800 */
[----:B--2---:R-:W-:-:S01]  /*14330*/  FADD.FTZ R5, R127, R4 ;  /* 0x000000047f057221 */ /* 0x004fc20000010000 */
[----:B------:R-:W-:Y:S01]  /*14340*/  FADD.FTZ R21, R21, R38 ;  /* 0x0000002615157221 */ /* 0x000fe20000010000 */
[----:B------:R-:W-:-:S03]  /*14350*/  IMAD.IADD R13, R88, 0x1, R13 ;  /* 0x00000001580d7824 */ /* 0x000fc600078e020d */
[----:B------:R-:W-:Y:S01]  /*14360*/  FADD.FTZ R40, R40, R21 ;  /* 0x0000001528287221 */ /* 0x000fe20000010000 */
[----:B------:R-:W-:Y:S01]  /*14370*/  IMAD.IADD R8, R13, 0x1, R8 ;  /* 0x000000010d087824 */ /* 0x000fe200078e0208 */
[----:B------:R-:W-:Y:S01]  /*14380*/  MUFU.EX2 R11, R11 ;  /* 0x0000000b000b7308 */ /* 0x000fe20000000800 */
[----:B---3--:R-:W-:-:S07]  /*14390*/  FADD.FTZ R4, R6, R5 ;  /* 0x0000000506047221 */ /* 0x008fce0000010000 */
        /* <DEDUP_REMOVED lines=20> */
[----:B------:R-:W-:Y:S01]  /*144e0*/  VIADD R4, R89, 0xfffffffe ;  /* 0xfffffffe59047836 */ /* 0x000fe20000000000 */
[C---:B0-----:R-:W-:Y:S02]  /*144f0*/  F2FP.SATFINITE.E4M3.F32.PACK_AB_MERGE_C R6, R50.reuse, R49, RZ ;  /* 0x000000313206723e */ /* 0x041fe400048070ff */
[----:B------:R-:W-:-:S02]  /*14500*/  FADD.FTZ R5, R50, R5 ;  /* 0x0000000532057221 */ /* 0x000fc40000010000 */
[----:B------:R-:W-:Y:S01]  /*14510*/  F2FP.SATFINITE.E4M3.F32.PACK_AB_MERGE_C R187, R14, R137, R6 ;  /* 0x000000890ebb723e */ /* 0x000fe20004807006 */
[----:B------:R-:W-:-:S01]  /*14520*/  FADD.FTZ R6, R44, R11 ;  /* 0x0000000b2c067221 */ /* 0x000fc20000010000 */
        /* <DEDUP_REMOVED lines=12> */
.L_x_1717:
[----:B------:R-:W-:-:S13]  /*145f0*/  ISETP.NE.AND P1, PT, R9, 0x1, PT ;  /* 0x000000010900780c */ /* 0x000fda0003f25270 */
[----:B------:R-:W0:Y:S02]  /*14600*/  @P1 LDC.64 R12, c[0x0][0x9e8] ;  /* 0x00027a00ff0c1b82 */ /* 0x000e240000000a00 */
[----:B0-----:R-:W-:-:S05]  /*14610*/  @P1 IMAD.HI.U32 R12, R10, R12, RZ ;  /* 0x0000000c0a0c1227 */ /* 0x001fca00078e00ff */
[----:B------:R-:W-:-:S07]  /*14620*/  @P1 SHF.R.U32.HI R10, RZ, R13, R12 ;  /* 0x0000000dff0a1219 */ /* 0x000fce000001160c */
.L_x_1718:
[----:B------:R-:W-:Y:S05]  /*14630*/  BSYNC B0 ;  /* 0x0000000000007941 */ /* 0x000fea0003800000 */
.L_x_1716:
[----:B------:R-:W-:-:S05]  /*14640*/  IMAD R9, R10, R9, R9 ;  /* 0x000000090a097224 */ /* 0x000fca00078e0209 */
[----:B------:R-:W-:-:S07]  /*14650*/  VIMNMX R8, R8, R9, PT ;  /* 0x0000000908087248 */ /* 0x000fce0003fe0100 */
.L_x_1715:
[----:B------:R-:W-:Y:S01]  /*14660*/  SHF.R.S32.HI R9, RZ, 0x1f, R8 ;  /* 0x0000001fff097819 */ /* 0x000fe20000011408 */
[----:B------:R-:W-:Y:S01]  /*14670*/  ULDC UR29, c[0x0][0x9e4] ;  /* 0x00027900001d7ab9 */ /* 0x000fe20000000800 */
[----:B------:R-:W-:Y:S01]  /*14680*/  ULDC UR28, c[0x0][0x9e4] ;  /* 0x00027900001c7ab9 */ /* 0x000fe20000000800 */
[----:B------:R-:W-:Y:S01]  /*14690*/  ULDC UR30, c[0x0][0x9dc] ;  /* 0x00027700001e7ab9 */ /* 0x000fe20000000800 */
[----:B------:R-:W-:Y:S01]  /*146a0*/  LEA.HI R9, R9, R8, RZ, 0x7 ;  /* 0x0000000809097211 */ /* 0x000fe200078f38ff */
[----:B------:R-:W-:Y:S01]  /*146b0*/  ULDC UR32, c[0x0][0x9dc] ;  /* 0x0002770000207ab9 */ /* 0x000fe20000000800 */
[----:B------:R-:W-:Y:S01]  /*146c0*/  ULDC UR33, c[0x0][0x9e0] ;  /* 0x0002780000217ab9 */ /* 0x000fe20000000800 */
[----:B------:R-:W-:Y:S01]  /*146d0*/  ULDC UR31, c[0x0][0x9e0] ;  /* 0x00027800001f7ab9 */ /* 0x000fe20000000800 */
[----:B------:R-:W-:Y:S02]  /*146e0*/  SHF.R.S32.HI R14, RZ, 0x7, R9 ;  /* 0x00000007ff0e7819 */ /* 0x000fe40000011409 */
[----:B------:R-:W-:-:S02]  /*146f0*/  CS2R R118, SRZ ;  /* 0x0000000000767805 */ /* 0x000fc4000001ff00 */
[----:B------:R-:W-:Y:S02]  /*14700*/  CS2R R116, SRZ ;  /* 0x0000000000747805 */ /* 0x000fe4000001ff00 */
[----:B------:R-:W-:Y:S02]  /*14710*/  CS2R R114, SRZ ;  /* 0x0000000000727805 */ /* 0x000fe4000001ff00 */
[----:B------:R-:W-:Y:S02]  /*14720*/  VIMNMX R14, R229, R14, !PT ;  /* 0x0000000ee50e7248 */ /* 0x000fe40007fe0100 */
[----:B------:R-:W-:Y:S02]  /*14730*/  CS2R R112, SRZ ;  /* 0x0000000000707805 */ /* 0x000fe4000001ff00 */
[----:B------:R-:W-:Y:S02]  /*14740*/  CS2R R110, SRZ ;  /* 0x00000000006e7805 */ /* 0x000fe4000001ff00 */
[----:B------:R-:W-:-:S02]  /*14750*/  CS2R R108, SRZ ;  /* 0x00000000006c7805 */ /* 0x000fc4000001ff00 */
        /* <DEDUP_REMOVED lines=43> */
[----:B------:R-:W-:Y:S06]  /*14a10*/  @!P1 BRA `(.L_x_1719) ;  /* 0x0000003000b89947 */ /* 0x000fec0003800000 */
[----:B------:R-:W-:-:S07]  /*14a20*/  IMAD.MOV.U32 R119, RZ, RZ, RZ ;  /* 0x000000ffff777224 */ /* 0x000fce00078e00ff */
.L_x_1739:
[----:B------:R-:W-:Y:S01]  /*14a30*/  ISETP.NE.AND P1, PT, R218, RZ, PT ;  /* 0x000000ffda00720c */ /* 0x000fe20003f25270 */
[----:B------:R-:W-:Y:S01]  /*14a40*/  VIADD R12, R17, 0x1 ;  /* 0x00000001110c7836 */ /* 0x000fe20000000000 */
[----:B------:R-:W-:Y:S05]  /*14a50*/  YIELD ;  /* 0x0000000000007946 */ /* 0x000fea0003800000 */
[----:B------:R-:W-:-:S04]  /*14a60*/  ISETP.NE.AND P2, PT, R12, 0x2, PT ;  /* 0x000000020c00780c */ /* 0x000fc80003f45270 */
[----:B------:R-:W-:Y:S02]  /*14a70*/  SEL R8, RZ, 0x1, P2 ;  /* 0x00000001ff087807 */ /* 0x000fe40001000000 */
[----:B------:R-:W-:Y:S02]  /*14a80*/  SEL R12, R12, RZ, P2 ;  /* 0x000000ff0c0c7207 */ /* 0x000fe40001000000 */
[----:B------:R-:W-:Y:S01]  /*14a90*/  LOP3.LUT R13, R201, R8, RZ, 0x3c, !PT ;  /* 0x00000008c90d7212 */ /* 0x000fe200078e3cff */
[----:B------:R-:W-:Y:S06]  /*14aa0*/  @P1 BRA `(.L_x_1720) ;  /* 0x0000000000301947 */ /* 0x000fec0003800000 */
[----:B------:R-:W-:Y:S05]  /*14ab0*/  @!P0 BRA `(.L_x_1721) ;  /* 0x0000000000048947 */ /* 0x000fea0003800000 */
[----:B------:R-:W-:Y:S01]  /*14ac0*/  BPT.TRAP 0x1 ;  /* 0x000000040000795c */ /* 0x000fe20000300000 */
.L_x_1721:
[----:B------:R-:W-:Y:S01]  /*14ad0*/  IMAD R9, R12, 0x8, R16 ;  /* 0x000000080c097824 */ /* 0x000fe200078e0210 */
[----:B------:R-:W-:-:S04]  /*14ae0*/  SHF.L.U32 R8, R13, 0x1f, RZ ;  /* 0x0000001f0d087819 */ /* 0x000fc800000006ff */
[----:B------:R0:W1:Y:S01]  /*14af0*/  SYNCS.PHASECHK.TRANS64.TRYWAIT P2, [R9+URZ+0x2a830], R8 ;  /* 0x02a83008090075a7 */ /* 0x000062000804017f */
[----:B------:R-:W-:Y:S05]  /*14b00*/  @!P0 BRA `(.L_x_1722) ;  /* 0x0000000000048947 */ /* 0x000fea0003800000 */
[----:B------:R-:W-:Y:S01]  /*14b10*/  BPT.TRAP 0x1 ;  /* 0x000000040000795c */ /* 0x000fe20000300000 */
.L_x_1722:
[----:B------:R-:W-:Y:S04]  /*14b20*/  BSSY B0, `(.L_x_1720) ;  /* 0x0000004000007945 */ /* 0x000fe80003800000 */
[----:B-1----:R-:W-:Y:S05]  /*14b30*/  @P2 BRA `(.L_x_1723) ;  /* 0x0000000000082947 */ /* 0x002fea0003800000 */
[----:B------:R-:W1:Y:S02]  /*14b40*/  SYNCS.PHASECHK.TRANS64.TRYWAIT P2, [R9+URZ+0x2a830], R8 ;  /* 0x02a83008090075a7 */ /* 0x000e64000804017f */
[----:B-1----:R-:W-:Y:S05]  /*14b50*/  @!P2 BRA `(.L_x_1724) ;  /* 0x0000015000e0a947 */ /* 0x002fea0003800000 */
.L_x_1723:
[----:B------:R-:W-:Y:S05]  /*14b60*/  BSYNC B0 ;  /* 0x0000000000007941 */ /* 0x000fea0003800000 */
.L_x_1720:
[----:B01----:R-:W0:Y:S01]  /*14b70*/  S2R R8, SR_TID.X ;  /* 0x0000000000087919 */ /* 0x003e220000002100 */
[----:B------:R-:W-:Y:S05]  /*14b80*/  WARPSYNC.ALL ;  /* 0x0000000000007948 */ /* 0x000fea0003800000 */
[----:B------:R-:W-:Y:S02]  /*14b90*/  IMAD.MOV.U32 R9, RZ, RZ, -0x7fffffe0 ;  /* 0x80000020ff097424 */ /* 0x000fe400078e00ff */
[----:B------:R-:W-:Y:S02]  /*14ba0*/  IMAD.MOV.U32 R121, RZ, RZ, -0x7fffffe0 ;  /* 0x80000020ff797424 */ /* 0x000fe400078e00ff */
[----:B------:R-:W-:Y:S01]  /*14bb0*/  IMAD.MOV.U32 R21, RZ, RZ, -0x7fffffe0 ;  /* 0x80000020ff157424 */ /* 0x000fe200078e00ff */
[----:B------:R-:W-:Y:S01]  /*14bc0*/  R2UR UR27, R9 ;  /* 0x00000000091b72ca */ /* 0x000fe200000e0000 */
[----:B------:R-:W-:Y:S01]  /*14bd0*/  IMAD.MOV.U32 R11, RZ, RZ, -0x7fffffe0 ;  /* 0x80000020ff0b7424 */ /* 0x000fe200078e00ff */
[----:B------:R-:W-:-:S02]  /*14be0*/  R2UR UR19, R121 ;  /* 0x00000000791372ca */ /* 0x000fc400000e0000 */
[----:B------:R-:W-:Y:S02]  /*14bf0*/  R2UR UR7, R21 ;  /* 0x00000000150772ca */ /* 0x000fe400000e0000 */
[----:B------:R-:W-:Y:S02]  /*14c00*/  R2UR UR11, R11 ;  /* 0x000000000b0b72ca */ /* 0x000fe400000e0000 */
[----:B------:R-:W-:Y:S02]  /*14c10*/  R2UR UR15, R21 ;  /* 0x00000000150f72ca */ /* 0x000fe400000e0000 */
[----:B------:R-:W-:Y:S02]  /*14c20*/  R2UR UR23, R9 ;  /* 0x00000000091772ca */ /* 0x000fe400000e0000 */
[----:B0-----:R-:W-:Y:S01]  /*14c30*/  SHF.R.U32.HI R10, RZ, 0x7, R8 ;  /* 0x00000007ff0a7819 */ /* 0x001fe20000011608 */
[----:B------:R-:W-:-:S04]  /*14c40*/  IMAD R8, R12, 0x600, R7 ;  /* 0x000006000c087824 */ /* 0x000fc800078e0207 */
[----:B------:R-:W-:Y:S01]  /*14c50*/  VIADD R15, R10, 0x8 ;  /* 0x000000080a0f7836 */ /* 0x000fe20000000000 */
[C---:B------:R-:W-:Y:S01]  /*14c60*/  R2UR UR26, R8.reuse ;  /* 0x00000000081a72ca */ /* 0x040fe200000e0000 */
[C---:B------:R-:W-:Y:S02]  /*14c70*/  VIADD R120, R8.reuse, 0x400 ;  /* 0x0000040008787836 */ /* 0x040fe40000000000 */
[C---:B------:R-:W-:Y:S01]  /*14c80*/  VIADD R20, R8.reuse, 0x2 ;  /* 0x0000000208147836 */ /* 0x040fe20000000000 */
[----:B------:R0:W-:Y:S01]  /*14c90*/  BAR.SYNC.DEFER_BLOCKING R15, 0x100 ;  /* 0x0004000f0000751d */ /* 0x0001e20000010000 */
[----:B------:R-:W-:Y:S01]  /*14ca0*/  VIADD R10, R8, 0x200 ;  /* 0x00000200080a7836 */ /* 0x000fe20000000000 */
[----:B------:R-:W-:Y:S02]  /*14cb0*/  R2UR UR18, R120 ;  /* 0x00000000781272ca */ /* 0x000fe400000e0000 */
[----:B------:R-:W-:Y:S01]  /*14cc0*/  R2UR UR6, R20 ;  /* 0x00000000140672ca */ /* 0x000fe200000e0000 */
[----:B------:R-:W-:Y:S01]  /*14cd0*/  VIADD R20, R8, 0x202 ;  /* 0x0000020208147836 */ /* 0x000fe20000000000 */
[----:B------:R-:W-:Y:S01]  /*14ce0*/  R2UR UR10, R10 ;  /* 0x000000000a0a72ca */ /* 0x000fe200000e0000 */
[----:B------:R-:W-:-:S03]  /*14cf0*/  VIADD R8, R8, 0x402 ;  /* 0x0000040208087836 */ /* 0x000fc60000000000 */
[----:B------:R-:W-:Y:S02]  /*14d00*/  R2UR UR14, R20 ;  /* 0x00000000140e72ca */ /* 0x000fe400000e0000 */
[----:B------:R-:W-:Y:S01]  /*14d10*/  R2UR UR22, R8 ;  /* 0x00000000081672ca */ /* 0x000fe200000e0000 */
        /* <DEDUP_REMOVED lines=21> */
.L_x_1726:
[----:B------:R-:W-:Y:S01]  /*14e70*/  SHF.L.U32 R8, R201, 0x1f, RZ ;  /* 0x0000001fc9087819 */ /* 0x000fe200000006ff */
[----:B------:R-:W-:-:S04]  /*14e80*/  IMAD R9, R17, 0x8, R16 ;  /* 0x0000000811097824 */ /* 0x000fc800078e0210 */
[----:B------:R0:W1:Y:S01]  /*14e90*/  SYNCS.PHASECHK.TRANS64.TRYWAIT P1, [R9+URZ+0x2a850], R8 ;  /* 0x02a85008090075a7 */ /* 0x000062000802017f */
[----:B------:R-:W-:Y:S05]  /*14ea0*/  @!P0 BRA `(.L_x_1727) ;  /* 0x0000000000048947 */ /* 0x000fea0003800000 */
[----:B------:R-:W-:Y:S01]  /*14eb0*/  BPT.TRAP 0x1 ;  /* 0x000000040000795c */ /* 0x000fe20000300000 */
.L_x_1727:
[----:B-1----:R-:W-:Y:S05]  /*14ec0*/  @P1 BRA `(.L_x_1725) ;  /* 0x0000000000081947 */ /* 0x002fea0003800000 */
[----:B------:R-:W1:Y:S02]  /*14ed0*/  SYNCS.PHASECHK.TRANS64.TRYWAIT P1, [R9+URZ+0x2a850], R8 ;  /* 0x02a85008090075a7 */ /* 0x000e64000802017f */
[----:B-1----:R-:W-:Y:S05]  /*14ee0*/  @!P1 BRA `(.L_x_1728) ;  /* 0x0000015000109947 */ /* 0x002fea0003800000 */
.L_x_1725:
[----:B01----:R-:W-:Y:S01]  /*14ef0*/  VIADD R8, R16, 0x400 ;  /* 0x0000040010087836 */ /* 0x003fe20000000000 */
[----:B------:R-:W-:Y:S05]  /*14f00*/  WARPSYNC.ALL ;  /* 0x0000000000007948 */ /* 0x000fea0003800000 */
[----:B------:R-:W-:Y:S01]  /*14f10*/  SHF.R.U32.HI R8, RZ, 0x4, R8 ;  /* 0x00000004ff087819 */ /* 0x000fe20000011608 */
[----:B------:R-:W-:Y:S01]  /*14f20*/  IMAD.MOV.U32 R9, RZ, RZ, 0x40000040 ;  /* 0x40000040ff097424 */ /* 0x000fe200078e00ff */
[----:B------:R-:W-:Y:S01]  /*14f30*/  WARPGROUP.ARRIVE ;  /* 0x00000000000079c5 */ /* 0x000fe20000000000 */
[----:B------:R-:W-:Y:S01]  /*14f40*/  IMAD.MOV.U32 R11, RZ, RZ, 0x40000040 ;  /* 0x40000040ff0b7424 */ /* 0x000fe200078e00ff */
[----:B------:R-:W-:-:S04]  /*14f50*/  LOP3.LUT R8, R8, 0x3fff, RZ, 0xc0, !PT ;  /* 0x00003fff08087812 */ /* 0x000fc800078ec0ff */
[----:B------:R-:W0:Y:S01]  /*14f60*/  S2R R15, SR_TID.X ;  /* 0x00000000000f7919 */ /* 0x000e220000002100 */
[----:B------:R-:W-:Y:S01]  /*14f70*/  R2UR UR7, R9 ;  /* 0x00000000090772ca */ /* 0x000fe200000e0000 */
[----:B------:R-:W-:Y:S01]  /*14f80*/  IMAD.MOV.U32 R9, RZ, RZ, 0x40000040 ;  /* 0x40000040ff097424 */ /* 0x000fe200078e00ff */
[----:B------:R-:W-:-:S05]  /*14f90*/  LOP3.LUT R8, R8, 0x10000, RZ, 0xfc, !PT ;  /* 0x0001000008087812 */ /* 0x000fca00078efcff */
[----:B------:R-:W-:-:S04]  /*14fa0*/  IMAD R8, R17, 0x600, R8 ;  /* 0x0000060011087824 */ /* 0x000fc800078e0208 */
[C---:B------:R-:W-:Y:S01]  /*14fb0*/  VIADD R10, R8.reuse, 0x2 ;  /* 0x00000002080a7836 */ /* 0x040fe20000000000 */
[----:B------:R-:W-:-:S13]  /*14fc0*/  R2UR UR6, R8 ;  /* 0x00000000080672ca */ /* 0x000fda00000e0000 */
[----:B------:R-:W-:Y:S01]  /*14fd0*/  QGMMA.64x192x32.F32.E4M3.E4M3 R24, R196, gdesc[UR4], R24, gsb0 ;  /* 0x02e00004c4187df3 */ /* 0x000fe20008000818 */
[----:B------:R-:W-:Y:S01]  /*14fe0*/  R2UR UR6, R10 ;  /* 0x000000000a0672ca */ /* 0x000fe200000e0000 */
[C---:B------:R-:W-:Y:S01]  /*14ff0*/  VIADD R10, R8.reuse, 0x4 ;  /* 0x00000004080a7836 */ /* 0x040fe20000000000 */
[----:B------:R-:W-:Y:S01]  /*15000*/  R2UR UR7, R11 ;  /* 0x000000000b0772ca */ /* 0x000fe200000e0000 */
[----:B------:R-:W-:Y:S02]  /*15010*/  IMAD.MOV.U32 R11, RZ, RZ, 0x40000040 ;  /* 0x40000040ff0b7424 */ /* 0x000fe400078e00ff */
[----:B------:R-:W-:Y:S01]  /*15020*/  VIADD R8, R8, 0x6 ;  /* 0x0000000608087836 */ /* 0x000fe20000000000 */
[----:B0-----:R-:W-:Y:S01]  /*15030*/  SHF.R.U32.HI R15, RZ, 0x7, R15 ;  /* 0x00000007ff0f7819 */ /* 0x001fe2000001160f */
[----:B------:R-:W-:Y:S02]  /*15040*/  WARPGROUP.DEPBAR.LE gsb0, 0x0 ;  /* 0x00008000000079c5 */ /* 0x000fe40000010000 */
[----:B------:R-:W-:-:S10]  /*15050*/  WARPGROUP.ARRIVE ;  /* 0x00000000000079c5 */ /* 0x000fd40000000000 */
[----:B------:R-:W-:Y:S01]  /*15060*/  QGMMA.64x192x32.F32.E4M3.E4M3 R24, R192, gdesc[UR4], R24, gsb0 ;  /* 0x02e00004c0187df3 */ /* 0x000fe20008000818 */
[----:B------:R-:W-:Y:S02]  /*15070*/  R2UR UR6, R10 ;  /* 0x000000000a0672ca */ /* 0x000fe400000e0000 */
[----:B------:R-:W-:Y:S01]  /*15080*/  R2UR UR7, R11 ;  /* 0x000000000b0772ca */ /* 0x000fe200000e0000 */
[----:B------:R-:W-:Y:S02]  /*15090*/  WARPGROUP.DEPBAR.LE gsb0, 0x0 ;  /* 0x00008000000079c5 */ /* 0x000fe40000010000 */
[----:B------:R-:W-:-:S14]  /*150a0*/  WARPGROUP.ARRIVE ;  /* 0x00000000000079c5 */ /* 0x000fdc0000000000 */
[----:B------:R-:W-:Y:S01]  /*150b0*/  QGMMA.64x192x32.F32.E4M3.E4M3 R24, R188, gdesc[UR4], R24, gsb0 ;  /* 0x02e00004bc187df3 */ /* 0x000fe20008000818 */
[----:B------:R-:W-:Y:S02]  /*150c0*/  R2UR UR6, R8 ;  /* 0x00000000080672ca */ /* 0x000fe400000e0000 */
[----:B------:R-:W-:Y:S02]  /*150d0*/  R2UR UR7, R9 ;  /* 0x00000000090772ca */ /* 0x000fe400000e0000 */
[----:B------:R-:W-:Y:S01]  /*150e0*/  IADD3 R8, -R15, 0xb, RZ ;  /* 0x0000000b0f087810 */ /* 0x000fe20007ffe1ff */
[----:B------:R-:W-:Y:S02]  /*150f0*/  WARPGROUP.DEPBAR.LE gsb0, 0x0 ;  /* 0x00008000000079c5 */ /* 0x000fe40000010000 */
[----:B------:R-:W-:-:S12]  /*15100*/  WARPGROUP.ARRIVE ;  /* 0x00000000000079c5 */ /* 0x000fd80000000000 */
[----:B------:R-:W-:Y:S03]  /*15110*/  QGMMA.64x192x32.F32.E4M3.E4M3 R24, R184, gdesc[UR4], R24, gsb0 ;  /* 0x02e00004b8187df3 */ /* 0x000fe60008000818 */
[----:B------:R-:W-:Y:S02]  /*15120*/  WARPGROUP.DEPBAR.LE gsb0, 0x0 ;  /* 0x00008000000079c5 */ /* 0x000fe40000010000 */
[----:B------:R0:W-:Y:S06]  /*15130*/  BAR.ARV R8, 0x100 ;  /* 0x000400080000751d */ /* 0x0001ec0000002000 */
[----:B------:R-:W-:Y:S05]  /*15140*/  @!P0 BRA `(.L_x_1729) ;  /* 0x0000000000048947 */ /* 0x000fea0003800000 */
[----:B------:R-:W-:Y:S01]  /*15150*/  BPT.TRAP 0x1 ;  /* 0x000000040000795c */ /* 0x000fe20000300000 */
.L_x_1729:
[----:B------:R-:W2:Y:S01]  /*15160*/  LDL R187, [R1] ;  /* 0x0000000001bb7983 */ /* 0x000ea20000100800 */
[----:B0-----:R-:W0:Y:S02]  /*15170*/  LDC R8, c[0x0][0x448] ;  /* 0x00011200ff087b82 */ /* 0x001e240000000800 */
[----:B0-----:R-:W-:-:S13]  /*15180*/  ISETP.NE.AND P1, PT, R8, 0x1, PT ;  /* 0x000000010800780c */ /* 0x001fda0003f25270 */
[----:B------:R-:W0:Y:S08]  /*15190*/  @P1 LDC R9, c[0x0][0x44c] ;  /* 0x00011300ff091b82 */ /* 0x000e300000000800 */
[----:B------:R-:W1:Y:S01]  /*151a0*/  @P1 LDC R8, c[0x0][0x450] ;  /* 0x00011400ff081b82 */ /* 0x000e620000000800 */
[----:B------:R-:W-:-:S04]  /*151b0*/  IMAD.IADD R11, R227, 0x1, R212 ;  /* 0x00000001e30b7824 */ /* 0x000fc800078e02d4 */
[----:B0-----:R-:W-:-:S05]  /*151c0*/  @P1 IMAD.HI.U32 R9, R11, R9, RZ ;  /* 0x000000090b091227 */ /* 0x001fca00078e00ff */
[----:B-1----:R-:W-:Y:S01]  /*151d0*/  @P1 SHF.R.U32.HI R11, RZ, R8, R9 ;  /* 0x00000008ff0b1219 */ /* 0x002fe20000011609 */
[----:B------:R-:W-:Y:S02]  /*151e0*/  IMAD R8, R12, 0x8, R16 ;  /* 0x000000080c087824 */ /* 0x000fe400078e0210 */
[----:B------:R-:W-:Y:S02]  /*151f0*/  IMAD.U32 R9, RZ, RZ, UR38 ;  /* 0x00000026ff097e24 */ /* 0x000fe4000f8e00ff */
[----:B------:R-:W-:Y:S01]  /*15200*/  VIADD R8, R8, 0x2a840 ;  /* 0x0002a84008087836 */ /* 0x000fe20000000000 */
[----:B------:R-:W0:Y:S01]  /*15210*/  SHFL.IDX PT, R185, R11, RZ, 0x1c1f ;  /* 0x001c1fff0bb97589 */ /* 0x000e2200000e0000 */
[----:B------:R-:W-:-:S03]  /*15220*/  IMAD.SHL.U32 R10, R4, 0x80, RZ ;  /* 0x00000080040a7824 */ /* 0x000fc600078e00ff */
[----:B------:R-:W-:-:S04]  /*15230*/  PRMT R8, R9, 0x654, R8 ;  /* 0x0000065409087816 */ /* 0x000fc80000000008 */
[----:B------:R1:W-:Y:S02]  /*15240*/  SYNCS.ARRIVE.TRANS64.RED.A1T0 RZ, [R8+URZ], RZ ;  /* 0x000000ff08ff79a7 */ /* 0x0003e4000810043f */
[----:B-1----:R-:W-:Y:S01]  /*15250*/  IADD3 R8, -R10, 0x1, RZ ;  /* 0x000000010a087810 */ /* 0x002fe20007ffe1ff */
[----:B------:R-:W-:-:S04]  /*15260*/  UMOV UR34, UR30 ;  /* 0x0000001e00227c82 */ /* 0x000fc80008000000 */
[----:B------:R-:W-:Y:S01]  /*15270*/  IMAD R8, R204, -0x2, R8 ;  /* 0xfffffffecc087824 */ /* 0x000fe200078e0208 */
[----:B------:R-:W-:-:S04]  /*15280*/  ULOP3.LUT UR6, URZ, UR34, URZ, 0x33, !UPT ;  /* 0x000000223f067292 */ /* 0x000fc8000f8e333f */
[----:B------:R-:W-:-:S05]  /*15290*/  IADD3 R20, -R202, R8, R203 ;  /* 0x00000008ca147210 */ /* 0x000fca0007ffe1cb */
[C---:B------:R-:W-:Y:S02]  /*152a0*/  VIADD R15, R20.reuse, UR33 ;  /* 0x00000021140f7c36 */ /* 0x040fe40008000000 */
[----:B------:R-:W-:Y:S02]  /*152b0*/  VIADD R20, R20, UR6 ;  /* 0x0000000614147c36 */ /* 0x000fe40008000000 */
[--C-:B0-----:R-:W-:Y:S02]  /*152c0*/  IMAD.IADD R21, R15, 0x1, R185.reuse ;  /* 0x000000010f157824 */ /* 0x101fe400078e02b9 */
[----:B------:R-:W-:Y:S01]  /*152d0*/  IMAD.IADD R184, R20, 0x1, R185 ;  /* 0x0000000114b87824 */ /* 0x000fe200078e02b9 */
[----:B--2---:R-:W-:-:S13]  /*152e0*/  LOP3.LUT P3, RZ, R187, 0x4, RZ, 0xc0, !PT ;  /* 0x00000004bbff7812 */ /* 0x004fda000786c0ff */
[----:B------:R-:W-:Y:S05]  /*152f0*/  @!P3 BRA `(.L_x_1730) ;  /* 0x000000000058b947 */ /* 0x000fea0003800000 */
[----:B------:R-:W-:Y:S01]  /*15300*/  IADD3 R185, -R202, R203, R185 ;  /* 0x000000cbcab97210 */ /* 0x000fe20007ffe1b9 */
[----:B------:R-:W-:Y:S03]  /*15310*/  BSSY B0, `(.L_x_1731) ;  /* 0x0000010000007945 */ /* 0x000fe60003800000 */
        /* <DEDUP_REMOVED lines=10> */
.L_x_1732:
[----:B------:R-:W-:-:S05]  /*153c0*/  IMAD.U32 R186, RZ, RZ, UR29 ;  /* 0x0000001dffba7e24 */ /* 0x000fca000f8e00ff */
[----:B------:R-:W-:-:S13]  /*153d0*/  ISETP.NE.AND P1, PT, R186, 0x1, PT ;  /* 0x00000001ba00780c */ /* 0x000fda0003f25270 */
[----:B------:R-:W0:Y:S02]  /*153e0*/  @P1 LDC.64 R8, c[0x0][0x9e8] ;  /* 0x00027a00ff081b82 */ /* 0x000e240000000a00 */
[----:B0-----:R-:W-:-:S05]  /*153f0*/  @P1 IMAD.HI.U32 R8, R185, R8, RZ ;  /* 0x00000008b9081227 */ /* 0x001fca00078e00ff */
[----:B------:R-:W-:-:S07]  /*15400*/  @P1 SHF.R.U32.HI R185, RZ, R9, R8 ;  /* 0x00000009ffb91219 */ /* 0x000fce0000011608 */
.L_x_1733:
[----:B------:R-:W-:Y:S05]  /*15410*/  BSYNC B0 ;  /* 0x0000000000007941 */ /* 0x000fea0003800000 */
.L_x_1731:
[----:B------:R-:W-:-:S04]  /*15420*/  IMAD R185, R185, R186, -R10 ;  /* 0x000000bab9b97224 */ /* 0x000fc800078e0a0a */
[----:B------:R-:W-:-:S05]  /*15430*/  IMAD R185, R204, -0x2, R185 ;  /* 0xfffffffeccb97824 */ /* 0x000fca00078e02b9 */
[----:B------:R-:W-:Y:S02]  /*15440*/  VIMNMX R184, R184, R185, !PT ;  /* 0x000000b9b8b87248 */ /* 0x000fe40007fe0100 */
[----:B------:R-:W-:-:S07]  /*15450*/  VIADDMNMX R21, R185, R186, R21, PT ;  /* 0x000000bab9157246 */ /* 0x000fce0003800115 */
.L_x_1730:
[----:B------:R-:W-:Y:S01]  /*15460*/  ISETP.GT.AND P5, PT, R4, -0x1, PT ;  /* 0xffffffff0400780c */ /* 0x000fe20003fa4270 */
[----:B------:R-:W0:Y:S03]  /*15470*/  SHFL.IDX PT, R11, R11, 0x1, 0x1c1f ;  /* 0x003c1f000b0b7f89 */ /* 0x000e2600000e0000 */
[C---:B------:R-:W-:Y:S02]  /*15480*/  ISETP.GT.AND P2, PT, R184.reuse, RZ, P5 ;  /* 0x000000ffb800720c */ /* 0x040fe40002f44270 */
[----:B------:R-:W-:Y:S02]  /*15490*/  ISETP.GT.AND P1, PT, R184, 0x1, P5 ;  /* 0x00000001b800780c */ /* 0x000fe40002f24270 */
[C---:B------:R-:W-:Y:S02]  /*154a0*/  ISETP.LT.OR P2, PT, R21.reuse, 0x1, P2 ;  /* 0x000000011500780c */ /* 0x040fe40001741670 */
[----:B------:R-:W-:-:S02]  /*154b0*/  ISETP.LT.OR P1, PT, R21, 0x2, P1 ;  /* 0x000000021500780c */ /* 0x000fc40000f21670 */
[----:B------:R-:W-:Y:S02]  /*154c0*/  FSEL R120, R120, -INF , !P2 ;  /* 0xff80000078787808 */ /* 0x000fe40005000000 */
[----:B------:R-:W-:Y:S02]  /*154d0*/  FSEL R121, R121, -INF , !P1 ;  /* 0xff80000079797808 */ /* 0x000fe40004800000 */
[C---:B------:R-:W-:Y:S02]  /*154e0*/  ISETP.GT.AND P2, PT, R184.reuse, 0x8, P5 ;  /* 0x00000008b800780c */ /* 0x040fe40002f44270 */
[----:B------:R-:W-:Y:S02]  /*154f0*/  ISETP.GT.AND P1, PT, R184, 0x9, P5 ;  /* 0x00000009b800780c */ /* 0x000fe40002f24270 */
[C---:B------:R-:W-:Y:S02]  /*15500*/  ISETP.LT.OR P2, PT, R21.reuse, 0x9, P2 ;  /* 0x000000091500780c */ /* 0x040fe40001741670 */
[----:B------:R-:W-:-:S02]  /*15510*/  ISETP.LT.OR P1, PT, R21, 0xa, P1 ;  /* 0x0000000a1500780c */ /* 0x000fc40000f21670 */
[----:B------:R-:W-:Y:S01]  /*15520*/  FSEL R124, R124, -INF , !P2 ;  /* 0xff8000007c7c7808 */ /* 0x000fe20005000000 */
[--C-:B0-----:R-:W-:Y:S01]  /*15530*/  IMAD.IADD R15, R15, 0x1, R11.reuse ;  /* 0x000000010f0f7824 */ /* 0x101fe200078e020b */
[----:B------:R-:W-:Y:S01]  /*15540*/  FSEL R125, R125, -INF , !P1 ;  /* 0xff8000007d7d7808 */ /* 0x000fe20004800000 */
[----:B------:R-:W-:Y:S01]  /*15550*/  IMAD.IADD R20, R20, 0x1, R11 ;  /* 0x0000000114147824 */ /* 0x000fe200078e020b */
[C---:B------:R-:W-:Y:S02]  /*15560*/  ISETP.GT.AND P2, PT, R184.reuse, 0x10, P5 ;  /* 0x00000010b800780c */ /* 0x040fe40002f44270 */
        /* <DEDUP_REMOVED lines=82> */
[----:B------:R-:W-:Y:S01]  /*15a90*/  FSEL R181, R181, -INF , !P1 ;  /* 0xff800000b5b57808 */ /* 0x000fe20004800000 */
[----:B------:R-:W-:Y:S08]  /*15aa0*/  @!P3 BRA `(.L_x_1734) ;  /* 0x000000000058b947 */ /* 0x000ff00003800000 */
        /* <DEDUP_REMOVED lines=12> */
.L_x_1736:
[----:B------:R-:W-:-:S05]  /*15b70*/  IMAD.U32 R21, RZ, RZ, UR29 ;  /* 0x0000001dff157e24 */ /* 0x000fca000f8e00ff */
[----:B------:R-:W-:-:S13]  /*15b80*/  ISETP.NE.AND P1, PT, R21, 0x1, PT ;  /* 0x000000011500780c */ /* 0x000fda0003f25270 */
[----:B------:R-:W0:Y:S02]  /*15b90*/  @P1 LDC.64 R8, c[0x0][0x9e8] ;  /* 0x00027a00ff081b82 */ /* 0x000e240000000a00 */
[----:B0-----:R-:W-:-:S05]  /*15ba0*/  @P1 IMAD.HI.U32 R8, R11, R8, RZ ;  /* 0x000000080b081227 */ /* 0x001fca00078e00ff */
[----:B------:R-:W-:-:S07]  /*15bb0*/  @P1 SHF.R.U32.HI R11, RZ, R9, R8 ;  /* 0x00000009ff0b1219 */ /* 0x000fce0000011608 */
.L_x_1737:
[----:B------:R-:W-:Y:S05]  /*15bc0*/  BSYNC B0 ;  /* 0x0000000000007941 */ /* 0x000fea0003800000 */
.L_x_1735:
[----:B------:R-:W-:-:S04]  /*15bd0*/  IMAD R10, R11, R21, -R10 ;  /* 0x000000150b0a7224 */ /* 0x000fc800078e0a0a */
[----:B------:R-:W-:-:S05]  /*15be0*/  IMAD R10, R204, -0x2, R10 ;  /* 0xfffffffecc0a7824 */ /* 0x000fca00078e020a */
[----:B------:R-:W-:Y:S02]  /*15bf0*/  VIMNMX R20, R20, R10, !PT ;  /* 0x0000000a14147248 */ /* 0x000fe40007fe0100 */
[----:B------:R-:W-:-:S07]  /*15c00*/  VIADDMNMX R15, R10, R21, R15, PT ;  /* 0x000000150a0f7246 */ /* 0x000fce000380010f */
.L_x_1734:
[----:B------:R-:W-:Y:S02]  /*15c10*/  FMNMX.FTZ R8, R120, R3, !PT ;  /* 0x0000000378087209 */ /* 0x000fe40007810000 */
[----:B------:R-:W-:Y:S02]  /*15c20*/  ISETP.GT.AND P1, PT, R20, 0x1, P5 ;  /* 0x000000011400780c */ /* 0x000fe40002f24270 */
[----:B------:R-:W-:Y:S02]  /*15c30*/  FMNMX.FTZ R8, R121, R8, !PT ;  /* 0x0000000879087209 */ /* 0x000fe40007810000 */
[----:B------:R-:W-:Y:S02]  /*15c40*/  LOP3.LUT R187, R187, 0xbfffffff, RZ, 0xc0, !PT ;  /* 0xbfffffffbbbb7812 */ /* 0x000fe400078ec0ff */
[----:B------:R-:W-:Y:S02]  /*15c50*/  FMNMX.FTZ R8, R124, R8, !PT ;  /* 0x000000087c087209 */ /* 0x000fe40007810000 */
[----:B------:R-:W-:-:S02]  /*15c60*/  ISETP.LT.OR P1, PT, R15, 0x2, P1 ;  /* 0x000000020f00780c */ /* 0x000fc40000f21670 */
[----:B------:R-:W-:Y:S02]  /*15c70*/  FMNMX.FTZ R8, R125, R8, !PT ;  /* 0x000000087d087209 */ /* 0x000fe40007810000 */
[----:B------:R-:W-:Y:S02]  /*15c80*/  ISETP.GT.AND P2, PT, R20, 0x8, P5 ;  /* 0x000000081400780c */ /* 0x000fe40002f44270 */
[----:B------:R-:W-:Y:S02]  /*15c90*/  FMNMX.FTZ R8, R128, R8, !PT ;  /* 0x0000000880087209 */ /* 0x000fe40007810000 */
[----:B------:R-:W-:Y:S02]  /*15ca0*/  @P0 LOP3.LUT R187, R187, 0x40000000, RZ, 0xfc, !PT ;  /* 0x40000000bbbb0812 */ /* 0x000fe400078efcff */
[----:B------:R-:W-:Y:S02]  /*15cb0*/  FMNMX.FTZ R8, R129, R8, !PT ;  /* 0x0000000881087209 */ /* 0x000fe40007810000 */
[----:B------:R-:W-:-:S02]  /*15cc0*/  FSEL R123, R123, -INF , !P1 ;  /* 0xff8000007b7b7808 */ /* 0x000fc40004800000 */
[----:B------:R-:W-:Y:S02]  /*15cd0*/  FMNMX.FTZ R8, R132, R8, !PT ;  /* 0x0000000884087209 */ /* 0x000fe40007810000 */
[C---:B------:R-:W-:Y:S02]  /*15ce0*/  ISETP.GT.AND P0, PT, R20.reuse, RZ, P5 ;  /* 0x000000ff1400720c */ /* 0x040fe40002f04270 */
[----:B------:R-:W-:Y:S02]  /*15cf0*/  FMNMX.FTZ R8, R133, R8, !PT ;  /* 0x0000000885087209 */ /* 0x000fe40007810000 */
[----:B------:R-:W-:Y:S02]  /*15d00*/  ISETP.GT.AND P1, PT, R20, 0x9, P5 ;  /* 0x000000091400780c */ /* 0x000fe40002f24270 */
[----:B------:R-:W-:Y:S02]  /*15d10*/  FMNMX.FTZ R8, R136, R8, !PT ;  /* 0x0000000888087209 */ /* 0x000fe40007810000 */
[----:B------:R-:W-:-:S02]  /*15d20*/  ISETP.LT.OR P2, PT, R15, 0x9, P2 ;  /* 0x000000090f00780c */ /* 0x000fc40001741670 */
[----:B------:R-:W-:Y:S02]  /*15d30*/  FMNMX.FTZ R8, R137, R8, !PT ;  /* 0x0000000889087209 */ /* 0x000fe40007810000 */
[C---:B------:R-:W-:Y:S02]  /*15d40*/  ISETP.LT.OR P0, PT, R15.reuse, 0x1, P0 ;  /* 0x000000010f00780c */ /* 0x040fe40000701670 */
        /* <DEDUP_REMOVED lines=9> */
[----:B------:R-:W-:-:S02]  /*15de0*/  FSEL R127, R127, -INF , !P1 ;  /* 0xff8000007f7f7808 */ /* 0x000fc40004800000 */
[----:B------:R-:W-:Y:S02]  /*15df0*/  FMNMX.FTZ R8, R149, R8, !PT ;  /* 0x0000000895087209 */ /* 0x000fe40007810000 */
[----:B------:R-:W-:Y:S02]  /*15e00*/  ISETP.GT.AND P1, PT, R20, 0x11, P5 ;  /* 0x000000111400780c */ /* 0x000fe40002f24270 */
[----:B------:R-:W-:Y:S02]  /*15e10*/  FMNMX.FTZ R8, R152, R8, !PT ;  /* 0x0000000898087209 */ /* 0x000fe40007810000 */
[----:B------:R-:W-:Y:S02]  /*15e20*/  ISETP.LT.OR P2, PT, R15, 0x11, P2 ;  /* 0x000000110f00780c */ /* 0x000fe40001741670 */
[----:B------:R-:W-:Y:S02]  /*15e30*/  FMNMX.FTZ R8, R153, R8, !PT ;  /* 0x0000000899087209 */ /* 0x000fe40007810000 */
[----:B------:R-:W-:-:S02]  /*15e40*/  FMNMX.FTZ R10, R122, R0, !PT ;  /* 0x000000007a0a7209 */ /* 0x000fc40007810000 */
[----:B------:R-:W-:Y:S02]  /*15e50*/  FMNMX.FTZ R8, R156, R8, !PT ;  /* 0x000000089c087209 */ /* 0x000fe40007810000 */
[----:B------:R-:W-:Y:S02]  /*15e60*/  ISETP.LT.OR P1, PT, R15, 0x12, P1 ;  /* 0x000000120f00780c */ /* 0x000fe40000f21670 */
[----:B------:R-:W-:Y:S02]  /*15e70*/  FMNMX.FTZ R8, R157, R8, !PT ;  /* 0x000000089d087209 */ /* 0x000fe40007810000 */
[----:B------:R-:W-:Y:S02]  /*15e80*/  FSEL R130, R130, -INF , !P2 ;  /* 0xff80000082827808 */ /* 0x000fe40005000000 */
[----:B------:R-:W-:Y:S02]  /*15e90*/  FMNMX.FTZ R8, R160, R8, !PT ;  /* 0x00000008a0087209 */ /* 0x000fe40007810000 */
[----:B------:R-:W-:-:S02]  /*15ea0*/  ISETP.GT.AND P2, PT, R20, 0x18, P5 ;  /* 0x000000181400780c */ /* 0x000fc40002f44270 */
[----:B------:R-:W-:Y:S02]  /*15eb0*/  FMNMX.FTZ R8, R161, R8, !PT ;  /* 0x00000008a1087209 */ /* 0x000fe40007810000 */
[----:B------:R-:W-:Y:S02]  /*15ec0*/  FMNMX.FTZ R10, R123, R10, !PT ;  /* 0x0000000a7b0a7209 */ /* 0x000fe40007810000 */
[----:B------:R-:W-:Y:S02]  /*15ed0*/  FMNMX.FTZ R8, R164, R8, !PT ;  /* 0x00000008a4087209 */ /* 0x000fe40007810000 */
[----:B------:R-:W-:Y:S02]  /*15ee0*/  FSEL R131, R131, -INF , !P1 ;  /* 0xff80000083837808 */ /* 0x000fe40004800000 */
[----:B------:R-:W-:Y:S02]  /*15ef0*/  FMNMX.FTZ R8, R165, R8, !PT ;  /* 0x00000008a5087209 */ /* 0x000fe40007810000 */
[----:B------:R-:W-:-:S02]  /*15f00*/  ISETP.GT.AND P1, PT, R20, 0x19, P5 ;  /* 0x000000191400780c */ /* 0x000fc40002f24270 */
[----:B------:R-:W-:Y:S02]  /*15f10*/  FMNMX.FTZ R8, R168, R8, !PT ;  /* 0x00000008a8087209 */ /* 0x000fe40007810000 */
[----:B------:R-:W-:Y:S02]  /*15f20*/  ISETP.LT.OR P2, PT, R15, 0x19, P2 ;  /* 0x000000190f00780c */ /* 0x000fe40001741670 */
[----:B------:R-:W-:Y:S02]  /*15f30*/  FMNMX.FTZ R8, R169, R8, !PT ;  /* 0x00000008a9087209 */ /* 0x000fe40007810000 */
[----:B------:R-:W-:Y:S02]  /*15f40*/  FMNMX.FTZ R10, R126, R10, !PT ;  /* 0x0000000a7e0a7209 */ /* 0x000fe40007810000 */
[----:B------:R-:W-:Y:S02]  /*15f50*/  FMNMX.FTZ R8, R172, R8, !PT ;  /* 0x00000008ac087209 */ /* 0x000fe40007810000 */
[----:B------:R-:W-:-:S02]  /*15f60*/  ISETP.LT.OR P1, PT, R15, 0x1a, P1 ;  /* 0x0000001a0f00780c */ /* 0x000fc40000f21670 */
[----:B------:R-:W-:Y:S02]  /*15f70*/  FMNMX.FTZ R8, R173, R8, !PT ;  /* 0x00000008ad087209 */ /* 0x000fe40007810000 */
[----:B------:R-:W-:Y:S02]  /*15f80*/  FSEL R134, R134, -INF , !P2 ;  /* 0xff80000086867808 */ /* 0x000fe40005000000 */
[----:B------:R-:W-:Y:S02]  /*15f90*/  FMNMX.FTZ R8, R176, R8, !PT ;  /* 0x00000008b0087209 */ /* 0x000fe40007810000 */
[----:B------:R-:W-:Y:S02]  /*15fa0*/  ISETP.GT.AND P2, PT, R20, 0x20, P5 ;  /* 0x000000201400780c */ /* 0x000fe40002f44270 */
[----:B------:R-:W-:Y:S02]  /*15fb0*/  FMNMX.FTZ R8, R177, R8, !PT ;  /* 0x00000008b1087209 */ /* 0x000fe40007810000 */
[----:B------:R-:W-:-:S02]  /*15fc0*/  FMNMX.FTZ R10, R127, R10, !PT ;  /* 0x0000000a7f0a7209 */ /* 0x000fc40007810000 */
[----:B------:R-:W-:Y:S02]  /*15fd0*/  FMNMX.FTZ R8, R180, R8, !PT ;  /* 0x00000008b4087209 */ /* 0x000fe40007810000 */
[----:B------:R-:W-:Y:S02]  /*15fe0*/  FSEL R135, R135, -INF , !P1 ;  /* 0xff80000087877808 */ /* 0x000fe40004800000 */
[----:B------:R-:W-:Y:S02]  /*15ff0*/  ISETP.GT.AND P1, PT, R20, 0x21, P5 ;  /* 0x000000211400780c */ /* 0x000fe40002f24270 */
[----:B------:R-:W-:Y:S02]  /*16000*/  ISETP.LT.OR P2, PT, R15, 0x21, P2 ;  /* 0x000000210f00780c */ /* 0x000fe40001741670 */
[----:B------:R-:W-:Y:S02]  /*16010*/  FMNMX.FTZ R10, R130, R10, !PT ;  /* 0x0000000a820a7209 */ /* 0x000fe40007810000 */
[----:B------:R-:W-:-:S02]  /*16020*/  FMNMX.FTZ R8, R181, R8, !PT ;  /* 0x00000008b5087209 */ /* 0x000fc40007810000 */
[----:B------:R-:W-:Y:S02]  /*16030*/  ISETP.LT.OR P1, PT, R15, 0x22, P1 ;  /* 0x000000220f00780c */ /* 0x000fe40000f21670 */
[----:B------:R-:W-:Y:S01]  /*16040*/  FSEL R138, R138, -INF , !P2 ;  /* 0xff8000008a8a7808 */ /* 0x000fe20005000000 */
[----:B------:R-:W0:Y:S01]  /*16050*/  SHFL.BFLY PT, R9, R8, 0x2, 0x1f ;  /* 0x0c401f0008097f89 */ /* 0x000e2200000e0000 */
[----:B------:R-:W-:Y:S02]  /*16060*/  FMNMX.FTZ R10, R131, R10, !PT ;  /* 0x0000000a830a7209 */ /* 0x000fe40007810000 */
[----:B------:R-:W-:Y:S02]  /*16070*/  ISETP.GT.AND P2, PT, R20, 0x28, P5 ;  /* 0x000000281400780c */ /* 0x000fe40002f44270 */
[----:B------:R-:W-:Y:S02]  /*16080*/  FSEL R139, R139, -INF , !P1 ;  /* 0xff8000008b8b7808 */ /* 0x000fe40004800000 */
[----:B------:R-:W-:-:S02]  /*16090*/  FMNMX.FTZ R10, R134, R10, !PT ;  /* 0x0000000a860a7209 */ /* 0x000fc40007810000 */
[----:B------:R-:W-:Y:S02]  /*160a0*/  ISETP.GT.AND P1, PT, R20, 0x29, P5 ;  /* 0x000000291400780c */ /* 0x000fe40002f24270 */
[----:B------:R-:W-:Y:S02]  /*160b0*/  ISETP.LT.OR P2, PT, R15, 0x29, P2 ;  /* 0x000000290f00780c */ /* 0x000fe40001741670 */
[----:B------:R-:W-:Y:S02]  /*160c0*/  FMNMX.FTZ R10, R135, R10, !PT ;  /* 0x0000000a870a7209 */ /* 0x000fe40007810000 */
[----:B------:R-:W-:Y:S02]  /*160d0*/  ISETP.LT.OR P1, PT, R15, 0x2a, P1 ;  /* 0x0000002a0f00780c */ /* 0x000fe40000f21670 */
[----:B------:R-:W-:Y:S02]  /*160e0*/  FSEL R142, R142, -INF , !P2 ;  /* 0xff8000008e8e7808 */ /* 0x000fe40005000000 */
[----:B------:R-:W-:-:S02]  /*160f0*/  ISETP.GT.AND P2, PT, R20, 0x30, P5 ;  /* 0x000000301400780c */ /* 0x000fc40002f44270 */
[----:B------:R-:W-:Y:S02]  /*16100*/  FMNMX.FTZ R10, R138, R10, !PT ;  /* 0x0000000a8a0a7209 */ /* 0x000fe40007810000 */
[----:B------:R-:W-:Y:S02]  /*16110*/  FSEL R143, R143, -INF , !P1 ;  /* 0xff8000008f8f7808 */ /* 0x000fe40004800000 */
[----:B------:R-:W-:Y:S02]  /*16120*/  ISETP.GT.AND P1, PT, R20, 0x31, P5 ;  /* 0x000000311400780c */ /* 0x000fe40002f24270 */
[----:B------:R-:W-:Y:S02]  /*16130*/  ISETP.LT.OR P2, PT, R15, 0x31, P2 ;  /* 0x000000310f00780c */ /* 0x000fe40001741670 */
[----:B------:R-:W-:Y:S02]  /*16140*/  FMNMX.FTZ R10, R139, R10, !PT ;  /* 0x0000000a8b0a7209 */ /* 0x000fe40007810000 */
[----:B------:R-:W-:-:S02]  /*16150*/  ISETP.LT.OR P1, PT, R15, 0x32, P1 ;  /* 0x000000320f00780c */ /* 0x000fc40000f21670 */
[----:B------:R-:W-:Y:S02]  /*16160*/  FSEL R146, R146, -INF , !P2 ;  /* 0xff80000092927808 */ /* 0x000fe40005000000 */
[----:B------:R-:W-:Y:S02]  /*16170*/  ISETP.GT.AND P2, PT, R20, 0x38, P5 ;  /* 0x000000381400780c */ /* 0x000fe40002f44270 */
[----:B------:R-:W-:Y:S02]  /*16180*/  FMNMX.FTZ R10, R142, R10, !PT ;  /* 0x0000000a8e0a7209 */ /* 0x000fe40007810000 */
[----:B------:R-:W-:Y:S02]  /*16190*/  FSEL R147, R147, -INF , !P1 ;  /* 0xff80000093937808 */ /* 0x000fe40004800000 */
[----:B------:R-:W-:Y:S02]  /*161a0*/  ISETP.GT.AND P1, PT, R20, 0x39, P5 ;  /* 0x000000391400780c */ /* 0x000fe40002f24270 */
[----:B------:R-:W-:-:S02]  /*161b0*/  ISETP.LT.OR P2, PT, R15, 0x39, P2 ;  /* 0x000000390f00780c */ /* 0x000fc40001741670 */
[----:B------:R-:W-:Y:S02]  /*161c0*/  FMNMX.FTZ R10, R143, R10, !PT ;  /* 0x0000000a8f0a7209 */ /* 0x000fe40007810000 */
[----:B------:R-:W-:Y:S02]  /*161d0*/  ISETP.LT.OR P1, PT, R15, 0x3a, P1 ;  /* 0x0000003a0f00780c */ /* 0x000fe40000f21670 */
[----:B------:R-:W-:Y:S02]  /*161e0*/  FSEL R150, R150, -INF , !P2 ;  /* 0xff80000096967808 */ /* 0x000fe40005000000 */
[----:B0-----:R-:W-:Y:S02]  /*161f0*/  FMNMX.FTZ R8, R8, R9, !PT ;  /* 0x0000000908087209 */ /* 0x001fe40007810000 */
[----:B------:R-:W-:Y:S02]  /*16200*/  ISETP.GT.AND P2, PT, R20, 0x40, P5 ;  /* 0x000000401400780c */ /* 0x000fe40002f44270 */
[----:B------:R-:W-:Y:S01]  /*16210*/  FMNMX.FTZ R10, R146, R10, !PT ;  /* 0x0000000a920a7209 */ /* 0x000fe20007810000 */
[----:B------:R-:W0:Y:S01]  /*16220*/  SHFL.BFLY PT, R9, R8, 0x1, 0x1f ;  /* 0x0c201f0008097f89 */ /* 0x000e2200000e0000 */
[----:B------:R-:W-:-:S02]  /*16230*/  FSEL R151, R151, -INF , !P1 ;  /* 0xff80000097977808 */ /* 0x000fc40004800000 */
[----:B------:R-:W-:Y:S02]  /*16240*/  ISETP.GT.AND P1, PT, R20, 0x41, P5 ;  /* 0x000000411400780c */ /* 0x000fe40002f24270 */
[----:B------:R-:W-:Y:S02]  /*16250*/  ISETP.LT.OR P2, PT, R15, 0x41, P2 ;  /* 0x000000410f00780c */ /* 0x000fe40001741670 */
[----:B------:R-:W-:Y:S02]  /*16260*/  FMNMX.FTZ R10, R147, R10, !PT ;  /* 0x0000000a930a7209 */ /* 0x000fe40007810000 */
[----:B------:R-:W-:Y:S02]  /*16270*/  ISETP.LT.OR P1, PT, R15, 0x42, P1 ;  /* 0x000000420f00780c */ /* 0x000fe40000f21670 */
[----:B------:R-:W-:Y:S02]  /*16280*/  FSEL R154, R154, -INF , !P2 ;  /* 0xff8000009a9a7808 */ /* 0x000fe40005000000 */
[----:B------:R-:W-:-:S02]  /*16290*/  FMNMX.FTZ R10, R150, R10, !PT ;  /* 0x0000000a960a7209 */ /* 0x000fc40007810000 */
[C---:B------:R-:W-:Y:S02]  /*162a0*/  ISETP.GT.AND P2, PT, R20.reuse, 0x48, P5 ;  /* 0x000000481400780c */ /* 0x040fe40002f44270 */
[----:B------:R-:W-:Y:S02]  /*162b0*/  FSEL R155, R155, -INF , !P1 ;  /* 0xff8000009b9b7808 */ /* 0x000fe40004800000 */
[----:B------:R-:W-:Y:S02]  /*162c0*/  FMNMX.FTZ R10, R151, R10, !PT ;  /* 0x0000000a970a7209 */ /* 0x000fe40007810000 */
[C---:B------:R-:W-:Y:S02]  /*162d0*/  ISETP.GT.AND P1, PT, R20.reuse, 0x49, P5 ;  /* 0x000000491400780c */ /* 0x040fe40002f24270 */
[----:B------:R-:W-:Y:S02]  /*162e0*/  ISETP.LT.OR P2, PT, R15, 0x49, P2 ;  /* 0x000000490f00780c */ /* 0x000fe40001741670 */
[----:B------:R-:W-:-:S02]  /*162f0*/  ISETP.GT.AND P4, PT, R20, 0x68, P5 ;  /* 0x000000681400780c */ /* 0x000fc40002f84270 */
[----:B------:R-:W-:Y:S02]  /*16300*/  FMNMX.FTZ R10, R154, R10, !PT ;  /* 0x0000000a9a0a7209 */ /* 0x000fe40007810000 */
[C---:B------:R-:W-:Y:S02]  /*16310*/  ISETP.LT.OR P1, PT, R15.reuse, 0x4a, P1 ;  /* 0x0000004a0f00780c */ /* 0x040fe40000f21670 */
[----:B------:R-:W-:Y:S02]  /*16320*/  FSEL R158, R158, -INF , !P2 ;  /* 0xff8000009e9e7808 */ /* 0x000fe40005000000 */
[----:B------:R-:W-:Y:S02]  /*16330*/  ISETP.LT.OR P4, PT, R15, 0x69, P4 ;  /* 0x000000690f00780c */ /* 0x000fe40002781670 */
[----:B------:R-:W-:Y:S02]  /*16340*/  ISETP.GT.AND P2, PT, R20, 0x50, P5 ;  /* 0x000000501400780c */ /* 0x000fe40002f44270 */
[----:B------:R-:W-:-:S02]  /*16350*/  FMNMX.FTZ R10, R155, R10, !PT ;  /* 0x0000000a9b0a7209 */ /* 0x000fc40007810000 */
[----:B------:R-:W-:Y:S02]  /*16360*/  FSEL R159, R159, -INF , !P1 ;  /* 0xff8000009f9f7808 */ /* 0x000fe40004800000 */
[----:B------:R-:W-:Y:S02]  /*16370*/  ISETP.GT.AND P1, PT, R20, 0x51, P5 ;  /* 0x000000511400780c */ /* 0x000fe40002f24270 */
[C---:B------:R-:W-:Y:S02]  /*16380*/  ISETP.LT.OR P2, PT, R15.reuse, 0x51, P2 ;  /* 0x000000510f00780c */ /* 0x040fe40001741670 */
[----:B------:R-:W-:Y:S02]  /*16390*/  FMNMX.FTZ R10, R158, R10, !PT ;  /* 0x0000000a9e0a7209 */ /* 0x000fe40007810000 */
[----:B------:R-:W-:Y:S02]  /*163a0*/  ISETP.LT.OR P1, PT, R15, 0x52, P1 ;  /* 0x000000520f00780c */ /* 0x000fe40000f21670 */
[----:B------:R-:W-:-:S02]  /*163b0*/  FSEL R162, R162, -INF , !P2 ;  /* 0xff800000a2a27808 */ /* 0x000fc40005000000 */
[----:B------:R-:W-:Y:S02]  /*163c0*/  LOP3.LUT R187, R187, 0xfffffffd, RZ, 0xc0, !PT ;  /* 0xfffffffdbbbb7812 */ /* 0x000fe400078ec0ff */
[C---:B------:R-:W-:Y:S02]  /*163d0*/  ISETP.GT.AND P2, PT, R20.reuse, 0x58, P5 ;  /* 0x000000581400780c */ /* 0x040fe40002f44270 */
[----:B------:R-:W-:Y:S02]  /*163e0*/  ISETP.GT.AND P6, PT, R20, 0x69, P5 ;  /* 0x000000691400780c */ /* 0x000fe40002fc4270 */
[----:B0-----:R-:W-:Y:S02]  /*163f0*/  FMNMX.FTZ R8, R8, R9, !PT ;  /* 0x0000000908087209 */ /* 0x001fe40007810000 */
[----:B------:R-:W-:Y:S02]  /*16400*/  FMNMX.FTZ R10, R159, R10, !PT ;  /* 0x0000000a9f0a7209 */ /* 0x000fe40007810000 */
[----:B------:R-:W-:-:S02]  /*16410*/  FSEL R163, R163, -INF , !P1 ;  /* 0xff800000a3a37808 */ /* 0x000fc40004800000 */
[----:B------:R-:W-:Y:S02]  /*16420*/  @P4 LOP3.LUT R187, R187, 0x2, RZ, 0xfc, !PT ;  /* 0x00000002bbbb4812 */ /* 0x000fe400078efcff */
[----:B------:R-:W-:Y:S02]  /*16430*/  ISETP.GT.AND P1, PT, R20, 0x59, P5 ;  /* 0x000000591400780c */ /* 0x000fe40002f24270 */
[C---:B------:R-:W-:Y:S01]  /*16440*/  ISETP.LT.OR P2, PT, R15.reuse, 0x59, P2 ;  /* 0x000000590f00780c */ /* 0x040fe20001741670 */
[----:B------:R-:W-:Y:S01]  /*16450*/  STL [R1], R187 ;  /* 0x000000bb01007387 */ /* 0x000fe20000100800 */
[----:B------:R-:W-:Y:S02]  /*16460*/  ISETP.LT.OR P4, PT, R15, 0x6a, P6 ;  /* 0x0000006a0f00780c */ /* 0x000fe40003781670 */
[----:B------:R-:W-:Y:S02]  /*16470*/  FSETP.NEU.FTZ.AND P6, PT, R8, -INF , PT ;  /* 0xff8000000800780b */ /* 0x000fe40003fdd000 */
[----:B------:R-:W-:-:S02]  /*16480*/  FMNMX.FTZ R10, R162, R10, !PT ;  /* 0x0000000aa20a7209 */ /* 0x000fc40007810000 */
[----:B------:R-:W-:Y:S02]  /*16490*/  ISETP.LT.OR P1, PT, R15, 0x5a, P1 ;  /* 0x0000005a0f00780c */ /* 0x000fe40000f21670 */
[----:B------:R-:W-:Y:S02]  /*164a0*/  FSEL R166, R166, -INF , !P2 ;  /* 0xff800000a6a67808 */ /* 0x000fe40005000000 */
[----:B------:R-:W-:Y:S02]  /*164b0*/  ISETP.GT.AND P2, PT, R20, 0x60, P5 ;  /* 0x000000601400780c */ /* 0x000fe40002f44270 */
[----:B------:R-:W-:Y:S02]  /*164c0*/  FSEL R9, R8, RZ, P6 ;  /* 0x000000ff08097208 */ /* 0x000fe40003000000 */
[----:B------:R-:W-:Y:S02]  /*164d0*/  FMNMX.FTZ R10, R163, R10, !PT ;  /* 0x0000000aa30a7209 */ /* 0x000fe40007810000 */
[----:B------:R-:W-:Y:S01]  /*164e0*/  FSEL R167, R167, -INF , !P1 ;  /* 0xff800000a7a77808 */ /* 0x000fe20004800000 */
[----:B------:R-:W-:-:S01]  /*164f0*/  FADD.FTZ R3, -R9, R3 ;  /* 0x0000000309037221 */ /* 0x000fc20000010100 */
[----:B------:R-:W-:Y:S01]  /*16500*/  ISETP.GT.AND P1, PT, R20, 0x61, P5 ;  /* 0x000000611400780c */ /* 0x000fe20002f24270 */
[----:B------:R-:W-:-:S01]  /*16510*/  FFMA.FTZ R9, R2, R8, -8 ;  /* 0xc100000002097423 */ /* 0x000fc20000010008 */
[----:B------:R-:W-:Y:S01]  /*16520*/  ISETP.LT.OR P2, PT, R15, 0x61, P2 ;  /* 0x000000610f00780c */ /* 0x000fe20001741670 */
[----:B------:R-:W-:Y:S01]  /*16530*/  FMUL.FTZ R3, R2, R3 ;  /* 0x0000000302037220 */ /* 0x000fe20000410000 */
[----:B------:R-:W-:-:S02]  /*16540*/  FMNMX.FTZ R10, R166, R10, !PT ;  /* 0x0000000aa60a7209 */ /* 0x000fc40007810000 */
[----:B------:R-:W-:Y:S02]  /*16550*/  ISETP.LT.OR P1, PT, R15, 0x62, P1 ;  /* 0x000000620f00780c */ /* 0x000fe40000f21670 */
[----:B------:R-:W-:Y:S01]  /*16560*/  FSEL R170, R170, -INF , !P2 ;  /* 0xff800000aaaa7808 */ /* 0x000fe20005000000 */
[----:B------:R-:W-:Y:S01]  /*16570*/  MUFU.EX2 R3, R3 ;  /* 0x0000000300037308 */ /* 0x000fe20000000800 */
[----:B------:R-:W-:Y:S02]  /*16580*/  FMNMX.FTZ R10, R167, R10, !PT ;  /* 0x0000000aa70a7209 */ /* 0x000fe40007810000 */
[----:B------:R-:W-:Y:S02]  /*16590*/  FSEL R9, R9, RZ, P6 ;  /* 0x000000ff09097208 */ /* 0x000fe40003000000 */
[----:B------:R-:W-:Y:S02]  /*165a0*/  FSEL R171, R171, -INF , !P1 ;  /* 0xff800000abab7808 */ /* 0x000fe40004800000 */
[----:B------:R-:W-:Y:S01]  /*165b0*/  LOP3.LUT P6, RZ, R187, 0x2, RZ, 0xc0, !PT ;  /* 0x00000002bbff7812 */ /* 0x000fe200078cc0ff */
[----:B------:R-:W-:-:S01]  /*165c0*/  FFMA.FTZ R120, R2, R120, -R9 ;  /* 0x0000007802787223 */ /* 0x000fc20000010809 */
[----:B------:R-:W-:Y:S01]  /*165d0*/  FMNMX.FTZ R10, R170, R10, !PT ;  /* 0x0000000aaa0a7209 */ /* 0x000fe20007810000 */
[----:B------:R-:W-:-:S01]  /*165e0*/  FFMA.FTZ R121, R2, R121, -R9 ;  /* 0x0000007902797223 */ /* 0x000fc20000010809 */
[----:B------:R-:W-:Y:S01]  /*165f0*/  ISETP.GT.AND P3, PT, R20, 0x70, P5 ;  /* 0x000000701400780c */ /* 0x000fe20002f64270 */
[----:B------:R-:W-:-:S01]  /*16600*/  FFMA.FTZ R124, R2, R124, -R9 ;  /* 0x0000007c027c7223 */ /* 0x000fc20000010809 */
[----:B------:R-:W-:Y:S01]  /*16610*/  FSEL R174, R174, -INF , !P6 ;  /* 0xff800000aeae7808 */ /* 0x000fe20007000000 */
[----:B------:R-:W0:Y:S01]  /*16620*/  MUFU.EX2 R120, R120 ;  /* 0x0000007800787308 */ /* 0x000e220000000800 */
[----:B------:R-:W-:Y:S01]  /*16630*/  FMNMX.FTZ R10, R171, R10, !PT ;  /* 0x0000000aab0a7209 */ /* 0x000fe20007810000 */
[--C-:B------:R-:W-:Y:S01]  /*16640*/  FFMA.FTZ R125, R2, R125, -R9.reuse ;  /* 0x0000007d027d7223 */ /* 0x100fe20000010809 */
[----:B------:R-:W-:Y:S01]  /*16650*/  ISETP.GT.AND P2, PT, R20, 0x71, P5 ;  /* 0x000000711400780c */ /* 0x000fe20002f44270 */
[C-C-:B------:R-:W-:Y:S01]  /*16660*/  FFMA.FTZ R128, R2.reuse, R128, -R9.reuse ;  /* 0x0000008002807223 */ /* 0x140fe20000010809 */
[----:B------:R-:W-:Y:S01]  /*16670*/  ISETP.LT.OR P3, PT, R15, 0x71, P3 ;  /* 0x000000710f00780c */ /* 0x000fe20001f61670 */
[--C-:B------:R-:W-:Y:S01]  /*16680*/  FFMA.FTZ R129, R2, R129, -R9.reuse ;  /* 0x0000008102817223 */ /* 0x100fe20000010809 */
[----:B------:R-:W-:Y:S01]  /*16690*/  FSEL R175, R175, -INF , !P4 ;  /* 0xff800000afaf7808 */ /* 0x000fe20006000000 */
[----:B------:R-:W1:Y:S01]  /*166a0*/  MUFU.EX2 R121, R121 ;  /* 0x0000007900797308 */ /* 0x000e620000000800 */
[----:B------:R-:W-:Y:S01]  /*166b0*/  FMNMX.FTZ R10, R174, R10, !PT ;  /* 0x0000000aae0a7209 */ /* 0x000fe20007810000 */
[--C-:B------:R-:W-:Y:S01]  /*166c0*/  FFMA.FTZ R132, R2, R132, -R9.reuse ;  /* 0x0000008402847223 */ /* 0x100fe20000010809 */
[----:B------:R-:W-:Y:S01]  /*166d0*/  ISETP.GT.AND P1, PT, R20, 0x78, P5 ;  /* 0x000000781400780c */ /* 0x000fe20002f24270 */
[C-C-:B------:R-:W-:Y:S01]  /*166e0*/  FFMA.FTZ R133, R2.reuse, R133, -R9.reuse ;  /* 0x0000008502857223 */ /* 0x140fe20000010809 */
[----:B------:R-:W-:Y:S01]  /*166f0*/  ISETP.LT.OR P2, PT, R15, 0x72, P2 ;  /* 0x000000720f00780c */ /* 0x000fe20001741670 */
[--C-:B------:R-:W-:Y:S01]  /*16700*/  FFMA.FTZ R136, R2, R136, -R9.reuse ;  /* 0x0000008802887223 */ /* 0x100fe20000010809 */
[----:B------:R-:W-:Y:S01]  /*16710*/  FSEL R178, R178, -INF , !P3 ;  /* 0xff800000b2b27808 */ /* 0x000fe20005800000 */
[----:B------:R-:W-:Y:S01]  /*16720*/  MUFU.EX2 R124, R124 ;  /* 0x0000007c007c7308 */ /* 0x000fe20000000800 */
[----:B------:R-:W-:Y:S01]  /*16730*/  FMNMX.FTZ R10, R175, R10, !PT ;  /* 0x0000000aaf0a7209 */ /* 0x000fe20007810000 */
[----:B0-----:R-:W-:Y:S01]  /*16740*/  FFMA.FTZ R6, R3, R6, R120 ;  /* 0x0000000603067223 */ /* 0x001fe20000010078 */
[----:B------:R-:W-:Y:S01]  /*16750*/  ISETP.GT.AND P5, PT, R20, 0x79, P5 ;  /* 0x000000791400780c */ /* 0x000fe20002fa4270 */
[C-C-:B------:R-:W-:Y:S01]  /*16760*/  FFMA.FTZ R137, R2.reuse, R137, -R9.reuse ;  /* 0x0000008902897223 */ /* 0x140fe20000010809 */
[----:B------:R-:W-:Y:S01]  /*16770*/  ISETP.LT.OR P1, PT, R15, 0x79, P1 ;  /* 0x000000790f00780c */ /* 0x000fe20000f21670 */
[--C-:B------:R-:W-:Y:S01]  /*16780*/  FFMA.FTZ R140, R2, R140, -R9.reuse ;  /* 0x0000008c028c7223 */ /* 0x100fe20000010809 */
[----:B------:R-:W-:Y:S01]  /*16790*/  FSEL R179, R179, -INF , !P2 ;  /* 0xff800000b3b37808 */ /* 0x000fe20005000000 */
[----:B------:R-:W-:Y:S01]  /*167a0*/  MUFU.EX2 R125, R125 ;  /* 0x0000007d007d7308 */ /* 0x000fe20000000800 */
[----:B------:R-:W-:Y:S01]  /*167b0*/  FMNMX.FTZ R10, R178, R10, !PT ;  /* 0x0000000ab20a7209 */ /* 0x000fe20007810000 */
[----:B-1----:R-:W-:Y:S01]  /*167c0*/  FADD.FTZ R6, R121, R6 ;  /* 0x0000000679067221 */ /* 0x002fe20000010000 */
[----:B------:R-:W-:Y:S01]  /*167d0*/  ISETP.LT.OR P5, PT, R15, 0x7a, P5 ;  /* 0x0000007a0f00780c */ /* 0x000fe20002fa1670 */
[--C-:B------:R-:W-:Y:S01]  /*167e0*/  FFMA.FTZ R141, R2, R141, -R9.reuse ;  /* 0x0000008d028d7223 */ /* 0x100fe20000010809 */
[----:B------:R-:W-:Y:S01]  /*167f0*/  FSEL R182, R182, -INF , !P1 ;  /* 0xff800000b6b67808 */ /* 0x000fe20004800000 */
[C-C-:B------:R-:W-:Y:S01]  /*16800*/  FFMA.FTZ R144, R2.reuse, R144, -R9.reuse ;  /* 0x0000009002907223 */ /* 0x140fe20000010809 */
[----:B------:R-:W-:Y:S01]  /*16810*/  FMNMX.FTZ R10, R179, R10, !PT ;  /* 0x0000000ab30a7209 */ /* 0x000fe20007810000 */
[----:B------:R-:W-:Y:S01]  /*16820*/  MUFU.EX2 R128, R128 ;  /* 0x0000008000807308 */ /* 0x000fe20000000800 */
[----:B------:R-:W-:Y:S01]  /*16830*/  FSEL R183, R183, -INF , !P5 ;  /* 0xff800000b7b77808 */ /* 0x000fe20006800000 */
[--C-:B------:R-:W-:Y:S01]  /*16840*/  FFMA.FTZ R145, R2, R145, -R9.reuse ;  /* 0x0000009102917223 */ /* 0x100fe20000010809 */
[----:B------:R-:W-:Y:S01]  /*16850*/  FMNMX.FTZ R10, R182, R10, !PT ;  /* 0x0000000ab60a7209 */ /* 0x000fe20007810000 */
[C-C-:B------:R-:W-:Y:S01]  /*16860*/  FFMA.FTZ R148, R2.reuse, R148, -R9.reuse ;  /* 0x0000009402947223 */ /* 0x140fe20000010809 */
[----:B------:R-:W-:-:S01]  /*16870*/  FFMA.FTZ R149, R2, R149, -R9 ;  /* 0x0000009502957223 */ /* 0x000fc20000010809 */
[C-C-:B------:R-:W-:Y:S01]  /*16880*/  FFMA.FTZ R152, R2.reuse, R152, -R9.reuse ;  /* 0x0000009802987223 */ /* 0x140fe20000010809 */
[----:B------:R-:W-:Y:S01]  /*16890*/  FMNMX.FTZ R10, R183, R10, !PT ;  /* 0x0000000ab70a7209 */ /* 0x000fe20007810000 */
[----:B------:R-:W-:Y:S01]  /*168a0*/  MUFU.EX2 R129, R129 ;  /* 0x0000008100817308 */ /* 0x000fe20000000800 */
[----:B------:R-:W-:-:S01]  /*168b0*/  FFMA.FTZ R153, R2, R153, -R9 ;  /* 0x0000009902997223 */ /* 0x000fc20000010809 */
[C-C-:B------:R-:W-:Y:S01]  /*168c0*/  FFMA.FTZ R156, R2.reuse, R156, -R9.reuse ;  /* 0x0000009c029c7223 */ /* 0x140fe20000010809 */
[----:B------:R-:W-:-:S01]  /*168d0*/  FFMA.FTZ R157, R2, R157, -R9 ;  /* 0x0000009d029d7223 */ /* 0x000fc20000010809 */
[----:B------:R-:W0:Y:S01]  /*168e0*/  SHFL.BFLY PT, R11, R10, 0x2, 0x1f ;  /* 0x0c401f000a0b7f89 */ /* 0x000e2200000e0000 */
        /* <DEDUP_REMOVED lines=13> */
[----:B------:R-:W-:Y:S01]  /*169c0*/  FFMA.FTZ R9, R2, R181, -R9 ;  /* 0x000000b502097223 */ /* 0x000fe20000010809 */
[----:B------:R-:W-:-:S05]  /*169d0*/  LOP3.LUT P0, RZ, R187, 0x40000000, RZ, 0xc0, !PT ;  /* 0x40000000bbff7812 */ /* 0x000fca000780c0ff */
[----:B------:R-:W-:Y:S01]  /*169e0*/  MUFU.EX2 R136, R136 ;  /* 0x0000008800887308 */ /* 0x000fe20000000800 */
[----:B0-----:R-:W-:-:S07]  /*169f0*/  FMNMX.FTZ R10, R10, R11, !PT ;  /* 0x0000000b0a0a7209 */ /* 0x001fce0007810000 */
[----:B------:R-:W-:Y:S01]  /*16a00*/  MUFU.EX2 R137, R137 ;  /* 0x0000008900897308 */ /* 0x000fe20000000800 */
[----:B------:R-:W0:Y:S07]  /*16a10*/  SHFL.BFLY PT, R11, R10, 0x1, 0x1f ;  /* 0x0c201f000a0b7f89 */ /* 0x000e2e00000e0000 */
[----:B------:R-:W-:Y:S08]  /*16a20*/  MUFU.EX2 R140, R140 ;  /* 0x0000008c008c7308 */ /* 0x000ff00000000800 */
[----:B------:R-:W-:Y:S08]  /*16a30*/  MUFU.EX2 R141, R141 ;  /* 0x0000008d008d7308 */ /* 0x000ff00000000800 */
[----:B------:R-:W-:Y:S01]  /*16a40*/  MUFU.EX2 R144, R144 ;  /* 0x0000009000907308 */ /* 0x000fe20000000800 */
[----:B0-----:R-:W-:-:S04]  /*16a50*/  FMNMX.FTZ R10, R10, R11, !PT ;  /* 0x0000000b0a0a7209 */ /* 0x001fc80007810000 */
[----:B------:R-:W-:-:S03]  /*16a60*/  FSETP.NEU.FTZ.AND P1, PT, R10, -INF , PT ;  /* 0xff8000000a00780b */ /* 0x000fc60003f3d000 */
[----:B------:R-:W-:Y:S01]  /*16a70*/  MUFU.EX2 R145, R145 ;  /* 0x0000009100917308 */ /* 0x000fe20000000800 */
[----:B------:R-:W-:-:S05]  /*16a80*/  FSEL R11, R10, RZ, P1 ;  /* 0x000000ff0a0b7208 */ /* 0x000fca0000800000 */
[----:B------:R-:W-:Y:S01]  /*16a90*/  FADD.FTZ R0, -R11, R0 ;  /* 0x000000000b007221 */ /* 0x000fe20000010100 */
[----:B------:R-:W-:-:S01]  /*16aa0*/  FFMA.FTZ R11, R2, R10, -8 ;  /* 0xc1000000020b7423 */ /* 0x000fc2000001000a */
[----:B------:R-:W-:Y:S02]  /*16ab0*/  MUFU.EX2 R148, R148 ;  /* 0x0000009400947308 */ /* 0x000fe40000000800 */
[----:B------:R-:W-:Y:S02]  /*16ac0*/  FMUL.FTZ R0, R2, R0 ;  /* 0x0000000002007220 */ /* 0x000fe40000410000 */
[----:B------:R-:W-:-:S04]  /*16ad0*/  FSEL R11, R11, RZ, P1 ;  /* 0x000000ff0b0b7208 */ /* 0x000fc80000800000 */
        /* <DEDUP_REMOVED lines=16> */
[----:B------:R-:W1:Y:S01]  /*16be0*/  MUFU.EX2 R123, R123 ;  /* 0x0000007b007b7308 */ /* 0x000e620000000800 */
        /* <DEDUP_REMOVED lines=8> */
[----:B0-----:R-:W-:-:S01]  /*16c70*/  FFMA.FTZ R5, R0, R5, R122 ;  /* 0x0000000500057223 */ /* 0x001fc2000001007a */
        /* <DEDUP_REMOVED lines=10> */
[C-C-:B------:R-:W-:Y:S01]  /*16d20*/  FFMA.FTZ R178, R2.reuse, R178, -R11.reuse ;  /* 0x000000b202b27223 */ /* 0x140fe2000001080b */
[----:B------:R-:W-:-:S01]  /*16d30*/  FFMA.FTZ R179, R2, R179, -R11 ;  /* 0x000000b302b37223 */ /* 0x000fc2000001080b */
[----:B------:R-:W-:Y:S01]  /*16d40*/  FADD.FTZ R5, R125, R5 ;  /* 0x000000057d057221 */ /* 0x000fe20000010000 */
[----:B------:R-:W-:-:S01]  /*16d50*/  FFMA.FTZ R182, R2, R182, -R11 ;  /* 0x000000b602b67223 */ /* 0x000fc2000001080b */
[----:B------:R-:W1:Y:S01]  /*16d60*/  MUFU.EX2 R130, R130 ;  /* 0x0000008200827308 */ /* 0x000e620000000800 */
[----:B--2---:R-:W-:-:S01]  /*16d70*/  FADD.FTZ R6, R126, R15 ;  /* 0x0000000f7e067221 */ /* 0x004fc20000010000 */
[----:B------:R-:W-:Y:S01]  /*16d80*/  FADD.FTZ R5, R128, R5 ;  /* 0x0000000580057221 */ /* 0x000fe20000010000 */
[----:B------:R-:W-:-:S03]  /*16d90*/  FFMA.FTZ R11, R2, R183, -R11 ;  /* 0x000000b7020b7223 */ /* 0x000fc6000001080b */
[----:B------:R-:W-:Y:S02]  /*16da0*/  FADD.FTZ R5, R129, R5 ;  /* 0x0000000581057221 */ /* 0x000fe40000010000 */
[----:B------:R-:W2:Y:S01]  /*16db0*/  MUFU.EX2 R131, R131 ;  /* 0x0000008300837308 */ /* 0x000ea20000000800 */
[----:B0-----:R-:W-:-:S01]  /*16dc0*/  FADD.FTZ R6, R127, R6 ;  /* 0x000000067f067221 */ /* 0x001fc20000010000 */
[----:B------:R-:W-:-:S04]  /*16dd0*/  FADD.FTZ R5, R132, R5 ;  /* 0x0000000584057221 */ /* 0x000fc80000010000 */
[----:B------:R-:W-:Y:S02]  /*16de0*/  FADD.FTZ R5, R133, R5 ;  /* 0x0000000585057221 */ /* 0x000fe40000010000 */
[----:B------:R-:W0:Y:S01]  /*16df0*/  MUFU.EX2 R134, R134 ;  /* 0x0000008600867308 */ /* 0x000e220000000800 */
[----:B-1----:R-:W-:-:S01]  /*16e00*/  FADD.FTZ R6, R130, R6 ;  /* 0x0000000682067221 */ /* 0x002fc20000010000 */
[----:B------:R-:W-:-:S04]  /*16e10*/  FADD.FTZ R5, R136, R5 ;  /* 0x0000000588057221 */ /* 0x000fc80000010000 */
[----:B------:R-:W-:Y:S02]  /*16e20*/  FADD.FTZ R5, R137, R5 ;  /* 0x0000000589057221 */ /* 0x000fe40000010000 */
[----:B------:R-:W1:Y:S01]  /*16e30*/  MUFU.EX2 R135, R135 ;  /* 0x0000008700877308 */ /* 0x000e620000000800 */
[----:B--2---:R-:W-:-:S01]  /*16e40*/  FADD.FTZ R6, R131, R6 ;  /* 0x0000000683067221 */ /* 0x004fc20000010000 */
[----:B------:R-:W-:-:S04]  /*16e50*/  FADD.FTZ R5, R140, R5 ;  /* 0x000000058c057221 */ /* 0x000fc80000010000 */
[----:B------:R-:W-:Y:S02]  /*16e60*/  FADD.FTZ R5, R141, R5 ;  /* 0x000000058d057221 */ /* 0x000fe40000010000 */
[----:B------:R-:W2:Y:S01]  /*16e70*/  MUFU.EX2 R138, R138 ;  /* 0x0000008a008a7308 */ /* 0x000ea20000000800 */
[----:B0-----:R-:W-:-:S01]  /*16e80*/  FADD.FTZ R6, R134, R6 ;  /* 0x0000000686067221 */ /* 0x001fc20000010000 */
[----:B------:R-:W-:-:S04]  /*16e90*/  FADD.FTZ R5, R144, R5 ;  /* 0x0000000590057221 */ /* 0x000fc80000010000 */
[----:B------:R-:W-:Y:S02]  /*16ea0*/  FADD.FTZ R5, R145, R5 ;  /* 0x0000000591057221 */ /* 0x000fe40000010000 */
[----:B------:R-:W0:Y:S01]  /*16eb0*/  MUFU.EX2 R139, R139 ;  /* 0x0000008b008b7308 */ /* 0x000e220000000800 */
[----:B-1----:R-:W-:-:S01]  /*16ec0*/  FADD.FTZ R6, R135, R6 ;  /* 0x0000000687067221 */ /* 0x002fc20000010000 */
[----:B------:R-:W-:-:S06]  /*16ed0*/  FADD.FTZ R5, R148, R5 ;  /* 0x0000000594057221 */ /* 0x000fcc0000010000 */
        /* <DEDUP_REMOVED lines=78> */
[----:B--2---:R-:W-:-:S03]  /*173c0*/  FADD.FTZ R6, R9, R5 ;  /* 0x0000000509067221 */ /* 0x004fc60000010000 */
[----:B0-----:R-:W-:Y:S01]  /*173d0*/  FADD.FTZ R5, R11, R15 ;  /* 0x0000000f0b057221 */ /* 0x001fe20000010000 */
[----:B------:R-:W-:Y:S06]  /*173e0*/  @!P0 BRA `(.L_x_1738) ;  /* 0x0000000000048947 */ /* 0x000fec0003800000 */
[----:B------:R-:W-:Y:S01]  /*173f0*/  BPT.TRAP 0x1 ;  /* 0x000000040000795c */ /* 0x000fe20000300000 */
.L_x_1738:
[----:B------:R-:W-:Y:S01]  /*17400*/  IMAD R15, R17, 0x8, R16 ;  /* 0x00000008110f7824 */ /* 0x000fe200078e0210 */
[----:B------:R-:W-:Y:S01]  /*17410*/  ISETP.GT.AND P1, PT, R4, R14, PT ;  /* 0x0000000e0400720c */ /* 0x000fe20003f24270 */
[----:B------:R-:W-:Y:S01]  /*17420*/  IMAD.U32 R17, RZ, RZ, UR38 ;  /* 0x00000026ff117e24 */ /* 0x000fe2000f8e00ff */
[----:B------:R-:W-:Y:S01]  /*17430*/  F2FP.SATFINITE.E4M3.F32.PACK_AB_MERGE_C R124, R125, R124, RZ ;  /* 0x0000007c7d7c723e */ /* 0x000fe200048070ff */
[----:B------:R-:W-:Y:S01]  /*17440*/  VIADD R15, R15, 0x2a860 ;  /* 0x0002a8600f0f7836 */ /* 0x000fe20000000000 */
[----:B------:R-:W-:Y:S01]  /*17450*/  F2FP.SATFINITE.E4M3.F32.PACK_AB_MERGE_C R126, R127, R126, RZ ;  /* 0x0000007e7f7e723e */ /* 0x000fe200048070ff */
[-C--:B------:R-:W-:Y:S01]  /*17460*/  FMUL.FTZ R24, R24, R3.reuse ;  /* 0x0000000318187220 */ /* 0x080fe20000410000 */
[----:B------:R-:W-:Y:S01]  /*17470*/  F2FP.SATFINITE.E4M3.F32.PACK_AB_MERGE_C R132, R133, R132, RZ ;  /* 0x000000848584723e */ /* 0x000fe200048070ff */
[-C--:B------:R-:W-:Y:S01]  /*17480*/  FMUL.FTZ R25, R25, R3.reuse ;  /* 0x0000000319197220 */ /* 0x080fe20000410000 */
[----:B------:R-:W-:Y:S01]  /*17490*/  PRMT R15, R17, 0x654, R15 ;  /* 0x00000654110f7816 */ /* 0x000fe2000000000f */
[-C--:B------:R-:W-:Y:S01]  /*174a0*/  FMUL.FTZ R28, R28, R3.reuse ;  /* 0x000000031c1c7220 */ /* 0x080fe20000410000 */
[----:B------:R-:W-:Y:S01]  /*174b0*/  F2FP.SATFINITE.E4M3.F32.PACK_AB_MERGE_C R134, R135, R134, RZ ;  /* 0x000000868786723e */ /* 0x000fe200048070ff */
[-C--:B------:R-:W-:Y:S01]  /*174c0*/  FMUL.FTZ R29, R29, R3.reuse ;  /* 0x000000031d1d7220 */ /* 0x080fe20000410000 */
[----:B------:R-:W-:Y:S01]  /*174d0*/  F2FP.SATFINITE.E4M3.F32.PACK_AB_MERGE_C R140, R141, R140, RZ ;  /* 0x0000008c8d8c723e */ /* 0x000fe200048070ff */
[----:B------:R0:W-:Y:S01]  /*174e0*/  SYNCS.ARRIVE.TRANS64.RED.A1T0 RZ, [R15+URZ], RZ ;  /* 0x000000ff0fff79a7 */ /* 0x0001e2000810043f */
        /* <DEDUP_REMOVED lines=123> */
[----:B------:R-:W-:Y:S01]  /*17ca0*/  F2FP.SATFINITE.E4M3.F32.PACK_AB_MERGE_C R187, R179, R178, R11 ;  /* 0x000000b2b3bb723e */ /* 0x000fe2000480700b */
[----:B0-----:R-:W-:Y:S06]  /*17cb0*/  @P1 BRA `(.L_x_1739) ;  /* 0xffffffcc005c1947 */ /* 0x001fec000383ffff */
[----:B------:R-:W-:Y:S02]  /*17cc0*/  IMAD.MOV.U32 R0, RZ, RZ, R10 ;  /* 0x000000ffff007224 */ /* 0x000fe400078e000a */
[----:B------:R-:W-:Y:S02]  /*17cd0*/  IMAD.MOV.U32 R3, RZ, RZ, R8 ;  /* 0x000000ffff037224 */ /* 0x000fe400078e0008 */
[----:B------:R-:W-:Y:S02]  /*17ce0*/  IMAD.MOV.U32 R17, RZ, RZ, R12 ;  /* 0x000000ffff117224 */ /* 0x000fe400078e000c */
[----:B------:R-:W-:-:S07]  /*17cf0*/  IMAD.MOV.U32 R201, RZ, RZ, R13 ;  /* 0x000000ffffc97224 */ /* 0x000fce00078e000d */
.L_x_1719:
[----:B------:R-:W2:Y:S01]  /*17d00*/  LDL.LU R13, [R1] ;  /* 0x00000000010d7983 */ /* 0x000ea20000300800 */
[----:B------:R-:W0:Y:S01]  /*17d10*/  LDC R8, c[0x0][0x448] ;  /* 0x00011200ff087b82 */ /* 0x000e220000000800 */
[----:B------:R-:W-:-:S07]  /*17d20*/  IADD3 R11, R203, 0x1, -R202 ;  /* 0x00000001cb0b7810 */ /* 0x000fce0007ffe8ca */
[----:B------:R-:W1:Y:S01]  /*17d30*/  LDC R12, c[0x0][0x9e4] ;  /* 0x00027900ff0c7b82 */ /* 0x000e620000000800 */
[----:B0-----:R-:W-:Y:S01]  /*17d40*/  ISETP.NE.AND P1, PT, R8, 0x1, PT ;  /* 0x000000010800780c */ /* 0x001fe20003f25270 */
[----:B------:R-:W-:-:S12]  /*17d50*/  VIADD R8, R212, 0x7f ;  /* 0x0000007fd4087836 */ /* 0x000fd80000000000 */
[----:B------:R-:W0:Y:S08]  /*17d60*/  @P1 LDC R9, c[0x0][0x44c] ;  /* 0x00011300ff091b82 */ /* 0x000e300000000800 */
[----:B------:R-:W3:Y:S01]  /*17d70*/  @P1 LDC R10, c[0x0][0x450] ;  /* 0x00011400ff0a1b82 */ /* 0x000ee20000000800 */
[----:B0-----:R-:W-:-:S05]  /*17d80*/  @P1 IMAD.HI.U32 R9, R8, R9, RZ ;  /* 0x0000000908091227 */ /* 0x001fca00078e00ff */
[----:B---3--:R-:W-:-:S05]  /*17d90*/  @P1 SHF.R.U32.HI R8, RZ, R10, R9 ;  /* 0x0000000aff081219 */ /* 0x008fca0000011609 */
[----:B------:R-:W-:-:S04]  /*17da0*/  IMAD.IADD R8, R11, 0x1, R8 ;  /* 0x000000010b087824 */ /* 0x000fc800078e0208 */
[----:B------:R-:W-:Y:S01]  /*17db0*/  VIADD R10, R8, -UR34 ;  /* 0x80000022080a7c36 */ /* 0x000fe20008000000 */
[----:B--2---:R-:W-:-:S04]  /*17dc0*/  LOP3.LUT R13, R13, 0xfffffffb, RZ, 0xc0, !PT ;  /* 0xfffffffb0d0d7812 */ /* 0x004fc800078ec0ff */
[----:B------:R-:W-:Y:S02]  /*17dd0*/  @P1 LOP3.LUT R13, R13, 0x4, RZ, 0xfc, !PT ;  /* 0x000000040d0d1812 */ /* 0x000fe400078efcff */
[----:B-1----:R-:W-:Y:S02]  /*17de0*/  ISETP.GE.AND P1, PT, R12, 0x1, PT ;  /* 0x000000010c00780c */ /* 0x002fe40003f26270 */
[----:B------:R-:W-:-:S11]  /*17df0*/  LOP3.LUT R13, R13, 0xfffffff7, RZ, 0xc0, !PT ;  /* 0xfffffff70d0d7812 */ /* 0x000fd600078ec0ff */
[----:B------:R-:W-:-:S05]  /*17e00*/  @P1 LOP3.LUT R13, R13, 0x8, RZ, 0xfc, !PT ;  /* 0x000000080d0d1812 */ /* 0x000fca00078efcff */
[----:B------:R0:W-:Y:S01]  /*17e10*/  STL [R1], R13 ;  /* 0x0000000d01007387 */ /* 0x0001e20000100800 */
[----:B------:R-:W-:Y:S05]  /*17e20*/  @!P1 BRA `(.L_x_1740) ;  /* 0x0000000000489947 */ /* 0x000fea0003800000 */
[----:B------:R-:W-:Y:S01]  /*17e30*/  IMAD.MOV.U32 R11, RZ, RZ, R8 ;  /* 0x000000ffff0b7224 */ /* 0x000fe200078e0008 */
[----:B------:R-:W-:Y:S04]  /*17e40*/  BSSY B0, `(.L_x_1741) ;  /* 0x000000e000007945 */ /* 0x000fe80003800000 */
[----:B------:R-:W-:-:S13]  /*17e50*/  ISETP.GT.AND P1, PT, R11, -0x1, PT ;  /* 0xffffffff0b00780c */ /* 0x000fda0003f24270 */
[----:B------:R-:W-:Y:S05]  /*17e60*/  @P1 BRA `(.L_x_1742) ;  /* 0x00000000001c1947 */ /* 0x000fea0003800000 */
[----:B------:R-:W-:Y:S02]  /*17e70*/  ISETP.NE.AND P1, PT, R12, 0x1, PT ;  /* 0x000000010c00780c */ /* 0x000fe40003f25270 */
[----:B------:R-:W-:-:S11]  /*17e80*/  LOP3.LUT R11, RZ, R11, RZ, 0x33, !PT ;  /* 0x0000000bff0b7212 */ /* 0x000fd600078e33ff */
[----:B------:R-:W1:Y:S02]  /*17e90*/  @P1 LDC.64 R8, c[0x0][0x9e8] ;  /* 0x00027a00ff081b82 */ /* 0x000e640000000a00 */
[----:B-1----:R-:W-:-:S05]  /*17ea0*/  @P1 IMAD.HI.U32 R8, R11, R8, RZ ;  /* 0x000000080b081227 */ /* 0x002fca00078e00ff */
[----:B------:R-:W-:-:S04]  /*17eb0*/  @P1 SHF.R.U32.HI R11, RZ, R9, R8 ;  /* 0x00000009ff0b1219 */ /* 0x000fc80000011608 */
[----:B------:R-:W-:Y:S01]  /*17ec0*/  LOP3.LUT R11, RZ, R11, RZ, 0x33, !PT ;  /* 0x0000000bff0b7212 */ /* 0x000fe200078e33ff */
[----:B------:R-:W-:Y:S06]  /*17ed0*/  BRA `(.L_x_1743) ;  /* 0x0000000000107947 */ /* 0x000fec0003800000 */
.L_x_1742:
[----:B------:R-:W-:-:S13]  /*17ee0*/  ISETP.NE.AND P1, PT, R12, 0x1, PT ;  /* 0x000000010c00780c */ /* 0x000fda0003f25270 */
[----:B------:R-:W1:Y:S02]  /*17ef0*/  @P1 LDC.64 R8, c[0x0][0x9e8] ;  /* 0x00027a00ff081b82 */ /* 0x000e640000000a00 */
[----:B-1----:R-:W-:-:S05]  /*17f00*/  @P1 IMAD.HI.U32 R8, R11, R8, RZ ;  /* 0x000000080b081227 */ /* 0x002fca00078e00ff */
[----:B------:R-:W-:-:S07]  /*17f10*/  @P1 SHF.R.U32.HI R11, RZ, R9, R8 ;  /* 0x00000009ff0b1219 */ /* 0x000fce0000011608 */
.L_x_1743:
[----:B------:R-:W-:Y:S05]  /*17f20*/  BSYNC B0 ;  /* 0x0000000000007941 */ /* 0x000fea0003800000 */
.L_x_1741:
[----:B------:R-:W-:-:S05]  /*17f30*/  IMAD R11, R11, R12, RZ ;  /* 0x0000000c0b0b7224 */ /* 0x000fca00078e02ff */
[----:B------:R-:W-:-:S07]  /*17f40*/  VIMNMX R10, R10, R11, !PT ;  /* 0x0000000b0a0a7248 */ /* 0x000fce0007fe0100 */
.L_x_1740:
[----:B------:R-:W-:-:S05]  /*17f50*/  VIADD R10, R10, 0x7f ;  /* 0x0000007f0a0a7836 */ /* 0x000fca0000000000 */
[----:B------:R-:W-:-:S04]  /*17f60*/  SHF.R.S32.HI R9, RZ, 0x1f, R10 ;  /* 0x0000001fff097819 */ /* 0x000fc8000001140a */
[----:B------:R-:W-:-:S04]  /*17f70*/  LEA.HI R9, R9, R10, RZ, 0x7 ;  /* 0x0000000a09097211 */ /* 0x000fc800078f38ff */
[----:B------:R-:W-:-:S04]  /*17f80*/  SHF.R.S32.HI R14, RZ, 0x7, R9 ;  /* 0x00000007ff0e7819 */ /* 0x000fc80000011409 */
[----:B------:R-:W-:-:S04]  /*17f90*/  VIMNMX R14, R229, R14, !PT ;  /* 0x0000000ee50e7248 */ /* 0x000fc80007fe0100 */
[----:B------:R-:W-:-:S13]  /*17fa0*/  ISETP.GE.AND P1, PT, R4, R14, PT ;  /* 0x0000000e0400720c */ /* 0x000fda0003f26270 */
[----:B------:R-:W-:Y:S05]  /*17fb0*/  @!P1 BRA `(.L_x_1744) ;  /* 0x0000002000789947 */ /* 0x000fea0003800000 */
[----:B0-----:R-:W-:Y:S02]  /*17fc0*/  IMAD.MOV.U32 R13, RZ, RZ, R0 ;  /* 0x000000ffff0d7224 */ /* 0x001fe400078e0000 */
[----:B------:R-:W-:Y:S02]  /*17fd0*/  IMAD.MOV.U32 R12, RZ, RZ, R3 ;  /* 0x000000ffff0c7224 */ /* 0x000fe400078e0003 */
[----:B------:R-:W-:Y:S02]  /*17fe0*/  IMAD.MOV.U32 R8, RZ, RZ, R201 ;  /* 0x000000ffff087224 */ /* 0x000fe400078e00c9 */
[----:B------:R-:W-:-:S07]  /*17ff0*/  IMAD.MOV.U32 R15, RZ, RZ, R17 ;  /* 0x000000ffff0f7224 */ /* 0x000fce00078e0011 */
.L_x_1756:
[----:B------:R-:W-:Y:S01]  /*18000*/  ISETP.NE.AND P1, PT, R15, 0x1, PT ;  /* 0x000000010f00780c */ /* 0x000fe20003f25270 */
[----:B------:R-:W-:Y:S05]  /*18010*/  YIELD ;  /* 0x0000000000007946 */ /* 0x000fea0003800000 */
[----:B------:R-:W-:Y:S02]  /*18020*/  SEL R201, RZ, 0x1, P1 ;  /* 0x00000001ffc97807 */ /* 0x000fe40000800000 */
[----:B------:R-:W-:Y:S02]  /*18030*/  ISETP.NE.AND P1, PT, R218, RZ, PT ;  /* 0x000000ffda00720c */ /* 0x000fe40003f25270 */
[----:B------:R-:W-:-:S11]  /*18040*/  LOP3.LUT R201, R8, R201, RZ, 0x3c, !PT ;  /* 0x000000c908c97212 */ /* 0x000fd600078e3cff */
[----:B------:R-:W-:Y:S05]  /*18050*/  @P1 BRA `(.L_x_1745) ;  /* 0x00000000003c1947 */ /* 0x000fea0003800000 */
[----:B------:R-:W-:Y:S05]  /*18060*/  @!P0 BRA `(.L_x_1746) ;  /* 0x0000000000048947 */ /* 0x000fea0003800000 */
[----:B------:R-:W-:Y:S01]  /*18070*/  BPT.TRAP 0x1 ;  /* 0x000000040000795c */ /* 0x000fe20000300000 */
.L_x_1746:
[----:B------:R-:W-:-:S05]  /*18080*/  VIADD R0, R15, 0x1 ;  /* 0x000000010f007836 */ /* 0x000fca0000000000 */
[----:B------:R-:W-:-:S04]  /*18090*/  ISETP.NE.AND P2, PT, R0, 0x2, PT ;  /* 0x000000020000780c */ /* 0x000fc80003f45270 */
[----:B------:R-:W-:Y:S02]  /*180a0*/  SEL R3, R0, RZ, P2 ;  /* 0x000000ff00037207 */ /* 0x000fe40001000000 */
[----:B------:R-:W-:-:S03]  /*180b0*/  SHF.L.U32 R0, R201, 0x1f, RZ ;  /* 0x0000001fc9007819 */ /* 0x000fc600000006ff */
[----:B------:R-:W-:-:S04]  /*180c0*/  IMAD R3, R3, 0x8, R16 ;  /* 0x0000000803037824 */ /* 0x000fc800078e0210 */
[----:B------:R0:W1:Y:S01]  /*180d0*/  SYNCS.PHASECHK.TRANS64.TRYWAIT P2, [R3+URZ+0x2a830], R0 ;  /* 0x02a83000030075a7 */ /* 0x000062000804017f */
[----:B------:R-:W-:Y:S05]  /*180e0*/  @!P0 BRA `(.L_x_1747) ;  /* 0x0000000000048947 */ /* 0x000fea0003800000 */
[----:B------:R-:W-:Y:S01]  /*180f0*/  BPT.TRAP 0x1 ;  /* 0x000000040000795c */ /* 0x000fe20000300000 */
.L_x_1747:
[----:B------:R-:W-:Y:S04]  /*18100*/  BSSY B0, `(.L_x_1745) ;  /* 0x0000004000007945 */ /* 0x000fe80003800000 */
[----:B-1----:R-:W-:Y:S05]  /*18110*/  @P2 BRA `(.L_x_1748) ;  /* 0x0000000000082947 */ /* 0x002fea0003800000 */
[----:B------:R-:W1:Y:S02]  /*18120*/  SYNCS.PHASECHK.TRANS64.TRYWAIT P2, [R3+URZ+0x2a830], R0 ;  /* 0x02a83000030075a7 */ /* 0x000e64000804017f */
[----:B-1----:R-:W-:Y:S05]  /*18130*/  @!P2 BRA `(.L_x_1749) ;  /* 0x0000011c0090a947 */ /* 0x002fea0003800000 */
.L_x_1748:
[----:B------:R-:W-:Y:S05]  /*18140*/  BSYNC B0 ;  /* 0x0000000000007941 */ /* 0x000fea0003800000 */
.L_x_1745:
[----:B01----:R-:W0:Y:S01]  /*18150*/  S2R R0, SR_TID.X ;  /* 0x0000000000007919 */ /* 0x003e220000002100 */
[----:B------:R-:W-:Y:S01]  /*18160*/  VIADD R17, R15, 0x1 ;  /* 0x000000010f117836 */ /* 0x000fe20000000000 */
[----:B------:R-:W-:Y:S05]  /*18170*/  WARPSYNC.ALL ;  /* 0x0000000000007948 */ /* 0x000fea0003800000 */
[C---:B------:R-:W-:Y:S01]  /*18180*/  ISETP.NE.AND P2, PT, R17.reuse, 0x2, PT ;  /* 0x000000021100780c */ /* 0x040fe20003f45270 */
[----:B------:R-:W-:Y:S02]  /*18190*/  IMAD.MOV.U32 R11, RZ, RZ, -0x7fffffe0 ;  /* 0x80000020ff0b7424 */ /* 0x000fe400078e00ff */
[----:B------:R-:W-:Y:S01]  /*181a0*/  IMAD.MOV.U32 R121, RZ, RZ, -0x7fffffe0 ;  /* 0x80000020ff797424 */ /* 0x000fe200078e00ff */
[----:B------:R-:W-:Y:S01]  /*181b0*/  SEL R17, R17, RZ, P2 ;  /* 0x000000ff11117207 */ /* 0x000fe20001000000 */
[----:B------:R-:W-:Y:S01]  /*181c0*/  IMAD.MOV.U32 R123, RZ, RZ, -0x7fffffe0 ;  /* 0x80000020ff7b7424 */ /* 0x000fe200078e00ff */
[----:B------:R-:W-:Y:S01]  /*181d0*/  R2UR UR27, R11 ;  /* 0x000000000b1b72ca */ /* 0x000fe200000e0000 */
[----:B------:R-:W-:Y:S01]  /*181e0*/  IMAD.MOV.U32 R21, RZ, RZ, -0x7fffffe0 ;  /* 0x80000020ff157424 */ /* 0x000fe200078e00ff */
[----:B------:R-:W-:Y:S01]  /*181f0*/  R2UR UR7, R121 ;  /* 0x00000000790772ca */ /* 0x000fe200000e0000 */
[----:B------:R-:W-:Y:S01]  /*18200*/  IMAD R10, R17, 0x600, R7 ;  /* 0x00000600110a7824 */ /* 0x000fe200078e0207 */
[----:B------:R-:W-:-:S02]  /*18210*/  R2UR UR15, R121 ;  /* 0x00000000790f72ca */ /* 0x000fc400000e0000 */
[----:B------:R-:W-:Y:S01]  /*18220*/  R2UR UR19, R123 ;  /* 0x000000007b1372ca */ /* 0x000fe200000e0000 */
[C---:B------:R-:W-:Y:S01]  /*18230*/  VIADD R120, R10.reuse, 0x2 ;  /* 0x000000020a787836 */ /* 0x040fe20000000000 */
[C---:B------:R-:W-:Y:S01]  /*18240*/  R2UR UR26, R10.reuse ;  /* 0x000000000a1a72ca */ /* 0x040fe200000e0000 */
[C---:B------:R-:W-:Y:S01]  /*18250*/  VIADD R122, R10.reuse, 0x400 ;  /* 0x000004000a7a7836 */ /* 0x040fe20000000000 */
[----:B------:R-:W-:Y:S01]  /*18260*/  R2UR UR11, R21 ;  /* 0x00000000150b72ca */ /* 0x000fe200000e0000 */
[----:B------:R-:W-:Y:S01]  /*18270*/  VIADD R20, R10, 0x200 ;  /* 0x000002000a147836 */ /* 0x000fe20000000000 */
[----:B------:R-:W-:Y:S01]  /*18280*/  R2UR UR6, R120 ;  /* 0x00000000780672ca */ /* 0x000fe200000e0000 */
[----:B------:R-:W-:Y:S01]  /*18290*/  VIADD R120, R10, 0x202 ;  /* 0x000002020a787836 */ /* 0x000fe20000000000 */
[----:B------:R-:W-:Y:S01]  /*182a0*/  R2UR UR18, R122 ;  /* 0x000000007a1272ca */ /* 0x000fe200000e0000 */
[----:B------:R-:W-:Y:S01]  /*182b0*/  VIADD R10, R10, 0x402 ;  /* 0x000004020a0a7836 */ /* 0x000fe20000000000 */
[----:B------:R-:W-:-:S02]  /*182c0*/  R2UR UR10, R20 ;  /* 0x00000000140a72ca */ /* 0x000fc400000e0000 */
[----:B------:R-:W-:Y:S02]  /*182d0*/  R2UR UR14, R120 ;  /* 0x00000000780e72ca */ /* 0x000fe400000e0000 */
[----:B0-----:R-:W-:Y:S02]  /*182e0*/  SHF.R.U32.HI R0, RZ, 0x7, R0 ;  /* 0x00000007ff007819 */ /* 0x001fe40000011600 */
[----:B------:R-:W-:Y:S02]  /*182f0*/  R2UR UR22, R10 ;  /* 0x000000000a1672ca */ /* 0x000fe400000e0000 */
[----:B------:R-:W-:Y:S01]  /*18300*/  R2UR UR23, R11 ;  /* 0x000000000b1772ca */ /* 0x000fe200000e0000 */
[----:B------:R-:W-:-:S05]  /*18310*/  VIADD R0, R0, 0x8 ;  /* 0x0000000800007836 */ /* 0x000fca0000000000 */
        /* <DEDUP_REMOVED lines=22> */
.L_x_1751:
[----:B------:R-:W-:Y:S01]  /*18480*/  SHF.L.U32 R0, R8, 0x1f, RZ ;  /* 0x0000001f08007819 */ /* 0x000fe200000006ff */
[----:B------:R-:W-:-:S04]  /*18490*/  IMAD R3, R15, 0x8, R16 ;  /* 0x000000080f037824 */ /* 0x000fc800078e0210 */
[----:B------:R0:W1:Y:S01]  /*184a0*/  SYNCS.PHASECHK.TRANS64.TRYWAIT P1, [R3+URZ+0x2a850], R0 ;  /* 0x02a85000030075a7 */ /* 0x000062000802017f */
[----:B------:R-:W-:Y:S05]  /*184b0*/  @!P0 BRA `(.L_x_1752) ;  /* 0x0000000000048947 */ /* 0x000fea0003800000 */
[----:B------:R-:W-:Y:S01]  /*184c0*/  BPT.TRAP 0x1 ;  /* 0x000000040000795c */ /* 0x000fe20000300000 */
.L_x_1752:
[----:B-1----:R-:W-:Y:S05]  /*184d0*/  @P1 BRA `(.L_x_1750) ;  /* 0x0000000000081947 */ /* 0x002fea0003800000 */
[----:B------:R-:W1:Y:S02]  /*184e0*/  SYNCS.PHASECHK.TRANS64.TRYWAIT P1, [R3+URZ+0x2a850], R0 ;  /* 0x02a85000030075a7 */ /* 0x000e64000802017f */
[----:B-1----:R-:W-:Y:S05]  /*184f0*/  @!P1 BRA `(.L_x_1753) ;  /* 0x0000011800b49947 */ /* 0x002fea0003800000 */
.L_x_1750:
        /* <DEDUP_REMOVED lines=20> */
[----:B0-----:R-:W-:-:S04]  /*18640*/  SHF.R.U32.HI R20, RZ, 0x7, R20 ;  /* 0x00000007ff147819 */ /* 0x001fc80000011614 */
[----:B------:R-:W-:Y:S01]  /*18650*/  IADD3 R0, -R20, 0xb, RZ ;  /* 0x0000000b14007810 */ /* 0x000fe20007ffe1ff */
[----:B------:R-:W-:Y:S02]  /*18660*/  WARPGROUP.DEPBAR.LE gsb0, 0x0 ;  /* 0x00008000000079c5 */ /* 0x000fe40000010000 */
[----:B------:R-:W-:-:S06]  /*18670*/  WARPGROUP.ARRIVE ;  /* 0x00000000000079c5 */ /* 0x000fcc0000000000 */
        /* <DEDUP_REMOVED lines=15> */
.L_x_1754:
[----:B0-----:R-:W-:Y:S02]  /*18770*/  IMAD R0, R17, 0x8, R16 ;  /* 0x0000000811007824 */ /* 0x001fe400078e0210 */
[----:B------:R-:W-:Y:S02]  /*18780*/  IMAD.U32 R3, RZ, RZ, UR38 ;  /* 0x00000026ff037e24 */ /* 0x000fe4000f8e00ff */
[----:B------:R-:W-:-:S05]  /*18790*/  VIADD R0, R0, 0x2a840 ;  /* 0x0002a84000007836 */ /* 0x000fca0000000000 */
[----:B------:R-:W-:-:S04]  /*187a0*/  PRMT R0, R3, 0x654, R0 ;  /* 0x0000065403007816 */ /* 0x000fc80000000000 */
        /* <DEDUP_REMOVED lines=38> */
[----:B------:R-:W-:Y:S01]  /*18a10*/  FFMA.FTZ R9, R2, R3, -8 ;  /* 0xc100000002097423 */ /* 0x000fe20000010003 */
[----:B------:R-:W-:-:S03]  /*18a20*/  FMNMX.FTZ R0, R123, R0, !PT ;  /* 0x000000007b007209 */ /* 0x000fc60007810000 */
        /* <DEDUP_REMOVED lines=50> */
[----:B------:R-:W-:-:S03]  /*18d50*/  FFMA.FTZ R9, R2, R181, -R9 ;  /* 0x000000b502097223 */ /* 0x000fc60000010809 */
[----:B------:R-:W-:Y:S01]  /*18d60*/  FMNMX.FTZ R0, R151, R0, !PT ;  /* 0x0000000097007209 */ /* 0x000fe20007810000 */
[----:B------:R-:W-:Y:S03]  /*18d70*/  MUFU.EX2 R132, R132 ;  /* 0x0000008400847308 */ /* 0x000fe60000000800 */
        /* <DEDUP_REMOVED lines=23> */
[----:B------:R-:W-:Y:S04]  /*18ef0*/  MUFU.EX2 R148, R148 ;  /* 0x0000009400947308 */ /* 0x000fe80000000800 */
[----:B------:R-:W0:Y:S04]  /*18f00*/  SHFL.BFLY PT, R8, R0, 0x2, 0x1f ;  /* 0x0c401f0000087f89 */ /* 0x000e2800000e0000 */
[----:B------:R-:W-:Y:S08]  /*18f10*/  MUFU.EX2 R149, R149 ;  /* 0x0000009500957308 */ /* 0x000ff00000000800 */
[----:B------:R-:W-:Y:S08]  /*18f20*/  MUFU.EX2 R152, R152 ;  /* 0x0000009800987308 */ /* 0x000ff00000000800 */
[----:B------:R-:W-:Y:S01]  /*18f30*/  MUFU.EX2 R153, R153 ;  /* 0x0000009900997308 */ /* 0x000fe20000000800 */
[----:B0-----:R-:W-:-:S07]  /*18f40*/  FMNMX.FTZ R0, R0, R8, !PT ;  /* 0x0000000800007209 */ /* 0x001fce0007810000 */
[----:B------:R-:W-:Y:S01]  /*18f50*/  MUFU.EX2 R156, R156 ;  /* 0x0000009c009c7308 */ /* 0x000fe20000000800 */
[----:B------:R-:W0:Y:S07]  /*18f60*/  SHFL.BFLY PT, R8, R0, 0x1, 0x1f ;  /* 0x0c201f0000087f89 */ /* 0x000e2e00000e0000 */
[----:B------:R-:W-:Y:S08]  /*18f70*/  MUFU.EX2 R157, R157 ;  /* 0x0000009d009d7308 */ /* 0x000ff00000000800 */
[----:B------:R-:W-:Y:S08]  /*18f80*/  MUFU.EX2 R160, R160 ;  /* 0x000000a000a07308 */ /* 0x000ff00000000800 */
[----:B------:R-:W-:Y:S01]  /*18f90*/  MUFU.EX2 R161, R161 ;  /* 0x000000a100a17308 */ /* 0x000fe20000000800 */
[----:B0-----:R-:W-:Y:S01]  /*18fa0*/  FMNMX.FTZ R0, R0, R8, !PT ;  /* 0x0000000800007209 */ /* 0x001fe20007810000 */
[----:B------:R-:W-:-:S04]  /*18fb0*/  FADD.FTZ R8, -R3, R12 ;  /* 0x0000000c03087221 */ /* 0x000fc80000010100 */
[----:B------:R-:W-:Y:S01]  /*18fc0*/  FADD.FTZ R10, -R0, R13 ;  /* 0x0000000d000a7221 */ /* 0x000fe20000010100 */
[----:B------:R-:W-:-:S01]  /*18fd0*/  FFMA.FTZ R11, R2, R0, -8 ;  /* 0xc1000000020b7423 */ /* 0x000fc20000010000 */
[C---:B------:R-:W-:Y:S01]  /*18fe0*/  FMUL.FTZ R8, R2.reuse, R8 ;  /* 0x0000000802087220 */ /* 0x040fe20000410000 */
[----:B------:R-:W-:Y:S01]  /*18ff0*/  MUFU.EX2 R164, R164 ;  /* 0x000000a400a47308 */ /* 0x000fe20000000800 */
[C---:B------:R-:W-:Y:S01]  /*19000*/  FMUL.FTZ R10, R2.reuse, R10 ;  /* 0x0000000a020a7220 */ /* 0x040fe20000410000 */
        /* <DEDUP_REMOVED lines=23> */
[----:B0-----:R-:W-:-:S01]  /*19180*/  FFMA.FTZ R6, R8, R6, R120 ;  /* 0x0000000608067223 */ /* 0x001fc20000010078 */
[C-C-:B------:R-:W-:Y:S01]  /*19190*/  FFMA.FTZ R162, R2.reuse, R162, -R11.reuse ;  /* 0x000000a202a27223 */ /* 0x140fe2000001080b */
[----:B------:R-:W-:-:S01]  /*191a0*/  FFMA.FTZ R163, R2, R163, -R11 ;  /* 0x000000a302a37223 */ /* 0x000fc2000001080b */
[----:B------:R-:W-:Y:S01]  /*191b0*/  FFMA.FTZ R166, R2, R166, -R11 ;  /* 0x000000a602a67223 */ /* 0x000fe2000001080b */
[----:B------:R-:W-:-:S01]  /*191c0*/  FADD.FTZ R6, R121, R6 ;  /* 0x0000000679067221 */ /* 0x000fc20000010000 */
        /* <DEDUP_REMOVED lines=11> */
[----:B-1----:R-:W-:-:S07]  /*19280*/  FFMA.FTZ R5, R10, R5, R122 ;  /* 0x000000050a057223 */ /* 0x002fce000001007a */
        /* <DEDUP_REMOVED lines=42> */
[----:B------:R-:W-:-:S06]  /*19530*/  FADD.FTZ R5, R164, R5 ;  /* 0x00000005a4057221 */ /* 0x000fcc0000010000 */
        /* <DEDUP_REMOVED lines=53> */
[----:B--2---:R-:W-:-:S01]  /*19890*/  FADD.FTZ R12, R182, R6 ;  /* 0x00000006b60c7221 */ /* 0x004fc20000010000 */
[----:B-1----:R-:W-:-:S03]  /*198a0*/  FADD.FTZ R6, R9, R5 ;  /* 0x0000000509067221 */ /* 0x002fc60000010000 */
[----:B0-----:R-:W-:Y:S01]  /*198b0*/  FADD.FTZ R5, R11, R12 ;  /* 0x0000000c0b057221 */ /* 0x001fe20000010000 */
[----:B------:R-:W-:Y:S06]  /*198c0*/  @!P0 BRA `(.L_x_1755) ;  /* 0x0000000000048947 */ /* 0x000fec0003800000 */
[----:B------:R-:W-:Y:S01]  /*198d0*/  BPT.TRAP 0x1 ;  /* 0x000000040000795c */ /* 0x000fe20000300000 */
.L_x_1755:
[----:B------:R-:W-:Y:S01]  /*198e0*/  IMAD R12, R15, 0x8, R16 ;  /* 0x000000080f0c7824 */ /* 0x000fe200078e0210 */
[----:B------:R-:W-:Y:S01]  /*198f0*/  ISETP.GT.AND P1, PT, R4, R14, PT ;  /* 0x0000000e0400720c */ /* 0x000fe20003f24270 */
[----:B------:R-:W-:Y:S01]  /*19900*/  IMAD.U32 R13, RZ, RZ, UR38 ;  /* 0x00000026ff0d7e24 */ /* 0x000fe2000f8e00ff */
[----:B------:R-:W-:Y:S01]  /*19910*/  F2FP.SATFINITE.E4M3.F32.PACK_AB_MERGE_C R124, R125, R124, RZ ;  /* 0x0000007c7d7c723e */ /* 0x000fe200048070ff */
[----:B------:R-:W-:Y:S01]  /*19920*/  VIADD R12, R12, 0x2a860 ;  /* 0x0002a8600c0c7836 */ /* 0x000fe20000000000 */
[----:B------:R-:W-:Y:S01]  /*19930*/  F2FP.SATFINITE.E4M3.F32.PACK_AB_MERGE_C R126, R127, R126, RZ ;  /* 0x0000007e7f7e723e */ /* 0x000fe200048070ff */
        /* <DEDUP_REMOVED lines=130> */
[----:B0-----:R-:W-:Y:S02]  /*1a160*/  IMAD.MOV.U32 R12, RZ, RZ, R3 ;  /* 0x000000ffff0c7224 */ /* 0x001fe400078e0003 */
[----:B------:R-:W-:Y:S02]  /*1a170*/  IMAD.MOV.U32 R8, RZ, RZ, R201 ;  /* 0x000000ffff087224 */ /* 0x000fe400078e00c9 */
[----:B------:R-:W-:Y:S01]  /*1a180*/  IMAD.MOV.U32 R15, RZ, RZ, R17 ;  /* 0x000000ffff0f7224 */ /* 0x000fe200078e0011 */
[----:B------:R-:W-:Y:S06]  /*1a190*/  @P1 BRA `(.L_x_1756) ;  /* 0xffffffdc00981947 */ /* 0x000fec000383ffff */
.L_x_1744:
[----:B------:R-:W-:-:S13]  /*1a1a0*/  ISETP.GE.AND P1, PT, R4, R229, PT ;  /* 0x000000e50400720c */ /* 0x000fda0003f26270 */
[----:B------:R-:W-:Y:S05]  /*1a1b0*/  @!P1 BRA `(.L_x_1757) ;  /* 0x0000003000c49947 */ /* 0x000fea0003800000 */
[----:B------:R-:W-:Y:S02]  /*1a1c0*/  IMAD.MOV.U32 R12, RZ, RZ, R0 ;  /* 0x000000ffff0c7224 */ /* 0x000fe400078e0000 */
[----:B0-----:R-:W-:Y:S02]  /*1a1d0*/  IMAD.MOV.U32 R13, RZ, RZ, R3 ;  /* 0x000000ffff0d7224 */ /* 0x001fe400078e0003 */
[----:B------:R-:W-:Y:S02]  /*1a1e0*/  IMAD.MOV.U32 R8, RZ, RZ, R201 ;  /* 0x000000ffff087224 */ /* 0x000fe400078e00c9 */
[----:B------:R-:W-:-:S07]  /*1a1f0*/  IMAD.MOV.U32 R14, RZ, RZ, R17 ;  /* 0x000000ffff0e7224 */ /* 0x000fce00078e0011 */
.L_x_1777:
        /* <DEDUP_REMOVED lines=8> */
.L_x_1759:
        /* <DEDUP_REMOVED lines=8> */
.L_x_1760:
[----:B------:R-:W-:Y:S04]  /*1a300*/  BSSY B0, `(.L_x_1758) ;  /* 0x0000004000007945 */ /* 0x000fe80003800000 */
[----:B-1----:R-:W-:Y:S05]  /*1a310*/  @P2 BRA `(.L_x_1761) ;  /* 0x0000000000082947 */ /* 0x002fea0003800000 */
[----:B------:R-:W1:Y:S02]  /*1a320*/  SYNCS.PHASECHK.TRANS64.TRYWAIT P2, [R3+URZ+0x2a830], R0 ;  /* 0x02a83000030075a7 */ /* 0x000e64000804017f */
[----:B-1----:R-:W-:Y:S05]  /*1a330*/  @!P2 BRA `(.L_x_1762) ;  /* 0x000000fc0038a947 */ /* 0x002fea0003800000 */
.L_x_1761:
[----:B------:R-:W-:Y:S05]  /*1a340*/  BSYNC B0 ;  /* 0x0000000000007941 */ /* 0x000fea0003800000 */
.L_x_1758:
        /* <DEDUP_REMOVED lines=51> */
.L_x_1764:
[----:B------:R-:W-:Y:S01]  /*1a680*/  SHF.L.U32 R0, R8, 0x1f, RZ ;  /* 0x0000001f08007819 */ /* 0x000fe200000006ff */
[----:B------:R-:W-:-:S04]  /*1a690*/  IMAD R3, R14, 0x8, R16 ;  /* 0x000000080e037824 */ /* 0x000fc800078e0210 */
[----:B------:R0:W1:Y:S01]  /*1a6a0*/  SYNCS.PHASECHK.TRANS64.TRYWAIT P1, [R3+URZ+0x2a850], R0 ;  /* 0x02a85000030075a7 */ /* 0x000062000802017f */
[----:B------:R-:W-:Y:S05]  /*1a6b0*/  @!P0 BRA `(.L_x_1765) ;  /* 0x0000000000048947 */ /* 0x000fea0003800000 */
[----:B------:R-:W-:Y:S01]  /*1a6c0*/  BPT.TRAP 0x1 ;  /* 0x000000040000795c */ /* 0x000fe20000300000 */
.L_x_1765:
[----:B-1----:R-:W-:Y:S05]  /*1a6d0*/  @P1 BRA `(.L_x_1763) ;  /* 0x0000000000081947 */ /* 0x002fea0003800000 */
[----:B------:R-:W1:Y:S02]  /*1a6e0*/  SYNCS.PHASECHK.TRANS64.TRYWAIT P1, [R3+URZ+0x2a850], R0 ;  /* 0x02a85000030075a7 */ /* 0x000e64000802017f */
[----:B-1----:R-:W-:Y:S05]  /*1a6f0*/  @!P1 BRA `(.L_x_1766) ;  /* 0x000000f8005c9947 */ /* 0x002fea0003800000 */
.L_x_1763:
        /* <DEDUP_REMOVED lines=39> */
.L_x_1767:
[----:B0-----:R-:W0:Y:S01]  /*1a970*/  LDC R0, c[0x0][0x448] ;  /* 0x00011200ff007b82 */ /* 0x001e220000000800 */
[----:B------:R-:W-:Y:S01]  /*1a980*/  IMAD.IADD R3, R227, 0x1, R212 ;  /* 0x00000001e3037824 */ /* 0x000fe200078e02d4 */
[----:B------:R-:W-:-:S06]  /*1a990*/  ULOP3.LUT UR6, URZ, UR32, URZ, 0x33, !UPT ;  /* 0x000000203f067292 */ /* 0x000fcc000f8e333f */
[----:B------:R-:W1:Y:S01]  /*1a9a0*/  LDC R9, c[0x0][0x9e4] ;  /* 0x00027900ff097b82 */ /* 0x000e620000000800 */
[----:B0-----:R-:W-:Y:S02]  /*1a9b0*/  ISETP.NE.AND P1, PT, R0, 0x1, PT ;  /* 0x000000010000780c */ /* 0x001fe40003f25270 */
[----:B-1----:R-:W-:-:S11]  /*1a9c0*/  ISETP.GE.AND P3, PT, R9, 0x1, PT ;  /* 0x000000010900780c */ /* 0x002fd60003f66270 */
[----:B------:R-:W0:Y:S08]  /*1a9d0*/  @P1 LDC R8, c[0x0][0x44c] ;  /* 0x00011300ff081b82 */ /* 0x000e300000000800 */
[----:B------:R-:W1:Y:S01]  /*1a9e0*/  @P1 LDC R0, c[0x0][0x450] ;  /* 0x00011400ff001b82 */ /* 0x000e620000000800 */
[----:B0-----:R-:W-:-:S05]  /*1a9f0*/  @P1 IMAD.HI.U32 R8, R3, R8, RZ ;  /* 0x0000000803081227 */ /* 0x001fca00078e00ff */
[----:B-1----:R-:W-:Y:S01]  /*1aa00*/  @P1 SHF.R.U32.HI R3, RZ, R0, R8 ;  /* 0x00000000ff031219 */ /* 0x002fe20000011608 */
[----:B------:R-:W-:Y:S02]  /*1aa10*/  IMAD R0, R17, 0x8, R16 ;  /* 0x0000000811007824 */ /* 0x000fe400078e0210 */
[----:B------:R-:W-:Y:S02]  /*1aa20*/  IMAD.U32 R8, RZ, RZ, UR38 ;  /* 0x00000026ff087e24 */ /* 0x000fe4000f8e00ff */
[----:B------:R-:W-:Y:S01]  /*1aa30*/  VIADD R0, R0, 0x2a840 ;  /* 0x0002a84000007836 */ /* 0x000fe20000000000 */
[----:B------:R-:W0:Y:S04]  /*1aa40*/  SHFL.IDX PT, R21, R3, RZ, 0x1c1f ;  /* 0x001c1fff03157589 */ /* 0x000e2800000e0000 */
[----:B------:R-:W-:-:S04]  /*1aa50*/  PRMT R0, R8, 0x654, R0 ;  /* 0x0000065408007816 */ /* 0x000fc80000000000 */
[----:B------:R1:W-:Y:S02]  /*1aa60*/  SYNCS.ARRIVE.TRANS64.RED.A1T0 RZ, [R0+URZ], RZ ;  /* 0x000000ff00ff79a7 */ /* 0x0003e4000810043f */
[----:B-1----:R-:W-:-:S05]  /*1aa70*/  IMAD.SHL.U32 R0, R4, 0x80, RZ ;  /* 0x0000008004007824 */ /* 0x002fca00078e00ff */
[----:B------:R-:W-:-:S05]  /*1aa80*/  IADD3 R8, -R0, 0x1, RZ ;  /* 0x0000000100087810 */ /* 0x000fca0007ffe1ff */
[----:B------:R-:W-:-:S05]  /*1aa90*/  IMAD R8, R204, -0x2, R8 ;  /* 0xfffffffecc087824 */ /* 0x000fca00078e0208 */
[----:B------:R-:W-:-:S05]  /*1aaa0*/  IADD3 R11, -R202, R8, R203 ;  /* 0x00000008ca0b7210 */ /* 0x000fca0007ffe1cb */
[C---:B------:R-:W-:Y:S02]  /*1aab0*/  VIADD R10, R11.reuse, UR31 ;  /* 0x0000001f0b0a7c36 */ /* 0x040fe40008000000 */
[----:B------:R-:W-:Y:S02]  /*1aac0*/  VIADD R11, R11, UR6 ;  /* 0x000000060b0b7c36 */ /* 0x000fe40008000000 */
[--C-:B0-----:R-:W-:Y:S02]  /*1aad0*/  IMAD.IADD R15, R10, 0x1, R21.reuse ;  /* 0x000000010a0f7824 */ /* 0x101fe400078e0215 */
[----:B------:R-:W-:Y:S01]  /*1aae0*/  IMAD.IADD R20, R11, 0x1, R21 ;  /* 0x000000010b147824 */ /* 0x000fe200078e0215 */
[----:B------:R-:W-:Y:S06]  /*1aaf0*/  @!P3 BRA `(.L_x_1768) ;  /* 0x000000000058b947 */ /* 0x000fec0003800000 */
        /* <DEDUP_REMOVED lines=12> */
.L_x_1770:
[----:B------:R-:W-:-:S05]  /*1abc0*/  IMAD.U32 R184, RZ, RZ, UR28 ;  /* 0x0000001cffb87e24 */ /* 0x000fca000f8e00ff */
[----:B------:R-:W-:-:S13]  /*1abd0*/  ISETP.NE.AND P1, PT, R184, 0x1, PT ;  /* 0x00000001b800780c */ /* 0x000fda0003f25270 */
[----:B------:R-:W0:Y:S02]  /*1abe0*/  @P1 LDC.64 R8, c[0x0][0x9e8] ;  /* 0x00027a00ff081b82 */ /* 0x000e240000000a00 */
[----:B0-----:R-:W-:-:S05]  /*1abf0*/  @P1 IMAD.HI.U32 R8, R21, R8, RZ ;  /* 0x0000000815081227 */ /* 0x001fca00078e00ff */
[----:B------:R-:W-:-:S07]  /*1ac00*/  @P1 SHF.R.U32.HI R21, RZ, R9, R8 ;  /* 0x00000009ff151219 */ /* 0x000fce0000011608 */
.L_x_1771:
[----:B------:R-:W-:Y:S05]  /*1ac10*/  BSYNC B0 ;  /* 0x0000000000007941 */ /* 0x000fea0003800000 */
.L_x_1769:
[----:B------:R-:W-:-:S04]  /*1ac20*/  IMAD R21, R21, R184, -R0 ;  /* 0x000000b815157224 */ /* 0x000fc800078e0a00 */
[----:B------:R-:W-:-:S05]  /*1ac30*/  IMAD R21, R204, -0x2, R21 ;  /* 0xfffffffecc157824 */ /* 0x000fca00078e0215 */
[----:B------:R-:W-:Y:S02]  /*1ac40*/  VIMNMX R20, R20, R21, !PT ;  /* 0x0000001514147248 */ /* 0x000fe40007fe0100 */
[----:B------:R-:W-:-:S07]  /*1ac50*/  VIADDMNMX R15, R21, R184, R15, PT ;  /* 0x000000b8150f7246 */ /* 0x000fce000380010f */
.L_x_1768:
        /* <DEDUP_REMOVED lines=113> */
.L_x_1774:
[----:B------:R-:W-:-:S05]  /*1b370*/  IMAD.U32 R15, RZ, RZ, UR28 ;  /* 0x0000001cff0f7e24 */ /* 0x000fca000f8e00ff */
[----:B------:R-:W-:-:S13]  /*1b380*/  ISETP.NE.AND P1, PT, R15, 0x1, PT ;  /* 0x000000010f00780c */ /* 0x000fda0003f25270 */
[----:B------:R-:W0:Y:S02]  /*1b390*/  @P1 LDC.64 R8, c[0x0][0x9e8] ;  /* 0x00027a00ff081b82 */ /* 0x000e240000000a00 */
[----:B0-----:R-:W-:-:S05]  /*1b3a0*/  @P1 IMAD.HI.U32 R8, R3, R8, RZ ;  /* 0x0000000803081227 */ /* 0x001fca00078e00ff */
[----:B------:R-:W-:-:S07]  /*1b3b0*/  @P1 SHF.R.U32.HI R3, RZ, R9, R8 ;  /* 0x00000009ff031219 */ /* 0x000fce0000011608 */
.L_x_1775:
[----:B------:R-:W-:Y:S05]  /*1b3c0*/  BSYNC B0 ;  /* 0x0000000000007941 */ /* 0x000fea0003800000 */
.L_x_1773:
[----:B------:R-:W-:-:S04]  /*1b3d0*/  IMAD R0, R3, R15, -R0 ;  /* 0x0000000f03007224 */ /* 0x000fc800078e0a00 */
[----:B------:R-:W-:-:S05]  /*1b3e0*/  IMAD R0, R204, -0x2, R0 ;  /* 0xfffffffecc007824 */ /* 0x000fca00078e0200 */
[----:B------:R-:W-:Y:S02]  /*1b3f0*/  VIMNMX R11, R11, R0, !PT ;  /* 0x000000000b0b7248 */ /* 0x000fe40007fe0100 */
[----:B------:R-:W-:-:S07]  /*1b400*/  VIADDMNMX R10, R0, R15, R10, PT ;  /* 0x0000000f000a7246 */ /* 0x000fce000380010a */
.L_x_1772:
[----:B------:R-:W2:Y:S01]  /*1b410*/  LDL.LU R15, [R1] ;  /* 0x00000000010f7983 */ /* 0x000ea20000300800 */
[----:B------:R-:W-:Y:S02]  /*1b420*/  FMNMX.FTZ R0, R120, R13, !PT ;  /* 0x0000000d78007209 */ /* 0x000fe40007810000 */
[----:B------:R-:W-:Y:S02]  /*1b430*/  ISETP.GT.AND P1, PT, R11, 0x1, P5 ;  /* 0x000000010b00780c */ /* 0x000fe40002f24270 */
[----:B------:R-:W-:Y:S02]  /*1b440*/  FMNMX.FTZ R0, R121, R0, !PT ;  /* 0x0000000079007209 */ /* 0x000fe40007810000 */
[----:B------:R-:W-:Y:S02]  /*1b450*/  ISETP.LT.OR P1, PT, R10, 0x2, P1 ;  /* 0x000000020a00780c */ /* 0x000fe40000f21670 */
[----:B------:R-:W-:Y:S02]  /*1b460*/  FMNMX.FTZ R0, R124, R0, !PT ;  /* 0x000000007c007209 */ /* 0x000fe40007810000 */
[----:B------:R-:W-:-:S02]  /*1b470*/  ISETP.GT.AND P2, PT, R11, 0x8, P5 ;  /* 0x000000080b00780c */ /* 0x000fc40002f44270 */
[----:B------:R-:W-:Y:S02]  /*1b480*/  FMNMX.FTZ R0, R125, R0, !PT ;  /* 0x000000007d007209 */ /* 0x000fe40007810000 */
[----:B------:R-:W-:Y:S02]  /*1b490*/  FSEL R123, R123, -INF , !P1 ;  /* 0xff8000007b7b7808 */ /* 0x000fe40004800000 */
[----:B------:R-:W-:Y:S02]  /*1b4a0*/  FMNMX.FTZ R0, R128, R0, !PT ;  /* 0x0000000080007209 */ /* 0x000fe40007810000 */
[----:B------:R-:W-:Y:S02]  /*1b4b0*/  ISETP.GT.AND P1, PT, R11, 0x9, P5 ;  /* 0x000000090b00780c */ /* 0x000fe40002f24270 */
[----:B------:R-:W-:Y:S02]  /*1b4c0*/  FMNMX.FTZ R0, R129, R0, !PT ;  /* 0x0000000081007209 */ /* 0x000fe40007810000 */
[----:B------:R-:W-:-:S02]  /*1b4d0*/  ISETP.LT.OR P2, PT, R10, 0x9, P2 ;  /* 0x000000090a00780c */ /* 0x000fc40001741670 */
[----:B------:R-:W-:Y:S02]  /*1b4e0*/  FMNMX.FTZ R0, R132, R0, !PT ;  /* 0x0000000084007209 */ /* 0x000fe40007810000 */
[----:B------:R-:W-:Y:S02]  /*1b4f0*/  ISETP.LT.OR P1, PT, R10, 0xa, P1 ;  /* 0x0000000a0a00780c */ /* 0x000fe40000f21670 */
[----:B------:R-:W-:Y:S02]  /*1b500*/  FMNMX.FTZ R0, R133, R0, !PT ;  /* 0x0000000085007209 */ /* 0x000fe40007810000 */
[----:B------:R-:W-:Y:S02]  /*1b510*/  FSEL R126, R126, -INF , !P2 ;  /* 0xff8000007e7e7808 */ /* 0x000fe40005000000 */
        /* <DEDUP_REMOVED lines=48> */
[----:B------:R-:W-:Y:S01]  /*1b820*/  ISETP.GT.AND P2, PT, R11, 0x30, P5 ;  /* 0x000000300b00780c */ /* 0x000fe20002f44270 */
[----:B------:R-:W0:Y:S01]  /*1b830*/  SHFL.BFLY PT, R3, R0, 0x2, 0x1f ;  /* 0x0c401f0000037f89 */ /* 0x000e2200000e0000 */
[----:B------:R-:W-:-:S02]  /*1b840*/  FSEL R143, R143, -INF , !P1 ;  /* 0xff8000008f8f7808 */ /* 0x000fc40004800000 */
[C---:B------:R-:W-:Y:S02]  /*1b850*/  ISETP.GT.AND P1, PT, R11.reuse, 0x31, P5 ;  /* 0x000000310b00780c */ /* 0x040fe40002f24270 */
[C---:B------:R-:W-:Y:S02]  /*1b860*/  ISETP.LT.OR P2, PT, R10.reuse, 0x31, P2 ;  /* 0x000000310a00780c */ /* 0x040fe40001741670 */
[----:B------:R-:W-:Y:S02]  /*1b870*/  ISETP.LT.OR P1, PT, R10, 0x32, P1 ;  /* 0x000000320a00780c */ /* 0x000fe40000f21670 */
[----:B------:R-:W-:Y:S02]  /*1b880*/  FSEL R146, R146, -INF , !P2 ;  /* 0xff80000092927808 */ /* 0x000fe40005000000 */
[----:B------:R-:W-:Y:S02]  /*1b890*/  ISETP.GT.AND P2, PT, R11, 0x38, P5 ;  /* 0x000000380b00780c */ /* 0x000fe40002f44270 */
[----:B------:R-:W-:-:S02]  /*1b8a0*/  FSEL R147, R147, -INF , !P1 ;  /* 0xff80000093937808 */ /* 0x000fc40004800000 */
[C---:B------:R-:W-:Y:S02]  /*1b8b0*/  ISETP.GT.AND P1, PT, R11.reuse, 0x39, P5 ;  /* 0x000000390b00780c */ /* 0x040fe40002f24270 */
[C---:B------:R-:W-:Y:S02]  /*1b8c0*/  ISETP.LT.OR P2, PT, R10.reuse, 0x39, P2 ;  /* 0x000000390a00780c */ /* 0x040fe40001741670 */
[----:B------:R-:W-:Y:S02]  /*1b8d0*/  ISETP.LT.OR P1, PT, R10, 0x3a, P1 ;  /* 0x0000003a0a00780c */ /* 0x000fe40000f21670 */
[----:B------:R-:W-:Y:S02]  /*1b8e0*/  FSEL R150, R150, -INF , !P2 ;  /* 0xff80000096967808 */ /* 0x000fe40005000000 */
[----:B------:R-:W-:Y:S02]  /*1b8f0*/  ISETP.GT.AND P2, PT, R11, 0x40, P5 ;  /* 0x000000400b00780c */ /* 0x000fe40002f44270 */
[----:B0-----:R-:W-:-:S02]  /*1b900*/  FMNMX.FTZ R3, R0, R3, !PT ;  /* 0x0000000300037209 */ /* 0x001fc40007810000 */
[----:B------:R-:W-:Y:S02]  /*1b910*/  FSEL R151, R151, -INF , !P1 ;  /* 0xff80000097977808 */ /* 0x000fe40004800000 */
[C---:B------:R-:W-:Y:S01]  /*1b920*/  ISETP.GT.AND P1, PT, R11.reuse, 0x41, P5 ;  /* 0x000000410b00780c */ /* 0x040fe20002f24270 */
[----:B------:R-:W0:Y:S01]  /*1b930*/  SHFL.BFLY PT, R0, R3, 0x1, 0x1f ;  /* 0x0c201f0003007f89 */ /* 0x000e2200000e0000 */
[C---:B------:R-:W-:Y:S02]  /*1b940*/  ISETP.LT.OR P2, PT, R10.reuse, 0x41, P2 ;  /* 0x000000410a00780c */ /* 0x040fe40001741670 */
[----:B------:R-:W-:Y:S02]  /*1b950*/  ISETP.LT.OR P1, PT, R10, 0x42, P1 ;  /* 0x000000420a00780c */ /* 0x000fe40000f21670 */
[----:B------:R-:W-:Y:S02]  /*1b960*/  FSEL R154, R154, -INF , !P2 ;  /* 0xff8000009a9a7808 */ /* 0x000fe40005000000 */
[----:B------:R-:W-:-:S02]  /*1b970*/  ISETP.GT.AND P2, PT, R11, 0x48, P5 ;  /* 0x000000480b00780c */ /* 0x000fc40002f44270 */
[----:B------:R-:W-:Y:S02]  /*1b980*/  FSEL R155, R155, -INF , !P1 ;  /* 0xff8000009b9b7808 */ /* 0x000fe40004800000 */
[C---:B------:R-:W-:Y:S02]  /*1b990*/  ISETP.GT.AND P1, PT, R11.reuse, 0x49, P5 ;  /* 0x000000490b00780c */ /* 0x040fe40002f24270 */
[C---:B------:R-:W-:Y:S02]  /*1b9a0*/  ISETP.LT.OR P2, PT, R10.reuse, 0x49, P2 ;  /* 0x000000490a00780c */ /* 0x040fe40001741670 */
[----:B------:R-:W-:Y:S02]  /*1b9b0*/  ISETP.LT.OR P1, PT, R10, 0x4a, P1 ;  /* 0x0000004a0a00780c */ /* 0x000fe40000f21670 */
[----:B------:R-:W-:Y:S02]  /*1b9c0*/  FSEL R158, R158, -INF , !P2 ;  /* 0xff8000009e9e7808 */ /* 0x000fe40005000000 */
[----:B------:R-:W-:-:S02]  /*1b9d0*/  ISETP.GT.AND P2, PT, R11, 0x50, P5 ;  /* 0x000000500b00780c */ /* 0x000fc40002f44270 */
[----:B------:R-:W-:Y:S02]  /*1b9e0*/  FSEL R159, R159, -INF , !P1 ;  /* 0xff8000009f9f7808 */ /* 0x000fe40004800000 */
[----:B------:R-:W-:Y:S02]  /*1b9f0*/  ISETP.GT.AND P1, PT, R11, 0x51, P5 ;  /* 0x000000510b00780c */ /* 0x000fe40002f24270 */
[----:B0-----:R-:W-:Y:S02]  /*1ba00*/  FMNMX.FTZ R3, R3, R0, !PT ;  /* 0x0000000003037209 */ /* 0x001fe40007810000 */
[----:B------:R-:W-:Y:S02]  /*1ba10*/  ISETP.LT.OR P2, PT, R10, 0x51, P2 ;  /* 0x000000510a00780c */ /* 0x000fe40001741670 */
[----:B------:R-:W-:Y:S01]  /*1ba20*/  ISETP.GT.AND P4, PT, R11, 0x68, P5 ;  /* 0x000000680b00780c */ /* 0x000fe20002f84270 */
[----:B------:R-:W-:-:S01]  /*1ba30*/  FFMA.FTZ R9, R2, R3, -8 ;  /* 0xc100000002097423 */ /* 0x000fc20000010003 */
[----:B------:R-:W-:-:S02]  /*1ba40*/  ISETP.LT.OR P1, PT, R10, 0x52, P1 ;  /* 0x000000520a00780c */ /* 0x000fc40000f21670 */
[----:B------:R-:W-:Y:S02]  /*1ba50*/  FSEL R162, R162, -INF , !P2 ;  /* 0xff800000a2a27808 */ /* 0x000fe40005000000 */
[----:B------:R-:W-:Y:S02]  /*1ba60*/  ISETP.GT.AND P2, PT, R11, 0x58, P5 ;  /* 0x000000580b00780c */ /* 0x000fe40002f44270 */
[C---:B------:R-:W-:Y:S02]  /*1ba70*/  ISETP.LT.OR P4, PT, R10.reuse, 0x69, P4 ;  /* 0x000000690a00780c */ /* 0x040fe40002781670 */
[----:B------:R-:W-:Y:S02]  /*1ba80*/  FSEL R163, R163, -INF , !P1 ;  /* 0xff800000a3a37808 */ /* 0x000fe40004800000 */
[----:B------:R-:W-:Y:S02]  /*1ba90*/  ISETP.GT.AND P1, PT, R11, 0x59, P5 ;  /* 0x000000590b00780c */ /* 0x000fe40002f24270 */
[----:B------:R-:W-:-:S02]  /*1baa0*/  ISETP.LT.OR P2, PT, R10, 0x59, P2 ;  /* 0x000000590a00780c */ /* 0x000fc40001741670 */
[----:B------:R-:W-:Y:S02]  /*1bab0*/  ISETP.LT.OR P1, PT, R10, 0x5a, P1 ;  /* 0x0000005a0a00780c */ /* 0x000fe40000f21670 */
[----:B------:R-:W-:Y:S02]  /*1bac0*/  FSEL R166, R166, -INF , !P2 ;  /* 0xff800000a6a67808 */ /* 0x000fe40005000000 */
[C---:B------:R-:W-:Y:S02]  /*1bad0*/  ISETP.GT.AND P2, PT, R11.reuse, 0x60, P5 ;  /* 0x000000600b00780c */ /* 0x040fe40002f44270 */
[----:B------:R-:W-:Y:S02]  /*1bae0*/  ISETP.GT.AND P6, PT, R11, 0x69, P5 ;  /* 0x000000690b00780c */ /* 0x000fe40002fc4270 */
[----:B------:R-:W-:Y:S02]  /*1baf0*/  FSEL R167, R167, -INF , !P1 ;  /* 0xff800000a7a77808 */ /* 0x000fe40004800000 */
[----:B------:R-:W-:-:S02]  /*1bb00*/  ISETP.GT.AND P1, PT, R11, 0x61, P5 ;  /* 0x000000610b00780c */ /* 0x000fc40002f24270 */
[C---:B------:R-:W-:Y:S02]  /*1bb10*/  ISETP.LT.OR P2, PT, R10.reuse, 0x61, P2 ;  /* 0x000000610a00780c */ /* 0x040fe40001741670 */
[----:B------:R-:W-:Y:S02]  /*1bb20*/  ISETP.LT.OR P1, PT, R10, 0x62, P1 ;  /* 0x000000620a00780c */ /* 0x000fe40000f21670 */
[----:B------:R-:W-:Y:S02]  /*1bb30*/  FSEL R170, R170, -INF , !P2 ;  /* 0xff800000aaaa7808 */ /* 0x000fe40005000000 */
[----:B------:R-:W-:Y:S02]  /*1bb40*/  FSEL R171, R171, -INF , !P1 ;  /* 0xff800000abab7808 */ /* 0x000fe40004800000 */
[C---:B------:R-:W-:Y:S02]  /*1bb50*/  ISETP.GT.AND P3, PT, R11.reuse, 0x70, P5 ;  /* 0x000000700b00780c */ /* 0x040fe40002f64270 */
[----:B------:R-:W-:-:S02]  /*1bb60*/  ISETP.GT.AND P2, PT, R11, 0x71, P5 ;  /* 0x000000710b00780c */ /* 0x000fc40002f44270 */
[C---:B------:R-:W-:Y:S02]  /*1bb70*/  ISETP.LT.OR P3, PT, R10.reuse, 0x71, P3 ;  /* 0x000000710a00780c */ /* 0x040fe40001f61670 */
[----:B------:R-:W-:Y:S02]  /*1bb80*/  ISETP.GT.AND P1, PT, R11, 0x78, P5 ;  /* 0x000000780b00780c */ /* 0x000fe40002f24270 */
[----:B------:R-:W-:Y:S02]  /*1bb90*/  ISETP.LT.OR P2, PT, R10, 0x72, P2 ;  /* 0x000000720a00780c */ /* 0x000fe40001741670 */
[----:B------:R-:W-:Y:S02]  /*1bba0*/  FSEL R178, R178, -INF , !P3 ;  /* 0xff800000b2b27808 */ /* 0x000fe40005800000 */
[----:B------:R-:W-:Y:S02]  /*1bbb0*/  ISETP.LT.OR P1, PT, R10, 0x79, P1 ;  /* 0x000000790a00780c */ /* 0x000fe40000f21670 */
[----:B------:R-:W-:-:S02]  /*1bbc0*/  FSEL R179, R179, -INF , !P2 ;  /* 0xff800000b3b37808 */ /* 0x000fc40005000000 */
[----:B------:R-:W-:Y:S02]  /*1bbd0*/  FSEL R182, R182, -INF , !P1 ;  /* 0xff800000b6b67808 */ /* 0x000fe40004800000 */
[----:B--2---:R-:W-:-:S04]  /*1bbe0*/  LOP3.LUT R15, R15, 0xbfffffff, RZ, 0xc0, !PT ;  /* 0xbfffffff0f0f7812 */ /* 0x004fc800078ec0ff */
[----:B------:R-:W-:Y:S02]  /*1bbf0*/  @P0 LOP3.LUT R15, R15, 0x40000000, RZ, 0xfc, !PT ;  /* 0x400000000f0f0812 */ /* 0x000fe400078efcff */
[----:B------:R-:W-:Y:S02]  /*1bc00*/  ISETP.GT.AND P0, PT, R11, RZ, P5 ;  /* 0x000000ff0b00720c */ /* 0x000fe40002f04270 */
[----:B------:R-:W-:Y:S02]  /*1bc10*/  LOP3.LUT R15, R15, 0xfffffffd, RZ, 0xc0, !PT ;  /* 0xfffffffd0f0f7812 */ /* 0x000fe400078ec0ff */
[----:B------:R-:W-:Y:S02]  /*1bc20*/  ISETP.LT.OR P0, PT, R10, 0x1, P0 ;  /* 0x000000010a00780c */ /* 0x000fe40000701670 */
[----:B------:R-:W-:Y:S02]  /*1bc30*/  @P4 LOP3.LUT R15, R15, 0x2, RZ, 0xfc, !PT ;  /* 0x000000020f0f4812 */ /* 0x000fe400078efcff */
[----:B------:R-:W-:-:S02]  /*1bc40*/  FSEL R122, R122, -INF , !P0 ;  /* 0xff8000007a7a7808 */ /* 0x000fc40004000000 */
[----:B------:R-:W-:Y:S01]  /*1bc50*/  ISETP.LT.OR P4, PT, R10, 0x6a, P6 ;  /* 0x0000006a0a00780c */ /* 0x000fe20003781670 */
[----:B------:R-:W-:Y:S01]  /*1bc60*/  STL [R1], R15 ;  /* 0x0000000f01007387 */ /* 0x000fe20000100800 */
[----:B------:R-:W-:Y:S02]  /*1bc70*/  FMNMX.FTZ R0, R122, R12, !PT ;  /* 0x0000000c7a007209 */ /* 0x000fe40007810000 */
[----:B------:R-:W-:Y:S02]  /*1bc80*/  FSETP.NEU.FTZ.AND P6, PT, R3, -INF , PT ;  /* 0xff8000000300780b */ /* 0x000fe40003fdd000 */
[----:B------:R-:W-:Y:S02]  /*1bc90*/  FMNMX.FTZ R0, R123, R0, !PT ;  /* 0x000000007b007209 */ /* 0x000fe40007810000 */
[----:B------:R-:W-:Y:S02]  /*1bca0*/  FSEL R8, R3, RZ, P6 ;  /* 0x000000ff03087208 */ /* 0x000fe40003000000 */
[----:B------:R-:W-:-:S02]  /*1bcb0*/  FMNMX.FTZ R0, R126, R0, !PT ;  /* 0x000000007e007209 */ /* 0x000fc40007810000 */
[----:B------:R-:W-:Y:S01]  /*1bcc0*/  FSEL R9, R9, RZ, P6 ;  /* 0x000000ff09097208 */ /* 0x000fe20003000000 */
[----:B------:R-:W-:-:S01]  /*1bcd0*/  FADD.FTZ R8, -R8, R13 ;  /* 0x0000000d08087221 */ /* 0x000fc20000010100 */
[----:B------:R-:W-:Y:S02]  /*1bce0*/  FMNMX.FTZ R0, R127, R0, !PT ;  /* 0x000000007f007209 */ /* 0x000fe40007810000 */
[----:B------:R-:W-:Y:S01]  /*1bcf0*/  LOP3.LUT P6, RZ, R15, 0x2, RZ, 0xc0, !PT ;  /* 0x000000020fff7812 */ /* 0x000fe200078cc0ff */
[--C-:B------:R-:W-:Y:S01]  /*1bd00*/  FFMA.FTZ R120, R2, R120, -R9.reuse ;  /* 0x0000007802787223 */ /* 0x100fe20000010809 */
[----:B------:R-:W-:Y:S01]  /*1bd10*/  FMNMX.FTZ R0, R130, R0, !PT ;  /* 0x0000000082007209 */ /* 0x000fe20007810000 */
[----:B------:R-:W-:Y:S01]  /*1bd20*/  FMUL.FTZ R8, R2, R8 ;  /* 0x0000000802087220 */ /* 0x000fe20000410000 */
        /* <DEDUP_REMOVED lines=8> */
[----:B------:R-:W-:Y:S01]  /*1bdb0*/  ISETP.GT.AND P5, PT, R11, 0x79, P5 ;  /* 0x000000790b00780c */ /* 0x000fe20002fa4270 */
[--C-:B------:R-:W-:Y:S01]  /*1bdc0*/  FFMA.FTZ R128, R2, R128, -R9.reuse ;  /* 0x0000008002807223 */ /* 0x100fe20000010809 */
[----:B------:R-:W-:Y:S01]  /*1bdd0*/  FMNMX.FTZ R0, R135, R0, !PT ;  /* 0x0000000087007209 */ /* 0x000fe20007810000 */
[----:B------:R-:W0:Y:S01]  /*1bde0*/  MUFU.EX2 R8, R8 ;  /* 0x0000000800087308 */ /* 0x000e220000000800 */
[----:B------:R-:W-:Y:S01]  /*1bdf0*/  ISETP.LT.OR P5, PT, R10, 0x7a, P5 ;  /* 0x0000007a0a00780c */ /* 0x000fe20002fa1670 */
[--C-:B------:R-:W-:Y:S01]  /*1be00*/  FFMA.FTZ R129, R2, R129, -R9.reuse ;  /* 0x0000008102817223 */ /* 0x100fe20000010809 */
[----:B------:R-:W-:Y:S01]  /*1be10*/  FMNMX.FTZ R0, R138, R0, !PT ;  /* 0x000000008a007209 */ /* 0x000fe20007810000 */
[C-C-:B------:R-:W-:Y:S01]  /*1be20*/  FFMA.FTZ R132, R2.reuse, R132, -R9.reuse ;  /* 0x0000008402847223 */ /* 0x140fe20000010809 */
[----:B------:R-:W-:Y:S01]  /*1be30*/  FSEL R183, R183, -INF , !P5 ;  /* 0xff800000b7b77808 */ /* 0x000fe20006800000 */
[C-C-:B------:R-:W-:Y:S01]  /*1be40*/  FFMA.FTZ R133, R2.reuse, R133, -R9.reuse ;  /* 0x0000008502857223 */ /* 0x140fe20000010809 */
[----:B------:R-:W-:Y:S01]  /*1be50*/  FMNMX.FTZ R0, R139, R0, !PT ;  /* 0x000000008b007209 */ /* 0x000fe20007810000 */
[----:B------:R-:W1:Y:S01]  /*1be60*/  MUFU.EX2 R121, R121 ;  /* 0x0000007900797308 */ /* 0x000e620000000800 */
[----:B------:R-:W-:-:S01]  /*1be70*/  FFMA.FTZ R136, R2, R136, -R9 ;  /* 0x0000008802887223 */ /* 0x000fc20000010809 */
[--C-:B------:R-:W-:Y:S01]  /*1be80*/  FFMA.FTZ R137, R2, R137, -R9.reuse ;  /* 0x0000008902897223 */ /* 0x100fe20000010809 */
[----:B------:R-:W-:Y:S01]  /*1be90*/  FMNMX.FTZ R0, R142, R0, !PT ;  /* 0x000000008e007209 */ /* 0x000fe20007810000 */
[C-C-:B------:R-:W-:Y:S01]  /*1bea0*/  FFMA.FTZ R140, R2.reuse, R140, -R9.reuse ;  /* 0x0000008c028c7223 */ /* 0x140fe20000010809 */
[----:B------:R-:W-:-:S01]  /*1beb0*/  FFMA.FTZ R141, R2, R141, -R9 ;  /* 0x0000008d028d7223 */ /* 0x000fc20000010809 */
[----:B------:R-:W-:Y:S01]  /*1bec0*/  FFMA.FTZ R144, R2, R144, -R9 ;  /* 0x0000009002907223 */ /* 0x000fe20000010809 */
[----:B------:R-:W-:Y:S01]  /*1bed0*/  FMNMX.FTZ R0, R143, R0, !PT ;  /* 0x000000008f007209 */ /* 0x000fe20007810000 */
[----:B------:R-:W-:Y:S01]  /*1bee0*/  MUFU.EX2 R124, R124 ;  /* 0x0000007c007c7308 */ /* 0x000fe20000000800 */
[----:B0-----:R-:W-:-:S01]  /*1bef0*/  FFMA.FTZ R6, R8, R6, R120 ;  /* 0x0000000608067223 */ /* 0x001fc20000010078 */
[--C-:B------:R-:W-:Y:S01]  /*1bf00*/  FFMA.FTZ R145, R2, R145, -R9.reuse ;  /* 0x0000009102917223 */ /* 0x100fe20000010809 */
[----:B------:R-:W-:Y:S01]  /*1bf10*/  FMNMX.FTZ R0, R146, R0, !PT ;  /* 0x0000000092007209 */ /* 0x000fe20007810000 */
[C-C-:B------:R-:W-:Y:S01]  /*1bf20*/  FFMA.FTZ R148, R2.reuse, R148, -R9.reuse ;  /* 0x0000009402947223 */ /* 0x140fe20000010809 */
[----:B------:R-:W-:-:S01]  /*1bf30*/  FFMA.FTZ R149, R2, R149, -R9 ;  /* 0x0000009502957223 */ /* 0x000fc20000010809 */
[----:B------:R-:W-:Y:S01]  /*1bf40*/  FFMA.FTZ R152, R2, R152, -R9 ;  /* 0x0000009802987223 */ /* 0x000fe20000010809 */
[----:B------:R-:W-:Y:S01]  /*1bf50*/  FMNMX.FTZ R0, R147, R0, !PT ;  /* 0x0000000093007209 */ /* 0x000fe20007810000 */
[----:B------:R-:W-:Y:S01]  /*1bf60*/  MUFU.EX2 R125, R125 ;  /* 0x0000007d007d7308 */ /* 0x000fe20000000800 */
[----:B-1----:R-:W-:-:S01]  /*1bf70*/  FADD.FTZ R6, R121, R6 ;  /* 0x0000000679067221 */ /* 0x002fc20000010000 */
        /* <DEDUP_REMOVED lines=24> */
[----:B------:R-:W-:-:S02]  /*1c100*/  LOP3.LUT P0, RZ, R15, 0x40000000, RZ, 0xc0, !PT ;  /* 0x400000000fff7812 */ /* 0x000fc4000780c0ff */
        /* <DEDUP_REMOVED lines=29> */
[----:B------:R-:W-:Y:S01]  /*1c2e0*/  FSETP.NEU.FTZ.AND P1, PT, R0, -INF , PT ;  /* 0xff8000000000780b */ /* 0x000fe20003f3d000 */
[----:B------:R-:W-:-:S02]  /*1c2f0*/  FFMA.FTZ R11, R2, R0, -8 ;  /* 0xc1000000020b7423 */ /* 0x000fc40000010000 */
[----:B------:R-:W-:Y:S01]  /*1c300*/  MUFU.EX2 R160, R160 ;  /* 0x000000a000a07308 */ /* 0x000fe20000000800 */
[----:B------:R-:W-:Y:S02]  /*1c310*/  FSEL R10, R0, RZ, P1 ;  /* 0x000000ff000a7208 */ /* 0x000fe40000800000 */
[----:B------:R-:W-:-:S03]  /*1c320*/  FSEL R11, R11, RZ, P1 ;  /* 0x000000ff0b0b7208 */ /* 0x000fc60000800000 */
[----:B------:R-:W-:Y:S02]  /*1c330*/  FADD.FTZ R10, -R10, R12 ;  /* 0x0000000c0a0a7221 */ /* 0x000fe40000010100 */
[----:B------:R-:W-:-:S01]  /*1c340*/  FFMA.FTZ R122, R2, R122, -R11 ;  /* 0x0000007a027a7223 */ /* 0x000fc2000001080b */
[C-C-:B------:R-:W-:Y:S01]  /*1c350*/  FFMA.FTZ R123, R2.reuse, R123, -R11.reuse ;  /* 0x0000007b027b7223 */ /* 0x140fe2000001080b */
[C---:B------:R-:W-:Y:S01]  /*1c360*/  FMUL.FTZ R10, R2.reuse, R10 ;  /* 0x0000000a020a7220 */ /* 0x040fe20000410000 */
[C-C-:B------:R-:W-:Y:S01]  /*1c370*/  FFMA.FTZ R126, R2.reuse, R126, -R11.reuse ;  /* 0x0000007e027e7223 */ /* 0x140fe2000001080b */
[----:B------:R-:W-:-:S01]  /*1c380*/  FFMA.FTZ R127, R2, R127, -R11 ;  /* 0x0000007f027f7223 */ /* 0x000fc2000001080b */
[C-C-:B------:R-:W-:Y:S01]  /*1c390*/  FFMA.FTZ R130, R2.reuse, R130, -R11.reuse ;  /* 0x0000008202827223 */ /* 0x140fe2000001080b */
        /* <DEDUP_REMOVED lines=135> */
.L_x_1776:
        /* <DEDUP_REMOVED lines=135> */
[----:B0-----:R-:W-:Y:S02]  /*1d480*/  IMAD.MOV.U32 R12, RZ, RZ, R0 ;  /* 0x000000ffff0c7224 */ /* 0x001fe400078e0000 */
[----:B------:R-:W-:Y:S02]  /*1d490*/  IMAD.MOV.U32 R13, RZ, RZ, R3 ;  /* 0x000000ffff0d7224 */ /* 0x000fe400078e0003 */
[----:B------:R-:W-:Y:S02]  /*1d4a0*/  IMAD.MOV.U32 R8, RZ, RZ, R201 ;  /* 0x000000ffff087224 */ /* 0x000fe400078e00c9 */
[----:B------:R-:W-:Y:S01]  /*1d4b0*/  IMAD.MOV.U32 R14, RZ, RZ, R17 ;  /* 0x000000ffff0e7224 */ /* 0x000fe200078e0011 */
[----:B------:R-:W-:Y:S06]  /*1d4c0*/  @P1 BRA `(.L_x_1777) ;  /* 0xffffffcc004c1947 */ /* 0x000fec000383ffff */
.L_x_1757:
[----:B------:R-:W-:Y:S05]  /*1d4d0*/  WARPSYNC.ALL ;  /* 0x0000000000007948 */ /* 0x000fea0003800000 */
[----:B------:R-:W-:Y:S06]  /*1d4e0*/  BAR.ARV 0x8, 0x180 ;  /* 0x0206000000007b1d */ /* 0x000fec0000002000 */
[----:B------:R-:W-:Y:S05]  /*1d4f0*/  @!P0 BRA `(.L_x_1778) ;  /* 0x0000000000048947 */ /* 0x000fea0003800000 */
[----:B------:R-:W-:Y:S01]  /*1d500*/  BPT.TRAP 0x1 ;  /* 0x000000040000795c */ /* 0x000fe20000300000 */
.L_x_1778:
[----:B------:R-:W-:Y:S01]  /*1d510*/  IMAD R4, R17, 0x8, R16 ;  /* 0x0000000811047824 */ /* 0x000fe200078e0210 */
[----:B------:R-:W-:-:S04]  /*1d520*/  SHF.L.U32 R7, R201, 0x1f, RZ ;  /* 0x0000001fc9077819 */ /* 0x000fc800000006ff */
[----:B------:R1:W2:Y:S01]  /*1d530*/  SYNCS.PHASECHK.TRANS64.TRYWAIT P1, [R4+URZ+0x2a850], R7 ;  /* 0x02a85007040075a7 */ /* 0x0002a2000802017f */
[----:B------:R-:W-:Y:S05]  /*1d540*/  @!P0 BRA `(.L_x_1779) ;  /* 0x0000000000048947 */ /* 0x000fea0003800000 */
[----:B------:R-:W-:Y:S01]  /*1d550*/  BPT.TRAP 0x1 ;  /* 0x000000040000795c */ /* 0x000fe20000300000 */
.L_x_1779:
[----:B------:R-:W-:-:S05]  /*1d560*/  VIADD R16, R16, 0x400 ;  /* 0x0000040010107836 */ /* 0x000fca0000000000 */
[----:B------:R-:W-:-:S04]  /*1d570*/  SHF.R.U32.HI R16, RZ, 0x4, R16 ;  /* 0x00000004ff107819 */ /* 0x000fc80000011610 */
[----:B------:R-:W-:-:S04]  /*1d580*/  LOP3.LUT R16, R16, 0x3fff, RZ, 0xc0, !PT ;  /* 0x00003fff10107812 */ /* 0x000fc800078ec0ff */
[----:B------:R-:W-:Y:S01]  /*1d590*/  LOP3.LUT R16, R16, 0x10000, RZ, 0xfc, !PT ;  /* 0x0001000010107812 */ /* 0x000fe200078efcff */
[----:B--2---:R-:W-:Y:S06]  /*1d5a0*/  @P1 BRA `(.L_x_1780) ;  /* 0x0000000000081947 */ /* 0x004fec0003800000 */
[----:B------:R-:W2:Y:S02]  /*1d5b0*/  SYNCS.PHASECHK.TRANS64.TRYWAIT P1, [R4+URZ+0x2a850], R7 ;  /* 0x02a85007040075a7 */ /* 0x000ea4000802017f */
[----:B--2---:R-:W-:Y:S05]  /*1d5c0*/  @!P1 BRA `(.L_x_1781) ;  /* 0x000000c800bc9947 */ /* 0x004fea0003800000 */
.L_x_1780:
[----:B------:R-:W-:Y:S01]  /*1d5d0*/  IMAD R8, R17, 0x600, R16 ;  /* 0x0000060011087824 */ /* 0x000fe200078e0210 */
[----:B------:R-:W-:Y:S05]  /*1d5e0*/  WARPSYNC.ALL ;  /* 0x0000000000007948 */ /* 0x000fea0003800000 */
[----:B------:R-:W-:Y:S01]  /*1d5f0*/  IMAD.MOV.U32 R9, RZ, RZ, 0x40000040 ;  /* 0x40000040ff097424 */ /* 0x000fe200078e00ff */
[C---:B------:R-:W-:Y:S01]  /*1d600*/  R2UR UR6, R8.reuse ;  /* 0x00000000080672ca */ /* 0x040fe200000e0000 */
[----:B------:R-:W-:Y:S01]  /*1d610*/  WARPGROUP.ARRIVE ;  /* 0x00000000000079c5 */ /* 0x000fe20000000000 */
[----:B------:R-:W-:Y:S01]  /*1d620*/  VIADD R10, R8, 0x2 ;  /* 0x00000002080a7836 */ /* 0x000fe20000000000 */
[----:B------:R-:W-:Y:S01]  /*1d630*/  ULDC.64 UR4, c[0x0][0x9a0] ;  /* 0x0002680000047ab9 */ /* 0x000fe20000000a00 */
[----:B------:R-:W-:Y:S01]  /*1d640*/  R2UR UR7, R9 ;  /* 0x00000000090772ca */ /* 0x000fe200000e0000 */
[----:B------:R-:W-:Y:S01]  /*1d650*/  IMAD.MOV.U32 R11, RZ, RZ, 0x40000040 ;  /* 0x40000040ff0b7424 */ /* 0x000fe200078e00ff */
[----:B------:R-:W-:-:S04]  /*1d660*/  ISETP.NE.U32.AND P1, PT, RZ, UR4, PT ;  /* 0x00000004ff007c0c */ /* 0x000fc8000bf25070 */
[----:B------:R-:W-:-:S07]  /*1d670*/  ISETP.NE.AND.EX P1, PT, RZ, UR5, PT, P1 ;  /* 0x00000005ff007c0c */ /* 0x000fce000bf25310 */
[----:B------:R-:W-:Y:S01]  /*1d680*/  QGMMA.64x192x32.F32.E4M3.E4M3 R24, R196, gdesc[UR4], R24, gsb0 ;  /* 0x02e00004c4187df3 */ /* 0x000fe20008000818 */
[----:B------:R-:W-:Y:S02]  /*1d690*/  R2UR UR6, R10 ;  /* 0x000000000a0672ca */ /* 0x000fe400000e0000 */
[----:B------:R-:W-:-:S03]  /*1d6a0*/  R2UR UR7, R11 ;  /* 0x000000000b0772ca */ /* 0x000fc600000e0000 */
[----:B0-----:R-:W0:Y:S01]  /*1d6b0*/  @P1 LDC.64 R12, c[0x0][0x9c8] ;  /* 0x00027200ff0c1b82 */ /* 0x001e220000000a00 */
[----:B-12---:R-:W-:Y:S02]  /*1d6c0*/  @P1 SHF.R.S32.HI R7, RZ, 0x1f, R23 ;  /* 0x0000001fff071819 */ /* 0x006fe40000011417 */
[----:B------:R-:W-:-:S05]  /*1d6d0*/  @P1 SHF.R.S32.HI R9, RZ, 0x1f, R22 ;  /* 0x0000001fff091819 */ /* 0x000fca0000011416 */
[----:B------:R-:W1:Y:S01]  /*1d6e0*/  @P1 LDC.64 R10, c[0x0][0x9d0] ;  /* 0x00027400ff0a1b82 */ /* 0x000e620000000a00 */
[----:B0-----:R-:W-:-:S04]  /*1d6f0*/  @P1 IMAD R14, R7, R12, RZ ;  /* 0x0000000c070e1224 */ /* 0x001fc800078e02ff */
[C---:B------:R-:W-:Y:S02]  /*1d700*/  @P1 IMAD R7, R23.reuse, R13, R14 ;  /* 0x0000000d17071224 */ /* 0x040fe400078e020e */
[----:B------:R-:W-:-:S04]  /*1d710*/  @P1 IMAD.WIDE.U32 R12, R23, R12, RZ ;  /* 0x0000000c170c1225 */ /* 0x000fc800078e00ff */
[-C--:B-1----:R-:W-:Y:S02]  /*1d720*/  @P1 IMAD R9, R9, R10.reuse, RZ ;  /* 0x0000000a09091224 */ /* 0x082fe400078e02ff */
[----:B------:R-:W-:Y:S02]  /*1d730*/  @P1 IMAD.IADD R13, R13, 0x1, R7 ;  /* 0x000000010d0d1824 */ /* 0x000fe400078e0207 */
[C---:B------:R-:W-:Y:S02]  /*1d740*/  @P1 IMAD R7, R22.reuse, R11, R9 ;  /* 0x0000000b16071224 */ /* 0x040fe400078e0209 */
[----:B------:R-:W-:-:S04]  /*1d750*/  @P1 IMAD.WIDE.U32 R12, R22, R10, R12 ;  /* 0x0000000a160c1225 */ /* 0x000fc800078e000c */
[----:B------:R-:W-:Y:S01]  /*1d760*/  @P1 IMAD.IADD R7, R13, 0x1, R7 ;  /* 0x000000010d071824 */ /* 0x000fe200078e0207 */
[----:B------:R-:W-:-:S04]  /*1d770*/  @P1 LEA R10, P2, R12, UR4, 0x2 ;  /* 0x000000040c0a1c11 */ /* 0x000fc8000f8410ff */
[----:B------:R-:W-:Y:S01]  /*1d780*/  @P1 LEA.HI.X R11, R12, UR5, R7, 0x2, P2 ;  /* 0x000000050c0b1c11 */ /* 0x000fe200090f1407 */
[----:B------:R-:W-:-:S06]  /*1d790*/  IMAD.MOV.U32 R7, RZ, RZ, 0x3f800000 ;  /* 0x3f800000ff077424 */ /* 0x000fcc00078e00ff */
[----:B------:R0:W2:Y:S01]  /*1d7a0*/  @P1 LDG.E R7, desc[UR42][R10.64] ;  /* 0x0000002a0a071981 */ /* 0x0000a2000c1e1900 */
[----:B------:R-:W-:Y:S02]  /*1d7b0*/  VIADD R12, R8, 0x4 ;  /* 0x00000004080c7836 */ /* 0x000fe40000000000 */
[----:B------:R-:W-:Y:S01]  /*1d7c0*/  IMAD.MOV.U32 R13, RZ, RZ, 0x40000040 ;  /* 0x40000040ff0d7424 */ /* 0x000fe200078e00ff */
[----:B------:R-:W-:Y:S02]  /*1d7d0*/  WARPGROUP.DEPBAR.LE gsb0, 0x0 ;  /* 0x00008000000079c5 */ /* 0x000fe40000010000 */
[----:B------:R-:W-:-:S06]  /*1d7e0*/  WARPGROUP.ARRIVE ;  /* 0x00000000000079c5 */ /* 0x000fcc0000000000 */
[----:B------:R-:W-:Y:S01]  /*1d7f0*/  QGMMA.64x192x32.F32.E4M3.E4M3 R24, R192, gdesc[UR4], R24, gsb0 ;  /* 0x02e00004c0187df3 */ /* 0x000fe20008000818 */
[----:B------:R-:W-:Y:S02]  /*1d800*/  R2UR UR6, R12 ;  /* 0x000000000c0672ca */ /* 0x000fe400000e0000 */
[----:B------:R-:W-:Y:S01]  /*1d810*/  R2UR UR7, R13 ;  /* 0x000000000d0772ca */ /* 0x000fe200000e0000 */
[----:B------:R-:W-:Y:S02]  /*1d820*/  VIADD R8, R8, 0x6 ;  /* 0x0000000608087836 */ /* 0x000fe40000000000 */
[----:B------:R-:W-:Y:S01]  /*1d830*/  IMAD.MOV.U32 R9, RZ, RZ, 0x40000040 ;  /* 0x40000040ff097424 */ /* 0x000fe200078e00ff */
[----:B------:R-:W1:Y:S01]  /*1d840*/  SHFL.BFLY PT, R12, R5, 0x2, 0x1f ;  /* 0x0c401f00050c7f89 */ /* 0x000e6200000e0000 */
[----:B------:R-:W-:Y:S02]  /*1d850*/  WARPGROUP.DEPBAR.LE gsb0, 0x0 ;  /* 0x00008000000079c5 */ /* 0x000fe40000010000 */
[----:B------:R-:W-:-:S10]  /*1d860*/  WARPGROUP.ARRIVE ;  /* 0x00000000000079c5 */ /* 0x000fd40000000000 */
[----:B------:R-:W-:Y:S01]  /*1d870*/  QGMMA.64x192x32.F32.E4M3.E4M3 R24, R188, gdesc[UR4], R24, gsb0 ;  /* 0x02e00004bc187df3 */ /* 0x000fe20008000818 */
[----:B------:R-:W-:Y:S02]  /*1d880*/  R2UR UR6, R8 ;  /* 0x00000000080672ca */ /* 0x000fe400000e0000 */
[----:B------:R-:W-:Y:S02]  /*1d890*/  R2UR UR7, R9 ;  /* 0x00000000090772ca */ /* 0x000fe400000e0000 */
[----:B------:R-:W3:Y:S01]  /*1d8a0*/  SHFL.BFLY PT, R9, R6, 0x2, 0x1f ;  /* 0x0c401f0006097f89 */ /* 0x000ee200000e0000 */
[----:B-1----:R-:W-:-:S05]  /*1d8b0*/  FADD.FTZ R12, R12, R5 ;  /* 0x000000050c0c7221 */ /* 0x002fca0000010000 */
[----:B0-----:R-:W0:Y:S01]  /*1d8c0*/  SHFL.BFLY PT, R11, R12, 0x1, 0x1f ;  /* 0x0c201f000c0b7f89 */ /* 0x001e2200000e0000 */
[----:B---3--:R-:W-:-:S05]  /*1d8d0*/  FADD.FTZ R9, R9, R6 ;  /* 0x0000000609097221 */ /* 0x008fca0000010000 */
[----:B------:R-:W1:Y:S01]  /*1d8e0*/  SHFL.BFLY PT, R8, R9, 0x1, 0x1f ;  /* 0x0c201f0009087f89 */ /* 0x000e6200000e0000 */
[----:B0-----:R-:W-:-:S01]  /*1d8f0*/  FADD.FTZ R11, R12, R11 ;  /* 0x0000000b0c0b7221 */ /* 0x001fc20000010000 */
[----:B------:R-:W-:-:S03]  /*1d900*/  IMAD.MOV.U32 R6, RZ, RZ, RZ ;  /* 0x000000ffff067224 */ /* 0x000fc600078e00ff */
[----:B------:R-:W-:-:S05]  /*1d910*/  FMUL.FTZ R15, R11, 0.00390625 ;  /* 0x3b8000000b0f7820 */ /* 0x000fca0000410000 */
[----:B------:R-:W-:Y:S01]  /*1d920*/  FSETP.NE.FTZ.AND P3, PT, R15, RZ, PT ;  /* 0x000000ff0f00720b */ /* 0x000fe20003f75000 */
[----:B-1----:R-:W-:-:S05]  /*1d930*/  FADD.FTZ R13, R9, R8 ;  /* 0x00000008090d7221 */ /* 0x002fca0000010000 */
[C---:B------:R-:W-:Y:S01]  /*1d940*/  FSETP.NE.FTZ.AND P1, PT, R13.reuse, RZ, PT ;  /* 0x000000ff0d00720b */ /* 0x040fe20003f35000 */
[----:B------:R-:W-:-:S05]  /*1d950*/  FMUL.FTZ R14, R13, 0.00390625 ;  /* 0x3b8000000d0e7820 */ /* 0x000fca0000410000 */
[----:B------:R-:W-:-:S07]  /*1d960*/  FSETP.NE.FTZ.AND P2, PT, R14, RZ, PT ;  /* 0x000000ff0e00720b */ /* 0x000fce0003f55000 */
        /* <DEDUP_REMOVED lines=9> */
[C---:B------:R-:W-:Y:S01]  /*1da00*/  @P2 FMUL.FTZ R8, R2.reuse, 0.69314718246459960938 ;  /* 0x3f31721802082820 */ /* 0x040fe20000410000 */
[----:B------:R-:W-:Y:S01]  /*1da10*/  @P3 FMUL.FTZ R2, R2, 0.69314718246459960938 ;  /* 0x3f31721802023820 */ /* 0x000fe20000410000 */
[----:B0-----:R-:W-:Y:S01]  /*1da20*/  @P2 FMUL.FTZ R5, R5, 0.69314718246459960938 ;  /* 0x3f31721805052820 */ /* 0x001fe20000410000 */
[----:B------:R-:W-:-:S02]  /*1da30*/  IMAD.MOV.U32 R120, RZ, RZ, -0x800000 ;  /* 0xff800000ff787424 */ /* 0x000fc400078e00ff */
[----:B------:R-:W-:Y:S02]  /*1da40*/  IMAD.MOV.U32 R121, RZ, RZ, -0x800000 ;  /* 0xff800000ff797424 */ /* 0x000fe400078e00ff */
[----:B-1----:R-:W-:Y:S01]  /*1da50*/  @P3 FMUL.FTZ R9, R9, 0.69314718246459960938 ;  /* 0x3f31721809093820 */ /* 0x002fe20000410000 */
[----:B------:R-:W-:-:S01]  /*1da60*/  @P2 FFMA.FTZ R120, R8, R3, R5 ;  /* 0x0000000308782223 */ /* 0x000fc20000010005 */
[----:B--2---:R-:W-:Y:S02]  /*1da70*/  FMUL.FTZ R3, R6, R7 ;  /* 0x0000000706037220 */ /* 0x004fe40000410000 */
[----:B------:R-:W-:-:S01]  /*1da80*/  @P3 FFMA.FTZ R121, R2, R0, R9 ;  /* 0x0000000002793223 */ /* 0x000fc20000010009 */
[----:B---3--:R-:W-:Y:S01]  /*1da90*/  FMUL.FTZ R0, R10, R7 ;  /* 0x000000070a007220 */ /* 0x008fe20000410000 */
[----:B------:R-:W-:Y:S02]  /*1daa0*/  WARPGROUP.DEPBAR.LE gsb0, 0x0 ;  /* 0x00008000000079c5 */ /* 0x000fe40000010000 */
[----:B------:R-:W-:Y:S05]  /*1dab0*/  @!P0 BRA `(.L_x_1782) ;  /* 0x0000000000048947 */ /* 0x000fea0003800000 */
[----:B------:R-:W-:Y:S01]  /*1dac0*/  BPT.TRAP 0x1 ;  /* 0x000000040000795c */ /* 0x000fe20000300000 */
.L_x_1782:
[----:B------:R-:W-:Y:S02]  /*1dad0*/  VIADD R4, R4, 0x2a860 ;  /* 0x0002a86004047836 */ /* 0x000fe40000000000 */
[-C--:B------:R-:W-:Y:S01]  /*1dae0*/  FMUL.FTZ R125, R36, R3.reuse ;  /* 0x00000003247d7220 */ /* 0x080fe20000410000 */
[----:B------:R-:W-:Y:S02]  /*1daf0*/  IMAD.U32 R5, RZ, RZ, UR38 ;  /* 0x00000026ff057e24 */ /* 0x000fe4000f8e00ff */
[-C--:B------:R-:W-:Y:S01]  /*1db00*/  FMUL.FTZ R15, R68, R3.reuse ;  /* 0x00000003440f7220 */ /* 0x080fe20000410000 */
[----:B------:R-:W-:Y:S02]  /*1db10*/  VIADD R17, R17, 0x1 ;  /* 0x0000000111117836 */ /* 0x000fe40000000000 */
[-C--:B------:R-:W-:Y:S01]  /*1db20*/  FMUL.FTZ R13, R76, R3.reuse ;  /* 0x000000034c0d7220 */ /* 0x080fe20000410000 */
[-C--:B------:R-:W-:Y:S01]  /*1db30*/  FMUL.FTZ R9, R100, R3.reuse ;  /* 0x0000000364097220 */ /* 0x080fe20000410000 */
[----:B------:R-:W-:Y:S01]  /*1db40*/  PRMT R2, R5, 0x654, R4 ;  /* 0x0000065405027816 */ /* 0x000fe20000000004 */
[-C--:B------:R-:W-:Y:S01]  /*1db50*/  FMUL.FTZ R124, R29, R3.reuse ;  /* 0x000000031d7c7220 */ /* 0x080fe20000410000 */
[----:B------:R-:W-:Y:S01]  /*1db60*/  ISETP.NE.AND P1, PT, R17, 0x2, PT ;  /* 0x000000021100780c */ /* 0x000fe20003f25270 */
        /* <DEDUP_REMOVED lines=8> */
[-C--:B------:R-:W-:Y:S01]  /*1dbf0*/  FMUL.FTZ R68, R54, R0.reuse ;  /* 0x0000000036447220 */ /* 0x080fe20000410000 */
[----:B0-----:R-:W-:Y:S01]  /*1dc00*/  SEL R2, RZ, 0x1, P1 ;  /* 0x00000001ff027807 */ /* 0x001fe20000800000 */
        /* <DEDUP_REMOVED lines=83> */
[----:B------:R-:W-:Y:S01]  /*1e140*/  FMUL.FTZ R95, R119, R0 ;  /* 0x00000000775f7220 */ /* 0x000fe20000410000 */
[----:B------:R-:W-:Y:S01]  /*1e150*/  LOP3.LUT R201, R201, R2, RZ, 0x3c, !PT ;  /* 0x00000002c9c97212 */ /* 0x000fe200078e3cff */
[----:B------:R-:W-:Y:S01]  /*1e160*/  UIADD3 UR37, UR37, 0x1, URZ ;  /* 0x0000000125257890 */ /* 0x000fe2000fffe03f */
[----:B------:R-:W-:-:S11]  /*1e170*/  SEL R17, R17, RZ, P1 ;  /* 0x000000ff11117207 */ /* 0x000fd60000800000 */
.L_x_1666:
[----:B------:R-:W-:Y:S05]  /*1e180*/  WARPSYNC.ALL ;  /* 0x0000000000007948 */ /* 0x000fea0003800000 */
[----:B------:R-:W0:Y:S08]  /*1e190*/  S2UR UR38, SR_CgaCtaId ;  /* 0x00000000002679c3 */ /* 0x000e300000008800 */
[----:B------:R-:W-:Y:S06]  /*1e1a0*/  BAR.SYNC.DEFER_BLOCKING 0x5, 0x180 ;  /* 0x0146000000007b1d */ /* 0x000fec0000010000 */
[----:B------:R-:W-:Y:S01]  /*1e1b0*/  UMOV UR4, 0x400 ;  /* 0x0000040000047882 */ /* 0x000fe20000000000 */
[----:B------:R-:W-:Y:S01]  /*1e1c0*/  BSSY B0, `(.L_x_1783) ;  /* 0x000033b000007945 */ /* 0x000fe20003800000 */
[----:B0-----:R-:W-:-:S06]  /*1e1d0*/  ULEA UR4, UR38, UR4, 0x18 ;  /* 0x0000000426047291 */ /* 0x001fcc000f8ec03f */
[----:B------:R-:W-:-:S05]  /*1e1e0*/  IMAD.U32 R16, RZ, RZ, UR4 ;  /* 0x00000004ff107e24 */ /* 0x000fca000f8e00ff */
[----:B------:R0:W1:Y:S01]  /*1e1f0*/  LDS.128 R20, [R16+0x2a8d0] ;  /* 0x02a8d00010147984 */ /* 0x0000620000000c00 */
[----:B------:R-:W-:Y:S06]  /*1e200*/  BAR.ARV 0x4, 0x180 ;  /* 0x0106000000007b1d */ /* 0x000fec0000002000 */
[----:B------:R-:W-:Y:S05]  /*1e210*/  @P0 BRA `(.L_x_1784) ;  /* 0x00000024002c0947 */ /* 0x000fea0003800000 */
[----:B-----5:R-:W2:Y:S01]  /*1e220*/  LDL R24, [R1+0x44] ;  /* 0x0000440001187983 */ /* 0x020ea20000100800 */
[----:B------:R-:W-:Y:S01]  /*1e230*/  ULDC.64 UR4, c[0x4][0x38] ;  /* 0x01000e0000047ab9 */ /* 0x000fe20000000a00 */
[----:B------:R-:W3:Y:S02]  /*1e240*/  S2R R90, SR_TID.X ;  /* 0x00000000005a7919 */ /* 0x000ee40000002100 */
[----:B---3--:R-:W-:-:S05]  /*1e250*/  IMAD.SHL.U32 R0, R90, 0x4, RZ ;  /* 0x000000045a007824 */ /* 0x008fca00078e00ff */
[----:B------:R-:W-:-:S04]  /*1e260*/  LOP3.LUT R0, R0, 0xc, RZ, 0xc0, !PT ;  /* 0x0000000c00007812 */ /* 0x000fc800078ec0ff */
[----:B------:R-:W-:-:S05]  /*1e270*/  IADD3 R2, P0, R0, UR4, RZ ;  /* 0x0000000400027c10 */ /* 0x000fca000ff1e0ff */
[----:B------:R-:W-:-:S05]  /*1e280*/  IMAD.X R3, RZ, RZ, UR5, P0 ;  /* 0x00000005ff037e24 */ /* 0x000fca00080e06ff */
[----:B------:R3:W4:Y:S01]  /*1e290*/  LDG.E.CONSTANT R0, desc[UR42][R2.64] ;  /* 0x0000002a02007981 */ /* 0x000722000c1e9900 */
[----:B------:R-:W-:Y:S01]  /*1e2a0*/  F2FP.BF16.F32.PACK_AB R34, R34, R43 ;  /* 0x0000002b2222723e */ /* 0x000fe200000010ff */
[----:B------:R-:W-:Y:S01]  /*1e2b0*/  UMOV UR4, 0xffffffff ;  /* 0xffffffff00047882 */ /* 0x000fe20000000000 */
[----:B------:R-:W-:Y:S02]  /*1e2c0*/  F2FP.BF16.F32.PACK_AB R70, R39, R100 ;  /* 0x000000642746723e */ /* 0x000fe400000010ff */
[----:B------:R-:W-:Y:S02]  /*1e2d0*/  F2FP.BF16.F32.PACK_AB R43, R12, R65 ;  /* 0x000000410c2b723e */ /* 0x000fe400000010ff */
[----:B------:R-:W-:Y:S02]  /*1e2e0*/  F2FP.BF16.F32.PACK_AB R39, R14, R57 ;  /* 0x000000390e27723e */ /* 0x000fe400000010ff */
[----:B------:R-:W-:Y:S01]  /*1e2f0*/  F2FP.BF16.F32.PACK_AB R12, R11, R80 ;  /* 0x000000500b0c723e */ /* 0x000fe200000010ff */
[----:B---3--:R-:W3:Y:S01]  /*1e300*/  S2R R3, SR_SWINHI ;  /* 0x0000000000037919 */ /* 0x008ee20000002f00 */
        /* <DEDUP_REMOVED lines=9> */
[----:B-1----:R-:W-:Y:S02]  /*1e3a0*/  F2FP.BF16.F32.PACK_AB R20, R123, R40 ;  /* 0x000000287b14723e */ /* 0x002fe400000010ff */
[----:B------:R-:W-:Y:S02]  /*1e3b0*/  F2FP.BF16.F32.PACK_AB R56, R29, R56 ;  /* 0x000000381d38723e */ /* 0x000fe400000010ff */
[----:B------:R-:W-:Y:S02]  /*1e3c0*/  F2FP.BF16.F32.PACK_AB R40, R15, R6 ;  /* 0x000000060f28723e */ /* 0x000fe400000010ff */
[----:B------:R-:W-:-:S02]  /*1e3d0*/  F2FP.BF16.F32.PACK_AB R84, R84, R27 ;  /* 0x0000001b5454723e */ /* 0x000fc400000010ff */
[----:B------:R-:W-:Y:S02]  /*1e3e0*/  F2FP.BF16.F32.PACK_AB R36, R28, R49 ;  /* 0x000000311c24723e */ /* 0x000fe400000010ff */
[----:B------:R-:W-:Y:S02]  /*1e3f0*/  F2FP.BF16.F32.PACK_AB R49, R10, R73 ;  /* 0x000000490a31723e */ /* 0x000fe400000010ff */
[----:B------:R-:W-:Y:S02]  /*1e400*/  F2FP.BF16.F32.PACK_AB R95, R95, R26 ;  /* 0x0000001a5f5f723e */ /* 0x000fe400000010ff */
[----:B------:R-:W-:Y:S02]  /*1e410*/  MOV R60, R16 ;  /* 0x00000010003c7202 */ /* 0x000fe40000000f00 */
[----:B---3--:R-:W-:Y:S02]  /*1e420*/  MOV R61, R3 ;  /* 0x00000003003d7202 */ /* 0x008fe40000000f00 */
[----:B------:R-:W-:-:S02]  /*1e430*/  LOP3.LUT P0, R2, R90, 0x3, RZ, 0xc0, !PT ;  /* 0x000000035a027812 */ /* 0x000fc4000780c0ff */
[----:B------:R-:W-:Y:S02]  /*1e440*/  F2FP.BF16.F32.PACK_AB R7, R126, R7 ;  /* 0x000000077e07723e */ /* 0x000fe400000010ff */
[----:B------:R-:W-:Y:S02]  /*1e450*/  ISETP.EQ.OR P0, PT, R2, 0x3, !P0 ;  /* 0x000000030200780c */ /* 0x000fe40004702670 */
[----:B------:R-:W-:Y:S02]  /*1e460*/  F2FP.BF16.F32.PACK_AB R37, R37, R48 ;  /* 0x000000302525723e */ /* 0x000fe400000010ff */
[----:B------:R-:W-:Y:S02]  /*1e470*/  F2FP.BF16.F32.PACK_AB R72, R13, R72 ;  /* 0x000000480d48723e */ /* 0x000fe400000010ff */
[----:B------:R-:W-:Y:S02]  /*1e480*/  F2FP.BF16.F32.PACK_AB R65, R87, R50 ;  /* 0x000000325741723e */ /* 0x000fe400000010ff */
[----:B------:R-:W-:-:S02]  /*1e490*/  F2FP.BF16.F32.PACK_AB R92, R92, R5 ;  /* 0x000000055c5c723e */ /* 0x000fc400000010ff */
[----:B------:R-:W-:Y:S02]  /*1e4a0*/  F2FP.BF16.F32.PACK_AB R48, R9, R96 ;  /* 0x000000600930723e */ /* 0x000fe400000010ff */
[----:B------:R-:W-:Y:S02]  /*1e4b0*/  SEL R13, R7, R124, P0 ;  /* 0x0000007c070d7207 */ /* 0x000fe40000000000 */
[----:B------:R-:W-:Y:S02]  /*1e4c0*/  SEL R2, R124, R7, P0 ;  /* 0x000000077c027207 */ /* 0x000fe40000000000 */
        /* <DEDUP_REMOVED lines=20> */
[----:B------:R-:W-:Y:S01]  /*1e610*/  F2FP.BF16.F32.PACK_AB R113, R76, R113 ;  /* 0x000000714c71723e */ /* 0x000fe200000010ff */
[----:B--2---:R-:W-:-:S03]  /*1e620*/  IMAD.WIDE R30, R24, 0x2, R60 ;  /* 0x00000002181e7825 */ /* 0x004fc600078e023c */
[C---:B------:R-:W-:Y:S02]  /*1e630*/  IADD3 R33, P3, R30.reuse, 0x8060, RZ ;  /* 0x000080601e217810 */ /* 0x040fe40007f7e0ff */
[C---:B------:R-:W-:Y:S02]  /*1e640*/  IADD3 R25, P5, R30.reuse, 0x8000, RZ ;  /* 0x000080001e197810 */ /* 0x040fe40007fbe0ff */
[----:B------:R-:W-:Y:S02]  /*1e650*/  LOP3.LUT R32, R33, 0x380, RZ, 0xc0, !PT ;  /* 0x0000038021207812 */ /* 0x000fe400078ec0ff */
[----:B------:R-:W-:Y:S02]  /*1e660*/  IADD3 R29, P2, R30, 0x8040, RZ ;  /* 0x000080401e1d7810 */ /* 0x000fe40007f5e0ff */
[----:B------:R-:W-:Y:S02]  /*1e670*/  SHF.R.U64 R32, R32, 0x3, RZ ;  /* 0x0000000320207819 */ /* 0x000fe400000012ff */
[----:B------:R-:W-:-:S02]  /*1e680*/  IADD3 R27, P1, R30, 0x8020, RZ ;  /* 0x000080201e1b7810 */ /* 0x000fc40007f3e0ff */
[----:B------:R-:W-:Y:S01]  /*1e690*/  LOP3.LUT R32, R32, R33, RZ, 0x3c, !PT ;  /* 0x0000002120207212 */ /* 0x000fe200078e3cff */
[----:B------:R-:W-:Y:S01]  /*1e6a0*/  IMAD.X R33, RZ, RZ, R31, P3 ;  /* 0x000000ffff217224 */ /* 0x000fe200018e061f */
[C---:B------:R-:W-:Y:S02]  /*1e6b0*/  IADD3 R15, P4, R30.reuse, 0x4060, RZ ;  /* 0x000040601e0f7810 */ /* 0x040fe40007f9e0ff */
[----:B------:R-:W-:Y:S02]  /*1e6c0*/  IADD3 R11, P3, R30, 0x4040, RZ ;  /* 0x000040401e0b7810 */ /* 0x000fe40007f7e0ff */
[----:B------:R-:W-:Y:S02]  /*1e6d0*/  LOP3.LUT R24, R25, 0x380, RZ, 0xc0, !PT ;  /* 0x0000038019187812 */ /* 0x000fe400078ec0ff */
[----:B------:R-:W-:Y:S02]  /*1e6e0*/  LOP3.LUT R28, R29, 0x380, RZ, 0xc0, !PT ;  /* 0x000003801d1c7812 */ /* 0x000fe400078ec0ff */
[----:B------:R-:W-:-:S02]  /*1e6f0*/  LOP3.LUT R26, R27, 0x380, RZ, 0xc0, !PT ;  /* 0x000003801b1a7812 */ /* 0x000fc400078ec0ff */
[----:B------:R-:W-:Y:S02]  /*1e700*/  LOP3.LUT R14, R15, 0x380, RZ, 0xc0, !PT ;  /* 0x000003800f0e7812 */ /* 0x000fe400078ec0ff */
[----:B------:R-:W-:Y:S02]  /*1e710*/  LOP3.LUT R10, R11, 0x380, RZ, 0xc0, !PT ;  /* 0x000003800b0a7812 */ /* 0x000fe400078ec0ff */
[----:B------:R-:W-:Y:S02]  /*1e720*/  SHF.R.U64 R24, R24, 0x3, RZ ;  /* 0x0000000318187819 */ /* 0x000fe400000012ff */
[----:B------:R-:W-:Y:S02]  /*1e730*/  SHF.R.U64 R28, R28, 0x3, RZ ;  /* 0x000000031c1c7819 */ /* 0x000fe400000012ff */
[----:B------:R-:W-:Y:S02]  /*1e740*/  SHF.R.U64 R26, R26, 0x3, RZ ;  /* 0x000000031a1a7819 */ /* 0x000fe400000012ff */
[----:B------:R-:W-:-:S02]  /*1e750*/  SHF.R.U64 R14, R14, 0x3, RZ ;  /* 0x000000030e0e7819 */ /* 0x000fc400000012ff */
        /* <DEDUP_REMOVED lines=11> */
[----:B------:R-:W-:-:S02]  /*1e810*/  IADD3 R87, P5, R30, 0x60, RZ ;  /* 0x000000601e577810 */ /* 0x000fc40007fbe0ff */
[C---:B------:R-:W-:Y:S02]  /*1e820*/  IADD3 R9, P2, R30.reuse, 0x4020, RZ ;  /* 0x000040201e097810 */ /* 0x040fe40007f5e0ff */
[C---:B------:R-:W-:Y:S02]  /*1e830*/  IADD3 R7, P1, R30.reuse, 0x4000, RZ ;  /* 0x000040001e077810 */ /* 0x040fe40007f3e0ff */
[C---:B------:R-:W-:Y:S02]  /*1e840*/  IADD3 R5, P4, R30.reuse, 0x40, RZ ;  /* 0x000000401e057810 */ /* 0x040fe40007f9e0ff */
[----:B------:R-:W-:Y:S02]  /*1e850*/  IADD3 R89, P3, R30, 0x20, RZ ;  /* 0x000000201e597810 */ /* 0x000fe40007f7e0ff */
[----:B------:R-:W-:Y:S02]  /*1e860*/  LOP3.LUT R86, R87, 0x380, RZ, 0xc0, !PT ;  /* 0x0000038057567812 */ /* 0x000fe400078ec0ff */
[----:B------:R-:W-:-:S02]  /*1e870*/  LOP3.LUT R8, R9, 0x380, RZ, 0xc0, !PT ;  /* 0x0000038009087812 */ /* 0x000fc400078ec0ff */
[----:B------:R-:W-:Y:S02]  /*1e880*/  LOP3.LUT R6, R7, 0x380, RZ, 0xc0, !PT ;  /* 0x0000038007067812 */ /* 0x000fe400078ec0ff */
        /* <DEDUP_REMOVED lines=32> */
[----:B----4-:R-:W-:Y:S01]  /*1ea90*/  LOP3.LUT R3, R0, 0x2, RZ, 0x3c, !PT ;  /* 0x0000000200037812 */ /* 0x010fe200078e3cff */
[----:B------:R-:W-:Y:S06]  /*1eaa0*/  BRA.DIV UR4, `(.L_x_1785) ;  /* 0x000000b604987947 */ /* 0x000fec000b800000 */
        /* <DEDUP_REMOVED lines=10> */
[----:B------:R-:W1:Y:S01]  /*1eb50*/  SHFL.IDX PT, R5, R2, R3, 0x1c1f ;  /* 0x001c1f0302057589 */ /* 0x000e6200000e0000 */
        /* <DEDUP_REMOVED lines=35> */
[----:B------:R-:W3:Y:S01]  /*1ed90*/  SHFL.IDX PT, R33, R40, R3, 0x1c1f ;  /* 0x001c1f0328217589 */ /* 0x000ee200000e0000 */
[----:B------:R-:W-:Y:S02]  /*1eda0*/  SEL R41, R112, R113, P0 ;  /* 0x0000007170297207 */ /* 0x000fe40000000000 */
[----:B------:R-:W-:Y:S01]  /*1edb0*/  SEL R53, R34, R59, P0 ;  /* 0x0000003b22357207 */ /* 0x000fe20000000000 */
[----:B------:R-:W4:Y:S01]  /*1edc0*/  SHFL.IDX PT, R35, R44, R3, 0x1c1f ;  /* 0x001c1f032c237589 */ /* 0x000f2200000e0000 */
        /* <DEDUP_REMOVED lines=14> */
[----:B------:R-:W0:Y:S01]  /*1eeb0*/  SHFL.IDX PT, R31, R36, R3, 0x1c1f ;  /* 0x001c1f03241f7589 */ /* 0x000e2200000e0000 */
[----:B------:R-:W-:Y:S02]  /*1eec0*/  SEL R82, R93, R82, P0 ;  /* 0x000000525d527207 */ /* 0x000fe40000000000 */
[----:B------:R-:W-:Y:S01]  /*1eed0*/  SEL R67, R84, R95, P0 ;  /* 0x0000005f54437207 */ /* 0x000fe20000000000 */
[----:B------:R-:W0:Y:S01]  /*1eee0*/  SHFL.IDX PT, R37, R48, R3, 0x1c1f ;  /* 0x001c1f0330257589 */ /* 0x000e2200000e0000 */
[----:B------:R-:W-:Y:S02]  /*1eef0*/  SEL R84, R95, R84, P0 ;  /* 0x000000545f547207 */ /* 0x000fe40000000000 */
[----:B-1----:R-:W-:Y:S01]  /*1ef00*/  SEL R4, R6, R5, P0 ;  /* 0x0000000506047207 */ /* 0x002fe20000000000 */
[----:B------:R-:W1:Y:S01]  /*1ef10*/  SHFL.IDX PT, R20, R20, R3, 0x1c1f ;  /* 0x001c1f0314147589 */ /* 0x000e6200000e0000 */
[----:B--2---:R-:W-:-:S02]  /*1ef20*/  SEL R8, R10, R7, P0 ;  /* 0x000000070a087207 */ /* 0x004fc40000000000 */
[----:B------:R-:W-:Y:S01]  /*1ef30*/  SEL R24, R26, R25, P0 ;  /* 0x000000191a187207 */ /* 0x000fe20000000000 */
[----:B------:R-:W2:Y:S01]  /*1ef40*/  SHFL.IDX PT, R41, R56, R3, 0x1c1f ;  /* 0x001c1f0338297589 */ /* 0x000ea200000e0000 */
[----:B------:R-:W-:Y:S02]  /*1ef50*/  SEL R28, R30, R27, P0 ;  /* 0x0000001b1e1c7207 */ /* 0x000fe40000000000 */
[----:B---3--:R-:W-:Y:S01]  /*1ef60*/  SEL R40, R42, R33, P0 ;  /* 0x000000212a287207 */ /* 0x008fe20000000000 */
[----:B------:R-:W-:Y:S01]  /*1ef70*/  SHFL.IDX PT, R45, R45, R0, 0x1c1f ;  /* 0x001c1f002d2d7589 */ /* 0x000fe200000e0000 */
[----:B----4-:R-:W-:Y:S02]  /*1ef80*/  SEL R44, R46, R35, P0 ;  /* 0x000000232e2c7207 */ /* 0x010fe40000000000 */
[----:B------:R-:W-:Y:S01]  /*1ef90*/  SEL R52, R54, R39, P0 ;  /* 0x0000002736347207 */ /* 0x000fe20000000000 */
[----:B------:R-:W-:Y:S01]  /*1efa0*/  SHFL.IDX PT, R47, R47, R0, 0x1c1f ;  /* 0x001c1f002f2f7589 */ /* 0x000fe200000e0000 */
[----:B-----5:R-:W-:-:S02]  /*1efb0*/  SEL R32, R34, R29, P0 ;  /* 0x0000001d22207207 */ /* 0x020fc40000000000 */
[----:B------:R-:W-:Y:S01]  /*1efc0*/  SEL R6, R5, R6, P0 ;  /* 0x0000000605067207 */ /* 0x000fe20000000000 */
[----:B------:R-:W-:Y:S01]  /*1efd0*/  SHFL.IDX PT, R49, R49, R0, 0x1c1f ;  /* 0x001c1f0031317589 */ /* 0x000fe200000e0000 */
[----:B0-----:R-:W-:Y:S02]  /*1efe0*/  SEL R36, R38, R31, P0 ;  /* 0x0000001f26247207 */ /* 0x001fe40000000000 */
[----:B------:R-:W-:Y:S01]  /*1eff0*/  SEL R10, R7, R10, P0 ;  /* 0x0000000a070a7207 */ /* 0x000fe20000000000 */
[----:B------:R-:W-:Y:S01]  /*1f000*/  SHFL.IDX PT, R51, R51, R0, 0x1c1f ;  /* 0x001c1f0033337589 */ /* 0x000fe200000e0000 */
[----:B------:R-:W-:Y:S02]  /*1f010*/  SEL R48, R50, R37, P0 ;  /* 0x0000002532307207 */ /* 0x000fe40000000000 */
[----:B------:R-:W-:Y:S01]  /*1f020*/  SEL R26, R25, R26, P0 ;  /* 0x0000001a191a7207 */ /* 0x000fe20000000000 */
[----:B------:R-:W-:Y:S01]  /*1f030*/  SHFL.IDX PT, R53, R53, R0, 0x1c1f ;  /* 0x001c1f0035357589 */ /* 0x000fe200000e0000 */
[----:B-1----:R-:W-:-:S02]  /*1f040*/  SEL R12, R9, R20, P0 ;  /* 0x00000014090c7207 */ /* 0x002fc40000000000 */
[----:B------:R-:W-:Y:S01]  /*1f050*/  SEL R14, R20, R9, P0 ;  /* 0x00000009140e7207 */ /* 0x000fe20000000000 */
[----:B------:R-:W-:Y:S01]  /*1f060*/  SHFL.IDX PT, R55, R55, R0, 0x1c1f ;  /* 0x001c1f0037377589 */ /* 0x000fe200000e0000 */
[----:B------:R-:W-:Y:S02]  /*1f070*/  SEL R30, R27, R30, P0 ;  /* 0x0000001e1b1e7207 */ /* 0x000fe40000000000 */
[----:B------:R-:W-:Y:S01]  /*1f080*/  SEL R34, R29, R34, P0 ;  /* 0x000000221d227207 */ /* 0x000fe20000000000 */
[----:B------:R-:W0:Y:S01]  /*1f090*/  SHFL.IDX PT, R62, R62, R3, 0x1c1f ;  /* 0x001c1f033e3e7589 */ /* 0x000e2200000e0000 */
[----:B------:R-:W-:Y:S02]  /*1f0a0*/  SEL R38, R31, R38, P0 ;  /* 0x000000261f267207 */ /* 0x000fe40000000000 */
[----:B------:R-:W-:Y:S01]  /*1f0b0*/  SEL R42, R33, R42, P0 ;  /* 0x0000002a212a7207 */ /* 0x000fe20000000000 */
[----:B------:R-:W1:Y:S01]  /*1f0c0*/  SHFL.IDX PT, R64, R64, R3, 0x1c1f ;  /* 0x001c1f0340407589 */ /* 0x000e6200000e0000 */
[----:B------:R-:W-:-:S02]  /*1f0d0*/  SEL R46, R35, R46, P0 ;  /* 0x0000002e232e7207 */ /* 0x000fc40000000000 */
[----:B------:R-:W-:Y:S01]  /*1f0e0*/  SEL R50, R37, R50, P0 ;  /* 0x0000003225327207 */ /* 0x000fe20000000000 */
[----:B------:R-:W3:Y:S01]  /*1f0f0*/  SHFL.IDX PT, R66, R66, R3, 0x1c1f ;  /* 0x001c1f0342427589 */ /* 0x000ee200000e0000 */
[----:B------:R-:W-:Y:S02]  /*1f100*/  SEL R54, R39, R54, P0 ;  /* 0x0000003627367207 */ /* 0x000fe40000000000 */
[----:B--2---:R-:W-:Y:S01]  /*1f110*/  SEL R56, R58, R41, P0 ;  /* 0x000000293a387207 */ /* 0x004fe20000000000 */
[----:B------:R-:W2:Y:S01]  /*1f120*/  SHFL.IDX PT, R68, R68, R3, 0x1c1f ;  /* 0x001c1f0344447589 */ /* 0x000ea200000e0000 */
[----:B------:R-:W-:-:S03]  /*1f130*/  SEL R58, R41, R58, P0 ;  /* 0x0000003a293a7207 */ /* 0x000fc60000000000 */
[----:B------:R-:W4:Y:S04]  /*1f140*/  SHFL.IDX PT, R70, R70, R3, 0x1c1f ;  /* 0x001c1f0346467589 */ /* 0x000f2800000e0000 */
[----:B------:R-:W5:Y:S04]  /*1f150*/  SHFL.IDX PT, R72, R72, R3, 0x1c1f ;  /* 0x001c1f0348487589 */ /* 0x000f6800000e0000 */
[----:B------:R-:W5:Y:S01]  /*1f160*/  SHFL.IDX PT, R74, R74, R3, 0x1c1f ;  /* 0x001c1f034a4a7589 */ /* 0x000f6200000e0000 */
[----:B0-----:R-:W-:Y:S02]  /*1f170*/  SEL R5, R43, R62, P0 ;  /* 0x0000003e2b057207 */ /* 0x001fe40000000000 */
[----:B------:R-:W-:Y:S01]  /*1f180*/  SEL R7, R62, R43, P0 ;  /* 0x0000002b3e077207 */ /* 0x000fe20000000000 */
[----:B------:R-:W-:Y:S01]  /*1f190*/  SHFL.IDX PT, R57, R57, R0, 0x1c1f ;  /* 0x001c1f0039397589 */ /* 0x000fe200000e0000 */
[----:B-1----:R-:W-:-:S02]  /*1f1a0*/  SEL R9, R45, R64, P0 ;  /* 0x000000402d097207 */ /* 0x002fc40000000000 */
[----:B------:R-:W-:Y:S01]  /*1f1b0*/  SEL R11, R64, R45, P0 ;  /* 0x0000002d400b7207 */ /* 0x000fe20000000000 */
[----:B------:R-:W-:Y:S01]  /*1f1c0*/  SHFL.IDX PT, R59, R59, R0, 0x1c1f ;  /* 0x001c1f003b3b7589 */ /* 0x000fe200000e0000 */
[----:B---3--:R-:W-:Y:S02]  /*1f1d0*/  SEL R13, R47, R66, P0 ;  /* 0x000000422f0d7207 */ /* 0x008fe40000000000 */
[----:B------:R-:W-:Y:S01]  /*1f1e0*/  SEL R15, R66, R47, P0 ;  /* 0x0000002f420f7207 */ /* 0x000fe20000000000 */
[----:B------:R-:W-:Y:S01]  /*1f1f0*/  SHFL.IDX PT, R63, R63, R0, 0x1c1f ;  /* 0x001c1f003f3f7589 */ /* 0x000fe200000e0000 */
[----:B--2---:R-:W-:Y:S02]  /*1f200*/  SEL R25, R49, R68, P0 ;  /* 0x0000004431197207 */ /* 0x004fe40000000000 */
[----:B------:R-:W-:Y:S01]  /*1f210*/  SEL R27, R68, R49, P0 ;  /* 0x00000031441b7207 */ /* 0x000fe20000000000 */
[----:B------:R-:W-:Y:S01]  /*1f220*/  SHFL.IDX PT, R65, R65, R0, 0x1c1f ;  /* 0x001c1f0041417589 */ /* 0x000fe200000e0000 */
[----:B----4-:R-:W-:-:S02]  /*1f230*/  SEL R29, R51, R70, P0 ;  /* 0x00000046331d7207 */ /* 0x010fc40000000000 */
[----:B------:R-:W-:Y:S01]  /*1f240*/  SEL R31, R70, R51, P0 ;  /* 0x00000033461f7207 */ /* 0x000fe20000000000 */
[----:B------:R-:W0:Y:S01]  /*1f250*/  SHFL.IDX PT, R76, R76, R3, 0x1c1f ;  /* 0x001c1f034c4c7589 */ /* 0x000e2200000e0000 */
[----:B-----5:R-:W-:Y:S02]  /*1f260*/  SEL R33, R53, R72, P0 ;  /* 0x0000004835217207 */ /* 0x020fe40000000000 */
[----:B------:R-:W-:Y:S01]  /*1f270*/  SEL R35, R72, R53, P0 ;  /* 0x0000003548237207 */ /* 0x000fe20000000000 */
[----:B------:R-:W1:Y:S01]  /*1f280*/  SHFL.IDX PT, R78, R78, R3, 0x1c1f ;  /* 0x001c1f034e4e7589 */ /* 0x000e6200000e0000 */
[----:B------:R-:W-:Y:S02]  /*1f290*/  SEL R37, R55, R74, P0 ;  /* 0x0000004a37257207 */ /* 0x000fe40000000000 */
[----:B------:R-:W-:Y:S01]  /*1f2a0*/  SEL R39, R74, R55, P0 ;  /* 0x000000374a277207 */ /* 0x000fe20000000000 */
[----:B------:R-:W2:Y:S04]  /*1f2b0*/  SHFL.IDX PT, R80, R80, R3, 0x1c1f ;  /* 0x001c1f0350507589 */ /* 0x000ea800000e0000 */
[----:B------:R-:W3:Y:S04]  /*1f2c0*/  SHFL.IDX PT, R82, R82, R3, 0x1c1f ;  /* 0x001c1f0352527589 */ /* 0x000ee800000e0000 */
[----:B------:R-:W4:Y:S04]  /*1f2d0*/  SHFL.IDX PT, R84, R84, R3, 0x1c1f ;  /* 0x001c1f0354547589 */ /* 0x000f2800000e0000 */
[----:B------:R5:W4:Y:S01]  /*1f2e0*/  SHFL.IDX PT, R67, R67, R0, 0x1c1f ;  /* 0x001c1f0043437589 */ /* 0x000b2200000e0000 */
[----:B0-----:R-:W-:-:S02]  /*1f2f0*/  SEL R41, R57, R76, P0 ;  /* 0x0000004c39297207 */ /* 0x001fc40000000000 */
[----:B------:R-:W-:Y:S02]  /*1f300*/  SEL R43, R76, R57, P0 ;  /* 0x000000394c2b7207 */ /* 0x000fe40000000000 */
[----:B-1----:R-:W-:Y:S02]  /*1f310*/  SEL R45, R59, R78, P0 ;  /* 0x0000004e3b2d7207 */ /* 0x002fe40000000000 */
[----:B------:R-:W-:Y:S01]  /*1f320*/  SEL R47, R78, R59, P0 ;  /* 0x0000003b4e2f7207 */ /* 0x000fe20000000000 */
[----:B-----5:R-:W-:Y:S01]  /*1f330*/  IMAD.MOV.U32 R0, RZ, RZ, RZ ;  /* 0x000000ffff007224 */ /* 0x020fe200078e00ff */
[----:B--2---:R-:W-:Y:S02]  /*1f340*/  SEL R49, R63, R80, P0 ;  /* 0x000000503f317207 */ /* 0x004fe40000000000 */
[----:B------:R-:W-:Y:S02]  /*1f350*/  SEL R51, R80, R63, P0 ;  /* 0x0000003f50337207 */ /* 0x000fe40000000000 */
[----:B---3--:R-:W-:-:S02]  /*1f360*/  SEL R53, R65, R82, P0 ;  /* 0x0000005241357207 */ /* 0x008fc40000000000 */
[----:B------:R-:W-:-:S07]  /*1f370*/  SEL R55, R82, R65, P0 ;  /* 0x0000004152377207 */ /* 0x000fce0000000000 */
.L_x_2047:
[----:B------:R-:W2:Y:S01]  /*1f380*/  LDL R64, [R1+0x1c] ;  /* 0x00001c0001407983 */ /* 0x000ea20000100800 */
[----:B------:R-:W-:Y:S05]  /*1f390*/  WARPSYNC.ALL ;  /* 0x0000000000007948 */ /* 0x000fea0003800000 */
[----:B------:R-:W-:Y:S01]  /*1f3a0*/  BAR.SYNC.DEFER_BLOCKING 0x1, 0x100 ;  /* 0x0044000000007b1d */ /* 0x000fe20000010000 */
[----:B----4-:R-:W-:Y:S02]  /*1f3b0*/  SEL R57, R67, R84, P0 ;  /* 0x0000005443397207 */ /* 0x010fe40000000000 */
[----:B------:R-:W-:-:S03]  /*1f3c0*/  SEL R59, R84, R67, P0 ;  /* 0x00000043543b7207 */ /* 0x000fc60000000000 */
[----:B------:R-:W-:Y:S02]  /*1f3d0*/  ULDC.64 UR4, c[0x0][0xc00] ;  /* 0x0003000000047ab9 */ /* 0x000fe40000000a00 */
[----:B------:R-:W2:Y:S01]  /*1f3e0*/  LDC.64 R2, c[0x0][0xc00] ;  /* 0x00030000ff027b82 */ /* 0x000ea20000000a00 */
[----:B------:R-:W-:-:S04]  /*1f3f0*/  ISETP.NE.U32.AND P2, PT, RZ, UR4, PT ;  /* 0x00000004ff007c0c */ /* 0x000fc8000bf45070 */
[----:B------:R-:W-:Y:S01]  /*1f400*/  ISETP.NE.AND.EX P2, PT, RZ, UR5, PT, P2 ;  /* 0x00000005ff007c0c */ /* 0x000fe2000bf45320 */
[----:B------:R-:W-:Y:S02]  /*1f410*/  ULDC.64 UR4, c[0x0][0xc08] ;  /* 0x0003020000047ab9 */ /* 0x000fe40000000a00 */
[----:B------:R-:W-:Y:S01]  /*1f420*/  ISETP.NE.U32.AND P0, PT, RZ, UR4, PT ;  /* 0x00000004ff007c0c */ /* 0x000fe2000bf05070 */
[----:B------:R-:W0:Y:S03]  /*1f430*/  LDC R20, c[0x0][0xbe8] ;  /* 0x0002fa00ff147b82 */ /* 0x000e260000000800 */
[----:B------:R-:W-:Y:S01]  /*1f440*/  ISETP.NE.AND.EX P0, PT, RZ, UR5, PT, P0 ;  /* 0x00000005ff007c0c */ /* 0x000fe2000bf05300 */
[----:B------:R1:W-:Y:S04]  /*1f450*/  STSM.16.M88.4 [R83], R4 ;  /* 0x0000000453007844 */ /* 0x0003e80000000200 */
[----:B------:R-:W-:Y:S04]  /*1f460*/  STSM.16.M88.4 [R88], R8 ;  /* 0x0000000858007844 */ /* 0x000fe80000000200 */
[----:B------:R-:W-:Y:S04]  /*1f470*/  STSM.16.M88.4 [R87], R12 ;  /* 0x0000000c57007844 */ /* 0x000fe80000000200 */
[----:B------:R3:W-:Y:S04]  /*1f480*/  STSM.16.M88.4 [R86], R24 ;  /* 0x0000001856007844 */ /* 0x0007e80000000200 */
[----:B------:R4:W-:Y:S04]  /*1f490*/  STSM.16.M88.4 [R85], R28 ;  /* 0x0000001c55007844 */ /* 0x0009e80000000200 */
[----:B------:R4:W-:Y:S04]  /*1f4a0*/  STSM.16.M88.4 [R77], R32 ;  /* 0x000000204d007844 */ /* 0x0009e80000000200 */
[----:B------:R4:W-:Y:S04]  /*1f4b0*/  STSM.16.M88.4 [R79], R36 ;  /* 0x000000244f007844 */ /* 0x0009e80000000200 */
[----:B------:R4:W-:Y:S04]  /*1f4c0*/  STSM.16.M88.4 [R81], R40 ;  /* 0x0000002851007844 */ /* 0x0009e80000000200 */
[----:B------:R4:W-:Y:S04]  /*1f4d0*/  STSM.16.M88.4 [R69], R44 ;  /* 0x0000002c45007844 */ /* 0x0009e80000000200 */
[----:B------:R4:W-:Y:S04]  /*1f4e0*/  STSM.16.M88.4 [R71], R48 ;  /* 0x0000003047007844 */ /* 0x0009e80000000200 */
[----:B------:R4:W-:Y:S04]  /*1f4f0*/  STSM.16.M88.4 [R73], R52 ;  /* 0x0000003449007844 */ /* 0x0009e80000000200 */
[----:B------:R4:W-:Y:S01]  /*1f500*/  STSM.16.M88.4 [R75], R56 ;  /* 0x000000384b007844 */ /* 0x0009e20000000200 */
[----:B------:R-:W-:-:S02]  /*1f510*/  ULDC UR4, c[0x0][0xa88] ;  /* 0x0002a20000047ab9 */ /* 0x000fc40000000800 */
[----:B-1----:R-:W-:Y:S01]  /*1f520*/  IMAD.U32 R7, RZ, RZ, UR4 ;  /* 0x00000004ff077e24 */ /* 0x002fe2000f8e00ff */
[----:B------:R-:W-:Y:S01]  /*1f530*/  BAR.SYNC.DEFER_BLOCKING 0x1, 0x100 ;  /* 0x0044000000007b1d */ /* 0x000fe20000010000 */
[----:B--2---:R-:W-:-:S07]  /*1f540*/  IMAD.WIDE R4, R64, 0x4, R2 ;  /* 0x0000000440047825 */ /* 0x004fce00078e0202 */
[----:B------:R-:W1:Y:S01]  /*1f550*/  @P0 LDC.64 R2, c[0x0][0xc08] ;  /* 0x00030200ff020b82 */ /* 0x000e620000000a00 */
[----:B------:R4:W5:Y:S01]  /*1f560*/  @P2 LDG.E R0, desc[UR42][R4.64] ;  /* 0x0000002a04002981 */ /* 0x000962000c1e1900 */
[----:B0-----:R-:W-:Y:S01]  /*1f570*/  ISETP.NE.AND P1, PT, R20, 0x1, PT ;  /* 0x000000011400780c */ /* 0x001fe20003f25270 */
[----:B---3--:R-:W-:-:S12]  /*1f580*/  IMAD.IADD R25, R227, 0x1, R212 ;  /* 0x00000001e3197824 */ /* 0x008fd800078e02d4 */
[----:B------:R-:W0:Y:S01]  /*1f590*/  @P1 LDC R6, c[0x0][0xbec] ;  /* 0x0002fb00ff061b82 */ /* 0x000e220000000800 */
[----:B-1----:R-:W-:-:S07]  /*1f5a0*/  @P0 IMAD.WIDE R2, R64, 0x4, R2 ;  /* 0x0000000440020825 */ /* 0x002fce00078e0202 */
[----:B------:R-:W1:Y:S01]  /*1f5b0*/  @P1 LDC R11, c[0x0][0xbf0] ;  /* 0x0002fc00ff0b1b82 */ /* 0x000e620000000800 */
[----:B------:R4:W5:Y:S01]  /*1f5c0*/  @P0 LDG.E R7, desc[UR42][R2.64] ;  /* 0x0000002a02070981 */ /* 0x000962000c1e1900 */
[----:B------:R-:W-:Y:S05]  /*1f5d0*/  @P0 BRA `(.L_x_1786) ;  /* 0x0000000000100947 */ /* 0x000fea0003800000 */
[----:B------:R-:W-:Y:S05]  /*1f5e0*/  @!P2 BRA `(.L_x_1786) ;  /* 0x00000000000ca947 */ /* 0x000fea0003800000 */
[----:B----4-:R-:W2:Y:S04]  /*1f5f0*/  LDG.E R2, desc[UR42][R4.64] ;  /* 0x0000002a04027981 */ /* 0x010ea8000c1e1900 */
[----:B-----5:R-:W2:Y:S02]  /*1f600*/  LDG.E R7, desc[UR42][R4.64+0x4] ;  /* 0x0000042a04077981 */ /* 0x020ea4000c1e1900 */
[----:B--2---:R-:W-:-:S07]  /*1f610*/  IMAD.IADD R7, R7, 0x1, -R2 ;  /* 0x0000000107077824 */ /* 0x004fce00078e0a02 */
.L_x_1786:
[----:B------:R-:W2:Y:S01]  /*1f620*/  LDL.LU R68, [R1+0x18] ;  /* 0x0000180001447983 */ /* 0x000ea20000300800 */
[----:B0---4-:R-:W-:Y:S01]  /*1f630*/  @P1 IMAD.HI.U32 R2, R25, R6, RZ ;  /* 0x0000000619021227 */ /* 0x011fe200078e00ff */
[----:B------:R-:W-:Y:S01]  /*1f640*/  ULDC.64 UR4, c[0x0][0xb90] ;  /* 0x0002e40000047ab9 */ /* 0x000fe20000000a00 */
[----:B-----5:R-:W-:Y:S01]  /*1f650*/  SHF.R.S32.HI R3, RZ, 0x1f, R0 ;  /* 0x0000001fff037819 */ /* 0x020fe20000011400 */
[----:B------:R-:W3:Y:S01]  /*1f660*/  LDL R10, [R1+0x40] ;  /* 0x00004000010a7983 */ /* 0x000ee20000100800 */
[----:B------:R-:W-:Y:S01]  /*1f670*/  VIADD R69, R90, 0xffffff80 ;  /* 0xffffff805a457836 */ /* 0x000fe20000000000 */
[----:B------:R-:W-:Y:S01]  /*1f680*/  SHF.R.S32.HI R62, RZ, 0x1f, R64 ;  /* 0x0000001fff3e7819 */ /* 0x000fe20000011440 */
[----:B------:R-:W-:Y:S01]  /*1f690*/  IMAD.MOV.U32 R9, RZ, RZ, R25 ;  /* 0x000000ffff097224 */ /* 0x000fe200078e0019 */
[----:B-1----:R-:W-:Y:S01]  /*1f6a0*/  @P1 SHF.R.U32.HI R9, RZ, R11, R2 ;  /* 0x0000000bff091219 */ /* 0x002fe20000011602 */
[----:B------:R-:W-:Y:S01]  /*1f6b0*/  IMAD.MOV.U32 R2, RZ, RZ, R0 ;  /* 0x000000ffff027224 */ /* 0x000fe200078e0000 */
[----:B------:R-:W-:Y:S01]  /*1f6c0*/  SHF.R.S32.HI R66, RZ, 0x1f, R69 ;  /* 0x0000001fff427819 */ /* 0x000fe20000011445 */
[----:B------:R-:W0:Y:S01]  /*1f6d0*/  S2R R14, SR_TID.X ;  /* 0x00000000000e7919 */ /* 0x000e220000002100 */
[----:B------:R-:W-:Y:S01]  /*1f6e0*/  SEL R62, R62, RZ, !P2 ;  /* 0x000000ff3e3e7207 */ /* 0x000fe20005000000 */
[----:B------:R-:W-:Y:S01]  /*1f6f0*/  IMAD.MOV R15, RZ, RZ, -R9 ;  /* 0x000000ffff0f7224 */ /* 0x000fe200078e0a09 */
[----:B------:R-:W-:Y:S01]  /*1f700*/  LEA.HI R66, R66, R69, RZ, 0x3 ;  /* 0x0000004542427211 */ /* 0x000fe200078f18ff */
[----:B------:R-:W1:Y:S01]  /*1f710*/  @P1 LDC R67, c[0x0][0xbec] ;  /* 0x0002fb00ff431b82 */ /* 0x000e620000000800 */
[----:B------:R-:W-:-:S02]  /*1f720*/  SEL R65, R64, RZ, !P2 ;  /* 0x000000ff40417207 */ /* 0x000fc40005000000 */
[----:B------:R-:W-:-:S05]  /*1f730*/  SHF.R.S32.HI R66, RZ, 0x3, R66 ;  /* 0x00000003ff427819 */ /* 0x000fca0000011442 */
[----:B------:R-:W-:-:S04]  /*1f740*/  IMAD R13, R66, 0x40, R228 ;  /* 0x00000040420d7824 */ /* 0x000fc800078e02e4 */
[----:B------:R-:W-:Y:S01]  /*1f750*/  IMAD.WIDE R60, R13, 0x2, R60 ;  /* 0x000000020d3c7825 */ /* 0x000fe200078e023c */
[----:B------:R-:W-:-:S03]  /*1f760*/  SHF.R.S32.HI R13, RZ, 0x1f, R9 ;  /* 0x0000001fff0d7819 */ /* 0x000fc60000011409 */
[----:B0-----:R-:W-:-:S05]  /*1f770*/  VIADD R26, R14, 0xffffff80 ;  /* 0xffffff800e1a7836 */ /* 0x001fca0000000000 */
[----:B------:R-:W-:-:S04]  /*1f780*/  SHF.R.S32.HI R14, RZ, 0x1f, R26 ;  /* 0x0000001fff0e7819 */ /* 0x000fc8000001141a */
[----:B------:R-:W-:-:S04]  /*1f790*/  LEA.HI R14, R14, R26, RZ, 0x7 ;  /* 0x0000001a0e0e7211 */ /* 0x000fc800078f38ff */
[----:B------:R-:W-:Y:S02]  /*1f7a0*/  LOP3.LUT R14, R14, 0xffffff80, RZ, 0xc0, !PT ;  /* 0xffffff800e0e7812 */ /* 0x000fe400078ec0ff */
[----:B------:R-:W-:-:S03]  /*1f7b0*/  IADD3 R29, P5, R60, 0x4000, RZ ;  /* 0x000040003c1d7810 */ /* 0x000fc60007fbe0ff */
[----:B------:R-:W-:Y:S01]  /*1f7c0*/  IMAD.IADD R14, R26, 0x1, -R14 ;  /* 0x000000011a0e7824 */ /* 0x000fe200078e0a0e */
[----:B------:R-:W-:Y:S02]  /*1f7d0*/  LOP3.LUT R28, R29, 0x380, RZ, 0xc0, !PT ;  /* 0x000003801d1c7812 */ /* 0x000fe400078ec0ff */
[----:B------:R-:W-:Y:S02]  /*1f7e0*/  SHF.R.S32.HI R64, RZ, 0x1f, R69 ;  /* 0x0000001fff407819 */ /* 0x000fe40000011445 */
[----:B------:R-:W-:Y:S02]  /*1f7f0*/  SHF.R.U64 R28, R28, 0x3, RZ ;  /* 0x000000031c1c7819 */ /* 0x000fe400000012ff */
[----:B------:R-:W-:Y:S02]  /*1f800*/  LEA.HI R64, R64, R69, RZ, 0x3 ;  /* 0x0000004540407211 */ /* 0x000fe400078f18ff */
[----:B------:R-:W-:Y:S01]  /*1f810*/  LOP3.LUT R28, R28, R29, RZ, 0x3c, !PT ;  /* 0x0000001d1c1c7212 */ /* 0x000fe200078e3cff */
[----:B------:R-:W-:Y:S01]  /*1f820*/  IMAD.X R29, RZ, RZ, R61, P5 ;  /* 0x000000ffff1d7224 */ /* 0x000fe200028e063d */
[----:B------:R-:W-:-:S02]  /*1f830*/  IADD3 R49, P5, R60, 0x9000, RZ ;  /* 0x000090003c317810 */ /* 0x000fc40007fbe0ff */
[----:B------:R-:W-:Y:S02]  /*1f840*/  LOP3.LUT R64, R64, 0xfffffff8, RZ, 0xc0, !PT ;  /* 0xfffffff840407812 */ /* 0x000fe400078ec0ff */
[----:B------:R-:W-:-:S03]  /*1f850*/  LOP3.LUT R48, R49, 0x380, RZ, 0xc0, !PT ;  /* 0x0000038031307812 */ /* 0x000fc600078ec0ff */
[----:B------:R-:W-:Y:S01]  /*1f860*/  IMAD.IADD R64, R69, 0x1, -R64 ;  /* 0x0000000145407824 */ /* 0x000fe200078e0a40 */
[----:B------:R-:W-:Y:S01]  /*1f870*/  SHF.R.U64 R48, R48, 0x3, RZ ;  /* 0x0000000330307819 */ /* 0x000fe200000012ff */
[----:B------:R-:W0:Y:S03]  /*1f880*/  @P1 LDC R69, c[0x0][0xbf0] ;  /* 0x0002fc00ff451b82 */ /* 0x000e260000000800 */
[----:B------:R-:W-:Y:S01]  /*1f890*/  LOP3.LUT R48, R48, R49, RZ, 0x3c, !PT ;  /* 0x0000003130307212 */ /* 0x000fe200078e3cff */
[----:B------:R-:W-:Y:S02]  /*1f8a0*/  IMAD.X R49, RZ, RZ, R61, P5 ;  /* 0x000000ffff317224 */ /* 0x000fe400028e063d */
[C---:B------:R-:W-:Y:S01]  /*1f8b0*/  VIADD R71, R228.reuse, 0x40 ;  /* 0x00000040e4477836 */ /* 0x040fe20000000000 */
[----:B------:R-:W-:Y:S01]  /*1f8c0*/  BSSY B1, `(.L_x_1787) ;  /* 0x00000a8000017945 */ /* 0x000fe20003800000 */
[----:B------:R-:W-:Y:S01]  /*1f8d0*/  VIADD R70, R228, 0x40 ;  /* 0x00000040e4467836 */ /* 0x000fe20000000000 */
[----:B------:R-:W-:-:S02]  /*1f8e0*/  SHF.R.S32.HI R72, RZ, 0x1f, R228 ;  /* 0x0000001fff487819 */ /* 0x000fc400000114e4 */
[----:B------:R-:W-:Y:S02]  /*1f8f0*/  SHF.R.S32.HI R71, RZ, 0x1f, R71 ;  /* 0x0000001fff477819 */ /* 0x000fe40000011447 */
[----:B--2---:R-:W-:Y:S01]  /*1f900*/  SHF.R.S32.HI R63, RZ, 0x1f, R68 ;  /* 0x0000001fff3f7819 */ /* 0x004fe20000011444 */
[----:B------:R-:W-:-:S04]  /*1f910*/  IMAD.WIDE.U32 R4, R68, UR4, R2 ;  /* 0x0000000444047c25 */ /* 0x000fc8000f8e0002 */
[----:B------:R-:W-:-:S04]  /*1f920*/  IMAD R6, R63, UR4, RZ ;  /* 0x000000043f067c24 */ /* 0x000fc8000f8e02ff */
[----:B------:R-:W-:Y:S01]  /*1f930*/  IMAD R11, R68, UR5, R6 ;  /* 0x00000005440b7c24 */ /* 0x000fe2000f8e0206 */
[----:B------:R-:W-:-:S03]  /*1f940*/  ULDC.64 UR4, c[0x0][0xb98] ;  /* 0x0002e60000047ab9 */ /* 0x000fc60000000a00 */
[----:B------:R-:W-:Y:S02]  /*1f950*/  IMAD.IADD R5, R5, 0x1, R11 ;  /* 0x0000000105057824 */ /* 0x000fe400078e020b */
[----:B------:R-:W-:Y:S02]  /*1f960*/  IMAD R11, R20, R15, R25 ;  /* 0x0000000f140b7224 */ /* 0x000fe400078e0219 */
[----:B------:R-:W-:Y:S02]  /*1f970*/  IMAD R2, R62, UR4, RZ ;  /* 0x000000043e027c24 */ /* 0x000fe4000f8e02ff */
[----:B------:R-:W-:-:S04]  /*1f980*/  IMAD.WIDE.U32 R4, R65, UR4, R4 ;  /* 0x0000000441047c25 */ /* 0x000fc8000f8e0004 */
[----:B------:R-:W-:Y:S01]  /*1f990*/  IMAD R6, R65, UR5, R2 ;  /* 0x0000000541067c24 */ /* 0x000fe2000f8e0202 */
[----:B------:R-:W-:Y:S01]  /*1f9a0*/  SHF.R.S32.HI R2, RZ, 0x1f, R11 ;  /* 0x0000001fff027819 */ /* 0x000fe2000001140b */
[----:B------:R-:W-:Y:S01]  /*1f9b0*/  ULDC.64 UR4, c[0x0][0xb88] ;  /* 0x0002e20000047ab9 */ /* 0x000fe20000000a00 */
[----:B------:R-:W-:-:S03]  /*1f9c0*/  IADD3 R4, P0, R9, R4, RZ ;  /* 0x0000000409047210 */ /* 0x000fc60007f1e0ff */
[----:B------:R-:W-:Y:S01]  /*1f9d0*/  IMAD R2, R2, UR4, RZ ;  /* 0x0000000402027c24 */ /* 0x000fe2000f8e02ff */
[----:B------:R-:W-:-:S03]  /*1f9e0*/  IADD3.X R5, R13, R5, R6, P0, !PT ;  /* 0x000000050d057210 */ /* 0x000fc600007fe406 */
[C---:B------:R-:W-:Y:S02]  /*1f9f0*/  IMAD R13, R11.reuse, UR5, R2 ;  /* 0x000000050b0d7c24 */ /* 0x040fe4000f8e0202 */
[----:B------:R-:W-:Y:S01]  /*1fa00*/  IMAD.WIDE.U32 R4, R11, UR4, R4 ;  /* 0x000000040b047c25 */ /* 0x000fe2000f8e0004 */
[----:B------:R-:W-:-:S03]  /*1fa10*/  ULDC.64 UR4, c[0x0][0xb50] ;  /* 0x0002d40000047ab9 */ /* 0x000fc60000000a00 */
[----:B------:R-:W-:Y:S01]  /*1fa20*/  IMAD.IADD R5, R5, 0x1, R13 ;  /* 0x0000000105057824 */ /* 0x000fe200078e020d */
[----:B------:R-:W-:Y:S02]  /*1fa30*/  IADD3 R13, P2, R60, 0x2000, RZ ;  /* 0x000020003c0d7810 */ /* 0x000fe40007f5e0ff */
[----:B------:R-:W-:Y:S02]  /*1fa40*/  LEA R6, P0, R4, UR4, 0x2 ;  /* 0x0000000404067c11 */ /* 0x000fe4000f8010ff */
[----:B------:R-:W-:Y:S02]  /*1fa50*/  LOP3.LUT R12, R13, 0x380, RZ, 0xc0, !PT ;  /* 0x000003800d0c7812 */ /* 0x000fe400078ec0ff */
[C---:B------:R-:W-:Y:S02]  /*1fa60*/  IADD3 R25, P3, R60.reuse, 0x3000, RZ ;  /* 0x000030003c197810 */ /* 0x040fe40007f7e0ff */
[----:B------:R-:W-:Y:S02]  /*1fa70*/  IADD3 R9, P4, R60, 0x1000, RZ ;  /* 0x000010003c097810 */ /* 0x000fe40007f9e0ff */
[----:B------:R-:W-:-:S02]  /*1fa80*/  SHF.R.U64 R12, R12, 0x3, RZ ;  /* 0x000000030c0c7819 */ /* 0x000fc400000012ff */
[----:B------:R-:W-:Y:S01]  /*1fa90*/  LEA.HI.X R4, R4, UR5, R5, 0x2, P0 ;  /* 0x0000000504047c11 */ /* 0x000fe200080f1405 */
[----:B------:R-:W-:Y:S01]  /*1faa0*/  SHFL.IDX PT, R50, R6, RZ, 0x1c1f ;  /* 0x001c1fff06327589 */ /* 0x000fe200000e0000 */
[----:B------:R-:W-:Y:S01]  /*1fab0*/  IADD3 R33, P0, R60, 0x5000, RZ ;  /* 0x000050003c217810 */ /* 0x000fe20007f1e0ff */
[----:B------:R-:W-:Y:S01]  /*1fac0*/  IMAD R2, R7, R20, RZ ;  /* 0x0000001407027224 */ /* 0x000fe200078e02ff */
[----:B------:R-:W-:Y:S01]  /*1fad0*/  LOP3.LUT R24, R25, 0x380, RZ, 0xc0, !PT ;  /* 0x0000038019187812 */ /* 0x000fe200078ec0ff */
[----:B------:R-:W-:Y:S01]  /*1fae0*/  SHFL.IDX PT, R54, R6, 0x1, 0x1c1f ;  /* 0x003c1f0006367f89 */ /* 0x000fe200000e0000 */
[----:B------:R-:W-:Y:S01]  /*1faf0*/  LOP3.LUT R8, R9, 0x380, RZ, 0xc0, !PT ;  /* 0x0000038009087812 */ /* 0x000fe200078ec0ff */
[----:B------:R-:W-:Y:S01]  /*1fb00*/  ULDC.64 UR4, c[0x0][0xaa0] ;  /* 0x0002a80000047ab9 */ /* 0x000fe20000000a00 */
[----:B------:R-:W-:Y:S01]  /*1fb10*/  LOP3.LUT R12, R12, R13, RZ, 0x3c, !PT ;  /* 0x0000000d0c0c7212 */ /* 0x000fe200078e3cff */
[----:B------:R-:W-:Y:S01]  /*1fb20*/  IMAD.X R13, RZ, RZ, R61, P2 ;  /* 0x000000ffff0d7224 */ /* 0x000fe200010e063d */
[----:B------:R-:W-:-:S02]  /*1fb30*/  LOP3.LUT R32, R33, 0x380, RZ, 0xc0, !PT ;  /* 0x0000038021207812 */ /* 0x000fc400078ec0ff */
[----:B------:R-:W-:Y:S02]  /*1fb40*/  SHF.R.U64 R24, R24, 0x3, RZ ;  /* 0x0000000318187819 */ /* 0x000fe400000012ff */
[----:B------:R-:W-:Y:S02]  /*1fb50*/  IADD3 R41, P2, R60, 0x7000, RZ ;  /* 0x000070003c297810 */ /* 0x000fe40007f5e0ff */
[----:B------:R-:W-:Y:S02]  /*1fb60*/  SHF.R.U64 R8, R8, 0x3, RZ ;  /* 0x0000000308087819 */ /* 0x000fe400000012ff */
[----:B------:R-:W-:Y:S02]  /*1fb70*/  SHF.R.U64 R32, R32, 0x3, RZ ;  /* 0x0000000320207819 */ /* 0x000fe400000012ff */
[----:B------:R-:W-:Y:S01]  /*1fb80*/  LOP3.LUT R24, R24, R25, RZ, 0x3c, !PT ;  /* 0x0000001918187212 */ /* 0x000fe200078e3cff */
[----:B------:R-:W-:Y:S01]  /*1fb90*/  IMAD.X R25, RZ, RZ, R61, P3 ;  /* 0x000000ffff197224 */ /* 0x000fe200018e063d */
[----:B------:R-:W-:-:S02]  /*1fba0*/  LOP3.LUT R40, R41, 0x380, RZ, 0xc0, !PT ;  /* 0x0000038029287812 */ /* 0x000fc400078ec0ff */
[----:B------:R-:W-:Y:S01]  /*1fbb0*/  LOP3.LUT R8, R8, R9, RZ, 0x3c, !PT ;  /* 0x0000000908087212 */ /* 0x000fe200078e3cff */
[--C-:B------:R-:W-:Y:S01]  /*1fbc0*/  IMAD.X R9, RZ, RZ, R61.reuse, P4 ;  /* 0x000000ffff097224 */ /* 0x100fe200020e063d */
[C---:B------:R-:W-:Y:S01]  /*1fbd0*/  IADD3 R45, P3, R60.reuse, 0x8000, RZ ;  /* 0x000080003c2d7810 */ /* 0x040fe20007f7e0ff */
[----:B------:R-:W2:Y:S01]  /*1fbe0*/  SHFL.IDX PT, R51, R4, RZ, 0x1c1f ;  /* 0x001c1fff04337589 */ /* 0x000ea200000e0000 */
[----:B------:R-:W-:Y:S01]  /*1fbf0*/  IADD3 R37, P4, R60, 0x6000, RZ ;  /* 0x000060003c257810 */ /* 0x000fe20007f9e0ff */
[----:B---3--:R-:W-:Y:S01]  /*1fc00*/  IMAD.IADD R5, R10, 0x1, R212 ;  /* 0x000000010a057824 */ /* 0x008fe200078e02d4 */
[----:B------:R-:W-:Y:S01]  /*1fc10*/  LOP3.LUT R32, R32, R33, RZ, 0x3c, !PT ;  /* 0x0000002120207212 */ /* 0x000fe200078e3cff */
[----:B------:R-:W-:Y:S01]  /*1fc20*/  IMAD.X R33, RZ, RZ, R61, P0 ;  /* 0x000000ffff217224 */ /* 0x000fe200000e063d */
[----:B------:R-:W-:Y:S01]  /*1fc30*/  SHF.R.U64 R40, R40, 0x3, RZ ;  /* 0x0000000328287819 */ /* 0x000fe200000012ff */
[----:B------:R3:W4:Y:S01]  /*1fc40*/  SHFL.IDX PT, R55, R4, 0x1, 0x1c1f ;  /* 0x003c1f0004377f89 */ /* 0x00072200000e0000 */
[----:B------:R-:W-:-:S02]  /*1fc50*/  LOP3.LUT R44, R45, 0x380, RZ, 0xc0, !PT ;  /* 0x000003802d2c7812 */ /* 0x000fc400078ec0ff */
[----:B------:R-:W-:Y:S02]  /*1fc60*/  LOP3.LUT P0, RZ, R14, 0x3, RZ, 0xc0, !PT ;  /* 0x000000030eff7812 */ /* 0x000fe4000780c0ff */
[----:B------:R-:W-:Y:S02]  /*1fc70*/  LOP3.LUT R36, R37, 0x380, RZ, 0xc0, !PT ;  /* 0x0000038025247812 */ /* 0x000fe400078ec0ff */
[----:B------:R-:W-:Y:S01]  /*1fc80*/  LOP3.LUT R40, R40, R41, RZ, 0x3c, !PT ;  /* 0x0000002928287212 */ /* 0x000fe200078e3cff */
[----:B------:R-:W-:Y:S01]  /*1fc90*/  IMAD.X R41, RZ, RZ, R61, P2 ;  /* 0x000000ffff297224 */ /* 0x000fe200010e063d */
[----:B------:R-:W-:Y:S02]  /*1fca0*/  SHF.R.U64 R44, R44, 0x3, RZ ;  /* 0x000000032c2c7819 */ /* 0x000fe400000012ff */
[C---:B------:R-:W-:Y:S01]  /*1fcb0*/  ISETP.GE.OR P2, PT, R5.reuse, R2, P0 ;  /* 0x000000020500720c */ /* 0x040fe20000746670 */
[----:B------:R-:W-:Y:S01]  /*1fcc0*/  VIADD R5, R5, 0x8 ;  /* 0x0000000805057836 */ /* 0x000fe20000000000 */
[----:B------:R-:W-:-:S02]  /*1fcd0*/  SHF.R.U64 R36, R36, 0x3, RZ ;  /* 0x0000000324247819 */ /* 0x000fc400000012ff */
[----:B------:R-:W-:Y:S01]  /*1fce0*/  LOP3.LUT R44, R44, R45, RZ, 0x3c, !PT ;  /* 0x0000002d2c2c7212 */ /* 0x000fe200078e3cff */
[--C-:B------:R-:W-:Y:S01]  /*1fcf0*/  IMAD.X R45, RZ, RZ, R61.reuse, P3 ;  /* 0x000000ffff2d7224 */ /* 0x100fe200018e063d */
[----:B------:R-:W-:Y:S01]  /*1fd00*/  LOP3.LUT R36, R36, R37, RZ, 0x3c, !PT ;  /* 0x0000002524247212 */ /* 0x000fe200078e3cff */
[----:B------:R-:W-:Y:S01]  /*1fd10*/  IMAD.X R37, RZ, RZ, R61, P4 ;  /* 0x000000ffff257224 */ /* 0x000fe200020e063d */
[C---:B------:R-:W-:Y:S02]  /*1fd20*/  IADD3 R7, P3, R60.reuse, 0xb000, RZ ;  /* 0x0000b0003c077810 */ /* 0x040fe40007f7e0ff */
[----:B------:R-:W-:Y:S02]  /*1fd30*/  ISETP.GE.OR P0, PT, R5, R2, P0 ;  /* 0x000000020500720c */ /* 0x000fe40000706670 */
[C---:B------:R-:W-:Y:S02]  /*1fd40*/  IADD3 R53, P4, R60.reuse, 0xa000, RZ ;  /* 0x0000a0003c357810 */ /* 0x040fe40007f9e0ff */
[----:B------:R-:W-:-:S02]  /*1fd50*/  LOP3.LUT R11, R60, 0x380, RZ, 0xc0, !PT ;  /* 0x000003803c0b7812 */ /* 0x000fc400078ec0ff */
[----:B---3--:R-:W-:Y:S02]  /*1fd60*/  LOP3.LUT R4, R7, 0x380, RZ, 0xc0, !PT ;  /* 0x0000038007047812 */ /* 0x008fe400078ec0ff */
[----:B------:R-:W-:Y:S02]  /*1fd70*/  LOP3.LUT R52, R53, 0x380, RZ, 0xc0, !PT ;  /* 0x0000038035347812 */ /* 0x000fe400078ec0ff */
[----:B------:R-:W-:Y:S02]  /*1fd80*/  SHF.R.U64 R11, R11, 0x3, RZ ;  /* 0x000000030b0b7819 */ /* 0x000fe400000012ff */
[----:B------:R-:W-:Y:S02]  /*1fd90*/  SHF.R.U64 R4, R4, 0x3, RZ ;  /* 0x0000000304047819 */ /* 0x000fe400000012ff */
[----:B------:R-:W-:Y:S02]  /*1fda0*/  SHF.R.U64 R52, R52, 0x3, RZ ;  /* 0x0000000334347819 */ /* 0x000fe400000012ff */
[----:B------:R-:W-:Y:S01]  /*1fdb0*/  LOP3.LUT R60, R11, R60, RZ, 0x3c, !PT ;  /* 0x0000003c0b3c7212 */ /* 0x000fe200078e3cff */
[----:B------:R-:W-:Y:S01]  /*1fdc0*/  IMAD R3, R3, UR4, RZ ;  /* 0x0000000403037c24 */ /* 0x000fe2000f8e02ff */
[----:B--2---:R2:W-:Y:S01]  /*1fdd0*/  @!P2 ST.E desc[UR42][R50.64], R120 ;  /* 0x000000783200a985 */ /* 0x0045e2000c10192a */
[----:B------:R-:W-:Y:S01]  /*1fde0*/  LOP3.LUT R52, R52, R53, RZ, 0x3c, !PT ;  /* 0x0000003534347212 */ /* 0x000fe200078e3cff */
[--C-:B------:R-:W-:Y:S01]  /*1fdf0*/  IMAD.X R53, RZ, RZ, R61.reuse, P4 ;  /* 0x000000ffff357224 */ /* 0x100fe200020e063d */
[----:B------:R-:W-:Y:S01]  /*1fe00*/  LOP3.LUT R56, R4, R7, RZ, 0x3c, !PT ;  /* 0x0000000704387212 */ /* 0x000fe200078e3cff */
[----:B----4-:R3:W-:Y:S01]  /*1fe10*/  @!P0 ST.E desc[UR42][R54.64], R121 ;  /* 0x0000007936008985 */ /* 0x0107e2000c10192a */
[----:B------:R-:W-:-:S02]  /*1fe20*/  IMAD.X R57, RZ, RZ, R61, P3 ;  /* 0x000000ffff397224 */ /* 0x000fc400018e063d */
[C---:B------:R-:W-:Y:S01]  /*1fe30*/  IMAD R3, R0.reuse, UR5, R3 ;  /* 0x0000000500037c24 */ /* 0x040fe2000f8e0203 */
[----:B------:R4:W5:Y:S04]  /*1fe40*/  LD.E.128 R4, desc[UR42][R60.64] ;  /* 0x0000002a3c047980 */ /* 0x000968000c101d00 */
[----:B------:R-:W5:Y:S04]  /*1fe50*/  LD.E.128 R8, desc[UR42][R8.64] ;  /* 0x0000002a08087980 */ /* 0x000f68000c101d00 */
[----:B------:R-:W5:Y:S01]  /*1fe60*/  LD.E.128 R12, desc[UR42][R12.64] ;  /* 0x0000002a0c0c7980 */ /* 0x000f62000c101d00 */
[----:B----4-:R-:W-:Y:S01]  /*1fe70*/  IMAD.WIDE.U32 R60, R0, UR4, RZ ;  /* 0x00000004003c7c25 */ /* 0x010fe2000f8e00ff */
[----:B------:R-:W-:-:S02]  /*1fe80*/  ULDC.64 UR4, c[0x0][0xae8] ;  /* 0x0002ba0000047ab9 */ /* 0x000fc40000000a00 */
[----:B------:R-:W5:Y:S01]  /*1fe90*/  LD.E.128 R24, desc[UR42][R24.64] ;  /* 0x0000002a18187980 */ /* 0x000f62000c101d00 */
[----:B------:R-:W-:Y:S02]  /*1fea0*/  IMAD.IADD R61, R61, 0x1, R3 ;  /* 0x000000013d3d7824 */ /* 0x000fe400078e0203 */
[----:B------:R-:W-:Y:S01]  /*1feb0*/  IMAD R3, R64, 0x20, R66 ;  /* 0x0000002040037824 */ /* 0x000fe200078e0242 */
[----:B------:R-:W5:Y:S01]  /*1fec0*/  LD.E.128 R28, desc[UR42][R28.64] ;  /* 0x0000002a1c1c7980 */ /* 0x000f62000c101d00 */
[----:B------:R-:W-:Y:S02]  /*1fed0*/  IMAD R0, R63, UR4, RZ ;  /* 0x000000043f007c24 */ /* 0x000fe4000f8e02ff */
[----:B------:R-:W-:Y:S01]  /*1fee0*/  IMAD.IADD R64, R212, 0x1, R3 ;  /* 0x00000001d4407824 */ /* 0x000fe200078e0203 */
[----:B------:R-:W5:Y:S01]  /*1fef0*/  LD.E.128 R32, desc[UR42][R32.64] ;  /* 0x0000002a20207980 */ /* 0x000f62000c101d00 */
[C---:B------:R-:W-:Y:S02]  /*1ff00*/  IMAD R3, R68.reuse, UR5, R0 ;  /* 0x0000000544037c24 */ /* 0x040fe4000f8e0200 */
[----:B------:R-:W-:Y:S01]  /*1ff10*/  IMAD.WIDE.U32 R60, R68, UR4, R60 ;  /* 0x00000004443c7c25 */ /* 0x000fe2000f8e003c */
[----:B------:R-:W-:Y:S01]  /*1ff20*/  ULDC.64 UR4, c[0x0][0xaf0] ;  /* 0x0002bc0000047ab9 */ /* 0x000fe20000000a00 */
[----:B------:R-:W5:Y:S02]  /*1ff30*/  LD.E.128 R36, desc[UR42][R36.64] ;  /* 0x0000002a24247980 */ /* 0x000f64000c101d00 */
[----:B-1----:R-:W-:-:S02]  /*1ff40*/  @P1 IMAD.HI.U32 R0, R64, R67, RZ ;  /* 0x0000004340001227 */ /* 0x002fc400078e00ff */
[----:B------:R-:W5:Y:S02]  /*1ff50*/  LD.E.128 R40, desc[UR42][R40.64] ;  /* 0x0000002a28287980 */ /* 0x000f64000c101d00 */
[----:B------:R-:W-:Y:S02]  /*1ff60*/  IMAD.IADD R61, R61, 0x1, R3 ;  /* 0x000000013d3d7824 */ /* 0x000fe400078e0203 */
[----:B------:R-:W-:Y:S01]  /*1ff70*/  IMAD.MOV.U32 R3, RZ, RZ, R64 ;  /* 0x000000ffff037224 */ /* 0x000fe200078e0040 */
[----:B0-----:R-:W-:Y:S01]  /*1ff80*/  @P1 SHF.R.U32.HI R3, RZ, R69, R0 ;  /* 0x00000045ff031219 */ /* 0x001fe20000011600 */
[----:B------:R-:W-:Y:S01]  /*1ff90*/  IMAD R62, R62, UR4, RZ ;  /* 0x000000043e3e7c24 */ /* 0x000fe2000f8e02ff */
[----:B------:R-:W5:Y:S01]  /*1ffa0*/  LD.E.128 R44, desc[UR42][R44.64] ;  /* 0x0000002a2c2c7980 */ /* 0x000f62000c101d00 */
[C---:B------:R-:W-:Y:S01]  /*1ffb0*/  IMAD.WIDE.U32 R60, R65.reuse, UR4, R60 ;  /* 0x00000004413c7c25 */ /* 0x040fe2000f8e003c */
[--C-:B------:R-:W-:Y:S02]  /*1ffc0*/  SHF.R.S32.HI R0, RZ, 0x1f, R3.reuse ;  /* 0x0000001fff007819 */ /* 0x100fe40000011403 */
[----:B--2---:R-:W5:Y:S01]  /*1ffd0*/  LD.E.128 R48, desc[UR42][R48.64] ;  /* 0x0000002a30307980 */ /* 0x004f62000c101d00 */
[----:B------:R-:W-:Y:S01]  /*1ffe0*/  IMAD R63, R65, UR5, R62 ;  /* 0x00000005413f7c24 */ /* 0x000fe2000f8e023e */
[----:B------:R-:W-:Y:S01]  /*1fff0*/  ULDC.64 UR4, c[0x0][0xae0] ;  /* 0x0002b80000047ab9 */ /* 0x000fe20000000a00 */
[----:B------:R-:W-:Y:S01]  /*20000*/  IMAD.MOV R65, RZ, RZ, -R3 ;  /* 0x000000ffff417224 */ /* 0x000fe200078e0a03 */
[----:B---3--:R-:W5:Y:S01]  /*20010*/  LD.E.128 R52, desc[UR42][R52.64] ;  /* 0x0000002a34347980 */ /* 0x008f62000c101d00 */
[----:B------:R-:W-:-:S02]  /*20020*/  IMAD.IADD R61, R61, 0x1, R63 ;  /* 0x000000013d3d7824 */ /* 0x000fc400078e023f */
[----:B------:R-:W-:Y:S01]  /*20030*/  IMAD R0, R0, UR4, RZ ;  /* 0x0000000400007c24 */ /* 0x000fe2000f8e02ff */
[----:B------:R-:W5:Y:S01]  /*20040*/  LD.E.128 R56, desc[UR42][R56.64] ;  /* 0x0000002a38387980 */ /* 0x000f62000c101d00 */
[----:B------:R-:W-:Y:S02]  /*20050*/  IMAD R63, R20, R65, R64 ;  /* 0x00000041143f7224 */ /* 0x000fe400078e0240 */
[C---:B------:R-:W-:Y:S01]  /*20060*/  IMAD R65, R3.reuse, UR5, R0 ;  /* 0x0000000503417c24 */ /* 0x040fe2000f8e0200 */
[----:B------:R-:W-:Y:S01]  /*20070*/  @!PT LDS RZ, [RZ] ;  /* 0x00000000fffff984 */ /* 0x000fe20000000800 */
[----:B------:R-:W-:Y:S01]  /*20080*/  @!PT LDS RZ, [RZ] ;  /* 0x00000000fffff984 */ /* 0x000fe20000000800 */
[----:B------:R-:W-:Y:S01]  /*20090*/  @!PT LDS RZ, [RZ] ;  /* 0x00000000fffff984 */ /* 0x000fe20000000800 */
[----:B------:R-:W-:Y:S01]  /*200a0*/  @!PT LDS RZ, [RZ] ;  /* 0x00000000fffff984 */ /* 0x000fe20000000800 */
[----:B------:R0:W-:Y:S06]  /*200b0*/  MEMBAR.ALL.CTA ;  /* 0x0000000000007992 */ /* 0x0001ec0000008000 */
[----:B0-----:R-:W0:Y:S01]  /*200c0*/  FENCE.VIEW.ASYNC.S ;  /* 0x00000000000073c6 */ /* 0x001e220000000000 */
[----:B------:R-:W-:Y:S01]  /*200d0*/  IMAD.WIDE.U32 R60, R3, UR4, R60 ;  /* 0x00000004033c7c25 */ /* 0x000fe2000f8e003c */
[----:B------:R-:W-:Y:S01]  /*200e0*/  SHF.R.S32.HI R0, RZ, 0x1f, R63 ;  /* 0x0000001fff007819 */ /* 0x000fe2000001143f */
[----:B------:R-:W-:-:S02]  /*200f0*/  ULDC.64 UR4, c[0x0][0xad8] ;  /* 0x0002b60000047ab9 */ /* 0x000fc40000000a00 */
[----:B------:R-:W-:Y:S02]  /*20100*/  IMAD.IADD R61, R61, 0x1, R65 ;  /* 0x000000013d3d7824 */ /* 0x000fe400078e0241 */
[----:B------:R-:W-:Y:S02]  /*20110*/  IMAD R0, R0, UR4, RZ ;  /* 0x0000000400007c24 */ /* 0x000fe4000f8e02ff */
[----:B------:R-:W-:Y:S02]  /*20120*/  IMAD.IADD R67, R66, 0x1, R212 ;  /* 0x0000000142437824 */ /* 0x000fe400078e02d4 */
        /* <DEDUP_REMOVED lines=8> */
[-C--:B------:R-:W-:Y:S01]  /*201b0*/  ISETP.GE.AND P1, PT, R3, R2.reuse, PT ;  /* 0x000000020300720c */ /* 0x080fe20003f26270 */
[----:B------:R-:W-:Y:S01]  /*201c0*/  VIADD R3, R67, 0x40 ;  /* 0x0000004043037836 */ /* 0x000fe20000000000 */
[----:B------:R-:W-:Y:S02]  /*201d0*/  LEA.HI.X R66, R60, UR5, R61, 0x1, P3 ;  /* 0x000000053c427c11 */ /* 0x000fe400098f0c3d */
[----:B------:R-:W-:Y:S01]  /*201e0*/  PRMT R0, RZ, 0x654, R0 ;  /* 0x00000654ff007816 */ /* 0x000fe20000000000 */
[C---:B------:R-:W-:Y:S01]  /*201f0*/  VIADD R69, R228.reuse, 0x80 ;  /* 0x00000080e4457836 */ /* 0x040fe20000000000 */
[----:B------:R-:W-:Y:S01]  /*20200*/  ISETP.GE.AND P0, PT, R3, R2, PT ;  /* 0x000000020300720c */ /* 0x000fe20003f06270 */
[----:B0-----:R0:W1:Y:S01]  /*20210*/  SHFL.IDX PT, R65, R20, RZ, 0x181f ;  /* 0x00181fff14417589 */ /* 0x00106200000e0000 */
[----:B------:R0:W-:Y:S03]  /*20220*/  SYNCS.ARRIVE.TRANS64.RED.A1T0 RZ, [R0+URZ], RZ ;  /* 0x000000ff00ff79a7 */ /* 0x0001e6000810043f */
[----:B------:R0:W2:Y:S01]  /*20230*/  SHFL.IDX PT, R3, R66, RZ, 0x181f ;  /* 0x00181fff42037589 */ /* 0x0000a200000e0000 */
[----:B------:R-:W-:Y:S01]  /*20240*/  VIADD R68, R228, 0x80 ;  /* 0x00000080e4447836 */ /* 0x000fe20000000000 */
[----:B------:R-:W-:Y:S01]  /*20250*/  SHF.R.S32.HI R69, RZ, 0x1f, R69 ;  /* 0x0000001fff457819 */ /* 0x000fe20000011445 */
[----:B------:R-:W-:Y:S06]  /*20260*/  @P2 BRA `(.L_x_1788) ;  /* 0x0000000000342947 */ /* 0x000fec0003800000 */
        /* <DEDUP_REMOVED lines=13> */
.L_x_1788:
[----:B------:R-:W-:Y:S05]  /*20340*/  BSYNC B1 ;  /* 0x0000000000017941 */ /* 0x000fea0003800000 */
.L_x_1787:
        /* <DEDUP_REMOVED lines=17> */
.L_x_1790:
[----:B------:R-:W-:Y:S05]  /*20460*/  BSYNC B1 ;  /* 0x0000000000017941 */ /* 0x000fea0003800000 */
.L_x_1789:
        /* <DEDUP_REMOVED lines=10> */
[----:B------:R-:W-:Y:S02]  /*20510*/  @!P5 LEA R8, P2, R68, R9, 0x1 ;  /* 0x000000094408d211 */ /* 0x000fe400078408ff */
[-C--:B0-----:R-:W-:Y:S02]  /*20520*/  @!P3 LEA.HI.X R5, R228, R3.reuse, R72, 0x1, P0 ;  /* 0x00000003e405b211 */ /* 0x081fe400000f0c48 */
[-C--:B------:R-:W-:Y:S02]  /*20530*/  @!P4 LEA.HI.X R7, R70, R3.reuse, R71, 0x1, P1 ;  /* 0x000000034607c211 */ /* 0x080fe400008f0c47 */
[----:B------:R-:W-:Y:S01]  /*20540*/  @!P5 LEA.HI.X R9, R68, R3, R69, 0x1, P2 ;  /* 0x000000034409d211 */ /* 0x000fe200010f0c45 */
[----:B------:R0:W-:Y:S04]  /*20550*/  @!P3 ST.E.128 desc[UR42][R4.64], R12 ;  /* 0x0000000c0400b985 */ /* 0x0001e8000c101d2a */
[----:B------:R0:W-:Y:S04]  /*20560*/  @!P4 ST.E.128 desc[UR42][R6.64], R36 ;  /* 0x000000240600c985 */ /* 0x0001e8000c101d2a */
[----:B------:R0:W-:Y:S02]  /*20570*/  @!P5 ST.E.128 desc[UR42][R8.64], R52 ;  /* 0x000000340800d985 */ /* 0x0001e4000c101d2a */
.L_x_1792:
[----:B------:R-:W-:Y:S05]  /*20580*/  BSYNC B1 ;  /* 0x0000000000017941 */ /* 0x000fea0003800000 */
.L_x_1791:
[----:B0-----:R-:W-:Y:S01]  /*20590*/  VIADD R3, R67, 0x60 ;  /* 0x0000006043037836 */ /* 0x001fe20000000000 */
[----:B------:R0:W0:Y:S04]  /*205a0*/  SHFL.IDX PT, R7, R66, 0x3, 0x181f ;  /* 0x00781f0042077f89 */ /* 0x00002800000e0000 */
[----:B------:R-:W-:Y:S01]  /*205b0*/  ISETP.GE.AND P0, PT, R3, R2, PT ;  /* 0x000000020300720c */ /* 0x000fe20003f06270 */
[----:B---3--:R3:W0:-:S12]  /*205c0*/  SHFL.IDX PT, R9, R20, 0x3, 0x181f ;  /* 0x00781f0014097f89 */ /* 0x00861800000e0000 */
        /* <DEDUP_REMOVED lines=12> */
[----:B---3--:R-:W-:-:S04]  /*20690*/  LEA R2, P0, R68, R9, 0x1 ;  /* 0x0000000944027211 */ /* 0x008fc800078008ff */
[----:B------:R-:W-:-:S05]  /*206a0*/  LEA.HI.X R3, R68, R7, R69, 0x1, P0 ;  /* 0x0000000744037211 */ /* 0x000fca00000f0c45 */
[----:B------:R0:W-:Y:S01]  /*206b0*/  ST.E.128 desc[UR42][R2.64], R56 ;  /* 0x0000003802007985 */ /* 0x0001e2000c101d2a */
[----:B------:R-:W-:Y:S05]  /*206c0*/  BRA `(.L_x_1793) ;  /* 0x0000000c00a87947 */ /* 0x000fea0003800000 */
.L_x_1784:
[----:B------:R-:W2:Y:S01]  /*206d0*/  LDL R9, [R1+0x1c] ;  /* 0x00001c0001097983 */ /* 0x000ea20000100800 */
[----:B------:R-:W-:Y:S01]  /*206e0*/  ULDC.64 UR4, c[0x0][0xc00] ;  /* 0x0003000000047ab9 */ /* 0x000fe20000000a00 */
[----:B------:R-:W2:Y:S01]  /*206f0*/  LDC.64 R2, c[0x0][0xc00] ;  /* 0x00030000ff027b82 */ /* 0x000ea20000000a00 */
[----:B------:R-:W-:Y:S01]  /*20700*/  ISETP.NE.U32.AND P0, PT, RZ, UR4, PT ;  /* 0x00000004ff007c0c */ /* 0x000fe2000bf05070 */
[----:B------:R-:W-:-:S03]  /*20710*/  IMAD.MOV.U32 R0, RZ, RZ, RZ ;  /* 0x000000ffff007224 */ /* 0x000fc600078e00ff */
[----:B------:R-:W-:Y:S01]  /*20720*/  ISETP.NE.AND.EX P0, PT, RZ, UR5, PT, P0 ;  /* 0x00000005ff007c0c */ /* 0x000fe2000bf05300 */
[----:B------:R-:W-:Y:S02]  /*20730*/  ULDC.64 UR4, c[0x0][0xc08] ;  /* 0x0003020000047ab9 */ /* 0x000fe40000000a00 */
[----:B------:R-:W-:Y:S01]  /*20740*/  ISETP.NE.U32.AND P1, PT, RZ, UR4, PT ;  /* 0x00000004ff007c0c */ /* 0x000fe2000bf25070 */
[----:B------:R-:W3:Y:S03]  /*20750*/  LDC R27, c[0x0][0xbe8] ;  /* 0x0002fa00ff1b7b82 */ /* 0x000ee60000000800 */
[----:B------:R-:W-:-:S13]  /*20760*/  ISETP.NE.AND.EX P1, PT, RZ, UR5, PT, P1 ;  /* 0x00000005ff007c0c */ /* 0x000fda000bf25310 */
[----:B------:R-:W4:Y:S01]  /*20770*/  @P1 LDC.64 R4, c[0x0][0xc08] ;  /* 0x00030200ff041b82 */ /* 0x000f220000000a00 */
[----:B------:R-:W-:Y:S02]  /*20780*/  ULDC UR4, c[0x0][0xa88] ;  /* 0x0002a20000047ab9 */ /* 0x000fe40000000800 */
[----:B------:R-:W-:Y:S01]  /*20790*/  IMAD.U32 R6, RZ, RZ, UR4 ;  /* 0x00000004ff067e24 */ /* 0x000fe2000f8e00ff */
[----:B------:R-:W0:Y:S01]  /*207a0*/  S2R R8, SR_TID.X ;  /* 0x0000000000087919 */ /* 0x000e220000002100 */
[----:B--2---:R-:W-:-:S04]  /*207b0*/  IMAD.WIDE R2, R9, 0x4, R2 ;  /* 0x0000000409027825 */ /* 0x004fc800078e0202 */
[----:B----4-:R-:W-:Y:S01]  /*207c0*/  @P1 IMAD.WIDE R4, R9, 0x4, R4 ;  /* 0x0000000409041825 */ /* 0x010fe200078e0204 */
[----:B------:R2:W5:Y:S04]  /*207d0*/  @P0 LDG.E R0, desc[UR42][R2.64] ;  /* 0x0000002a02000981 */ /* 0x000568000c1e1900 */
[----:B------:R2:W5:Y:S01]  /*207e0*/  @P1 LDG.E R6, desc[UR42][R4.64] ;  /* 0x0000002a04061981 */ /* 0x000562000c1e1900 */
[----:B---3--:R-:W-:Y:S01]  /*207f0*/  ISETP.NE.AND P2, PT, R27, 0x1, PT ;  /* 0x000000011b00780c */ /* 0x008fe20003f45270 */
[----:B0----5:R-:W-:Y:S01]  /*20800*/  VIADD R24, R8, 0xffffff80 ;  /* 0xffffff8008187836 */ /* 0x021fe20000000000 */
[----:B------:R-:W-:-:S04]  /*20810*/  SHF.R.S32.HI R7, RZ, 0x1f, R9 ;  /* 0x0000001fff077819 */ /* 0x000fc80000011409 */
[----:B------:R-:W-:-:S07]  /*20820*/  ISETP.GE.AND P3, PT, R24, 0x80, PT ;  /* 0x000000801800780c */ /* 0x000fce0003f66270 */
[----:B------:R-:W0:Y:S08]  /*20830*/  @P2 LDC R14, c[0x0][0xbec] ;  /* 0x0002fb00ff0e2b82 */ /* 0x000e300000000800 */
[----:B------:R-:W3:Y:S01]  /*20840*/  @P2 LDC R29, c[0x0][0xbf0] ;  /* 0x0002fc00ff1d2b82 */ /* 0x000ee20000000800 */
[----:B--2---:R-:W-:Y:S05]  /*20850*/  @P1 BRA `(.L_x_1794) ;  /* 0x0000000000101947 */ /* 0x004fea0003800000 */
[----:B------:R-:W-:Y:S05]  /*20860*/  @!P0 BRA `(.L_x_1794) ;  /* 0x00000000000c8947 */ /* 0x000fea0003800000 */
[----:B------:R-:W2:Y:S04]  /*20870*/  LDG.E R5, desc[UR42][R2.64] ;  /* 0x0000002a02057981 */ /* 0x000ea8000c1e1900 */
[----:B------:R-:W2:Y:S02]  /*20880*/  LDG.E R6, desc[UR42][R2.64+0x4] ;  /* 0x0000042a02067981 */ /* 0x000ea4000c1e1900 */
[----:B--2---:R-:W-:-:S07]  /*20890*/  IMAD.IADD R6, R6, 0x1, -R5 ;  /* 0x0000000106067824 */ /* 0x004fce00078e0a05 */
.L_x_1794:
[----:B-1----:R-:W2:Y:S01]  /*208a0*/  LDL R20, [R1+0x18] ;  /* 0x0000180001147983 */ /* 0x002ea20000100800 */
[----:B------:R-:W-:Y:S01]  /*208b0*/  BSSY B1, `(.L_x_1795) ;  /* 0x000002c000017945 */ /* 0x000fe20003800000 */
[----:B------:R-:W-:Y:S02]  /*208c0*/  SEL R13, R9, RZ, !P0 ;  /* 0x000000ff090d7207 */ /* 0x000fe40004000000 */
[----:B------:R-:W-:Y:S02]  /*208d0*/  SEL R12, R7, RZ, !P0 ;  /* 0x000000ff070c7207 */ /* 0x000fe40004000000 */
[----:B------:R-:W-:Y:S02]  /*208e0*/  SHF.R.S32.HI R11, RZ, 0x1f, R0 ;  /* 0x0000001fff0b7819 */ /* 0x000fe40000011400 */
[----:B--2---:R-:W-:Y:S01]  /*208f0*/  SHF.R.S32.HI R10, RZ, 0x1f, R20 ;  /* 0x0000001fff0a7819 */ /* 0x004fe20000011414 */
[----:B------:R-:W-:Y:S06]  /*20900*/  @P3 BRA `(.L_x_1796) ;  /* 0x0000000000983947 */ /* 0x000fec0003800000 */
[----:B------:R-:W1:Y:S01]  /*20910*/  LDC R9, c[0x0][0xbe8] ;  /* 0x0002fa00ff097b82 */ /* 0x000e620000000800 */
[----:B------:R-:W-:Y:S01]  /*20920*/  IADD3 R8, R212, -0x80, R8 ;  /* 0xffffff80d4087810 */ /* 0x000fe20007ffe008 */
[----:B-1----:R-:W-:-:S05]  /*20930*/  IMAD R2, R6, R9, RZ ;  /* 0x0000000906027224 */ /* 0x002fca00078e02ff */
        /* <DEDUP_REMOVED lines=9> */
[----:B------:R-:W1:Y:S01]  /*209d0*/  @P0 LDC R15, c[0x0][0xbec] ;  /* 0x0002fb00ff0f0b82 */ /* 0x000e620000000800 */
[----:B------:R-:W-:Y:S01]  /*209e0*/  IMAD R7, R20, UR5, R7 ;  /* 0x0000000514077c24 */ /* 0x000fe2000f8e0207 */
[----:B------:R-:W-:-:S03]  /*209f0*/  ULDC.64 UR4, c[0x0][0xb98] ;  /* 0x0002e60000047ab9 */ /* 0x000fc60000000a00 */
[----:B------:R-:W-:-:S03]  /*20a00*/  IMAD.IADD R3, R3, 0x1, R7 ;  /* 0x0000000103037824 */ /* 0x000fc600078e0207 */
[----:B------:R-:W2:Y:S01]  /*20a10*/  @P0 LDC R25, c[0x0][0xbf0] ;  /* 0x0002fc00ff190b82 */ /* 0x000ea20000000800 */
[----:B------:R-:W-:-:S04]  /*20a20*/  IMAD.WIDE.U32 R2, R13, UR4, R2 ;  /* 0x000000040d027c25 */ /* 0x000fc8000f8e0002 */
[----:B-1----:R-:W-:-:S05]  /*20a30*/  @P0 IMAD.HI.U32 R4, R8, R15, RZ ;  /* 0x0000000f08040227 */ /* 0x002fca00078e00ff */
[----:B--2---:R-:W-:Y:S01]  /*20a40*/  @P0 SHF.R.U32.HI R5, RZ, R25, R4 ;  /* 0x00000019ff050219 */ /* 0x004fe20000011604 */
        /* <DEDUP_REMOVED lines=18> */
.L_x_1796:
[----:B------:R-:W-:Y:S05]  /*20b70*/  BSYNC B1 ;  /* 0x0000000000017941 */ /* 0x000fea0003800000 */
.L_x_1795:
[--C-:B-1----:R-:W-:Y:S01]  /*20b80*/  SHF.R.S32.HI R4, RZ, 0x1f, R24.reuse ;  /* 0x0000001fff047819 */ /* 0x102fe20000011418 */
[----:B------:R-:W-:Y:S01]  /*20b90*/  ULDC.64 UR4, c[0x0][0xaa0] ;  /* 0x0002a80000047ab9 */ /* 0x000fe20000000a00 */
[----:B------:R-:W-:Y:S01]  /*20ba0*/  SHF.R.S32.HI R8, RZ, 0x1f, R24 ;  /* 0x0000001fff087819 */ /* 0x000fe20000011418 */
[----:B------:R-:W-:Y:S01]  /*20bb0*/  IMAD R3, R11, UR4, RZ ;  /* 0x000000040b037c24 */ /* 0x000fe2000f8e02ff */
[-C--:B------:R-:W-:Y:S02]  /*20bc0*/  LEA.HI R4, R4, R24.reuse, RZ, 0x3 ;  /* 0x0000001804047211 */ /* 0x080fe400078f18ff */
[----:B------:R-:W-:Y:S01]  /*20bd0*/  LEA.HI R8, R8, R24, RZ, 0x3 ;  /* 0x0000001808087211 */ /* 0x000fe200078f18ff */
[----:B------:R-:W-:Y:S01]  /*20be0*/  IMAD R5, R0, UR5, R3 ;  /* 0x0000000500057c24 */ /* 0x000fe2000f8e0203 */
[----:B------:R-:W-:Y:S01]  /*20bf0*/  LOP3.LUT R4, R4, 0xfffffff8, RZ, 0xc0, !PT ;  /* 0xfffffff804047812 */ /* 0x000fe200078ec0ff */
[----:B------:R-:W-:Y:S01]  /*20c00*/  IMAD.WIDE.U32 R2, R0, UR4, RZ ;  /* 0x0000000400027c25 */ /* 0x000fe2000f8e00ff */
[----:B------:R-:W-:Y:S01]  /*20c10*/  SHF.R.S32.HI R8, RZ, 0x3, R8 ;  /* 0x00000003ff087819 */ /* 0x000fe20000011408 */
[----:B------:R-:W-:-:S02]  /*20c20*/  ULDC.64 UR4, c[0x0][0xae8] ;  /* 0x0002ba0000047ab9 */ /* 0x000fc40000000a00 */
[----:B------:R-:W-:Y:S02]  /*20c30*/  IMAD.IADD R4, R24, 0x1, -R4 ;  /* 0x0000000118047824 */ /* 0x000fe400078e0a04 */
[----:B------:R-:W-:Y:S02]  /*20c40*/  IMAD.IADD R3, R3, 0x1, R5 ;  /* 0x0000000103037824 */ /* 0x000fe400078e0205 */
[----:B------:R-:W-:Y:S02]  /*20c50*/  IMAD R7, R4, 0x20, R8 ;  /* 0x0000002004077824 */ /* 0x000fe400078e0208 */
[----:B------:R-:W-:Y:S02]  /*20c60*/  IMAD R4, R10, UR4, RZ ;  /* 0x000000040a047c24 */ /* 0x000fe4000f8e02ff */
[----:B------:R-:W-:Y:S02]  /*20c70*/  IMAD.IADD R9, R212, 0x1, R7 ;  /* 0x00000001d4097824 */ /* 0x000fe400078e0207 */
[----:B------:R-:W-:-:S02]  /*20c80*/  IMAD R7, R20, UR5, R4 ;  /* 0x0000000514077c24 */ /* 0x000fc4000f8e0204 */
[----:B0-----:R-:W-:-:S04]  /*20c90*/  @P2 IMAD.HI.U32 R0, R9, R14, RZ ;  /* 0x0000000e09002227 */ /* 0x001fc800078e00ff */
[----:B------:R-:W-:Y:S01]  /*20ca0*/  IMAD.WIDE.U32 R2, R20, UR4, R2 ;  /* 0x0000000414027c25 */ /* 0x000fe2000f8e0002 */
[----:B------:R-:W-:-:S03]  /*20cb0*/  ULDC.64 UR4, c[0x0][0xaf0] ;  /* 0x0002bc0000047ab9 */ /* 0x000fc60000000a00 */
[----:B------:R-:W-:Y:S01]  /*20cc0*/  IMAD.MOV.U32 R5, RZ, RZ, R9 ;  /* 0x000000ffff057224 */ /* 0x000fe200078e0009 */
[----:B---3--:R-:W-:Y:S01]  /*20cd0*/  @P2 SHF.R.U32.HI R5, RZ, R29, R0 ;  /* 0x0000001dff052219 */ /* 0x008fe20000011600 */
[----:B------:R-:W-:Y:S02]  /*20ce0*/  IMAD R4, R12, UR4, RZ ;  /* 0x000000040c047c24 */ /* 0x000fe4000f8e02ff */
[----:B------:R-:W-:Y:S01]  /*20cf0*/  IMAD.IADD R3, R3, 0x1, R7 ;  /* 0x0000000103037824 */ /* 0x000fe200078e0207 */
[----:B------:R-:W-:Y:S01]  /*20d00*/  SHF.R.S32.HI R0, RZ, 0x1f, R5 ;  /* 0x0000001fff007819 */ /* 0x000fe20000011405 */
[C---:B------:R-:W-:Y:S02]  /*20d10*/  IMAD R7, R13.reuse, UR5, R4 ;  /* 0x000000050d077c24 */ /* 0x040fe4000f8e0204 */
[----:B------:R-:W-:Y:S01]  /*20d20*/  IMAD.WIDE.U32 R2, R13, UR4, R2 ;  /* 0x000000040d027c25 */ /* 0x000fe2000f8e0002 */
[----:B------:R-:W-:-:S03]  /*20d30*/  ULDC.64 UR4, c[0x0][0xae0] ;  /* 0x0002b80000047ab9 */ /* 0x000fc60000000a00 */
[----:B------:R-:W-:Y:S02]  /*20d40*/  IMAD.MOV R4, RZ, RZ, -R5 ;  /* 0x000000ffff047224 */ /* 0x000fe400078e0a05 */
[----:B------:R-:W-:Y:S02]  /*20d50*/  IMAD.IADD R3, R3, 0x1, R7 ;  /* 0x0000000103037824 */ /* 0x000fe400078e0207 */
[----:B------:R-:W-:Y:S02]  /*20d60*/  IMAD R0, R0, UR4, RZ ;  /* 0x0000000400007c24 */ /* 0x000fe4000f8e02ff */
[----:B------:R-:W-:Y:S02]  /*20d70*/  IMAD R7, R27, R4, R9 ;  /* 0x000000041b077224 */ /* 0x000fe400078e0209 */
[C---:B------:R-:W-:Y:S02]  /*20d80*/  IMAD R9, R5.reuse, UR5, R0 ;  /* 0x0000000505097c24 */ /* 0x040fe4000f8e0200 */
[----:B------:R-:W-:Y:S01]  /*20d90*/  IMAD.WIDE.U32 R2, R5, UR4, R2 ;  /* 0x0000000405027c25 */ /* 0x000fe2000f8e0002 */
[----:B------:R-:W-:Y:S01]  /*20da0*/  SHF.R.S32.HI R0, RZ, 0x1f, R7 ;  /* 0x0000001fff007819 */ /* 0x000fe20000011407 */
[----:B------:R-:W-:-:S02]  /*20db0*/  ULDC.64 UR4, c[0x0][0xad8] ;  /* 0x0002b60000047ab9 */ /* 0x000fc40000000a00 */
[----:B------:R-:W-:Y:S02]  /*20dc0*/  IMAD.IADD R3, R3, 0x1, R9 ;  /* 0x0000000103037824 */ /* 0x000fe400078e0209 */
[----:B------:R-:W-:Y:S02]  /*20dd0*/  IMAD R0, R0, UR4, RZ ;  /* 0x0000000400007c24 */ /* 0x000fe4000f8e02ff */
[----:B------:R-:W-:-:S04]  /*20de0*/  IMAD.WIDE.U32 R2, R7, UR4, R2 ;  /* 0x0000000407027c25 */ /* 0x000fc8000f8e0002 */
[----:B------:R-:W-:Y:S01]  /*20df0*/  IMAD R7, R7, UR5, R0 ;  /* 0x0000000507077c24 */ /* 0x000fe2000f8e0200 */
[----:B------:R-:W-:Y:S02]  /*20e00*/  ULDC.64 UR4, c[0x0][0xa80] ;  /* 0x0002a00000047ab9 */ /* 0x000fe40000000a00 */
[----:B------:R-:W-:Y:S01]  /*20e10*/  LEA R0, P0, R2, UR4, 0x1 ;  /* 0x0000000402007c11 */ /* 0x000fe2000f8008ff */
[----:B------:R-:W-:Y:S01]  /*20e20*/  IMAD.IADD R3, R3, 0x1, R7 ;  /* 0x0000000103037824 */ /* 0x000fe200078e0207 */
[----:B------:R-:W-:-:S04]  /*20e30*/  UMOV UR4, 0xffffffff ;  /* 0xffffffff00047882 */ /* 0x000fc80000000000 */
[----:B------:R-:W-:Y:S01]  /*20e40*/  LEA.HI.X R2, R2, UR5, R3, 0x1, P0 ;  /* 0x0000000502027c11 */ /* 0x000fe200080f0c03 */
[----:B------:R-:W-:Y:S06]  /*20e50*/  BRA.DIV UR4, `(.L_x_1797) ;  /* 0x000000aa04a87947 */ /* 0x000fec000b800000 */
[----:B------:R0:W1:Y:S04]  /*20e60*/  SHFL.IDX PT, R3, R2, RZ, 0x181f ;  /* 0x00181fff02037589 */ /* 0x00006800000e0000 */
[----:B------:R0:W2:Y:S02]  /*20e70*/  SHFL.IDX PT, R14, R0, RZ, 0x181f ;  /* 0x00181fff000e7589 */ /* 0x0000a400000e0000 */
.L_x_2050:
[----:B------:R-:W-:Y:S01]  /*20e80*/  IMAD R27, R6, R27, RZ ;  /* 0x0000001b061b7224 */ /* 0x000fe200078e02ff */
[----:B------:R-:W-:Y:S01]  /*20e90*/  BSSY B1, `(.L_x_1798) ;  /* 0x0000018000017945 */ /* 0x000fe20003800000 */
[----:B------:R-:W-:-:S05]  /*20ea0*/  IMAD.IADD R212, R8, 0x1, R212 ;  /* 0x0000000108d47824 */ /* 0x000fca00078e02d4 */
[----:B------:R-:W-:-:S13]  /*20eb0*/  ISETP.GE.AND P0, PT, R212, R27, PT ;  /* 0x0000001bd400720c */ /* 0x000fda0003f06270 */
[----:B------:R-:W-:Y:S05]  /*20ec0*/  @P0 BRA `(.L_x_1799) ;  /* 0x0000000000500947 */ /* 0x000fea0003800000 */
[C---:B------:R-:W-:Y:S01]  /*20ed0*/  VIADD R10, R228.reuse, 0x40 ;  /* 0x00000040e40a7836 */ /* 0x040fe20000000000 */
[----:B------:R-:W-:Y:S01]  /*20ee0*/  ULDC UR4, c[0x0][0xac8] ;  /* 0x0002b20000047ab9 */ /* 0x000fe20000000800 */
[C---:B------:R-:W-:Y:S01]  /*20ef0*/  VIADD R8, R228.reuse, 0x80 ;  /* 0x00000080e4087836 */ /* 0x040fe20000000000 */
[C---:B------:R-:W-:Y:S01]  /*20f00*/  ISETP.GE.AND P3, PT, R228.reuse, UR4, PT ;  /* 0x00000004e4007c0c */ /* 0x040fe2000bf66270 */
[----:B------:R-:W-:Y:S01]  /*20f10*/  VIADD R11, R228, 0x40 ;  /* 0x00000040e40b7836 */ /* 0x000fe20000000000 */
[----:B------:R-:W-:Y:S01]  /*20f20*/  ISETP.GE.AND P4, PT, R10, UR4, PT ;  /* 0x000000040a007c0c */ /* 0x000fe2000bf86270 */
[----:B------:R-:W-:Y:S01]  /*20f30*/  VIADD R9, R228, 0x80 ;  /* 0x00000080e4097836 */ /* 0x000fe20000000000 */
[----:B------:R-:W-:Y:S02]  /*20f40*/  ISETP.GE.AND P5, PT, R8, UR4, PT ;  /* 0x0000000408007c0c */ /* 0x000fe4000bfa6270 */
[----:B------:R-:W-:Y:S02]  /*20f50*/  SHF.R.S32.HI R12, RZ, 0x1f, R228 ;  /* 0x0000001fff0c7819 */ /* 0x000fe400000114e4 */
[----:B------:R-:W-:-:S02]  /*20f60*/  SHF.R.S32.HI R11, RZ, 0x1f, R11 ;  /* 0x0000001fff0b7819 */ /* 0x000fc4000001140b */
[----:B------:R-:W-:-:S03]  /*20f70*/  SHF.R.S32.HI R9, RZ, 0x1f, R9 ;  /* 0x0000001fff097819 */ /* 0x000fc60000011409 */
[-C--:B--2---:R-:W-:Y:S02]  /*20f80*/  @!P3 LEA R4, P0, R228, R14.reuse, 0x1 ;  /* 0x0000000ee404b211 */ /* 0x084fe400078008ff */
[-C--:B------:R-:W-:Y:S02]  /*20f90*/  @!P4 LEA R6, P1, R10, R14.reuse, 0x1 ;  /* 0x0000000e0a06c211 */ /* 0x080fe400078208ff */
[----:B------:R-:W-:Y:S02]  /*20fa0*/  @!P5 LEA R14, P2, R8, R14, 0x1 ;  /* 0x0000000e080ed211 */ /* 0x000fe400078408ff */
[-C--:B-1----:R-:W-:Y:S02]  /*20fb0*/  @!P3 LEA.HI.X R5, R228, R3.reuse, R12, 0x1, P0 ;  /* 0x00000003e405b211 */ /* 0x082fe400000f0c0c */
[-C--:B------:R-:W-:Y:S02]  /*20fc0*/  @!P4 LEA.HI.X R7, R10, R3.reuse, R11, 0x1, P1 ;  /* 0x000000030a07c211 */ /* 0x080fe400008f0c0b */
[----:B------:R-:W-:Y:S01]  /*20fd0*/  @!P5 LEA.HI.X R15, R8, R3, R9, 0x1, P2 ;  /* 0x00000003080fd211 */ /* 0x000fe200010f0c09 */
[----:B------:R3:W-:Y:S04]  /*20fe0*/  @!P3 ST.E.128 desc[UR42][R4.64], RZ ;  /* 0x000000ff0400b985 */ /* 0x0007e8000c101d2a */
[----:B------:R3:W-:Y:S04]  /*20ff0*/  @!P4 ST.E.128 desc[UR42][R6.64], RZ ;  /* 0x000000ff0600c985 */ /* 0x0007e8000c101d2a */
[----:B------:R3:W-:Y:S02]  /*21000*/  @!P5 ST.E.128 desc[UR42][R14.64], RZ ;  /* 0x000000ff0e00d985 */ /* 0x0007e4000c101d2a */
.L_x_1799:
[----:B------:R-:W-:Y:S05]  /*21010*/  BSYNC B1 ;  /* 0x0000000000017941 */ /* 0x000fea0003800000 */
.L_x_1798:
[----:B------:R-:W-:-:S03]  /*21020*/  UMOV UR4, 0xffffffff ;  /* 0xffffffff00047882 */ /* 0x000fc60000000000 */
[----:B------:R-:W-:Y:S05]  /*21030*/  BRA.DIV UR4, `(.L_x_1800) ;  /* 0x000000aa04647947 */ /* 0x000fea000b800000 */
[----:B-1----:R1:W4:Y:S04]  /*21040*/  SHFL.IDX PT, R3, R2, 0x1, 0x181f ;  /* 0x00381f0002037f89 */ /* 0x00232800000e0000 */
[----:B--23--:R1:W2:Y:S02]  /*21050*/  SHFL.IDX PT, R14, R0, 0x1, 0x181f ;  /* 0x00381f00000e7f89 */ /* 0x00c2a400000e0000 */
.L_x_2054:
[----:B------:R-:W-:Y:S01]  /*21060*/  VIADD R4, R212, 0x20 ;  /* 0x00000020d4047836 */ /* 0x000fe20000000000 */
[----:B------:R-:W-:Y:S04]  /*21070*/  BSSY B1, `(.L_x_1801) ;  /* 0x0000017000017945 */ /* 0x000fe80003800000 */
        /* <DEDUP_REMOVED lines=16> */
[-C--:B----4-:R-:W-:Y:S02]  /*21180*/  @!P3 LEA.HI.X R5, R228, R3.reuse, R12, 0x1, P0 ;  /* 0x00000003e405b211 */ /* 0x090fe400000f0c0c */
[-C--:B------:R-:W-:Y:S02]  /*21190*/  @!P4 LEA.HI.X R7, R10, R3.reuse, R11, 0x1, P1 ;  /* 0x000000030a07c211 */ /* 0x080fe400008f0c0b */
[----:B------:R-:W-:Y:S01]  /*211a0*/  @!P5 LEA.HI.X R15, R8, R3, R9, 0x1, P2 ;  /* 0x00000003080fd211 */ /* 0x000fe200010f0c09 */
[----:B------:R3:W-:Y:S04]  /*211b0*/  @!P3 ST.E.128 desc[UR42][R4.64], RZ ;  /* 0x000000ff0400b985 */ /* 0x0007e8000c101d2a */
[----:B------:R3:W-:Y:S04]  /*211c0*/  @!P4 ST.E.128 desc[UR42][R6.64], RZ ;  /* 0x000000ff0600c985 */ /* 0x0007e8000c101d2a */
[----:B------:R3:W-:Y:S02]  /*211d0*/  @!P5 ST.E.128 desc[UR42][R14.64], RZ ;  /* 0x000000ff0e00d985 */ /* 0x0007e4000c101d2a */
.L_x_1802:
[----:B------:R-:W-:Y:S05]  /*211e0*/  BSYNC B1 ;  /* 0x0000000000017941 */ /* 0x000fea0003800000 */
.L_x_1801:
[----:B------:R-:W-:-:S03]  /*211f0*/  UMOV UR4, 0xffffffff ;  /* 0xffffffff00047882 */ /* 0x000fc60000000000 */
[----:B------:R-:W-:Y:S05]  /*21200*/  BRA.DIV UR4, `(.L_x_1803) ;  /* 0x000000aa04387947 */ /* 0x000fea000b800000 */
[----:B----4-:R4:W0:Y:S04]  /*21210*/  SHFL.IDX PT, R3, R2, 0x2, 0x181f ;  /* 0x00581f0002037f89 */ /* 0x01082800000e0000 */
[----:B--23--:R4:W2:Y:S02]  /*21220*/  SHFL.IDX PT, R14, R0, 0x2, 0x181f ;  /* 0x00581f00000e7f89 */ /* 0x00c8a400000e0000 */
.L_x_2058:
        /* <DEDUP_REMOVED lines=24> */
.L_x_1805:
[----:B------:R-:W-:Y:S05]  /*213b0*/  BSYNC B1 ;  /* 0x0000000000017941 */ /* 0x000fea0003800000 */
.L_x_1804:
[----:B------:R-:W-:-:S03]  /*213c0*/  UMOV UR4, 0xffffffff ;  /* 0xffffffff00047882 */ /* 0x000fc60000000000 */
[----:B------:R-:W-:Y:S05]  /*213d0*/  BRA.DIV UR4, `(.L_x_1806) ;  /* 0x000000aa040c7947 */ /* 0x000fea000b800000 */
[----:B0-----:R0:W0:Y:S04]  /*213e0*/  SHFL.IDX PT, R3, R2, 0x3, 0x181f ;  /* 0x00781f0002037f89 */ /* 0x00102800000e0000 */
[----:B--23--:R2:W3:Y:S02]  /*213f0*/  SHFL.IDX PT, R14, R0, 0x3, 0x181f ;  /* 0x00781f00000e7f89 */ /* 0x00c4e400000e0000 */
.L_x_2062:
[----:B-12-4-:R-:W-:-:S05]  /*21400*/  VIADD R0, R212, 0x60 ;  /* 0x00000060d4007836 */ /* 0x016fca0000000000 */
[----:B------:R-:W-:-:S13]  /*21410*/  ISETP.GE.AND P0, PT, R0, R27, PT ;  /* 0x0000001b0000720c */ /* 0x000fda0003f06270 */
[----:B------:R-:W-:Y:S05]  /*21420*/  @P0 BRA `(.L_x_1793) ;  /* 0x0000000000500947 */ /* 0x000fea0003800000 */
[C---:B------:R-:W-:Y:S01]  /*21430*/  VIADD R9, R228.reuse, 0x40 ;  /* 0x00000040e4097836 */ /* 0x040fe20000000000 */
[----:B------:R-:W-:Y:S01]  /*21440*/  ULDC UR4, c[0x0][0xac8] ;  /* 0x0002b20000047ab9 */ /* 0x000fe20000000800 */
[C---:B0-----:R-:W-:Y:S01]  /*21450*/  VIADD R2, R228.reuse, 0x80 ;  /* 0x00000080e4027836 */ /* 0x041fe20000000000 */
[C---:B------:R-:W-:Y:S01]  /*21460*/  ISETP.GE.AND P3, PT, R228.reuse, UR4, PT ;  /* 0x00000004e4007c0c */ /* 0x040fe2000bf66270 */
[C---:B------:R-:W-:Y:S01]  /*21470*/  VIADD R10, R228.reuse, 0x40 ;  /* 0x00000040e40a7836 */ /* 0x040fe20000000000 */
[----:B------:R-:W-:Y:S01]  /*21480*/  ISETP.GE.AND P4, PT, R9, UR4, PT ;  /* 0x0000000409007c0c */ /* 0x000fe2000bf86270 */
[----:B------:R-:W-:Y:S01]  /*21490*/  VIADD R8, R228, 0x80 ;  /* 0x00000080e4087836 */ /* 0x000fe20000000000 */
[----:B------:R-:W-:Y:S02]  /*214a0*/  ISETP.GE.AND P5, PT, R2, UR4, PT ;  /* 0x0000000402007c0c */ /* 0x000fe4000bfa6270 */
[----:B------:R-:W-:Y:S02]  /*214b0*/  SHF.R.S32.HI R11, RZ, 0x1f, R228 ;  /* 0x0000001fff0b7819 */ /* 0x000fe400000114e4 */
[----:B------:R-:W-:-:S02]  /*214c0*/  SHF.R.S32.HI R10, RZ, 0x1f, R10 ;  /* 0x0000001fff0a7819 */ /* 0x000fc4000001140a */
[----:B------:R-:W-:-:S03]  /*214d0*/  SHF.R.S32.HI R8, RZ, 0x1f, R8 ;  /* 0x0000001fff087819 */ /* 0x000fc60000011408 */
[-C--:B---3--:R-:W-:Y:S02]  /*214e0*/  @!P3 LEA R4, P0, R228, R14.reuse, 0x1 ;  /* 0x0000000ee404b211 */ /* 0x088fe400078008ff */
[CC--:B------:R-:W-:Y:S02]  /*214f0*/  @!P4 LEA R6, P1, R9.reuse, R14.reuse, 0x1 ;  /* 0x0000000e0906c211 */ /* 0x0c0fe400078208ff */
[----:B------:R-:W-:Y:S02]  /*21500*/  @!P5 LEA R14, P2, R2, R14, 0x1 ;  /* 0x0000000e020ed211 */ /* 0x000fe400078408ff */
[-C--:B------:R-:W-:Y:S02]  /*21510*/  @!P3 LEA.HI.X R5, R228, R3.reuse, R11, 0x1, P0 ;  /* 0x00000003e405b211 */ /* 0x080fe400000f0c0b */
[-C--:B------:R-:W-:Y:S02]  /*21520*/  @!P4 LEA.HI.X R7, R9, R3.reuse, R10, 0x1, P1 ;  /* 0x000000030907c211 */ /* 0x080fe400008f0c0a */
[----:B------:R-:W-:Y:S01]  /*21530*/  @!P5 LEA.HI.X R15, R2, R3, R8, 0x1, P2 ;  /* 0x00000003020fd211 */ /* 0x000fe200010f0c08 */
[----:B------:R0:W-:Y:S04]  /*21540*/  @!P3 ST.E.128 desc[UR42][R4.64], RZ ;  /* 0x000000ff0400b985 */ /* 0x0001e8000c101d2a */
[----:B------:R0:W-:Y:S04]  /*21550*/  @!P4 ST.E.128 desc[UR42][R6.64], RZ ;  /* 0x000000ff0600c985 */ /* 0x0001e8000c101d2a */
[----:B------:R0:W-:Y:S02]  /*21560*/  @!P5 ST.E.128 desc[UR42][R14.64], RZ ;  /* 0x000000ff0e00d985 */ /* 0x0001e4000c101d2a */
.L_x_1793:
[----:B------:R-:W-:Y:S05]  /*21570*/  BSYNC B0 ;  /* 0x0000000000007941 */ /* 0x000fea0003800000 */
.L_x_1783:
[----:B------:R-:W-:Y:S02]  /*21580*/  ULDC UR4, c[0x0][0xc3c] ;  /* 0x00030f0000047ab9 */ /* 0x000fe40000000800 */
[----:B------:R-:W-:-:S13]  /*21590*/  ISETP.GE.AND P0, PT, R23, UR4, PT ;  /* 0x0000000417007c0c */ /* 0x000fda000bf06270 */
[----:B------:R-:W-:Y:S05]  /*215a0*/  @!P0 BRA `(.L_x_1807) ;  /* 0xfffffdfc00588947 */ /* 0x000fea000383ffff */
[----:B------:R-:W-:Y:S05]  /*215b0*/  BRA `(.L_x_1581) ;  /* 0x0000007c00c07947 */ /* 0x000fea0003800000 */
.L_x_1579:
[----:B------:R-:W-:-:S08]  /*215c0*/  NOP ;  /* 0x0000000000007918 */ /* 0x000fd00000000000 */
[----:B------:R-:W0:-:S00]  /*215d0*/  USETMAXREG.DEALLOC.CTAPOOL 0x28 ;  /* 0x00000028000079c8 */ /* 0x000e0000080e0500 */
[----:B0-----:R-:W2:Y:S01]  /*215e0*/  LDL.LU R3, [R1] ;  /* 0x0000000001037983 */ /* 0x001ea20000300800 */
[----:B------:R-:W-:-:S06]  /*215f0*/  LOP3.LUT R0, R0, 0x3, RZ, 0xc0, !PT ;  /* 0x0000000300007812 */ /* 0x000fcc00078ec0ff */
[----:B------:R-:W0:Y:S02]  /*21600*/  SHFL.IDX PT, R0, R0, RZ, 0x1f ;  /* 0x00001fff00007589 */ /* 0x000e2400000e0000 */
[----:B0-----:R-:W-:-:S13]  /*21610*/  ISETP.NE.AND P0, PT, R0, RZ, PT ;  /* 0x000000ff0000720c */ /* 0x001fda0003f05270 */
[----:B------:R-:W-:Y:S01]  /*21620*/  @P0 BAR.SYNC.DEFER_BLOCKING 0x5, 0x180 ;  /* 0x0146000000000b1d */ /* 0x000fe20000010000 */
[----:B--2---:R-:W-:-:S04]  /*21630*/  LOP3.LUT R3, R3, 0xffffffdf, RZ, 0xc0, !PT ;  /* 0xffffffdf03037812 */ /* 0x004fc800078ec0ff */
[----:B------:R-:W-:-:S05]  /*21640*/  @P0 LOP3.LUT R3, R3, 0x20, RZ, 0xfc, !PT ;  /* 0x0000002003030812 */ /* 0x000fca00078efcff */
[----:B------:R0:W-:Y:S02]  /*21650*/  STL [R1], R3 ;  /* 0x0000000301007387 */ /* 0x0001e40000100800 */
[----:B0-----:R-:W-:-:S04]  /*21660*/  @P0 MOV R3, 0x400 ;  /* 0x0000040000030802 */ /* 0x001fc80000000f00 */
        /* <DEDUP_REMOVED lines=47> */
.L_x_1813:
[----:B------:R-:W-:Y:S01]  /*21960*/  UIADD3 UR4, UR4, 0x1f, URZ ;  /* 0x0000001f04047890 */ /* 0x000fe2000fffe03f */
[----:B------:R-:W-:-:S05]  /*21970*/  IMAD.U32 R19, RZ, RZ, UR7 ;  /* 0x00000007ff137e24 */ /* 0x000fca000f8e00ff */
        /* <DEDUP_REMOVED lines=10> */
.L_x_1812:
[----:B------:R-:W-:Y:S05]  /*21a20*/  BSYNC B0 ;  /* 0x0000000000007941 */ /* 0x000fea0003800000 */
.L_x_1811:
        /* <DEDUP_REMOVED lines=20> */
.L_x_1809:
[----:B------:R-:W-:-:S04]  /*21b70*/  IMAD.IADD R11, R4, 0x1, -R3 ;  /* 0x00000001040b7824 */ /* 0x000fc800078e0a03 */
[----:B------:R-:W-:-:S05]  /*21b80*/  IMAD R2, R6, UR5, R11 ;  /* 0x0000000506027c24 */ /* 0x000fca000f8e020b */
[----:B------:R-:W-:Y:S02]  /*21b90*/  ISETP.GT.AND P0, PT, R2, UR6, PT ;  /* 0x0000000602007c0c */ /* 0x000fe4000bf04270 */
[----:B------:R-:W0:Y:S11]  /*21ba0*/  LDC.64 R2, c[0x0][0xc90] ;  /* 0x00032400ff027b82 */ /* 0x000e360000000a00 */
[----:B------:R-:W-:-:S04]  /*21bb0*/  VOTE.ANY R8, PT, !P0 ;  /* 0x0000000000087806 */ /* 0x000fc800040e0100 */
[----:B------:R-:W1:Y:S02]  /*21bc0*/  POPC R13, R8 ;  /* 0x00000008000d7309 */ /* 0x000e640000000000 */
[----:B-1----:R-:W-:-:S04]  /*21bd0*/  VIADD R19, R13, UR4 ;  /* 0x000000040d137c36 */ /* 0x002fc80008000000 */
        /* <DEDUP_REMOVED lines=13> */
.L_x_1814:
[----:B-1----:R-:W-:Y:S02]  /*21cb0*/  IMAD.MOV R2, RZ, RZ, -R3 ;  /* 0x000000ffff027224 */ /* 0x002fe400078e0a03 */
[----:B---3--:R-:W-:Y:S02]  /*21cc0*/  IMAD R16, R16, UR5, R11 ;  /* 0x0000000510107c24 */ /* 0x008fe4000f8e020b */
[----:B------:R-:W-:Y:S01]  /*21cd0*/  IMAD.MOV.U32 R11, RZ, RZ, R2 ;  /* 0x000000ffff0b7224 */ /* 0x000fe200078e0002 */
[----:B------:R-:W-:Y:S02]  /*21ce0*/  IABS R2, R4 ;  /* 0x0000000400027213 */ /* 0x000fe40000000000 */
[----:B--2---:R-:W-:Y:S01]  /*21cf0*/  IADD3 R9, -R16, UR6, RZ ;  /* 0x0000000610097c10 */ /* 0x004fe2000fffe1ff */
[----:B------:R-:W-:Y:S02]  /*21d00*/  IMAD R11, R11, R12, RZ ;  /* 0x0000000c0b0b7224 */ /* 0x000fe400078e02ff */
[----:B------:R-:W-:Y:S01]  /*21d10*/  IMAD.MOV R8, RZ, RZ, -R2 ;  /* 0x000000ffff087224 */ /* 0x000fe200078e0a02 */
        /* <DEDUP_REMOVED lines=22> */
[----:B------:R-:W-:Y:S02]  /*21e80*/  VIADDMNMX R13, R6, UR5, R7, PT ;  /* 0x00000005060d7c46 */ /* 0x000fe4000b800107 */
[----:B------:R-:W-:-:S02]  /*21e90*/  IABS R9, R4 ;  /* 0x0000000400097213 */ /* 0x000fc40000000000 */
[-C--:B------:R-:W-:Y:S01]  /*21ea0*/  IABS R8, R13.reuse ;  /* 0x0000000d00087213 */ /* 0x080fe20000000000 */
[----:B------:R-:W-:Y:S01]  /*21eb0*/  IMAD.MOV R18, RZ, RZ, -R13 ;  /* 0x000000ffff127224 */ /* 0x000fe200078e0a0d */
[----:B0-----:R-:W-:Y:S02]  /*21ec0*/  IABS R10, R13 ;  /* 0x0000000d000a7213 */ /* 0x001fe40000000000 */
[----:B------:R-:W0:Y:S08]  /*21ed0*/  I2F.RP R6, R8 ;  /* 0x0000000800067306 */ /* 0x000e300000209400 */
[----:B0-----:R-:W0:Y:S02]  /*21ee0*/  MUFU.RCP R6, R6 ;  /* 0x0000000600067308 */ /* 0x001e240000001000 */
[----:B0-----:R-:W-:-:S06]  /*21ef0*/  VIADD R3, R6, 0xffffffe ;  /* 0x0ffffffe06037836 */ /* 0x001fcc0000000000 */
[----:B------:R-:W0:Y:S02]  /*21f00*/  F2I.FTZ.U32.TRUNC.NTZ R3, R3 ;  /* 0x0000000300037305 */ /* 0x000e24000021f000 */
[----:B0-----:R-:W-:-:S04]  /*21f10*/  IMAD.MOV R7, RZ, RZ, -R3 ;  /* 0x000000ffff077224 */ /* 0x001fc800078e0a03 */
        /* <DEDUP_REMOVED lines=20> */
.L_x_1810:
[----:B------:R-:W-:Y:S02]  /*22060*/  IMAD.MOV.U32 R17, RZ, RZ, RZ ;  /* 0x000000ffff117224 */ /* 0x000fe400078e00ff */
[----:B------:R-:W-:Y:S02]  /*22070*/  IMAD.U32 R16, RZ, RZ, UR6 ;  /* 0x00000006ff107e24 */ /* 0x000fe4000f8e00ff */
[----:B------:R-:W-:-:S07]  /*22080*/  IMAD.MOV.U32 R18, RZ, RZ, RZ ;  /* 0x000000ffff127224 */ /* 0x000fce00078e00ff */
.L_x_1815:
[----:B------:R-:W-:-:S13]  /*22090*/  ISETP.NE.AND P0, PT, R5, RZ, PT ;  /* 0x000000ff0500720c */ /* 0x000fda0003f05270 */
[----:B------:R-:W0:Y:S01]  /*220a0*/  @!P0 S2R R3, SR_CgaCtaId ;  /* 0x0000000000038919 */ /* 0x000e220000008800 */
[----:B------:R-:W-:-:S04]  /*220b0*/  @!P0 MOV R0, 0x400 ;  /* 0x0000040000008802 */ /* 0x000fc80000000f00 */
[----:B0-----:R-:W-:-:S05]  /*220c0*/  @!P0 LEA R0, R3, R0, 0x18 ;  /* 0x0000000003008211 */ /* 0x001fca00078ec0ff */
[----:B------:R2:W-:Y:S01]  /*220d0*/  @!P0 STS.128 [R0+0x2a8d0], R16 ;  /* 0x02a8d01000008388 */ /* 0x0005e20000000c00 */
[----:B------:R-:W-:Y:S06]  /*220e0*/  BAR.ARV 0x5, 0x180 ;  /* 0x0146000000007b1d */ /* 0x000fec0000002000 */
.L_x_1808:
        /* <DEDUP_REMOVED lines=8> */
[----:B------:R-:W-:Y:S01]  /*22170*/  IMAD.MOV.U32 R31, RZ, RZ, 0x20 ;  /* 0x00000020ff1f7424 */ /* 0x000fe200078e00ff */
[----:B------:R-:W-:Y:S01]  /*22180*/  BSSY B7, `(.L_x_1816) ;  /* 0x00006f4000077945 */ /* 0x000fe20003800000 */
[----:B------:R-:W-:Y:S01]  /*22190*/  IMAD.MOV.U32 R27, RZ, RZ, 0x1 ;  /* 0x00000001ff1b7424 */ /* 0x000fe200078e00ff */
[----:B------:R-:W-:Y:S01]  /*221a0*/  ULDC.64 UR40, c[0x0][0x198] ;  /* 0x0000660000287ab9 */ /* 0x000fe20000000a00 */
[----:B------:R-:W-:Y:S01]  /*221b0*/  IMAD.MOV.U32 R24, RZ, RZ, RZ ;  /* 0x000000ffff187224 */ /* 0x000fe200078e00ff */
[----:B------:R-:W-:Y:S01]  /*221c0*/  ULOP3.LUT UR39, UR36, 0x2, URZ, 0xfc, !UPT ;  /* 0x0000000224277892 */ /* 0x000fe2000f8efc3f */
[----:B------:R-:W-:Y:S01]  /*221d0*/  IMAD.MOV.U32 R23, RZ, RZ, RZ ;  /* 0x000000ffff177224 */ /* 0x000fe200078e00ff */
[----:B------:R-:W-:Y:S01]  /*221e0*/  ULOP3.LUT UR37, UR36, 0x1, URZ, 0xfc, !UPT ;  /* 0x0000000124257892 */ /* 0x000fe2000f8efc3f */
[----:B------:R-:W-:Y:S01]  /*221f0*/  IMAD.MOV.U32 R25, RZ, RZ, 0x1 ;  /* 0x00000001ff197424 */ /* 0x000fe200078e00ff */
[----:B------:R-:W-:Y:S01]  /*22200*/  ULDC UR38, c[0x0][0xc] ;  /* 0x0000030000267ab9 */ /* 0x000fe20000000800 */
[----:B-1----:R-:W-:-:S02]  /*22210*/  IMAD.U32 R36, RZ, RZ, UR4 ;  /* 0x00000004ff247e24 */ /* 0x002fc4000f8e00ff */
[C---:B0-----:R-:W-:Y:S01]  /*22220*/  IMAD.SHL.U32 R2, R11.reuse, 0x80, RZ ;  /* 0x000000800b027824 */ /* 0x041fe200078e00ff */
[C---:B------:R-:W-:Y:S01]  /*22230*/  LOP3.LUT R9, R11.reuse, 0x7f, RZ, 0xc0, !PT ;  /* 0x0000007f0b097812 */ /* 0x040fe200078ec0ff */
[C---:B------:R-:W-:Y:S01]  /*22240*/  IMAD.SHL.U32 R30, R11.reuse, 0x10, RZ ;  /* 0x000000100b1e7824 */ /* 0x040fe200078e00ff */
[C---:B------:R-:W-:Y:S01]  /*22250*/  R2P PR, R11.reuse, 0x6 ;  /* 0x000000060b007804 */ /* 0x040fe20000000000 */
[C---:B--2---:R-:W-:Y:S01]  /*22260*/  IMAD.SHL.U32 R0, R11.reuse, 0x40, RZ ;  /* 0x000000400b007824 */ /* 0x044fe200078e00ff */
[----:B------:R-:W-:Y:S01]  /*22270*/  SHF.R.U32.HI R4, RZ, 0x5, R9 ;  /* 0x00000005ff047819 */ /* 0x000fe20000011609 */
[----:B------:R-:W-:Y:S01]  /*22280*/  IMAD.SHL.U32 R8, R11, 0x2, RZ ;  /* 0x000000020b087824 */ /* 0x000fe200078e00ff */
[----:B------:R-:W-:Y:S02]  /*22290*/  LOP3.LUT R3, R2, 0x400, RZ, 0xc0, !PT ;  /* 0x0000040002037812 */ /* 0x000fe400078ec0ff */
[C---:B------:R-:W-:Y:S02]  /*222a0*/  LOP3.LUT R5, R30.reuse, 0x40, RZ, 0xc0, !PT ;  /* 0x000000401e057812 */ /* 0x040fe400078ec0ff */
[----:B------:R-:W-:Y:S01]  /*222b0*/  LOP3.LUT R7, R30, 0x1b0, RZ, 0xc0, !PT ;  /* 0x000001b01e077812 */ /* 0x000fe200078ec0ff */
[C---:B------:R-:W-:Y:S01]  /*222c0*/  IMAD R6, R4.reuse, 0x800, R3 ;  /* 0x0000080004067824 */ /* 0x040fe200078e0203 */
[----:B------:R-:W-:Y:S01]  /*222d0*/  SHF.R.U32.HI R3, RZ, 0x1, R11 ;  /* 0x00000001ff037819 */ /* 0x000fe2000001160b */
[----:B------:R-:W-:Y:S01]  /*222e0*/  IMAD R10, R4, 0x200, R5 ;  /* 0x00000200040a7824 */ /* 0x000fe200078e0205 */
[----:B------:R-:W-:-:S02]  /*222f0*/  LOP3.LUT R4, R2, 0x380, RZ, 0xc0, !PT ;  /* 0x0000038002047812 */ /* 0x000fc400078ec0ff */
[----:B------:R-:W-:Y:S02]  /*22300*/  LOP3.LUT R2, R0, 0x180, RZ, 0xc0, !PT ;  /* 0x0000018000027812 */ /* 0x000fe400078ec0ff */
[----:B------:R-:W-:Y:S02]  /*22310*/  LOP3.LUT R5, R4, 0x10, R11, 0xf8, !PT ;  /* 0x0000001004057812 */ /* 0x000fe400078ef80b */
[----:B------:R-:W-:Y:S01]  /*22320*/  LOP3.LUT R2, R2, 0x30, R3, 0xf8, !PT ;  /* 0x0000003002027812 */ /* 0x000fe200078ef803 */
[----:B------:R-:W-:Y:S01]  /*22330*/  IMAD.SHL.U32 R3, R11, 0x8, RZ ;  /* 0x000000080b037824 */ /* 0x000fe200078e00ff */
[----:B------:R-:W-:Y:S02]  /*22340*/  LOP3.LUT R5, R5, 0x70, R30, 0x78, !PT ;  /* 0x0000007005057812 */ /* 0x000fe400078e781e */
[----:B------:R-:W-:Y:S02]  /*22350*/  LOP3.LUT R7, R7, 0x30, R8, 0x78, !PT ;  /* 0x0000003007077812 */ /* 0x000fe400078e7808 */
[----:B------:R-:W-:Y:S01]  /*22360*/  LOP3.LUT R3, R2, 0x30, R3, 0x78, !PT ;  /* 0x0000003002037812 */ /* 0x000fe200078e7803 */
[----:B------:R-:W-:Y:S01]  /*22370*/  IMAD.IADD R2, R6, 0x1, R5 ;  /* 0x0000000106027824 */ /* 0x000fe200078e0205 */
[----:B------:R-:W-:Y:S01]  /*22380*/  SHF.R.U32.HI R4, RZ, 0x2, R9 ;  /* 0x00000002ff047819 */ /* 0x000fe20000011609 */
[----:B------:R-:W-:Y:S01]  /*22390*/  IMAD.IADD R37, R7, 0x1, R10 ;  /* 0x0000000107257824 */ /* 0x000fe200078e020a */
[----:B------:R-:W-:-:S02]  /*223a0*/  LOP3.LUT R0, R3, 0x640, R0, 0xf8, !PT ;  /* 0x0000064003007812 */ /* 0x000fc400078ef800 */
[----:B------:R0:W-:Y:S01]  /*223b0*/  STL [R1+0x4], R2 ;  /* 0x0000040201007387 */ /* 0x0001e20000100800 */
[----:B------:R-:W-:Y:S02]  /*223c0*/  MOV R3, 0x400 ;  /* 0x0000040000037802 */ /* 0x000fe40000000f00 */
[----:B------:R-:W-:Y:S01]  /*223d0*/  LOP3.LUT R30, R30, 0x30, RZ, 0xc0, !PT ;  /* 0x000000301e1e7812 */ /* 0x000fe200078ec0ff */
[----:B------:R1:W-:Y:S01]  /*223e0*/  STL [R1+0xc], R0 ;  /* 0x00000c0001007387 */ /* 0x0003e20000100800 */
[----:B------:R-:W-:Y:S02]  /*223f0*/  LEA R22, R36, R3, 0x18 ;  /* 0x0000000324167211 */ /* 0x000fe400078ec0ff */
[----:B------:R-:W-:Y:S01]  /*22400*/  SEL R31, R31, 0xffffffe0, !P1 ;  /* 0xffffffe01f1f7807 */ /* 0x000fe20004800000 */
[----:B------:R-:W-:Y:S01]  /*22410*/  STL [R1+0x28], RZ ;  /* 0x000028ff01007387 */ /* 0x000fe20000100800 */
[----:B------:R-:W-:Y:S01]  /*22420*/  LOP3.LUT R3, R30, 0x40, RZ, 0xfc, !PT ;  /* 0x000000401e037812 */ /* 0x000fe200078efcff */
[----:B0-----:R-:W-:-:S02]  /*22430*/  IMAD.MOV.U32 R2, RZ, RZ, 0x40 ;  /* 0x00000040ff027424 */ /* 0x001fc400078e00ff */
[----:B-1----:R-:W-:-:S03]  /*22440*/  IMAD.SHL.U32 R0, R11, 0x20, RZ ;  /* 0x000000200b007824 */ /* 0x002fc600078e00ff */
[----:B------:R-:W-:Y:S02]  /*22450*/  SEL R2, R2, 0xffffffc0, !P2 ;  /* 0xffffffc002027807 */ /* 0x000fe40005000000 */
[----:B------:R-:W-:-:S03]  /*22460*/  LOP3.LUT R0, R0, 0x60, RZ, 0xc0, !PT ;  /* 0x0000006000007812 */ /* 0x000fc600078ec0ff */
[----:B------:R0:W-:Y:S01]  /*22470*/  STL [R1+0x8], R2 ;  /* 0x0000080201007387 */ /* 0x0001e20000100800 */
[----:B------:R-:W-:Y:S01]  /*22480*/  LOP3.LUT R0, R4, R0, RZ, 0xfc, !PT ;  /* 0x0000000004007212 */ /* 0x000fe200078efcff */
[----:B------:R-:W-:-:S05]  /*22490*/  IMAD.IADD R0, R22, 0x1, R37 ;  /* 0x0000000116007824 */ /* 0x000fca00078e0225 */
[----:B------:R1:W-:Y:S01]  /*224a0*/  STL [R1+0x10], R0 ;  /* 0x0000100001007387 */ /* 0x0003e20000100800 */
[----:B0-----:R-:W-:-:S07]  /*224b0*/  LOP3.LUT R2, R30, 0x80, RZ, 0xfc, !PT ;  /* 0x000000801e027812 */ /* 0x001fce00078efcff */
.L_x_1950:
[----:B------:R-:W-:Y:S05]  /*224c0*/  YIELD ;  /* 0x0000000000007946 */ /* 0x000fea0003800000 */
[----:B------:R-:W-:Y:S01]  /*224d0*/  ULDC.64 UR4, c[0x0][0xa28] ;  /* 0x00028a0000047ab9 */ /* 0x000fe20000000a00 */
[----:B------:R-:W-:Y:S01]  /*224e0*/  IMAD.MOV.U32 R32, RZ, RZ, RZ ;  /* 0x000000ffff207224 */ /* 0x000fe200078e00ff */
[----:B------:R-:W-:Y:S01]  /*224f0*/  ISETP.NE.U32.AND P0, PT, RZ, UR4, PT ;  /* 0x00000004ff007c0c */ /* 0x000fe2000bf05070 */
[----:B0-----:R-:W0:Y:S01]  /*22500*/  LDC.64 R4, c[0x0][0xa00] ;  /* 0x00028000ff047b82 */ /* 0x001e220000000a00 */
[----:B------:R-:W-:Y:S01]  /*22510*/  IMAD.MOV.U32 R8, RZ, RZ, RZ ;  /* 0x000000ffff087224 */ /* 0x000fe200078e00ff */
[----:B------:R-:W-:Y:S01]  /*22520*/  ULDC.64 UR6, c[0x0][0xa10] ;  /* 0x0002840000067ab9 */ /* 0x000fe20000000a00 */
[----:B------:R-:W-:Y:S01]  /*22530*/  ISETP.NE.AND.EX P0, PT, RZ, UR5, PT, P0 ;  /* 0x00000005ff007c0c */ /* 0x000fe2000bf05300 */
[----:B------:R-:W-:-:S12]  /*22540*/  ULDC.64 UR4, c[0x0][0xa18] ;  /* 0x0002860000047ab9 */ /* 0x000fd80000000a00 */
[----:B--2---:R-:W2:Y:S02]  /*22550*/  @P0 LDC.64 R2, c[0x0][0xa28] ;  /* 0x00028a00ff020b82 */ /* 0x004ea40000000a00 */
[----:B--2---:R-:W-:-:S05]  /*22560*/  @P0 IMAD.WIDE R2, R19, 0x4, R2 ;  /* 0x0000000413020825 */ /* 0x004fca00078e0202 */
[----:B------:R2:W5:Y:S01]  /*22570*/  @P0 LDG.E R32, desc[UR42][R2.64] ;  /* 0x0000002a02200981 */ /* 0x000562000c1e1900 */
[----:B------:R-:W-:Y:S01]  /*22580*/  ISETP.NE.U32.AND P0, PT, RZ, UR4, PT ;  /* 0x00000004ff007c0c */ /* 0x000fe2000bf05070 */
[----:B0-----:R-:W-:Y:S01]  /*22590*/  IMAD.WIDE R4, R19, 0x4, R4 ;  /* 0x0000000413047825 */ /* 0x001fe200078e0204 */
[----:B------:R-:W-:Y:S02]  /*225a0*/  ISETP.NE.U32.AND P1, PT, RZ, UR6, PT ;  /* 0x00000006ff007c0c */ /* 0x000fe4000bf25070 */
[----:B------:R-:W-:Y:S01]  /*225b0*/  ISETP.NE.AND.EX P2, PT, RZ, UR5, PT, P0 ;  /* 0x00000005ff007c0c */ /* 0x000fe2000bf45300 */
[----:B------:R-:W-:Y:S01]  /*225c0*/  ULDC.64 UR4, c[0x0][0xa00] ;  /* 0x0002800000047ab9 */ /* 0x000fe20000000a00 */
[----:B------:R-:W-:Y:S01]  /*225d0*/  ISETP.NE.AND.EX P1, PT, RZ, UR7, PT, P1 ;  /* 0x00000007ff007c0c */ /* 0x000fe2000bf25310 */
[----:B-1----:R-:W-:Y:S01]  /*225e0*/  IMAD.MOV.U32 R0, RZ, RZ, RZ ;  /* 0x000000ffff007224 */ /* 0x002fe200078e00ff */
[----:B------:R-:W-:Y:S01]  /*225f0*/  ISETP.NE.U32.AND P0, PT, RZ, UR4, PT ;  /* 0x00000004ff007c0c */ /* 0x000fe2000bf05070 */
[----:B--2---:R-:W0:Y:S03]  /*22600*/  LDC.64 R2, c[0x0][0xa10] ;  /* 0x00028400ff027b82 */ /* 0x004e260000000a00 */
[----:B------:R-:W-:-:S05]  /*22610*/  ISETP.NE.AND.EX P0, PT, RZ, UR5, PT, P0 ;  /* 0x00000005ff007c0c */ /* 0x000fca000bf05300 */
[----:B------:R-:W1:Y:S08]  /*22620*/  @P2 LDC.64 R6, c[0x0][0xa18] ;  /* 0x00028600ff062b82 */ /* 0x000e700000000a00 */
[----:B------:R-:W2:Y:S01]  /*22630*/  @P0 LDG.E R8, desc[UR42][R4.64] ;  /* 0x0000002a04080981 */ /* 0x000ea2000c1e1900 */
[----:B0-----:R-:W-:-:S05]  /*22640*/  IMAD.WIDE R2, R19, 0x4, R2 ;  /* 0x0000000413027825 */ /* 0x001fca00078e0202 */
[----:B------:R-:W5:Y:S01]  /*22650*/  @P1 LDG.E R0, desc[UR42][R2.64] ;  /* 0x0000002a02001981 */ /* 0x000f62000c1e1900 */
[----:B------:R-:W-:Y:S02]  /*22660*/  ULDC UR4, c[0x0][0x288] ;  /* 0x0000a20000047ab9 */ /* 0x000fe40000000800 */
[----:B------:R-:W-:Y:S01]  /*22670*/  IMAD.U32 R34, RZ, RZ, UR4 ;  /* 0x00000004ff227e24 */ /* 0x000fe2000f8e00ff */
[----:B------:R-:W-:Y:S02]  /*22680*/  ULDC.64 UR4, c[0x0][0x418] ;  /* 0x0001060000047ab9 */ /* 0x000fe40000000a00 */
[----:B------:R-:W-:-:S03]  /*22690*/  UISETP.NE.U32.AND UP0, UPT, UR4, URZ, UPT ;  /* 0x0000003f0400728c */ /* 0x000fc6000bf05070 */
[----:B------:R-:W-:Y:S01]  /*226a0*/  ULDC UR4, c[0x0][0x424] ;  /* 0x0001090000047ab9 */ /* 0x000fe20000000800 */
[----:B------:R-:W-:Y:S01]  /*226b0*/  UISETP.NE.AND.EX UP0, UPT, UR5, URZ, UPT, UP0 ;  /* 0x0000003f0500728c */ /* 0x000fe2000bf05300 */
[----:B-1----:R-:W-:Y:S02]  /*226c0*/  @P2 IMAD.WIDE R6, R19, 0x4, R6 ;  /* 0x0000000413062825 */ /* 0x002fe400078e0206 */
[----:B------:R-:W-:Y:S01]  /*226d0*/  ULDC UR5, c[0x0][0x2f0] ;  /* 0x0000bc0000057ab9 */ /* 0x000fe20000000800 */
[----:B------:R-:W-:Y:S02]  /*226e0*/  USEL UR4, UR4, 0x1, UP0 ;  /* 0x0000000104047887 */ /* 0x000fe40008000000 */
[----:B------:R0:W5:Y:S02]  /*226f0*/  @P2 LDG.E R34, desc[UR42][R6.64] ;  /* 0x0000002a06222981 */ /* 0x000164000c1e1900 */
[----:B------:R-:W-:-:S03]  /*22700*/  UIMAD UR4, UR4, UR5, URZ ;  /* 0x00000005040472a4 */ /* 0x000fc6000f8e023f */
[----:B------:R-:W-:-:S03]  /*22710*/  ULDC UR5, c[0x0][0x348] ;  /* 0x0000d20000057ab9 */ /* 0x000fc60000000800 */
[----:B------:R-:W-:Y:S02]  /*22720*/  IMAD.U32 R9, RZ, RZ, UR4 ;  /* 0x00000004ff097e24 */ /* 0x000fe4000f8e00ff */
[----:B0-----:R-:W-:Y:S01]  /*22730*/  IMAD.U32 R6, RZ, RZ, UR5 ;  /* 0x00000005ff067e24 */ /* 0x001fe2000f8e00ff */
[----:B--2---:R0:W-:Y:S01]  /*22740*/  STL [R1+0x14], R8 ;  /* 0x0000140801007387 */ /* 0x0041e20000100800 */
[----:B---3--:R-:W-:Y:S05]  /*22750*/  @P2 BRA `(.L_x_1817) ;  /* 0x0000000000102947 */ /* 0x008fea0003800000 */
[----:B------:R-:W-:Y:S05]  /*22760*/  @!P0 BRA `(.L_x_1817) ;  /* 0x00000000000c8947 */ /* 0x000fea0003800000 */
[----:B-----5:R-:W2:Y:S04]  /*22770*/  LDG.E R34, desc[UR42][R4.64] ;  /* 0x0000002a04227981 */ /* 0x020ea8000c1e1900 */
[----:B------:R-:W2:Y:S02]  /*22780*/  LDG.E R7, desc[UR42][R4.64+0x4] ;  /* 0x0000042a04077981 */ /* 0x000ea4000c1e1900 */
[----:B--2---:R-:W-:-:S07]  /*22790*/  IMAD.IADD R34, R7, 0x1, -R34 ;  /* 0x0000000107227824 */ /* 0x004fce00078e0a22 */
.L_x_1817:
[----:B------:R-:W-:Y:S02]  /*227a0*/  ULDC.64 UR4, c[0x0][0xa20] ;  /* 0x0002880000047ab9 */ /* 0x000fe40000000a00 */
[----:B------:R-:W-:-:S04]  /*227b0*/  ISETP.NE.U32.AND P0, PT, RZ, UR4, PT ;  /* 0x00000004ff007c0c */ /* 0x000fc8000bf05070 */
[----:B------:R-:W-:-:S13]  /*227c0*/  ISETP.NE.AND.EX P0, PT, RZ, UR5, PT, P0 ;  /* 0x00000005ff007c0c */ /* 0x000fda000bf05300 */
[----:B------:R-:W-:Y:S05]  /*227d0*/  @!P0 BRA `(.L_x_1818) ;  /* 0x0000000000108947 */ /* 0x000fea0003800000 */
[----:B------:R-:W1:Y:S02]  /*227e0*/  LDC.64 R4, c[0x0][0xa20] ;  /* 0x00028800ff047b82 */ /* 0x000e640000000a00 */
[----:B-1----:R-:W-:-:S05]  /*227f0*/  IMAD.WIDE R4, R19, 0x4, R4 ;  /* 0x0000000413047825 */ /* 0x002fca00078e0204 */
[----:B------:R1:W5:Y:S01]  /*22800*/  LDG.E R9, desc[UR42][R4.64] ;  /* 0x0000002a04097981 */ /* 0x000362000c1e1900 */
[----:B------:R-:W-:Y:S05]  /*22810*/  BRA `(.L_x_1819) ;  /* 0x0000000000247947 */ /* 0x000fea0003800000 */
.L_x_1818:
[----:B------:R-:W-:Y:S02]  /*22820*/  ULDC.64 UR4, c[0x0][0xa08] ;  /* 0x0002820000047ab9 */ /* 0x000fe40000000a00 */
[----:B------:R-:W-:-:S04]  /*22830*/  ISETP.NE.U32.AND P0, PT, RZ, UR4, PT ;  /* 0x00000004ff007c0c */ /* 0x000fc8000bf05070 */
[----:B------:R-:W-:-:S13]  /*22840*/  ISETP.NE.AND.EX P0, PT, RZ, UR5, PT, P0 ;  /* 0x00000005ff007c0c */ /* 0x000fda000bf05300 */
[----:B------:R-:W-:Y:S05]  /*22850*/  @!P0 BRA `(.L_x_1819) ;  /* 0x0000000000148947 */ /* 0x000fea0003800000 */
[----:B------:R-:W1:Y:S02]  /*22860*/  LDC.64 R4, c[0x0][0xa08] ;  /* 0x00028200ff047b82 */ /* 0x000e640000000a00 */
[----:B-1----:R-:W-:-:S05]  /*22870*/  IMAD.WIDE R4, R19, 0x4, R4 ;  /* 0x0000000413047825 */ /* 0x002fca00078e0204 */
[----:B------:R-:W2:Y:S04]  /*22880*/  LDG.E R9, desc[UR42][R4.64] ;  /* 0x0000002a04097981 */ /* 0x000ea8000c1e1900 */
[----:B0-----:R-:W2:Y:S02]  /*22890*/  LDG.E R8, desc[UR42][R4.64+0x4] ;  /* 0x0000042a04087981 */ /* 0x001ea4000c1e1900 */
[----:B--2---:R-:W-:-:S07]  /*228a0*/  IMAD.IADD R9, R8, 0x1, -R9 ;  /* 0x0000000108097824 */ /* 0x004fce00078e0a09 */
.L_x_1819:
[----:B-1----:R-:W2:Y:S01]  /*228b0*/  @P1 LDG.E R4, desc[UR42][R2.64] ;  /* 0x0000002a02041981 */ /* 0x002ea2000c1e1900 */
[----:B------:R-:W1:Y:S03]  /*228c0*/  LDC R5, c[0x0][0x448] ;  /* 0x00011200ff057b82 */ /* 0x000e660000000800 */
[----:B------:R-:W2:Y:S01]  /*228d0*/  @P1 LDG.E R11, desc[UR42][R2.64+0x4] ;  /* 0x0000042a020b1981 */ /* 0x000ea2000c1e1900 */
[----:B-----5:R-:W-:Y:S02]  /*228e0*/  IMAD.IADD R9, R9, 0x1, -R32 ;  /* 0x0000000109097824 */ /* 0x020fe400078e0a20 */
[----:B------:R-:W-:-:S04]  /*228f0*/  IMAD.SHL.U32 R17, R17, 0x80, RZ ;  /* 0x0000008011117824 */ /* 0x000fc800078e00ff */
[----:B0-----:R-:W-:Y:S01]  /*22900*/  VIADD R8, R17, 0x7f ;  /* 0x0000007f11087836 */ /* 0x001fe20000000000 */
[----:B-1----:R-:W-:-:S13]  /*22910*/  ISETP.NE.AND P2, PT, R5, 0x1, PT ;  /* 0x000000010500780c */ /* 0x002fda0003f45270 */
[----:B------:R-:W0:Y:S08]  /*22920*/  @P2 LDC R7, c[0x0][0x44c] ;  /* 0x00011300ff072b82 */ /* 0x000e300000000800 */
[----:B------:R-:W1:Y:S01]  /*22930*/  @P2 LDC R5, c[0x0][0x450] ;  /* 0x00011400ff052b82 */ /* 0x000e620000000800 */
[----:B--2---:R-:W-:Y:S02]  /*22940*/  @P1 IMAD.IADD R6, R11, 0x1, -R4 ;  /* 0x000000010b061824 */ /* 0x004fe400078e0a04 */
[----:B0-----:R-:W-:-:S04]  /*22950*/  @P2 IMAD.HI.U32 R4, R8, R7, RZ ;  /* 0x0000000708042227 */ /* 0x001fc800078e00ff */
[----:B------:R-:W-:Y:S01]  /*22960*/  IMAD.IADD R26, R9, 0x1, R6 ;  /* 0x00000001091a7824 */ /* 0x000fe200078e0206 */
[----:B-1----:R-:W-:-:S03]  /*22970*/  @P2 SHF.R.U32.HI R8, RZ, R5, R4 ;  /* 0x00000005ff082219 */ /* 0x002fc60000011604 */
[C---:B------:R-:W-:Y:S01]  /*22980*/  VIADD R10, R26.reuse, 0x7f ;  /* 0x0000007f1a0a7836 */ /* 0x040fe20000000000 */
[----:B------:R-:W-:-:S04]  /*22990*/  IADD3 R7, R26, 0x1, -R34 ;  /* 0x000000011a077810 */ /* 0x000fc80007ffe822 */
[----:B------:R-:W-:Y:S01]  /*229a0*/  SHF.R.S32.HI R3, RZ, 0x1f, R10 ;  /* 0x0000001fff037819 */ /* 0x000fe2000001140a */
[----:B------:R-:W-:-:S03]  /*229b0*/  IMAD.IADD R8, R7, 0x1, R8 ;  /* 0x0000000107087824 */ /* 0x000fc600078e0208 */
[----:B------:R-:W-:Y:S02]  /*229c0*/  LEA.HI R10, R3, R10, RZ, 0x7 ;  /* 0x0000000a030a7211 */ /* 0x000fe400078f38ff */
[----:B------:R-:W0:Y:S02]  /*229d0*/  LDC.64 R2, c[0x0][0x9e0] ;  /* 0x00027800ff027b82 */ /* 0x000e240000000a00 */
[----:B------:R-:W-:Y:S02]  /*229e0*/  SHF.R.S32.HI R10, RZ, 0x7, R10 ;  /* 0x00000007ff0a7819 */ /* 0x000fe4000001140a */
[----:B0-----:R-:W-:Y:S01]  /*229f0*/  ISETP.GE.AND P3, PT, R3, 0x1, PT ;  /* 0x000000010300780c */ /* 0x001fe20003f66270 */
[----:B------:R-:W-:-:S12]  /*22a00*/  IMAD.IADD R2, R8, 0x1, R2 ;  /* 0x0000000108027824 */ /* 0x000fd800078e0202 */
[----:B------:R-:W-:Y:S05]  /*22a10*/  @!P3 BRA `(.L_x_1820) ;  /* 0x000000000048b947 */ /* 0x000fea0003800000 */
        /* <DEDUP_REMOVED lines=11> */
.L_x_1822:
[----:B------:R-:W-:-:S13]  /*22ad0*/  ISETP.NE.AND P0, PT, R3, 0x1, PT ;  /* 0x000000010300780c */ /* 0x000fda0003f05270 */
[----:B------:R-:W0:Y:S02]  /*22ae0*/  @P0 LDC.64 R4, c[0x0][0x9e8] ;  /* 0x00027a00ff040b82 */ /* 0x000e240000000a00 */
[----:B0-----:R-:W-:-:S05]  /*22af0*/  @P0 IMAD.HI.U32 R4, R11, R4, RZ ;  /* 0x000000040b040227 */ /* 0x001fca00078e00ff */
[----:B------:R-:W-:-:S07]  /*22b00*/  @P0 SHF.R.U32.HI R11, RZ, R5, R4 ;  /* 0x00000005ff0b0219 */ /* 0x000fce0000011604 */
.L_x_1823:
[----:B------:R-:W-:Y:S05]  /*22b10*/  BSYNC B0 ;  /* 0x0000000000007941 */ /* 0x000fea0003800000 */
.L_x_1821:
[----:B------:R-:W-:-:S05]  /*22b20*/  IMAD R11, R11, R3, R3 ;  /* 0x000000030b0b7224 */ /* 0x000fca00078e0203 */
[----:B------:R-:W-:-:S07]  /*22b30*/  VIMNMX R2, R2, R11, PT ;  /* 0x0000000b02027248 */ /* 0x000fce0003fe0100 */
.L_x_1820:
[----:B------:R-:W0:Y:S01]  /*22b40*/  @P2 LDC R8, c[0x0][0x44c] ;  /* 0x00011300ff082b82 */ /* 0x000e220000000800 */
[----:B------:R-:W-:Y:S01]  /*22b50*/  IMAD.MOV.U32 R4, RZ, RZ, R17 ;  /* 0x000000ffff047224 */ /* 0x000fe200078e0011 */
[----:B------:R-:W-:-:S06]  /*22b60*/  ULDC UR4, c[0x0][0x9dc] ;  /* 0x0002770000047ab9 */ /* 0x000fcc0000000800 */
[----:B------:R-:W1:Y:S01]  /*22b70*/  @P2 LDC R5, c[0x0][0x450] ;  /* 0x00011400ff052b82 */ /* 0x000e620000000800 */
[----:B0-----:R-:W-:-:S05]  /*22b80*/  @P2 IMAD.HI.U32 R8, R17, R8, RZ ;  /* 0x0000000811082227 */ /* 0x001fca00078e00ff */
[----:B-1----:R-:W-:Y:S01]  /*22b90*/  @P2 SHF.R.U32.HI R4, RZ, R5, R8 ;  /* 0x00000005ff042219 */ /* 0x002fe20000011608 */
[----:B------:R-:W-:-:S04]  /*22ba0*/  IMAD.IADD R8, R26, 0x1, -R34 ;  /* 0x000000011a087824 */ /* 0x000fc800078e0a22 */
        /* <DEDUP_REMOVED lines=13> */
.L_x_1826:
[----:B------:R-:W-:-:S13]  /*22c80*/  ISETP.NE.AND P0, PT, R3, 0x1, PT ;  /* 0x000000010300780c */ /* 0x000fda0003f05270 */
[----:B------:R-:W0:Y:S02]  /*22c90*/  @P0 LDC.64 R4, c[0x0][0x9e8] ;  /* 0x00027a00ff040b82 */ /* 0x000e240000000a00 */
[----:B0-----:R-:W-:-:S05]  /*22ca0*/  @P0 IMAD.HI.U32 R4, R12, R4, RZ ;  /* 0x000000040c040227 */ /* 0x001fca00078e00ff */
[----:B------:R-:W-:-:S07]  /*22cb0*/  @P0 SHF.R.U32.HI R12, RZ, R5, R4 ;  /* 0x00000005ff0c0219 */ /* 0x000fce0000011604 */
.L_x_1827:
[----:B------:R-:W-:Y:S05]  /*22cc0*/  BSYNC B0 ;  /* 0x0000000000007941 */ /* 0x000fea0003800000 */
.L_x_1825:
[----:B------:R-:W-:-:S05]  /*22cd0*/  IMAD R3, R12, R3, RZ ;  /* 0x000000030c037224 */ /* 0x000fca00078e02ff */
[----:B------:R-:W-:-:S07]  /*22ce0*/  VIMNMX R11, R11, R3, !PT ;  /* 0x000000030b0b7248 */ /* 0x000fce0007fe0100 */
.L_x_1824:
[----:B------:R-:W-:Y:S01]  /*22cf0*/  VIADD R2, R2, 0x7f ;  /* 0x0000007f02027836 */ /* 0x000fe20000000000 */
[----:B------:R-:W-:Y:S04]  /*22d00*/  BSSY B0, `(.L_x_1828) ;  /* 0x0000157000007945 */ /* 0x000fe80003800000 */
[----:B------:R-:W-:-:S04]  /*22d10*/  SHF.R.S32.HI R3, RZ, 0x1f, R2 ;  /* 0x0000001fff037819 */ /* 0x000fc80000011402 */
[----:B------:R-:W-:Y:S02]  /*22d20*/  LEA.HI R3, R3, R2, RZ, 0x7 ;  /* 0x0000000203037211 */ /* 0x000fe400078f38ff */
[----:B------:R-:W-:Y:S02]  /*22d30*/  SHF.R.S32.HI R2, RZ, 0x1f, R11 ;  /* 0x0000001fff027819 */ /* 0x000fe4000001140b */
[----:B------:R-:W-:Y:S02]  /*22d40*/  SHF.R.S32.HI R3, RZ, 0x7, R3 ;  /* 0x00000007ff037819 */ /* 0x000fe40000011403 */
[----:B------:R-:W-:Y:S02]  /*22d50*/  LEA.HI R2, R2, R11, RZ, 0x7 ;  /* 0x0000000b02027211 */ /* 0x000fe400078f38ff */
[----:B------:R-:W-:Y:S02]  /*22d60*/  VIMNMX R3, R10, R3, PT ;  /* 0x000000030a037248 */ /* 0x000fe40003fe0100 */
[----:B------:R-:W-:-:S03]  /*22d70*/  SHF.R.S32.HI R2, RZ, 0x7, R2 ;  /* 0x00000007ff027819 */ /* 0x000fc60000011402 */
[----:B------:R-:W-:Y:S01]  /*22d80*/  IMAD R3, R3, 0x80, -R9 ;  /* 0x0000008003037824 */ /* 0x000fe200078e0a09 */
[----:B------:R-:W-:-:S04]  /*22d90*/  VIMNMX R2, RZ, R2, !PT ;  /* 0x00000002ff027248 */ /* 0x000fc80007fe0100 */
[----:B------:R-:W-:Y:S01]  /*22da0*/  VIMNMX R3, R3, R6, PT ;  /* 0x0000000603037248 */ /* 0x000fe20003fe0100 */
[----:B------:R-:W-:-:S05]  /*22db0*/  IMAD R2, R2, 0x80, -R9 ;  /* 0x0000008002027824 */ /* 0x000fca00078e0a09 */
[----:B------:R-:W-:-:S04]  /*22dc0*/  VIMNMX R5, RZ, R2, !PT ;  /* 0x00000002ff057248 */ /* 0x000fc80007fe0100 */
[----:B------:R-:W-:Y:S02]  /*22dd0*/  ISETP.GT.AND P0, PT, R3, R5, PT ;  /* 0x000000050300720c */ /* 0x000fe40003f04270 */
[----:B------:R-:W-:-:S11]  /*22de0*/  SHF.R.U32.HI R5, RZ, 0x7, R5 ;  /* 0x00000007ff057819 */ /* 0x000fd60000011605 */
[----:B------:R-:W-:-:S05]  /*22df0*/  @P0 VIADD R2, R3, 0x7f ;  /* 0x0000007f03020836 */ /* 0x000fca0000000000 */
[----:B------:R-:W-:-:S04]  /*22e00*/  @P0 SHF.R.S32.HI R3, RZ, 0x1f, R2 ;  /* 0x0000001fff030819 */ /* 0x000fc80000011402 */
[----:B------:R-:W-:Y:S01]  /*22e10*/  @P0 LEA.HI R3, R3, R2, RZ, 0x7 ;  /* 0x0000000203030211 */ /* 0x000fe200078f38ff */
[----:B------:R-:W-:-:S03]  /*22e20*/  IMAD.MOV.U32 R2, RZ, RZ, R5 ;  /* 0x000000ffff027224 */ /* 0x000fc600078e0005 */
[----:B------:R-:W-:Y:S02]  /*22e30*/  @P0 SHF.R.S32.HI R2, RZ, 0x7, R3 ;  /* 0x00000007ff020819 */ /* 0x000fe40000011403 */
[----:B------:R-:W-:Y:S02]  /*22e40*/  PLOP3.LUT P0, PT, PT, PT, PT, 0x80, 0x0 ;  /* 0x000000000000781c */ /* 0x000fe40003f0f070 */
[----:B------:R-:W-:-:S13]  /*22e50*/  ISETP.GT.AND P2, PT, R2, R5, PT ;  /* 0x000000050200720c */ /* 0x000fda0003f44270 */
[----:B------:R-:W-:Y:S05]  /*22e60*/  @!P2 BRA `(.L_x_1829) ;  /* 0x000000140000a947 */ /* 0x000fea0003800000 */
[----:B------:R-:W-:Y:S01]  /*22e70*/  UMOV UR4, 0xffffffff ;  /* 0xffffffff00047882 */ /* 0x000fe20000000000 */
[----:B------:R-:W-:Y:S02]  /*22e80*/  SEL R4, R19, RZ, !P1 ;  /* 0x000000ff13047207 */ /* 0x000fe40004800000 */
[----:B------:R-:W-:Y:S05]  /*22e90*/  BRA.DIV UR4, `(.L_x_1830) ;  /* 0x0000008e04a47947 */ /* 0x000fea000b800000 */
[----:B------:R-:W0:Y:S02]  /*22ea0*/  S2R R3, SR_TID.X ;  /* 0x0000000000037919 */ /* 0x000e240000002100 */
[----:B0-----:R-:W-:-:S04]  /*22eb0*/  SHF.R.U32.HI R3, RZ, 0x5, R3 ;  /* 0x00000005ff037819 */ /* 0x001fc80000011603 */
[----:B------:R-:W-:-:S05]  /*22ec0*/  LOP3.LUT R3, R3, 0x3, RZ, 0xc0, !PT ;  /* 0x0000000303037812 */ /* 0x000fca00078ec0ff */
[----:B------:R0:W1:Y:S02]  /*22ed0*/  SHFL.IDX PT, R14, R3, RZ, 0x1f ;  /* 0x00001fff030e7589 */ /* 0x00006400000e0000 */
.L_x_2065:
[----:B-1----:R-:W-:Y:S02]  /*22ee0*/  ISETP.NE.AND P0, PT, R14, RZ, PT ;  /* 0x000000ff0e00720c */ /* 0x002fe40003f05270 */
[----:B------:R-:W-:-:S11]  /*22ef0*/  PLOP3.LUT P6, PT, PT, PT, PT, 0x8, 0x0 ;  /* 0x000000000000781c */ /* 0x000fd60003fce170 */
[----:B------:R-:W-:Y:S05]  /*22f00*/  @P0 BRA `(.L_x_1831) ;  /* 0x00000000000c0947 */ /* 0x000fea0003800000 */
[----:B------:R-:W-:-:S03]  /*22f10*/  UMOV UR4, 0xffffffff ;  /* 0xffffffff00047882 */ /* 0x000fc60000000000 */
[----:B------:R-:W-:Y:S05]  /*22f20*/  BRA.DIV UR4, `(.L_x_1832) ;  /* 0x0000008e04b47947 */ /* 0x000fea000b800000 */
[----:B------:R-:W-:-:S13]  /*22f30*/  ELECT P6, URZ, PT ;  /* 0x00000000003f782f */ /* 0x000fda00038c0000 */
.L_x_1831:
[----:B0-----:R-:W2:Y:S01]  /*22f40*/  LDL R3, [R1+0x28] ;  /* 0x0000280001037983 */ /* 0x001ea20000100800 */
[----:B------:R-:W-:Y:S01]  /*22f50*/  BSSY B1, `(.L_x_1833) ;  /* 0x0000008000017945 */ /* 0x000fe20003800000 */
[----:B--2---:R-:W-:-:S05]  /*22f60*/  VIADD R3, R3, 0x1 ;  /* 0x0000000103037836 */ /* 0x004fca0000000000 */
[----:B------:R-:W-:-:S04]  /*22f70*/  LEA.HI R6, R3, R3, RZ, 0x1 ;  /* 0x0000000303067211 */ /* 0x000fc800078f08ff */
[----:B------:R-:W-:-:S05]  /*22f80*/  LOP3.LUT R6, R6, 0xfffffffe, RZ, 0xc0, !PT ;  /* 0xfffffffe06067812 */ /* 0x000fca00078ec0ff */
[----:B------:R-:W-:-:S05]  /*22f90*/  IMAD.IADD R3, R3, 0x1, -R6 ;  /* 0x0000000103037824 */ /* 0x000fca00078e0a06 */
[----:B------:R-:W-:-:S04]  /*22fa0*/  SHF.L.U32 R3, R3, 0x1f, RZ ;  /* 0x0000001f03037819 */ /* 0x000fc800000006ff */
[----:B------:R-:W0:Y:S02]  /*22fb0*/  SYNCS.PHASECHK.TRANS64.TRYWAIT P0, [R22+URZ+0x2a820], R3 ;  /* 0x02a82003160075a7 */ /* 0x000e24000800017f */
[----:B0-----:R-:W-:Y:S05]  /*22fc0*/  @!P0 BRA `(.L_x_1834) ;  /* 0x0000008c00ac8947 */ /* 0x001fea0003800000 */
.L_x_2068:
[----:B------:R-:W-:Y:S05]  /*22fd0*/  BSYNC B1 ;  /* 0x0000000000017941 */ /* 0x000fea0003800000 */
.L_x_1833:
[----:B------:R-:W-:Y:S04]  /*22fe0*/  BSSY B1, `(.L_x_1835) ;  /* 0x000008b000017945 */ /* 0x000fe80003800000 */
[----:B------:R-:W-:Y:S05]  /*22ff0*/  @!P6 BRA `(.L_x_1836) ;  /* 0x000000080024e947 */ /* 0x000fea0003800000 */
[----:B------:R-:W-:Y:S01]  /*23000*/  IMAD R12, R24, 0x8, R22 ;  /* 0x00000008180c7824 */ /* 0x000fe200078e0216 */
[----:B------:R-:W-:Y:S01]  /*23010*/  SHF.L.U32 R11, R27, 0x1f, RZ ;  /* 0x0000001f1b0b7819 */ /* 0x000fe200000006ff */
[----:B------:R-:W1:Y:S01]  /*23020*/  S2R R6, SR_TID.X ;  /* 0x0000000000067919 */ /* 0x000e620000002100 */
[----:B------:R-:W-:Y:S02]  /*23030*/  BSSY B2, `(.L_x_1837) ;  /* 0x0000005000027945 */ /* 0x000fe40003800000 */
[----:B------:R-:W2:Y:S01]  /*23040*/  SYNCS.PHASECHK.TRANS64.TRYWAIT P0, [R12+URZ+0x2a8a0], R11 ;  /* 0x02a8a00b0c0075a7 */ /* 0x000ea2000800017f */
[----:B-1----:R-:W-:-:S04]  /*23050*/  LOP3.LUT R6, R6, 0x7f, RZ, 0xc0, !PT ;  /* 0x0000007f06067812 */ /* 0x002fc800078ec0ff */
[----:B------:R-:W-:Y:S01]  /*23060*/  ISETP.NE.AND P1, PT, R6, RZ, PT ;  /* 0x000000ff0600720c */ /* 0x000fe20003f25270 */
[----:B--2---:R-:W-:-:S12]  /*23070*/  @!P0 BRA `(.L_x_1838) ;  /* 0x0000008c00948947 */ /* 0x004fd80003800000 */
.L_x_2069:
[----:B------:R-:W-:Y:S05]  /*23080*/  BSYNC B2 ;  /* 0x0000000000027941 */ /* 0x000fea0003800000 */
.L_x_1837:
[----:B------:R-:W-:Y:S04]  /*23090*/  BSSY B2, `(.L_x_1839) ;  /* 0x0000009000027945 */ /* 0x000fe80003800000 */
[----:B------:R-:W-:Y:S05]  /*230a0*/  @P1 BRA `(.L_x_1840) ;  /* 0x00000000001c1947 */ /* 0x000fea0003800000 */
[----:B0-----:R-:W0:Y:S02]  /*230b0*/  S2R R3, SR_TID.X ;  /* 0x0000000000037919 */ /* 0x001e240000002100 */
[----:B0-----:R-:W-:Y:S01]  /*230c0*/  LOP3.LUT R6, R3, 0x1f, RZ, 0xc0, !PT ;  /* 0x0000001f03067812 */ /* 0x001fe200078ec0ff */
[----:B------:R-:W-:-:S03]  /*230d0*/  IMAD.MOV.U32 R3, RZ, RZ, 0x6000 ;  /* 0x00006000ff037424 */ /* 0x000fc600078e00ff */
[----:B------:R-:W-:Y:S01]  /*230e0*/  ISETP.NE.AND P0, PT, R6, RZ, PT ;  /* 0x000000ff0600720c */ /* 0x000fe20003f05270 */
[----:B------:R2:W-:-:S12]  /*230f0*/  SYNCS.ARRIVE.TRANS64 RZ, [R12+URZ+0x2a890], R3 ;  /* 0x02a890030cff79a7 */ /* 0x0005d8000800003f */
[----:B--2---:R-:W-:Y:S05]  /*23100*/  @!P0 BRA `(.L_x_1840) ;  /* 0x0000000000048947 */ /* 0x004fea0003800000 */
[----:B------:R-:W-:Y:S01]  /*23110*/  BPT.TRAP 0x1 ;  /* 0x000000040000795c */ /* 0x000fe20000300000 */
.L_x_1840:
[----:B------:R-:W-:Y:S05]  /*23120*/  BSYNC B2 ;  /* 0x0000000000027941 */ /* 0x000fea0003800000 */
.L_x_1839:
[----:B------:R-:W-:Y:S01]  /*23130*/  IMAD.MOV.U32 R28, RZ, RZ, RZ ;  /* 0x000000ffff1c7224 */ /* 0x000fe200078e00ff */
[----:B------:R-:W-:Y:S01]  /*23140*/  UIADD3 UR4, UP0, UR40, 0x570, URZ ;  /* 0x0000057028047890 */ /* 0x000fe2000ff1e03f */
[----:B------:R-:W-:Y:S01]  /*23150*/  IMAD R6, R2, 0x80, R0 ;  /* 0x0000008002067824 */ /* 0x000fe200078e0200 */
[----:B------:R-:W-:Y:S01]  /*23160*/  PLOP3.LUT P0, PT, PT, PT, PT, 0x80, 0x0 ;  /* 0x000000000000781c */ /* 0x000fe20003f0f070 */
[----:B------:R-:W-:Y:S01]  /*23170*/  IMAD R9, R24, 0x6000, R22 ;  /* 0x0000600018097824 */ /* 0x000fe200078e0216 */
[----:B------:R-:W-:Y:S01]  /*23180*/  R2UR UR10, R28 ;  /* 0x000000001c0a72ca */ /* 0x000fe200000e0000 */
[----:B------:R-:W-:Y:S01]  /*23190*/  VIADD R6, R6, 0xffffff80 ;  /* 0xffffff8006067836 */ /* 0x000fe20000000000 */
[----:B------:R-:W-:Y:S01]  /*231a0*/  UIADD3.X UR5, URZ, UR41, URZ, UP0, !UPT ;  /* 0x000000293f057290 */ /* 0x000fe200087fe43f */
[----:B0-----:R-:W-:Y:S01]  /*231b0*/  VIADD R3, R12, 0x2a890 ;  /* 0x0002a8900c037836 */ /* 0x001fe20000000000 */
[----:B------:R-:W-:Y:S01]  /*231c0*/  UMOV UR6, 0x0 ;  /* 0x0000000000067882 */ /* 0x000fe20000000000 */
[----:B------:R-:W-:Y:S01]  /*231d0*/  VIADD R13, R9, 0x1e400 ;  /* 0x0001e400090d7836 */ /* 0x000fe20000000000 */
[----:B------:R-:W-:-:S09]  /*231e0*/  UMOV UR7, 0x12f00000 ;  /* 0x12f0000000077882 */ /* 0x000fd20000000000 */
.L_x_1841:
        /* <DEDUP_REMOVED lines=16> */
.L_x_1842:
        /* <DEDUP_REMOVED lines=16> */
.L_x_1843:
        /* <DEDUP_REMOVED lines=13> */
.L_x_2070:
[----:B------:R-:W-:Y:S05]  /*234c0*/  BSYNC B2 ;  /* 0x0000000000027941 */ /* 0x000fea0003800000 */
.L_x_1844:
        /* <DEDUP_REMOVED lines=11> */
.L_x_1847:
[----:B------:R-:W-:Y:S05]  /*23580*/  BSYNC B2 ;  /* 0x0000000000027941 */ /* 0x000fea0003800000 */
.L_x_1846:
[----:B------:R-:W-:Y:S01]  /*23590*/  R2UR UR10, R28 ;  /* 0x000000001c0a72ca */ /* 0x000fe200000e0000 */
[----:B------:R-:W-:Y:S01]  /*235a0*/  UIADD3 UR4, UP0, UR40, 0x670, URZ ;  /* 0x0000067028047890 */ /* 0x000fe2000ff1e03f */
[----:B------:R-:W-:Y:S01]  /*235b0*/  R2UR UR6, R14 ;  /* 0x000000000e0672ca */ /* 0x000fe200000e0000 */
[----:B01----:R-:W-:Y:S01]  /*235c0*/  VIADD R12, R12, 0x2a8b0 ;  /* 0x0002a8b00c0c7836 */ /* 0x003fe20000000000 */
[----:B------:R-:W-:Y:S01]  /*235d0*/  R2UR UR7, R15 ;  /* 0x000000000f0772ca */ /* 0x000fe200000e0000 */
[----:B------:R-:W-:Y:S01]  /*235e0*/  VIADD R3, R9, 0xc400 ;  /* 0x0000c40009037836 */ /* 0x000fe20000000000 */
[----:B------:R-:W-:Y:S01]  /*235f0*/  PLOP3.LUT P0, PT, PT, PT, PT, 0x80, 0x0 ;  /* 0x000000000000781c */ /* 0x000fe20003f0f070 */
[----:B------:R-:W-:-:S12]  /*23600*/  UIADD3.X UR5, URZ, UR41, URZ, UP0, !UPT ;  /* 0x000000293f057290 */ /* 0x000fd800087fe43f */
.L_x_1848:
        /* <DEDUP_REMOVED lines=15> */
.L_x_1849:
        /* <DEDUP_REMOVED lines=15> */
.L_x_1850:
        /* <DEDUP_REMOVED lines=10> */
.L_x_1836:
[----:B------:R-:W-:Y:S05]  /*23890*/  BSYNC B1 ;  /* 0x0000000000017941 */ /* 0x000fea0003800000 */
.L_x_1835:
[----:B------:R-:W-:Y:S01]  /*238a0*/  VIADD R9, R2, 0xfffffffe ;  /* 0xfffffffe02097836 */ /* 0x000fe20000000000 */
[----:B------:R-:W-:Y:S01]  /*238b0*/  PLOP3.LUT P0, PT, PT, PT, PT, 0x8, 0x0 ;  /* 0x000000000000781c */ /* 0x000fe20003f0e170 */
[----:B------:R-:W-:-:S03]  /*238c0*/  VIADD R24, R24, 0x1 ;  /* 0x0000000118187836 */ /* 0x000fc60000000000 */
[----:B------:R-:W-:Y:S02]  /*238d0*/  ISETP.GE.AND P2, PT, R9, R5, PT ;  /* 0x000000050900720c */ /* 0x000fe40003f46270 */
[----:B------:R-:W-:-:S04]  /*238e0*/  ISETP.NE.AND P1, PT, R24, 0x2, PT ;  /* 0x000000021800780c */ /* 0x000fc80003f25270 */
[----:B------:R-:W-:Y:S02]  /*238f0*/  SEL R2, RZ, 0x1, P1 ;  /* 0x00000001ff027807 */ /* 0x000fe40000800000 */
[----:B------:R-:W-:Y:S02]  /*23900*/  SEL R24, R24, RZ, P1 ;  /* 0x000000ff18187207 */ /* 0x000fe40000800000 */
[----:B------:R-:W-:-:S03]  /*23910*/  LOP3.LUT R27, R27, R2, RZ, 0x3c, !PT ;  /* 0x000000021b1b7212 */ /* 0x000fc600078e3cff */
[----:B------:R-:W-:Y:S05]  /*23920*/  @!P2 BRA `(.L_x_1829) ;  /* 0x000000080050a947 */ /* 0x000fea0003800000 */
.L_x_1867:
[----:B------:R-:W-:Y:S05]  /*23930*/  YIELD ;  /* 0x0000000000007946 */ /* 0x000fea0003800000 */
[----:B------:R-:W-:Y:S04]  /*23940*/  BSSY B1, `(.L_x_1851) ;  /* 0x000008a000017945 */ /* 0x000fe80003800000 */
[----:B------:R-:W-:Y:S05]  /*23950*/  @!P6 BRA `(.L_x_1852) ;  /* 0x000000080020e947 */ /* 0x000fea0003800000 */
[----:B------:R-:W-:Y:S01]  /*23960*/  IMAD R6, R24, 0x8, R22 ;  /* 0x0000000818067824 */ /* 0x000fe200078e0216 */
[----:B0-----:R-:W-:Y:S01]  /*23970*/  SHF.L.U32 R3, R27, 0x1f, RZ ;  /* 0x0000001f1b037819 */ /* 0x001fe200000006ff */
[----:B------:R-:W0:Y:S01]  /*23980*/  S2R R2, SR_TID.X ;  /* 0x0000000000027919 */ /* 0x000e220000002100 */
[----:B------:R-:W-:Y:S02]  /*23990*/  BSSY B2, `(.L_x_1853) ;  /* 0x0000005000027945 */ /* 0x000fe40003800000 */
[----:B------:R-:W1:Y:S01]  /*239a0*/  SYNCS.PHASECHK.TRANS64.TRYWAIT P1, [R6+URZ+0x2a8a0], R3 ;  /* 0x02a8a003060075a7 */ /* 0x000e62000802017f */
[----:B0-----:R-:W-:-:S04]  /*239b0*/  LOP3.LUT R2, R2, 0x7f, RZ, 0xc0, !PT ;  /* 0x0000007f02027812 */ /* 0x001fc800078ec0ff */
[----:B------:R-:W-:Y:S01]  /*239c0*/  ISETP.NE.AND P2, PT, R2, RZ, PT ;  /* 0x000000ff0200720c */ /* 0x000fe20003f45270 */
[----:B-1----:R-:W-:-:S12]  /*239d0*/  @!P1 BRA `(.L_x_1854) ;  /* 0x0000008400649947 */ /* 0x002fd80003800000 */
.L_x_2071:
[----:B------:R-:W-:Y:S05]  /*239e0*/  BSYNC B2 ;  /* 0x0000000000027941 */ /* 0x000fea0003800000 */
.L_x_1853:
[----:B------:R-:W-:Y:S04]  /*239f0*/  BSSY B2, `(.L_x_1855) ;  /* 0x0000009000027945 */ /* 0x000fe80003800000 */
[----:B------:R-:W-:Y:S05]  /*23a00*/  @P2 BRA `(.L_x_1856) ;  /* 0x00000000001c2947 */ /* 0x000fea0003800000 */
[----:B------:R-:W1:Y:S02]  /*23a10*/  S2R R2, SR_TID.X ;  /* 0x0000000000027919 */ /* 0x000e640000002100 */
[----:B-1----:R-:W-:Y:S01]  /*23a20*/  LOP3.LUT R11, R2, 0x1f, RZ, 0xc0, !PT ;  /* 0x0000001f020b7812 */ /* 0x002fe200078ec0ff */
[----:B------:R-:W-:-:S03]  /*23a30*/  IMAD.MOV.U32 R2, RZ, RZ, 0x6000 ;  /* 0x00006000ff027424 */ /* 0x000fc600078e00ff */
[----:B------:R-:W-:Y:S01]  /*23a40*/  ISETP.NE.AND P1, PT, R11, RZ, PT ;  /* 0x000000ff0b00720c */ /* 0x000fe20003f25270 */
[----:B------:R1:W-:-:S12]  /*23a50*/  SYNCS.ARRIVE.TRANS64 RZ, [R6+URZ+0x2a890], R2 ;  /* 0x02a8900206ff79a7 */ /* 0x0003d8000800003f */
[----:B-1----:R-:W-:Y:S05]  /*23a60*/  @!P1 BRA `(.L_x_1856) ;  /* 0x0000000000049947 */ /* 0x002fea0003800000 */
[----:B------:R-:W-:Y:S01]  /*23a70*/  BPT.TRAP 0x1 ;  /* 0x000000040000795c */ /* 0x000fe20000300000 */
.L_x_1856:
[----:B------:R-:W-:Y:S05]  /*23a80*/  BSYNC B2 ;  /* 0x0000000000027941 */ /* 0x000fea0003800000 */
.L_x_1855:
        /* <DEDUP_REMOVED lines=8> */
[----:B------:R-:W-:Y:S01]  /*23b10*/  VIADD R13, R11, 0x1e400 ;  /* 0x0001e4000b0d7836 */ /* 0x000fe20000000000 */
[----:B------:R-:W-:Y:S01]  /*23b20*/  UMOV UR6, 0x0 ;  /* 0x0000000000067882 */ /* 0x000fe20000000000 */
[----:B------:R-:W-:-:S10]  /*23b30*/  UMOV UR7, 0x12f00000 ;  /* 0x12f0000000077882 */ /* 0x000fd40000000000 */
.L_x_1857:
        /* <DEDUP_REMOVED lines=16> */
.L_x_1858:
        /* <DEDUP_REMOVED lines=16> */
.L_x_1859:
        /* <DEDUP_REMOVED lines=13> */
.L_x_2072:
[----:B------:R-:W-:Y:S05]  /*23e10*/  BSYNC B2 ;  /* 0x0000000000027941 */ /* 0x000fea0003800000 */
.L_x_1860:
[----:B------:R-:W-:Y:S01]  /*23e20*/  BSSY B2, `(.L_x_1862) ;  /* 0x000000b000027945 */ /* 0x000fe20003800000 */
[----:B------:R-:W-:Y:S02]  /*23e30*/  IMAD.MOV.U32 R2, RZ, RZ, 0x0 ;  /* 0x00000000ff027424 */ /* 0x000fe400078e00ff */
[----:B01----:R-:W-:Y:S01]  /*23e40*/  IMAD.MOV.U32 R3, RZ, RZ, 0x12f00000 ;  /* 0x12f00000ff037424 */ /* 0x003fe200078e00ff */
[----:B------:R-:W-:Y:S06]  /*23e50*/  @P2 BRA `(.L_x_1863) ;  /* 0x00000000001c2947 */ /* 0x000fec0003800000 */
[----:B------:R-:W0:Y:S02]  /*23e60*/  S2R R13, SR_TID.X ;  /* 0x00000000000d7919 */ /* 0x000e240000002100 */
[----:B0-----:R-:W-:Y:S01]  /*23e70*/  LOP3.LUT R21, R13, 0x1f, RZ, 0xc0, !PT ;  /* 0x0000001f0d157812 */ /* 0x001fe200078ec0ff */
[----:B------:R-:W-:-:S03]  /*23e80*/  IMAD.MOV.U32 R13, RZ, RZ, 0x6000 ;  /* 0x00006000ff0d7424 */ /* 0x000fc600078e00ff */
[----:B------:R-:W-:Y:S01]  /*23e90*/  ISETP.NE.AND P1, PT, R21, RZ, PT ;  /* 0x000000ff1500720c */ /* 0x000fe20003f25270 */
[----:B------:R0:W-:-:S12]  /*23ea0*/  SYNCS.ARRIVE.TRANS64 RZ, [R6+URZ+0x2a8b0], R13 ;  /* 0x02a8b00d06ff79a7 */ /* 0x0001d8000800003f */
[----:B0-----:R-:W-:Y:S05]  /*23eb0*/  @!P1 BRA `(.L_x_1863) ;  /* 0x0000000000049947 */ /* 0x001fea0003800000 */
[----:B------:R-:W-:Y:S01]  /*23ec0*/  BPT.TRAP 0x1 ;  /* 0x000000040000795c */ /* 0x000fe20000300000 */
.L_x_1863:
[----:B------:R-:W-:Y:S05]  /*23ed0*/  BSYNC B2 ;  /* 0x0000000000027941 */ /* 0x000fea0003800000 */
.L_x_1862:
        /* <DEDUP_REMOVED lines=8> */
.L_x_1864:
        /* <DEDUP_REMOVED lines=15> */
.L_x_1865:
        /* <DEDUP_REMOVED lines=15> */
.L_x_1866:
        /* <DEDUP_REMOVED lines=10> */
.L_x_1852:
[----:B------:R-:W-:Y:S05]  /*241e0*/  BSYNC B1 ;  /* 0x0000000000017941 */ /* 0x000fea0003800000 */
.L_x_1851:
[C---:B------:R-:W-:Y:S01]  /*241f0*/  ISETP.GT.AND P2, PT, R9.reuse, R5, PT ;  /* 0x000000050900720c */ /* 0x040fe20003f44270 */
[----:B------:R-:W-:Y:S02]  /*24200*/  VIADD R24, R24, 0x1 ;  /* 0x0000000118187836 */ /* 0x000fe40000000000 */
[----:B------:R-:W-:-:S03]  /*24210*/  VIADD R9, R9, 0xffffffff ;  /* 0xffffffff09097836 */ /* 0x000fc60000000000 */
[----:B------:R-:W-:-:S04]  /*24220*/  ISETP.NE.AND P1, PT, R24, 0x2, PT ;  /* 0x000000021800780c */ /* 0x000fc80003f25270 */
[----:B------:R-:W-:Y:S02]  /*24230*/  SEL R2, RZ, 0x1, P1 ;  /* 0x00000001ff027807 */ /* 0x000fe40000800000 */
[----:B------:R-:W-:Y:S02]  /*24240*/  SEL R24, R24, RZ, P1 ;  /* 0x000000ff18187207 */ /* 0x000fe40000800000 */
[----:B------:R-:W-:Y:S01]  /*24250*/  LOP3.LUT R27, R27, R2, RZ, 0x3c, !PT ;  /* 0x000000021b1b7212 */ /* 0x000fe200078e3cff */
[----:B------:R-:W-:Y:S06]  /*24260*/  @P2 BRA `(.L_x_1867) ;  /* 0xfffffff400b02947 */ /* 0x000fec000383ffff */
.L_x_1829:
[----:B------:R-:W-:Y:S05]  /*24270*/  BSYNC B0 ;  /* 0x0000000000007941 */ /* 0x000fea0003800000 */
.L_x_1828:
[----:B------:R-:W1:Y:S01]  /*24280*/  LDC R0, c[0x0][0x448] ;  /* 0x00011200ff007b82 */ /* 0x000e620000000800 */
[----:B------:R-:W-:Y:S01]  /*24290*/  VIADD R2, R17, 0x7f ;  /* 0x0000007f11027836 */ /* 0x000fe20000000000 */
[----:B------:R-:W-:Y:S06]  /*242a0*/  @!P0 WARPSYNC.ALL ;  /* 0x0000000000008948 */ /* 0x000fec0003800000 */
[----:B------:R-:W-:Y:S01]  /*242b0*/  @!P0 BAR.SYNC.DEFER_BLOCKING 0xc, 0x180 ;  /* 0x0306000000008b1d */ /* 0x000fe20000010000 */
[----:B-1----:R-:W-:-:S13]  /*242c0*/  ISETP.NE.AND P1, PT, R0, 0x1, PT ;  /* 0x000000010000780c */ /* 0x002fda0003f25270 */
[----:B------:R-:W1:Y:S08]  /*242d0*/  @P1 LDC R5, c[0x0][0x44c] ;  /* 0x00011300ff051b82 */ /* 0x000e700000000800 */
[----:B0-----:R-:W0:Y:S01]  /*242e0*/  @P1 LDC R3, c[0x0][0x450] ;  /* 0x00011400ff031b82 */ /* 0x001e220000000800 */
[----:B-1----:R-:W-:-:S05]  /*242f0*/  @P1 IMAD.HI.U32 R0, R2, R5, RZ ;  /* 0x0000000502001227 */ /* 0x002fca00078e00ff */
[----:B0-----:R-:W-:-:S05]  /*24300*/  @P1 SHF.R.U32.HI R2, RZ, R3, R0 ;  /* 0x00000003ff021219 */ /* 0x001fca0000011600 */
[----:B------:R-:W-:Y:S02]  /*24310*/  IMAD.IADD R7, R7, 0x1, R2 ;  /* 0x0000000107077824 */ /* 0x000fe400078e0202 */
[----:B------:R-:W0:Y:S02]  /*24320*/  LDC.64 R2, c[0x0][0x9e0] ;  /* 0x00027800ff027b82 */ /* 0x000e240000000a00 */
        /* <DEDUP_REMOVED lines=14> */
.L_x_1870:
[----:B------:R-:W-:-:S13]  /*24410*/  ISETP.NE.AND P0, PT, R3, 0x1, PT ;  /* 0x000000010300780c */ /* 0x000fda0003f05270 */
[----:B------:R-:W0:Y:S02]  /*24420*/  @P0 LDC.64 R4, c[0x0][0x9e8] ;  /* 0x00027a00ff040b82 */ /* 0x000e240000000a00 */
[----:B0-----:R-:W-:-:S05]  /*24430*/  @P0 IMAD.HI.U32 R4, R0, R4, RZ ;  /* 0x0000000400040227 */ /* 0x001fca00078e00ff */
[----:B------:R-:W-:-:S07]  /*24440*/  @P0 SHF.R.U32.HI R0, RZ, R5, R4 ;  /* 0x00000005ff000219 */ /* 0x000fce0000011604 */
.L_x_1871:
[----:B------:R-:W-:Y:S05]  /*24450*/  BSYNC B0 ;  /* 0x0000000000007941 */ /* 0x000fea0003800000 */
.L_x_1869:
[----:B------:R-:W-:-:S05]  /*24460*/  IMAD R5, R0, R3, R3 ;  /* 0x0000000300057224 */ /* 0x000fca00078e0203 */
[----:B------:R-:W-:-:S07]  /*24470*/  VIMNMX R2, R2, R5, PT ;  /* 0x0000000502027248 */ /* 0x000fce0003fe0100 */
.L_x_1868:
[----:B------:R-:W-:Y:S01]  /*24480*/  VIADD R2, R2, 0x7f ;  /* 0x0000007f02027836 */ /* 0x000fe20000000000 */
[----:B------:R-:W0:Y:S01]  /*24490*/  @P1 LDC R0, c[0x0][0x450] ;  /* 0x00011400ff001b82 */ /* 0x000e220000000800 */
[----:B------:R-:W-:-:S03]  /*244a0*/  ULDC UR4, c[0x0][0x9dc] ;  /* 0x0002770000047ab9 */ /* 0x000fc60000000800 */
[----:B------:R-:W-:-:S04]  /*244b0*/  SHF.R.S32.HI R5, RZ, 0x1f, R2 ;  /* 0x0000001fff057819 */ /* 0x000fc80000011402 */
[----:B------:R-:W-:Y:S02]  /*244c0*/  LEA.HI R5, R5, R2, RZ, 0x7 ;  /* 0x0000000205057211 */ /* 0x000fe400078f38ff */
[----:B------:R-:W1:Y:S02]  /*244d0*/  @P1 LDC R2, c[0x0][0x44c] ;  /* 0x00011300ff021b82 */ /* 0x000e640000000800 */
[----:B------:R-:W-:-:S04]  /*244e0*/  SHF.R.S32.HI R5, RZ, 0x7, R5 ;  /* 0x00000007ff057819 */ /* 0x000fc80000011405 */
[----:B------:R-:W-:Y:S01]  /*244f0*/  VIMNMX R33, R10, R5, PT ;  /* 0x000000050a217248 */ /* 0x000fe20003fe0100 */
[----:B------:R-:W-:-:S04]  /*24500*/  IMAD.MOV.U32 R5, RZ, RZ, R17 ;  /* 0x000000ffff057224 */ /* 0x000fc800078e0011 */
[----:B------:R2:W-:Y:S01]  /*24510*/  STL [R1+0x20], R33 ;  /* 0x0000202101007387 */ /* 0x0005e20000100800 */
[----:B-1----:R-:W-:-:S05]  /*24520*/  @P1 IMAD.HI.U32 R7, R17, R2, RZ ;  /* 0x0000000211071227 */ /* 0x002fca00078e00ff */
[----:B0-----:R-:W-:-:S05]  /*24530*/  @P1 SHF.R.U32.HI R5, RZ, R0, R7 ;  /* 0x00000000ff051219 */ /* 0x001fca0000011607 */
[----:B------:R-:W-:-:S04]  /*24540*/  IMAD.IADD R2, R8, 0x1, R5 ;  /* 0x0000000108027824 */ /* 0x000fc800078e0205 */
[----:B------:R-:W-:Y:S01]  /*24550*/  VIADD R0, R2, -UR4 ;  /* 0x8000000402007c36 */ /* 0x000fe20008000000 */
[----:B--2---:R-:W-:Y:S06]  /*24560*/  @!P2 BRA `(.L_x_1872) ;  /* 0x000000000044a947 */ /* 0x004fec0003800000 */
        /* <DEDUP_REMOVED lines=10> */
.L_x_1874:
[----:B------:R-:W-:-:S13]  /*24610*/  ISETP.NE.AND P0, PT, R3, 0x1, PT ;  /* 0x000000010300780c */ /* 0x000fda0003f05270 */
[----:B------:R-:W0:Y:S02]  /*24620*/  @P0 LDC.64 R4, c[0x0][0x9e8] ;  /* 0x00027a00ff040b82 */ /* 0x000e240000000a00 */
[----:B0-----:R-:W-:-:S05]  /*24630*/  @P0 IMAD.HI.U32 R4, R2, R4, RZ ;  /* 0x0000000402040227 */ /* 0x001fca00078e00ff */
[----:B------:R-:W-:-:S07]  /*24640*/  @P0 SHF.R.U32.HI R2, RZ, R5, R4 ;  /* 0x00000005ff020219 */ /* 0x000fce0000011604 */
.L_x_1875:
[----:B------:R-:W-:Y:S05]  /*24650*/  BSYNC B0 ;  /* 0x0000000000007941 */ /* 0x000fea0003800000 */
.L_x_1873:
[----:B------:R-:W-:-:S05]  /*24660*/  IMAD R3, R2, R3, RZ ;  /* 0x0000000302037224 */ /* 0x000fca00078e02ff */
[----:B------:R-:W-:-:S07]  /*24670*/  VIMNMX R0, R0, R3, !PT ;  /* 0x0000000300007248 */ /* 0x000fce0007fe0100 */
.L_x_1872:
[----:B------:R-:W-:-:S04]  /*24680*/  SHF.R.S32.HI R3, RZ, 0x1f, R0 ;  /* 0x0000001fff037819 */ /* 0x000fc80000011400 */
[----:B------:R-:W-:-:S04]  /*24690*/  LEA.HI R3, R3, R0, RZ, 0x7 ;  /* 0x0000000003037211 */ /* 0x000fc800078f38ff */
[----:B------:R-:W-:-:S04]  /*246a0*/  SHF.R.S32.HI R3, RZ, 0x7, R3 ;  /* 0x00000007ff037819 */ /* 0x000fc80000011403 */
[----:B------:R-:W-:-:S04]  /*246b0*/  VIMNMX R35, RZ, R3, !PT ;  /* 0x00000003ff237248 */ /* 0x000fc80007fe0100 */
[----:B------:R-:W-:-:S13]  /*246c0*/  ISETP.GT.AND P0, PT, R33, R35, PT ;  /* 0x000000232100720c */ /* 0x000fda0003f04270 */
        /* <DEDUP_REMOVED lines=18> */
.L_x_1876:
        /* <DEDUP_REMOVED lines=20> */
.L_x_1879:
[----:B------:R-:W-:Y:S05]  /*24930*/  BSYNC B6 ;  /* 0x0000000000067941 */ /* 0x000fea0003800000 */
.L_x_1878:
[----:B------:R-:W2:Y:S01]  /*24940*/  LDL.LU R28, [R1] ;  /* 0x00000000011c7983 */ /* 0x000ea20000300800 */
[----:B------:R-:W-:Y:S01]  /*24950*/  VIADD R0, R22, 0xc400 ;  /* 0x0000c40016007836 */ /* 0x000fe20000000000 */
[----:B------:R-:W-:Y:S04]  /*24960*/  BSSY B6, `(.L_x_1880) ;  /* 0x0000016000067945 */ /* 0x000fe80003800000 */
[----:B------:R-:W-:Y:S02]  /*24970*/  LOP3.LUT P0, RZ, R0, 0x1bf, RZ, 0xc0, !PT ;  /* 0x000001bf00ff7812 */ /* 0x000fe4000780c0ff */
[----:B--2---:R-:W-:-:S11]  /*24980*/  LOP3.LUT R28, R28, 0xfffffffe, RZ, 0xc0, !PT ;  /* 0xfffffffe1c1c7812 */ /* 0x004fd600078ec0ff */
[----:B------:R-:W-:-:S05]  /*24990*/  @P0 LOP3.LUT R28, R28, 0x1, RZ, 0xfc, !PT ;  /* 0x000000011c1c0812 */ /* 0x000fca00078efcff */
[----:B------:R0:W-:Y:S01]  /*249a0*/  STL [R1], R28 ;  /* 0x0000001c01007387 */ /* 0x0001e20000100800 */
[----:B------:R-:W-:Y:S05]  /*249b0*/  @!P0 BRA `(.L_x_1881) ;  /* 0x0000000000408947 */ /* 0x000fea0003800000 */
[----:B------:R-:W-:Y:S01]  /*249c0*/  MOV R2, 0x0 ;  /* 0x0000000000027802 */ /* 0x000fe20000000f00 */
[----:B------:R-:W-:Y:S01]  /*249d0*/  ULDC.64 UR6, c[0x4][0xc0] ;  /* 0x0100300000067ab9 */ /* 0x000fe20000000a00 */
[----:B------:R-:W-:Y:S01]  /*249e0*/  ULDC.64 UR8, c[0x4][0xc8] ;  /* 0x0100320000087ab9 */ /* 0x000fe20000000a00 */
[----:B------:R-:W-:Y:S01]  /*249f0*/  ULDC.64 UR4, c[0x4][0x48] ;  /* 0x0100120000047ab9 */ /* 0x000fe20000000a00 */
[----:B------:R-:W-:Y:S02]  /*24a00*/  IMAD.U32 R4, RZ, RZ, UR6 ;  /* 0x00000006ff047e24 */ /* 0x000fe4000f8e00ff */
[----:B------:R-:W1:Y:S01]  /*24a10*/  LDC.64 R2, c[0x4][R2] ;  /* 0x0100000002027b82 */ /* 0x000e620000000a00 */
        /* <DEDUP_REMOVED lines=9> */
[----:B01----:R-:W-:Y:S05]  /*24ab0*/  CALL.ABS.NOINC R2 ;  /* 0x0000000002007343 */ /* 0x003fea0003c00000 */
.L_x_1881:
[----:B------:R-:W-:Y:S05]  /*24ac0*/  BSYNC B6 ;  /* 0x0000000000067941 */ /* 0x000fea0003800000 */
.L_x_1880:
        /* <DEDUP_REMOVED lines=20> */
.L_x_1883:
[----:B------:R-:W-:Y:S05]  /*24c10*/  BSYNC B6 ;  /* 0x0000000000067941 */ /* 0x000fea0003800000 */
.L_x_1882:
[----:B------:R-:W-:Y:S01]  /*24c20*/  IMAD.MOV.U32 R29, RZ, RZ, R28 ;  /* 0x000000ffff1d7224 */ /* 0x000fe200078e001c */
        /* <DEDUP_REMOVED lines=19> */
.L_x_1885:
[----:B------:R-:W-:Y:S05]  /*24d60*/  BSYNC B6 ;  /* 0x0000000000067941 */ /* 0x000fea0003800000 */
.L_x_1884:
[----:B------:R-:W-:Y:S01]  /*24d70*/  ULDC.64 UR4, c[0x0][0x9f8] ;  /* 0x00027e0000047ab9 */ /* 0x000fe20000000a00 */
[----:B0-----:R-:W-:Y:S01]  /*24d80*/  IMAD.MOV.U32 R28, RZ, RZ, R19 ;  /* 0x000000ffff1c7224 */ /* 0x001fe200078e0013 */
[----:B------:R-:W-:Y:S01]  /*24d90*/  ISETP.NE.U32.AND P0, PT, RZ, UR4, PT ;  /* 0x00000004ff007c0c */ /* 0x000fe2000bf05070 */
[----:B------:R-:W0:Y:S01]  /*24da0*/  LDC R6, c[0x0][0x430] ;  /* 0x00010c00ff067b82 */ /* 0x000e220000000800 */
[----:B------:R-:W1:Y:S02]  /*24db0*/  S2R R20, SR_TID.X ;  /* 0x0000000000147919 */ /* 0x000e640000002100 */
[----:B------:R-:W-:Y:S01]  /*24dc0*/  ISETP.NE.AND.EX P0, PT, RZ, UR5, PT, P0 ;  /* 0x00000005ff007c0c */ /* 0x000fe2000bf05300 */
[----:B------:R-:W2:Y:S01]  /*24dd0*/  S2R R21, SR_TID.X ;  /* 0x0000000000157919 */ /* 0x000ea20000002100 */
[----:B------:R-:W-:-:S03]  /*24de0*/  LEA R0, R33, 0xffffff80, 0x7 ;  /* 0xffffff8021007811 */ /* 0x000fc600078e38ff */
[----:B------:R-:W3:Y:S08]  /*24df0*/  LDC R10, c[0x0][0x2f4] ;  /* 0x0000bd00ff0a7b82 */ /* 0x000ef00000000800 */
[----:B------:R-:W4:Y:S02]  /*24e00*/  @P0 LDC.64 R2, c[0x0][0x9f8] ;  /* 0x00027e00ff020b82 */ /* 0x000f240000000a00 */
[----:B----4-:R-:W-:-:S05]  /*24e10*/  @P0 IMAD.WIDE R2, R19, 0x4, R2 ;  /* 0x0000000413020825 */ /* 0x010fca00078e0202 */
[----:B------:R4:W3:Y:S01]  /*24e20*/  @P0 LDG.E R28, desc[UR42][R2.64] ;  /* 0x0000002a021c0981 */ /* 0x0008e2000c1e1900 */
[----:B0-----:R-:W-:Y:S01]  /*24e30*/  ISETP.NE.AND P1, PT, R6, 0x1, PT ;  /* 0x000000010600780c */ /* 0x001fe20003f25270 */
[----:B--2---:R-:W-:Y:S01]  /*24e40*/  IMAD.SHL.U32 R21, R21, 0x20, RZ ;  /* 0x0000002015157824 */ /* 0x004fe200078e00ff */
[----:B-1----:R-:W-:Y:S01]  /*24e50*/  LOP3.LUT R20, R20, 0x7f, RZ, 0xc0, !PT ;  /* 0x0000007f14147812 */ /* 0x002fe200078ec0ff */
[----:B------:R-:W-:-:S03]  /*24e60*/  IMAD.MOV.U32 R7, RZ, RZ, RZ ;  /* 0x000000ffff077224 */ /* 0x000fc600078e00ff */
[----:B------:R-:W-:Y:S02]  /*24e70*/  SHF.R.U32.HI R20, RZ, 0x2, R20 ;  /* 0x00000002ff147819 */ /* 0x000fe40000011614 */
[----:B------:R-:W-:-:S04]  /*24e80*/  LOP3.LUT R21, R21, 0x60, RZ, 0xc0, !PT ;  /* 0x0000006015157812 */ /* 0x000fc800078ec0ff */
[----:B------:R-:W-:Y:S01]  /*24e90*/  LOP3.LUT R5, R0, R20, R21, 0xfe, !PT ;  /* 0x0000001400057212 */ /* 0x000fe200078efe15 */
[----:B------:R-:W0:Y:S03]  /*24ea0*/  @P1 LDC R4, c[0x0][0x434] ;  /* 0x00010d00ff041b82 */ /* 0x000e260000000800 */
[C---:B------:R-:W-:Y:S01]  /*24eb0*/  ISETP.GE.AND P0, PT, R5.reuse, R26, PT ;  /* 0x0000001a0500720c */ /* 0x040fe20003f06270 */
[----:B----4-:R-:W-:-:S04]  /*24ec0*/  IMAD.IADD R3, R5, 0x1, R32 ;  /* 0x0000000105037824 */ /* 0x010fc800078e0220 */
[----:B------:R-:W1:Y:S01]  /*24ed0*/  @P1 LDC R2, c[0x0][0x438] ;  /* 0x00010e00ff021b82 */ /* 0x000e620000000800 */
[----:B------:R-:W-:Y:S02]  /*24ee0*/  IMAD.MOV.U32 R8, RZ, RZ, R3 ;  /* 0x000000ffff087224 */ /* 0x000fe400078e0003 */
[----:B0-----:R-:W-:-:S05]  /*24ef0*/  @P1 IMAD.HI.U32 R4, R3, R4, RZ ;  /* 0x0000000403041227 */ /* 0x001fca00078e00ff */
[----:B-1----:R-:W-:Y:S02]  /*24f00*/  @P1 SHF.R.U32.HI R8, RZ, R2, R4 ;  /* 0x00000002ff081219 */ /* 0x002fe40000011604 */
[----:B------:R-:W0:Y:S02]  /*24f10*/  @!P0 LDC.64 R4, c[0x0][0x418] ;  /* 0x00010600ff048b82 */ /* 0x000e240000000a00 */
[--C-:B------:R-:W-:Y:S01]  /*24f20*/  @!P0 SHF.R.S32.HI R9, RZ, 0x1f, R8.reuse ;  /* 0x0000001fff098819 */ /* 0x100fe20000011408 */
[----:B------:R-:W-:-:S04]  /*24f30*/  IMAD.MOV R2, RZ, RZ, -R8 ;  /* 0x000000ffff027224 */ /* 0x000fc800078e0a08 */
[----:B------:R-:W-:Y:S02]  /*24f40*/  IMAD R6, R6, R2, R3 ;  /* 0x0000000206067224 */ /* 0x000fe400078e0203 */
[----:B------:R-:W1:Y:S01]  /*24f50*/  @!P0 LDC.64 R2, c[0x0][0x428] ;  /* 0x00010a00ff028b82 */ /* 0x000e620000000a00 */
[C---:B---3--:R-:W-:Y:S02]  /*24f60*/  ISETP.GE.AND P3, PT, R30.reuse, R10, PT ;  /* 0x0000000a1e00720c */ /* 0x048fe40003f66270 */
[C---:B------:R-:W-:Y:S02]  /*24f70*/  LOP3.LUT R11, R30.reuse, 0x40, RZ, 0xfc, !PT ;  /* 0x000000401e0b7812 */ /* 0x040fe400078efcff */
[----:B------:R-:W-:Y:S01]  /*24f80*/  LOP3.LUT R29, R29, 0xfffffffb, RZ, 0xc0, !PT ;  /* 0xfffffffb1d1d7812 */ /* 0x000fe200078ec0ff */
[----:B------:R-:W-:Y:S01]  /*24f90*/  IMAD.U32 R12, RZ, RZ, UR39 ;  /* 0x00000027ff0c7e24 */ /* 0x000fe2000f8e00ff */
[----:B------:R-:W-:-:S04]  /*24fa0*/  LOP3.LUT R21, R30, 0x80, RZ, 0xfc, !PT ;  /* 0x000000801e157812 */ /* 0x000fc800078efcff */
[----:B------:R-:W-:-:S03]  /*24fb0*/  ISETP.NE.AND P2, PT, R12, 0x3, PT ;  /* 0x000000030c00780c */ /* 0x000fc60003f45270 */
[----:B------:R-:W-:-:S04]  /*24fc0*/  @P3 LOP3.LUT R29, R29, 0x4, RZ, 0xfc, !PT ;  /* 0x000000041d1d3812 */ /* 0x000fc800078efcff */
[----:B------:R-:W-:-:S04]  /*24fd0*/  LOP3.LUT R29, R29, 0xfffffff7, RZ, 0xc0, !PT ;  /* 0xfffffff71d1d7812 */ /* 0x000fc800078ec0ff */
[----:B------:R-:W-:Y:S01]  /*24fe0*/  LOP3.LUT R29, R29, 0xfffffffd, RZ, 0xc0, !PT ;  /* 0xfffffffd1d1d7812 */ /* 0x000fe200078ec0ff */
[----:B------:R-:W-:Y:S01]  /*24ff0*/  UMOV UR4, 0xffffffff ;  /* 0xffffffff00047882 */ /* 0x000fe20000000000 */
[----:B------:R-:W-:Y:S01]  /*25000*/  SHF.R.S32.HI R33, RZ, 0x1f, R28 ;  /* 0x0000001fff217819 */ /* 0x000fe2000001141c */
[----:B-1----:R-:W-:-:S04]  /*25010*/  @!P0 IMAD.WIDE.U32 R8, R28, R2, R8 ;  /* 0x000000021c088225 */ /* 0x002fc800078e0008 */
[----:B------:R-:W-:Y:S01]  /*25020*/  @!P0 IMAD R2, R33, R2, RZ ;  /* 0x0000000221028224 */ /* 0x000fe200078e02ff */
[----:B0-----:R-:W-:-:S03]  /*25030*/  @!P0 LEA R4, P1, R8, R4, 0x2 ;  /* 0x0000000408048211 */ /* 0x001fc600078210ff */
[----:B------:R-:W-:-:S04]  /*25040*/  @!P0 IMAD R3, R28, R3, R2 ;  /* 0x000000031c038224 */ /* 0x000fc800078e0202 */
[----:B------:R-:W-:-:S05]  /*25050*/  @!P0 IMAD.IADD R3, R9, 0x1, R3 ;  /* 0x0000000109038824 */ /* 0x000fca00078e0203 */
[----:B------:R-:W-:Y:S02]  /*25060*/  @!P0 LEA.HI.X R5, R8, R5, R3, 0x2, P1 ;  /* 0x0000000508058211 */ /* 0x000fe400008f1403 */
[----:B------:R-:W-:-:S03]  /*25070*/  ISETP.GE.AND P1, PT, R11, R10, PT ;  /* 0x0000000a0b00720c */ /* 0x000fc60003f26270 */
[----:B------:R0:W5:Y:S01]  /*25080*/  @!P0 LDG.E R7, desc[UR42][R4.64] ;  /* 0x0000002a04078981 */ /* 0x000162000c1e1900 */
[----:B------:R-:W-:-:S09]  /*25090*/  ISETP.GE.AND P0, PT, R21, R10, PT ;  /* 0x0000000a1500720c */ /* 0x000fd20003f06270 */
[----:B------:R-:W-:-:S04]  /*250a0*/  @P1 LOP3.LUT R29, R29, 0x2, RZ, 0xfc, !PT ;  /* 0x000000021d1d1812 */ /* 0x000fc800078efcff */
[----:B------:R-:W-:-:S04]  /*250b0*/  @P2 LOP3.LUT R29, R29, 0x8, RZ, 0xfc, !PT ;  /* 0x000000081d1d2812 */ /* 0x000fc800078efcff */
[----:B------:R-:W-:-:S04]  /*250c0*/  LOP3.LUT R29, R29, 0xfffffffe, RZ, 0xc0, !PT ;  /* 0xfffffffe1d1d7812 */ /* 0x000fc800078ec0ff */
[----:B------:R-:W-:-:S05]  /*250d0*/  @P0 LOP3.LUT R29, R29, 0x1, RZ, 0xfc, !PT ;  /* 0x000000011d1d0812 */ /* 0x000fca00078efcff */
[----:B------:R0:W-:Y:S01]  /*250e0*/  STL [R1], R29 ;  /* 0x0000001d01007387 */ /* 0x0001e20000100800 */
[----:B------:R-:W-:Y:S05]  /*250f0*/  BRA.DIV UR4, `(.L_x_1886) ;  /* 0x0000006e04c47947 */ /* 0x000fea000b800000 */
.L_x_2075:
[----:B0-----:R-:W-:Y:S01]  /*25100*/  SHF.R.S32.HI R29, RZ, 0x1f, R18 ;  /* 0x0000001fff1d7819 */ /* 0x001fe20000011412 */
[----:B------:R-:W-:Y:S06]  /*25110*/  @!P2 BRA `(.L_x_1887) ;  /* 0x000000000004a947 */ /* 0x000fec0003800000 */
[----:B------:R-:W-:Y:S01]  /*25120*/  BPT.TRAP 0x1 ;  /* 0x000000040000795c */ /* 0x000fe20000300000 */
.L_x_1887:
[----:B------:R-:W-:Y:S01]  /*25130*/  IMAD R4, R23, 0x8, R22 ;  /* 0x0000000817047824 */ /* 0x000fe200078e0216 */
[----:B------:R-:W-:Y:S01]  /*25140*/  SHF.L.U32 R21, R25, 0x1f, RZ ;  /* 0x0000001f19157819 */ /* 0x000fe200000006ff */
[----:B------:R-:W-:Y:S01]  /*25150*/  BSSY B0, `(.L_x_1888) ;  /* 0x0000005000007945 */ /* 0x000fe20003800000 */
[----:B------:R-:W-:Y:S02]  /*25160*/  IADD3 R26, -R20, R26, -R0 ;  /* 0x0000001a141a7210 */ /* 0x000fe40007ffe900 */
[----:B------:R-:W0:Y:S01]  /*25170*/  SYNCS.PHASECHK.TRANS64.TRYWAIT P0, [R4+URZ+0x2a880], R21 ;  /* 0x02a88015040075a7 */ /* 0x000e22000800017f */
[----:B------:R-:W-:Y:S01]  /*25180*/  SHF.R.S32.HI R10, RZ, 0x1f, R6 ;  /* 0x0000001fff0a7819 */ /* 0x000fe20000011406 */
[----:B0-----:R-:W-:Y:S06]  /*25190*/  @!P0 BRA `(.L_x_1889) ;  /* 0x0000006c00d08947 */ /* 0x001fec0003800000 */
.L_x_2076:
[----:B------:R-:W-:Y:S05]  /*251a0*/  BSYNC B0 ;  /* 0x0000000000007941 */ /* 0x000fea0003800000 */
.L_x_1888:
[----:B------:R-:W-:Y:S01]  /*251b0*/  ULDC.64 UR4, c[0x0][0x328] ;  /* 0x0000ca0000047ab9 */ /* 0x000fe20000000a00 */
[----:B-----5:R-:W-:Y:S01]  /*251c0*/  SHF.R.S32.HI R20, RZ, 0x1f, R7 ;  /* 0x0000001fff147819 */ /* 0x020fe20000011407 */
[----:B------:R-:W-:Y:S01]  /*251d0*/  IMAD R0, R10, UR4, RZ ;  /* 0x000000040a007c24 */ /* 0x000fe2000f8e02ff */
[----:B------:R-:W-:Y:S01]  /*251e0*/  ISETP.GE.AND P5, PT, R26, 0x1, PT ;  /* 0x000000011a00780c */ /* 0x000fe20003fa6270 */
        /* <DEDUP_REMOVED lines=8> */
[----:B------:R-:W-:-:S03]  /*25270*/  ULDC.64 UR4, c[0x0][0x330] ;  /* 0x0000cc0000047ab9 */ /* 0x000fc60000000a00 */
[----:B------:R-:W-:Y:S02]  /*25280*/  IMAD.IADD R3, R3, 0x1, R0 ;  /* 0x0000000103037824 */ /* 0x000fe400078e0200 */
        /* <DEDUP_REMOVED lines=8> */
[----:B------:R-:W1:Y:S01]  /*25310*/  LDC R13, c[0x0][0x2f4] ;  /* 0x0000bd00ff0d7b82 */ /* 0x000e620000000800 */
[C---:B------:R-:W-:Y:S01]  /*25320*/  LOP3.LUT R11, R30.reuse, 0x40, RZ, 0xfc, !PT ;  /* 0x000000401e0b7812 */ /* 0x040fe200078efcff */
[----:B------:R-:W2:Y:S01]  /*25330*/  SHFL.IDX PT, R2, R5, RZ, 0x1c1f ;  /* 0x001c1fff05027589 */ /* 0x000ea200000e0000 */
[----:B------:R-:W-:-:S03]  /*25340*/  LOP3.LUT R12, R30, 0x80, RZ, 0xfc, !PT ;  /* 0x000000801e0c7812 */ /* 0x000fc600078efcff */
[----:B------:R-:W3:Y:S01]  /*25350*/  SHFL.IDX PT, R0, R8, RZ, 0x1c1f ;  /* 0x001c1fff08007589 */ /* 0x000ee200000e0000 */
[----:B-1----:R-:W-:-:S03]  /*25360*/  ISETP.GE.AND P2, PT, R11, R13, PT ;  /* 0x0000000d0b00720c */ /* 0x002fc60003f46270 */
[----:B------:R-:W4:Y:S01]  /*25370*/  LDL.LU R11, [R1] ;  /* 0x00000000010b7983 */ /* 0x000f220000300800 */
[C---:B--2---:R-:W-:Y:S02]  /*25380*/  IADD3 R2, P0, R30.reuse, R2, RZ ;  /* 0x000000021e027210 */ /* 0x044fe40007f1e0ff */
[----:B------:R-:W-:-:S03]  /*25390*/  ISETP.GE.AND P3, PT, R30, R13, PT ;  /* 0x0000000d1e00720c */ /* 0x000fc60003f66270 */
[----:B---3--:R-:W-:Y:S01]  /*253a0*/  IMAD.X R3, RZ, RZ, R0, P0 ;  /* 0x000000ffff037224 */ /* 0x008fe200000e0600 */
[----:B------:R-:W-:Y:S01]  /*253b0*/  ISETP.LT.OR P0, PT, R26, 0x1, P3 ;  /* 0x000000011a00780c */ /* 0x000fe20001f01670 */
        /* <DEDUP_REMOVED lines=22> */
[C---:B------:R-:W-:Y:S02]  /*25520*/  ISETP.LT.OR P1, PT, R26.reuse, 0x41, P3 ;  /* 0x000000411a00780c */ /* 0x040fe40001f21670 */
[----:B------:R-:W-:-:S11]  /*25530*/  ISETP.GE.AND P6, PT, R26, 0x61, PT ;  /* 0x000000611a00780c */ /* 0x000fd60003fc6270 */
[----:B------:R-:W-:Y:S01]  /*25540*/  LDGSTS.E.BYPASS.LTC128B.128 [R0+0xd400], desc[UR42][R2.64], !P1 ;  /* 0x0d40000002007fae */ /* 0x000fe2000c901d6a */
[----:B------:R-:W-:-:S13]  /*25550*/  ISETP.LT.OR P1, PT, R26, 0x41, P2 ;  /* 0x000000411a00780c */ /* 0x000fda0001721670 */
[----:B------:R-:W-:Y:S01]  /*25560*/  LDGSTS.E.BYPASS.LTC128B.128 [R0+0xf400], desc[UR42][R2.64+0x40], !P1 ;  /* 0x0f40004002007fae */ /* 0x000fe2000c901d6a */
[----:B------:R-:W-:-:S03]  /*25570*/  ISETP.LT.OR P1, PT, R26, 0x41, P0 ;  /* 0x000000411a00780c */ /* 0x000fc60000721670 */
[----:B------:R-:W1:Y:S10]  /*25580*/  SHFL.IDX PT, R8, R8, 0x3, 0x1c1f ;  /* 0x007c1f0008087f89 */ /* 0x000e7400000e0000 */
[----:B------:R2:W-:Y:S04]  /*25590*/  LDGSTS.E.BYPASS.LTC128B.128 [R0+0x11400], desc[UR42][R2.64+0x80], !P1 ;  /* 0x1140008002007fae */ /* 0x0005e8000c901d6a */
[----:B--2---:R2:W3:Y:S01]  /*255a0*/  SHFL.IDX PT, R2, R5, 0x3, 0x1c1f ;  /* 0x007c1f0005027f89 */ /* 0x0044e200000e0000 */
[----:B------:R-:W-:-:S02]  /*255b0*/  ISETP.GE.AND P4, PT, R26, 0x21, PT ;  /* 0x000000211a00780c */ /* 0x000fc40003f86270 */
[----:B------:R-:W-:Y:S02]  /*255c0*/  ISETP.GE.AND P1, PT, R26, 0x41, PT ;  /* 0x000000411a00780c */ /* 0x000fe40003f26270 */
[----:B----4-:R-:W-:-:S04]  /*255d0*/  LOP3.LUT R11, R11, 0xffffffef, RZ, 0xc0, !PT ;  /* 0xffffffef0b0b7812 */ /* 0x010fc800078ec0ff */
[----:B------:R-:W-:-:S05]  /*255e0*/  @P6 LOP3.LUT R11, R11, 0x10, RZ, 0xfc, !PT ;  /* 0x000000100b0b6812 */ /* 0x000fca00078efcff */
[----:B-1-3--:R2:W-:Y:S02]  /*255f0*/  STL [R1], R11 ;  /* 0x0000000b01007387 */ /* 0x00a5e40000100800 */
.L_x_2086:
[C---:B------:R-:W-:Y:S02]  /*25600*/  ISETP.LT.OR P3, PT, R26.reuse, 0x61, P3 ;  /* 0x000000611a00780c */ /* 0x040fe40001f61670 */
[C---:B------:R-:W-:Y:S02]  /*25610*/  ISETP.LT.OR P2, PT, R26.reuse, 0x61, P2 ;  /* 0x000000611a00780c */ /* 0x040fe40001741670 */
[----:B------:R-:W-:Y:S02]  /*25620*/  ISETP.LT.OR P0, PT, R26, 0x61, P0 ;  /* 0x000000611a00780c */ /* 0x000fe40000701670 */
[----:B------:R-:W-:-:S05]  /*25630*/  IADD3 R2, P6, R30, R2, RZ ;  /* 0x000000021e027210 */ /* 0x000fca0007fde0ff */
        /* <DEDUP_REMOVED lines=9> */
.L_x_1891:
        /* <DEDUP_REMOVED lines=11> */
.L_x_1892:
[----:B------:R3:W-:Y:S01]  /*25780*/  SYNCS.ARRIVE.TRANS64.A1T0 RZ, [R4+URZ+0x2a870], RZ ;  /* 0x02a870ff04ff79a7 */ /* 0x0007e2000810003f */
[----:B------:R-:W-:Y:S05]  /*25790*/  @!P3 BRA `(.L_x_1893) ;  /* 0x000000000004b947 */ /* 0x000fea0003800000 */
[----:B------:R-:W-:Y:S01]  /*257a0*/  BPT.TRAP 0x1 ;  /* 0x000000040000795c */ /* 0x000fe20000300000 */
.L_x_1893:
[----:B------:R-:W4:Y:S01]  /*257b0*/  SYNCS.PHASECHK.TRANS64.TRYWAIT P0, [R4+URZ+0x2a840], R21 ;  /* 0x02a84015040075a7 */ /* 0x000f22000800017f */
[----:B------:R-:W-:Y:S04]  /*257c0*/  BSSY B0, `(.L_x_1894) ;  /* 0x0000002000007945 */ /* 0x000fe80003800000 */
[----:B----4-:R-:W-:Y:S05]  /*257d0*/  @!P0 BRA `(.L_x_1895) ;  /* 0x0000006c00f48947 */ /* 0x010fea0003800000 */
.L_x_2087:
[----:B------:R-:W-:Y:S05]  /*257e0*/  BSYNC B0 ;  /* 0x0000000000007941 */ /* 0x000fea0003800000 */
.L_x_1894:
[----:B------:R-:W-:Y:S01]  /*257f0*/  ULDC.64 UR4, c[0x0][0x300] ;  /* 0x0000c00000047ab9 */ /* 0x000fe20000000a00 */
[----:B------:R-:W5:Y:S01]  /*25800*/  LDC R8, c[0x0][0x2f4] ;  /* 0x0000bd00ff087b82 */ /* 0x000f620000000800 */
[----:B--2---:R-:W-:Y:S01]  /*25810*/  IMAD R5, R10, UR4, RZ ;  /* 0x000000040a057c24 */ /* 0x004fe2000f8e02ff */
        /* <DEDUP_REMOVED lines=19> */
[----:B------:R-:W-:Y:S01]  /*25950*/  IADD3.X R6, R3, UR7, R6, P0, !PT ;  /* 0x0000000703067c10 */ /* 0x000fe200087fe406 */
[----:B------:R-:W-:Y:S10]  /*25960*/  BRA.DIV UR4, `(.L_x_1896) ;  /* 0x0000006e04a47947 */ /* 0x000ff4000b800000 */
[----:B------:R-:W1:Y:S01]  /*25970*/  SHFL.IDX PT, R3, R5, RZ, 0x1c1f ;  /* 0x001c1fff05037589 */ /* 0x000e6200000e0000 */
[----:B------:R-:W-:-:S03]  /*25980*/  ISETP.GE.AND P6, PT, R30, R8, PT ;  /* 0x000000081e00720c */ /* 0x000fc60003fc6270 */
[----:B------:R-:W2:Y:S01]  /*25990*/  SHFL.IDX PT, R2, R6, RZ, 0x1c1f ;  /* 0x001c1fff06027589 */ /* 0x000ea200000e0000 */
[----:B-1----:R-:W-:-:S05]  /*259a0*/  @P5 IADD3 R3, P0, R30, R3, RZ ;  /* 0x000000031e035210 */ /* 0x002fca0007f1e0ff */
[----:B--2---:R-:W-:-:S05]  /*259b0*/  @P5 IMAD.X R2, RZ, RZ, R2, P0 ;  /* 0x000000ffff025224 */ /* 0x004fca00000e0602 */
[----:B------:R-:W-:-:S04]  /*259c0*/  @P5 LOP3.LUT R3, R3, R2, RZ, 0x3c, !PT ;  /* 0x0000000203035212 */ /* 0x000fc800078e3cff */
[----:B------:R-:W-:-:S04]  /*259d0*/  @P5 LOP3.LUT R2, R3, R2, RZ, 0x3c, !PT ;  /* 0x0000000203025212 */ /* 0x000fc800078e3cff */
[----:B------:R-:W-:-:S05]  /*259e0*/  @P5 LOP3.LUT R3, R3, R2, RZ, 0x3c, !PT ;  /* 0x0000000203035212 */ /* 0x000fca00078e3cff */
[----:B------:R-:W-:Y:S01]  /*259f0*/  @!PT LDS RZ, [RZ] ;  /* 0x00000000fffff984 */ /* 0x000fe20000000800 */
[----:B------:R-:W-:Y:S04]  /*25a00*/  @P5 LDGSTS.E.BYPASS.LTC128B.128 [R0+0x1e400], desc[UR42][R2.64], !P6 ;  /* 0x1e40000002005fae */ /* 0x000fe8000f101d6a */
[----:B------:R-:W-:Y:S04]  /*25a10*/  @P5 LDGSTS.E.BYPASS.LTC128B.128 [R0+0x20400], desc[UR42][R2.64+0x40], !P3 ;  /* 0x2040004002005fae */ /* 0x000fe8000d901d6a */
[----:B------:R1:W-:Y:S04]  /*25a20*/  @P5 LDGSTS.E.BYPASS.LTC128B.128 [R0+0x22400], desc[UR42][R2.64+0x80], !P2 ;  /* 0x2240008002005fae */ /* 0x0003e8000d101d6a */
[----:B-1----:R-:W1:Y:S04]  /*25a30*/  SHFL.IDX PT, R3, R5, 0x1, 0x1c1f ;  /* 0x003c1f0005037f89 */ /* 0x002e6800000e0000 */
[----:B------:R-:W2:Y:S01]  /*25a40*/  SHFL.IDX PT, R2, R6, 0x1, 0x1c1f ;  /* 0x003c1f0006027f89 */ /* 0x000ea200000e0000 */
[----:B-1----:R-:W-:-:S05]  /*25a50*/  @P4 IADD3 R3, P0, R30, R3, RZ ;  /* 0x000000031e034210 */ /* 0x002fca0007f1e0ff */
[----:B--2---:R-:W-:-:S05]  /*25a60*/  @P4 IMAD.X R2, RZ, RZ, R2, P0 ;  /* 0x000000ffff024224 */ /* 0x004fca00000e0602 */
[----:B------:R-:W-:-:S04]  /*25a70*/  @P4 LOP3.LUT R3, R3, R2, RZ, 0x3c, !PT ;  /* 0x0000000203034212 */ /* 0x000fc800078e3cff */
[----:B------:R-:W-:-:S04]  /*25a80*/  @P4 LOP3.LUT R2, R3, R2, RZ, 0x3c, !PT ;  /* 0x0000000203024212 */ /* 0x000fc800078e3cff */
[----:B------:R-:W-:-:S05]  /*25a90*/  @P4 LOP3.LUT R3, R3, R2, RZ, 0x3c, !PT ;  /* 0x0000000203034212 */ /* 0x000fca00078e3cff */
[----:B------:R-:W-:Y:S04]  /*25aa0*/  @P4 LDGSTS.E.BYPASS.LTC128B.128 [R0+0x1ec00], desc[UR42][R2.64], !P6 ;  /* 0x1ec0000002004fae */ /* 0x000fe8000f101d6a */
[----:B------:R-:W-:Y:S04]  /*25ab0*/  @P4 LDGSTS.E.BYPASS.LTC128B.128 [R0+0x20c00], desc[UR42][R2.64+0x40], !P3 ;  /* 0x20c0004002004fae */ /* 0x000fe8000d901d6a */
[----:B------:R1:W-:Y:S04]  /*25ac0*/  @P4 LDGSTS.E.BYPASS.LTC128B.128 [R0+0x22c00], desc[UR42][R2.64+0x80], !P2 ;  /* 0x22c0008002004fae */ /* 0x0003e8000d101d6a */
[----:B-1----:R-:W1:Y:S04]  /*25ad0*/  SHFL.IDX PT, R3, R5, 0x2, 0x1c1f ;  /* 0x005c1f0005037f89 */ /* 0x002e6800000e0000 */
[----:B------:R-:W2:Y:S04]  /*25ae0*/  SHFL.IDX PT, R2, R6, 0x2, 0x1c1f ;  /* 0x005c1f0006027f89 */ /* 0x000ea800000e0000 */
[----:B------:R-:W0:Y:S04]  /*25af0*/  SHFL.IDX PT, R5, R5, 0x3, 0x1c1f ;  /* 0x007c1f0005057f89 */ /* 0x000e2800000e0000 */
[----:B------:R-:W0:Y:S01]  /*25b00*/  SHFL.IDX PT, R6, R6, 0x3, 0x1c1f ;  /* 0x007c1f0006067f89 */ /* 0x000e2200000e0000 */
[----:B-1----:R-:W-:-:S05]  /*25b10*/  @P1 IADD3 R3, P0, R30, R3, RZ ;  /* 0x000000031e031210 */ /* 0x002fca0007f1e0ff */
[----:B--2---:R-:W-:-:S05]  /*25b20*/  @P1 IMAD.X R2, RZ, RZ, R2, P0 ;  /* 0x000000ffff021224 */ /* 0x004fca00000e0602 */
[----:B------:R-:W-:-:S04]  /*25b30*/  @P1 LOP3.LUT R3, R3, R2, RZ, 0x3c, !PT ;  /* 0x0000000203031212 */ /* 0x000fc800078e3cff */
[----:B------:R-:W-:-:S04]  /*25b40*/  @P1 LOP3.LUT R2, R3, R2, RZ, 0x3c, !PT ;  /* 0x0000000203021212 */ /* 0x000fc800078e3cff */
[----:B------:R-:W-:-:S05]  /*25b50*/  @P1 LOP3.LUT R3, R3, R2, RZ, 0x3c, !PT ;  /* 0x0000000203031212 */ /* 0x000fca00078e3cff */
[----:B------:R1:W-:Y:S04]  /*25b60*/  @P1 LDGSTS.E.BYPASS.LTC128B.128 [R0+0x1f400], desc[UR42][R2.64], !P6 ;  /* 0x1f40000002001fae */ /* 0x0003e8000f101d6a */
[----:B------:R1:W-:Y:S04]  /*25b70*/  @P1 LDGSTS.E.BYPASS.LTC128B.128 [R0+0x21400], desc[UR42][R2.64+0x40], !P3 ;  /* 0x2140004002001fae */ /* 0x0003e8000d901d6a */
[----:B0-----:R1:W-:Y:S02]  /*25b80*/  @P1 LDGSTS.E.BYPASS.LTC128B.128 [R0+0x23400], desc[UR42][R2.64+0x80], !P2 ;  /* 0x2340008002001fae */ /* 0x0013e4000d101d6a */
.L_x_2097:
[----:B01----:R-:W2:Y:S01]  /*25b90*/  LDL R2, [R1] ;  /* 0x0000000001027983 */ /* 0x003ea20000100800 */
[----:B------:R-:W-:Y:S02]  /*25ba0*/  ISETP.GE.AND P4, PT, R30, R8, PT ;  /* 0x000000081e00720c */ /* 0x000fe40003f86270 */
[----:B--2---:R-:W-:-:S13]  /*25bb0*/  LOP3.LUT P1, RZ, R2, 0x10, RZ, 0xc0, !PT ;  /* 0x0000001002ff7812 */ /* 0x004fda000782c0ff */
[----:B------:R-:W-:-:S05]  /*25bc0*/  @P1 IADD3 R2, P0, R30, R5, RZ ;  /* 0x000000051e021210 */ /* 0x000fca0007f1e0ff */
        /* <DEDUP_REMOVED lines=9> */
.L_x_1897:
        /* <DEDUP_REMOVED lines=11> */
.L_x_1898:
[----:B------:R0:W5:Y:S01]  /*25d10*/  LDL.LU R3, [R1+0x14] ;  /* 0x0000140001037983 */ /* 0x0001620000300800 */
[----:B------:R0:W-:Y:S02]  /*25d20*/  SYNCS.ARRIVE.TRANS64.A1T0 RZ, [R4+URZ+0x2a830], RZ ;  /* 0x02a830ff04ff79a7 */ /* 0x0001e4000810003f */
[----:B------:R-:W-:Y:S05]  /*25d30*/  WARPSYNC.ALL ;  /* 0x0000000000007948 */ /* 0x000fea0003800000 */
[----:B------:R-:W-:Y:S01]  /*25d40*/  ULDC.64 UR4, c[0x0][0x298] ;  /* 0x0000a60000047ab9 */ /* 0x000fe20000000a00 */
[----:B------:R-:W-:Y:S01]  /*25d50*/  VIADD R0, R22, 0x18400 ;  /* 0x0001840016007836 */ /* 0x000fe20000000000 */
[----:B------:R-:W-:Y:S01]  /*25d60*/  ULDC.64 UR6, c[0x0][0xa00] ;  /* 0x0002800000067ab9 */ /* 0x000fe20000000a00 */
[----:B------:R-:W-:Y:S01]  /*25d70*/  BSSY B6, `(.L_x_1899) ;  /* 0x0000021000067945 */ /* 0x000fe20003800000 */
[----:B------:R-:W-:Y:S01]  /*25d80*/  BAR.SYNC.DEFER_BLOCKING 0x8, 0x180 ;  /* 0x0206000000007b1d */ /* 0x000fe20000010000 */
[----:B------:R-:W-:-:S02]  /*25d90*/  ISETP.NE.U32.AND P0, PT, RZ, UR6, PT ;  /* 0x00000006ff007c0c */ /* 0x000fc4000bf05070 */
[----:B------:R-:W-:Y:S02]  /*25da0*/  LOP3.LUT P1, RZ, R0, 0x1bf, RZ, 0xc0, !PT ;  /* 0x000001bf00ff7812 */ /* 0x000fe4000782c0ff */
[----:B------:R-:W-:-:S04]  /*25db0*/  ISETP.NE.AND.EX P0, PT, RZ, UR7, PT, P0 ;  /* 0x00000007ff007c0c */ /* 0x000fc8000bf05300 */
[----:B------:R-:W-:Y:S02]  /*25dc0*/  SEL R26, R19, RZ, !P0 ;  /* 0x000000ff131a7207 */ /* 0x000fe40004000000 */
[----:B-----5:R-:W-:Y:S01]  /*25dd0*/  SHF.R.S32.HI R2, RZ, 0x1f, R3 ;  /* 0x0000001fff027819 */ /* 0x020fe20000011403 */
[----:B0--34-:R-:W-:-:S04]  /*25de0*/  IMAD.WIDE.U32 R4, R3, UR4, RZ ;  /* 0x0000000403047c25 */ /* 0x019fc8000f8e00ff */
[----:B------:R-:W-:Y:S01]  /*25df0*/  IMAD R2, R2, UR4, RZ ;  /* 0x0000000402027c24 */ /* 0x000fe2000f8e02ff */
[----:B------:R0:W-:Y:S03]  /*25e00*/  STL.64 [R1+0x18], R4 ;  /* 0x0000180401007387 */ /* 0x0001e60000100a00 */
[----:B------:R-:W-:Y:S01]  /*25e10*/  IMAD R0, R3, UR5, R2 ;  /* 0x0000000503007c24 */ /* 0x000fe2000f8e0202 */
[----:B------:R-:W-:-:S03]  /*25e20*/  SHF.R.S32.HI R2, RZ, 0x1f, R19 ;  /* 0x0000001fff027819 */ /* 0x000fc60000011413 */
[----:B------:R-:W-:Y:S01]  /*25e30*/  IMAD.IADD R3, R5, 0x1, R0 ;  /* 0x0000000105037824 */ /* 0x000fe200078e0200 */
[----:B------:R-:W-:-:S04]  /*25e40*/  SEL R0, R2, RZ, !P0 ;  /* 0x000000ff02007207 */ /* 0x000fc80004000000 */
[----:B------:R0:W-:Y:S04]  /*25e50*/  STL [R1+0x14], R3 ;  /* 0x0000140301007387 */ /* 0x0001e80000100800 */
[----:B------:R0:W-:Y:S01]  /*25e60*/  STL [R1+0x24], R0 ;  /* 0x0000240001007387 */ /* 0x0001e20000100800 */
        /* <DEDUP_REMOVED lines=17> */
.L_x_1900:
[----:B------:R-:W-:Y:S05]  /*25f80*/  BSYNC B6 ;  /* 0x0000000000067941 */ /* 0x000fea0003800000 */
.L_x_1899:
[----:B------:R-:W2:Y:S01]  /*25f90*/  LDL.LU R21, [R1+0x24] ;  /* 0x0000240001157983 */ /* 0x000ea20000300800 */
[----:B------:R-:W-:Y:S01]  /*25fa0*/  ULDC.64 UR4, c[0x0][0x2d8] ;  /* 0x0000b60000047ab9 */ /* 0x000fe20000000a00 */
[----:B------:R-:W1:Y:S02]  /*25fb0*/  LDC R7, c[0x0][0x448] ;  /* 0x00011200ff077b82 */ /* 0x000e640000000800 */
[----:B------:R-:W3:Y:S04]  /*25fc0*/  LDL.LU R20, [R1+0x14] ;  /* 0x0000140001147983 */ /* 0x000ee80000300800 */
[----:B0-----:R-:W3:Y:S01]  /*25fd0*/  LDL.LU.64 R2, [R1+0x18] ;  /* 0x0000180001027983 */ /* 0x001ee20000300a00 */
[----:B------:R-:W-:-:S03]  /*25fe0*/  IMAD R0, R29, UR4, RZ ;  /* 0x000000041d007c24 */ /* 0x000fc6000f8e02ff */
[----:B------:R0:W5:Y:S01]  /*25ff0*/  LDL R8, [R1+0x10] ;  /* 0x0000100001087983 */ /* 0x0001620000100800 */
[----:B------:R-:W-:Y:S01]  /*26000*/  IMAD R0, R18, UR5, R0 ;  /* 0x0000000512007c24 */ /* 0x000fe2000f8e0200 */
[----:B-1----:R-:W-:-:S13]  /*26010*/  ISETP.NE.AND P0, PT, R7, 0x1, PT ;  /* 0x000000010700780c */ /* 0x002fda0003f05270 */
[----:B------:R-:W1:Y:S01]  /*26020*/  @P0 LDC R6, c[0x0][0x44c] ;  /* 0x00011300ff060b82 */ /* 0x000e620000000800 */
[C---:B------:R-:W-:Y:S02]  /*26030*/  LOP3.LUT R9, R30.reuse, 0x40, RZ, 0xfc, !PT ;  /* 0x000000401e097812 */ /* 0x040fe400078efcff */
[----:B------:R-:W-:Y:S01]  /*26040*/  LOP3.LUT R10, R30, 0x80, RZ, 0xfc, !PT ;  /* 0x000000801e0a7812 */ /* 0x000fe200078efcff */
[----:B---3--:R-:W-:Y:S02]  /*26050*/  IMAD.MOV.U32 R3, RZ, RZ, R20 ;  /* 0x000000ffff037224 */ /* 0x008fe400078e0014 */
[----:B------:R-:W3:Y:S01]  /*26060*/  S2R R20, SR_TID.X ;  /* 0x0000000000147919 */ /* 0x000ee20000002100 */
[----:B------:R-:W-:Y:S01]  /*26070*/  IMAD.WIDE.U32 R2, R18, UR4, R2 ;  /* 0x0000000412027c25 */ /* 0x000fe2000f8e0002 */
[----:B------:R-:W-:-:S03]  /*26080*/  ULDC.64 UR4, c[0x0][0x2e0] ;  /* 0x0000b80000047ab9 */ /* 0x000fc60000000a00 */
[----:B------:R-:W-:Y:S02]  /*26090*/  IMAD.IADD R3, R3, 0x1, R0 ;  /* 0x0000000103037824 */ /* 0x000fe400078e0200 */
[----:B--2---:R-:W-:Y:S02]  /*260a0*/  IMAD R0, R21, UR4, RZ ;  /* 0x0000000415007c24 */ /* 0x004fe4000f8e02ff */
[----:B------:R-:W2:Y:S01]  /*260b0*/  S2R R21, SR_TID.X ;  /* 0x0000000000157919 */ /* 0x000ea20000002100 */
[----:B------:R-:W-:-:S04]  /*260c0*/  IMAD.WIDE.U32 R2, R26, UR4, R2 ;  /* 0x000000041a027c25 */ /* 0x000fc8000f8e0002 */
[----:B------:R-:W-:Y:S01]  /*260d0*/  IMAD R0, R26, UR5, R0 ;  /* 0x000000051a007c24 */ /* 0x000fe2000f8e0200 */
[----:B------:R-:W-:-:S03]  /*260e0*/  ULDC.64 UR4, c[0x0][0x2d0] ;  /* 0x0000b40000047ab9 */ /* 0x000fc60000000a00 */
[----:B------:R-:W-:Y:S02]  /*260f0*/  IMAD.IADD R3, R3, 0x1, R0 ;  /* 0x0000000103037824 */ /* 0x000fe400078e0200 */
[----:B------:R-:W4:Y:S01]  /*26100*/  @P0 LDC R0, c[0x0][0x450] ;  /* 0x00011400ff000b82 */ /* 0x000f220000000800 */
[----:B---3--:R-:W-:-:S04]  /*26110*/  LOP3.LUT R20, R20, 0x7f, RZ, 0xc0, !PT ;  /* 0x0000007f14147812 */ /* 0x008fc800078ec0ff */
[----:B------:R-:W-:Y:S01]  /*26120*/  SHF.R.U32.HI R20, RZ, 0x2, R20 ;  /* 0x00000002ff147819 */ /* 0x000fe20000011614 */
[----:B--2---:R-:W-:-:S05]  /*26130*/  IMAD.SHL.U32 R21, R21, 0x20, RZ ;  /* 0x0000002015157824 */ /* 0x004fca00078e00ff */
[----:B------:R-:W-:-:S04]  /*26140*/  LOP3.LUT R21, R21, 0x60, RZ, 0xc0, !PT ;  /* 0x0000006015157812 */ /* 0x000fc800078ec0ff */
[----:B------:R-:W-:-:S05]  /*26150*/  LOP3.LUT R20, R20, R21, RZ, 0xfc, !PT ;  /* 0x0000001514147212 */ /* 0x000fca00078efcff */
[----:B------:R-:W-:-:S04]  /*26160*/  IMAD.IADD R5, R20, 0x1, R17 ;  /* 0x0000000114057824 */ /* 0x000fc800078e0211 */
[----:B-1----:R-:W-:-:S04]  /*26170*/  @P0 IMAD.HI.U32 R6, R5, R6, RZ ;  /* 0x0000000605060227 */ /* 0x002fc800078e00ff */
[----:B------:R-:W-:Y:S01]  /*26180*/  IMAD.MOV.U32 R4, RZ, RZ, R5 ;  /* 0x000000ffff047224 */ /* 0x000fe200078e0005 */
[----:B----4-:R-:W-:Y:S01]  /*26190*/  @P0 SHF.R.U32.HI R4, RZ, R0, R6 ;  /* 0x00000000ff040219 */ /* 0x010fe20000011606 */
[----:B------:R-:W1:Y:S04]  /*261a0*/  S2R R20, SR_TID.X ;  /* 0x0000000000147919 */ /* 0x000e680000002100 */
        /* <DEDUP_REMOVED lines=15> */
[----:B-1----:R-:W-:Y:S02]  /*262a0*/  LOP3.LUT R20, R20, 0x7f, RZ, 0xc0, !PT ;  /* 0x0000007f14147812 */ /* 0x002fe400078ec0ff */
[----:B------:R-:W-:Y:S01]  /*262b0*/  IADD3.X R4, R3, UR5, R4, P0, !PT ;  /* 0x0000000503047c10 */ /* 0x000fe200087fe404 */
[----:B------:R-:W-:Y:S01]  /*262c0*/  UMOV UR5, 0xffffffff ;  /* 0xffffffff00057882 */ /* 0x000fe20000000000 */
[----:B------:R-:W-:Y:S02]  /*262d0*/  ISETP.GE.AND P3, PT, R30, UR4, PT ;  /* 0x000000041e007c0c */ /* 0x000fe4000bf66270 */
[----:B------:R-:W-:-:S02]  /*262e0*/  ISETP.GE.AND P0, PT, R9, UR4, PT ;  /* 0x0000000409007c0c */ /* 0x000fc4000bf06270 */
[----:B------:R-:W-:Y:S02]  /*262f0*/  ISETP.GE.AND P1, PT, R10, UR4, PT ;  /* 0x000000040a007c0c */ /* 0x000fe4000bf26270 */
[----:B------:R-:W-:Y:S01]  /*26300*/  SHF.R.U32.HI R9, RZ, 0x2, R20 ;  /* 0x00000002ff097819 */ /* 0x000fe20000011614 */
[----:B0-----:R-:W-:Y:S10]  /*26310*/  BRA.DIV UR5, `(.L_x_1901) ;  /* 0x0000006a05a07947 */ /* 0x001ff4000b800000 */
[----:B------:R-:W0:Y:S01]  /*26320*/  SHFL.IDX PT, R3, R0, RZ, 0x1c1f ;  /* 0x001c1fff00037589 */ /* 0x000e2200000e0000 */
[----:B------:R-:W-:Y:S02]  /*26330*/  IMAD R34, R34, R7, RZ ;  /* 0x0000000722227224 */ /* 0x000fe400078e02ff */
[----:B------:R-:W-:Y:S01]  /*26340*/  IMAD.IADD R17, R9, 0x1, R17 ;  /* 0x0000000109117824 */ /* 0x000fe200078e0211 */
[----:B------:R-:W1:Y:S04]  /*26350*/  SHFL.IDX PT, R2, R4, RZ, 0x1c1f ;  /* 0x001c1fff04027589 */ /* 0x000e6800000e0000 */
[----:B------:R-:W-:-:S13]  /*26360*/  ISETP.GE.AND P2, PT, R17, R34, PT ;  /* 0x000000221100720c */ /* 0x000fda0003f46270 */
[----:B0-----:R-:W-:-:S05]  /*26370*/  @!P2 IADD3 R3, P4, R30, R3, RZ ;  /* 0x000000031e03a210 */ /* 0x001fca0007f9e0ff */
[----:B-1----:R-:W-:-:S05]  /*26380*/  @!P2 IMAD.X R2, RZ, RZ, R2, P4 ;  /* 0x000000ffff02a224 */ /* 0x002fca00020e0602 */
[----:B------:R-:W-:-:S04]  /*26390*/  @!P2 LOP3.LUT R3, R3, R2, RZ, 0x3c, !PT ;  /* 0x000000020303a212 */ /* 0x000fc800078e3cff */
[----:B------:R-:W-:-:S04]  /*263a0*/  @!P2 LOP3.LUT R2, R3, R2, RZ, 0x3c, !PT ;  /* 0x000000020302a212 */ /* 0x000fc800078e3cff */
[----:B------:R-:W-:-:S05]  /*263b0*/  @!P2 LOP3.LUT R3, R3, R2, RZ, 0x3c, !PT ;  /* 0x000000020303a212 */ /* 0x000fca00078e3cff */
[----:B------:R-:W-:Y:S01]  /*263c0*/  @!PT LDS RZ, [RZ] ;  /* 0x00000000fffff984 */ /* 0x000fe20000000800 */
[----:B-----5:R-:W-:Y:S04]  /*263d0*/  @!P2 LDGSTS.E.BYPASS.LTC128B.128 [R8+0x18400], desc[UR42][R2.64], !P3 ;  /* 0x184000000208afae */ /* 0x020fe8000d901d6a */
[----:B------:R-:W-:Y:S04]  /*263e0*/  @!P2 LDGSTS.E.BYPASS.LTC128B.128 [R8+0x1a400], desc[UR42][R2.64+0x40], !P0 ;  /* 0x1a4000400208afae */ /* 0x000fe8000c101d6a */
[----:B------:R0:W-:Y:S02]  /*263f0*/  @!P2 LDGSTS.E.BYPASS.LTC128B.128 [R8+0x1c400], desc[UR42][R2.64+0x80], !P1 ;  /* 0x1c4000800208afae */ /* 0x0001e4000c901d6a */
[----:B0-----:R-:W-:-:S02]  /*26400*/  VIADD R2, R17, 0x20 ;  /* 0x0000002011027836 */ /* 0x001fc40000000000 */
[----:B------:R-:W0:Y:S03]  /*26410*/  SHFL.IDX PT, R3, R0, 0x1, 0x1c1f ;  /* 0x003c1f0000037f89 */ /* 0x000e2600000e0000 */
[----:B------:R-:W-:Y:S02]  /*26420*/  ISETP.GE.AND P2, PT, R2, R34, PT ;  /* 0x000000220200720c */ /* 0x000fe40003f46270 */
[----:B------:R-:W1:Y:S11]  /*26430*/  SHFL.IDX PT, R2, R4, 0x1, 0x1c1f ;  /* 0x003c1f0004027f89 */ /* 0x000e7600000e0000 */
[----:B0-----:R-:W-:-:S05]  /*26440*/  @!P2 IADD3 R3, P4, R30, R3, RZ ;  /* 0x000000031e03a210 */ /* 0x001fca0007f9e0ff */
[----:B-1----:R-:W-:-:S05]  /*26450*/  @!P2 IMAD.X R2, RZ, RZ, R2, P4 ;  /* 0x000000ffff02a224 */ /* 0x002fca00020e0602 */
[----:B------:R-:W-:-:S04]  /*26460*/  @!P2 LOP3.LUT R3, R3, R2, RZ, 0x3c, !PT ;  /* 0x000000020303a212 */ /* 0x000fc800078e3cff */
[----:B------:R-:W-:-:S04]  /*26470*/  @!P2 LOP3.LUT R2, R3, R2, RZ, 0x3c, !PT ;  /* 0x000000020302a212 */ /* 0x000fc800078e3cff */
[----:B------:R-:W-:-:S05]  /*26480*/  @!P2 LOP3.LUT R3, R3, R2, RZ, 0x3c, !PT ;  /* 0x000000020303a212 */ /* 0x000fca00078e3cff */
[----:B------:R-:W-:Y:S04]  /*26490*/  @!P2 LDGSTS.E.BYPASS.LTC128B.128 [R8+0x18c00], desc[UR42][R2.64], !P3 ;  /* 0x18c000000208afae */ /* 0x000fe8000d901d6a */
[----:B------:R-:W-:Y:S04]  /*264a0*/  @!P2 LDGSTS.E.BYPASS.LTC128B.128 [R8+0x1ac00], desc[UR42][R2.64+0x40], !P0 ;  /* 0x1ac000400208afae */ /* 0x000fe8000c101d6a */
[----:B------:R0:W-:Y:S02]  /*264b0*/  @!P2 LDGSTS.E.BYPASS.LTC128B.128 [R8+0x1cc00], desc[UR42][R2.64+0x80], !P1 ;  /* 0x1cc000800208afae */ /* 0x0001e4000c901d6a */
[----:B0-----:R-:W-:-:S02]  /*264c0*/  VIADD R2, R17, 0x40 ;  /* 0x0000004011027836 */ /* 0x001fc40000000000 */
[----:B------:R-:W0:Y:S03]  /*264d0*/  SHFL.IDX PT, R3, R0, 0x2, 0x1c1f ;  /* 0x005c1f0000037f89 */ /* 0x000e2600000e0000 */
[----:B------:R-:W-:Y:S01]  /*264e0*/  ISETP.GE.AND P2, PT, R2, R34, PT ;  /* 0x000000220200720c */ /* 0x000fe20003f46270 */
[----:B------:R-:W-:Y:S04]  /*264f0*/  SHFL.IDX PT, R0, R0, 0x3, 0x1c1f ;  /* 0x007c1f0000007f89 */ /* 0x000fe800000e0000 */
[----:B------:R-:W1:Y:S04]  /*26500*/  SHFL.IDX PT, R2, R4, 0x2, 0x1c1f ;  /* 0x005c1f0004027f89 */ /* 0x000e6800000e0000 */
[----:B------:R-:W2:Y:S04]  /*26510*/  SHFL.IDX PT, R4, R4, 0x3, 0x1c1f ;  /* 0x007c1f0004047f89 */ /* 0x000ea800000e0000 */
        /* <DEDUP_REMOVED lines=8> */
.L_x_2106:
        /* <DEDUP_REMOVED lines=12> */
.L_x_1903:
[----:B------:R-:W-:Y:S05]  /*26660*/  BSYNC B0 ;  /* 0x0000000000007941 */ /* 0x000fea0003800000 */
.L_x_1902:
[----:B------:R-:W-:Y:S01]  /*26670*/  NOP ;  /* 0x0000000000007918 */ /* 0x000fe20000000000 */
[----:B------:R-:W-:-:S13]  /*26680*/  PLOP3.LUT P0, PT, PT, PT, PT, 0x80, 0x0 ;  /* 0x000000000000781c */ /* 0x000fda0003f0f070 */
.L_x_1904:
[----:B------:R-:W-:Y:S02]  /*26690*/  PLOP3.LUT P1, PT, P1, P0, PT, 0xa2, 0x0 ;  /* 0x000000000000781c */ /* 0x000fe40000f21472 */
[----:B------:R-:W-:-:S08]  /*266a0*/  @P0 R2UR P1, UR4, R22 ;  /* 0x00000000160402ca */ /* 0x000fd00000020000 */
[----:B------:R-:W-:-:S05]  /*266b0*/  @P0 PLOP3.LUT P0, PT, P1, PT, PT, 0x80, 0x0 ;  /* 0x000000000000081c */ /* 0x000fca0000f0f070 */
[----:B------:R-:W-:Y:S01]  /*266c0*/  @!P1 SYNCS.ARRIVE.TRANS64.RED.A0T1 RZ, [UR4+0x2a800], RZ ;  /* 0x02a800ffffff99a7 */ /* 0x000fe20008200404 */
[----:B------:R-:W-:Y:S07]  /*266d0*/  @!P1 ARRIVES.LDGSTSBAR.64.TRANSCNT [UR4+0x2a800] ;  /* 0x02a80000ff0099b0 */ /* 0x000fee0008000a84 */
[----:B------:R-:W-:Y:S05]  /*266e0*/  @P0 BRA.U.ANY `(.L_x_1904) ;  /* 0xfffffffd00e80947 */ /* 0x000fea000393ffff */
[----:B012---:R-:W2:Y:S02]  /*266f0*/  LDL.LU R2, [R1+0x28] ;  /* 0x0000280001027983 */ /* 0x007ea40000300800 */
[----:B--2---:R-:W-:-:S05]  /*26700*/  VIADD R2, R2, 0x1 ;  /* 0x0000000102027836 */ /* 0x004fca0000000000 */
[----:B------:R0:W-:Y:S01]  /*26710*/  STL [R1+0x28], R2 ;  /* 0x0000280201007387 */ /* 0x0001e20000100800 */
[----:B------:R-:W-:-:S04]  /*26720*/  LEA.HI R0, R2, R2, RZ, 0x1 ;  /* 0x0000000202007211 */ /* 0x000fc800078f08ff */
[----:B------:R-:W-:-:S05]  /*26730*/  LOP3.LUT R0, R0, 0xfffffffe, RZ, 0xc0, !PT ;  /* 0xfffffffe00007812 */ /* 0x000fca00078ec0ff */
[----:B------:R-:W-:-:S05]  /*26740*/  IMAD.IADD R0, R2, 0x1, -R0 ;  /* 0x0000000102007824 */ /* 0x000fca00078e0a00 */
[----:B------:R-:W-:Y:S01]  /*26750*/  SHF.L.U32 R3, R0, 0x1f, RZ ;  /* 0x0000001f00037819 */ /* 0x000fe200000006ff */
[----:B------:R-:W-:Y:S01]  /*26760*/  NOP ;  /* 0x0000000000007918 */ /* 0x000fe20000000000 */
[----:B0-----:R-:W2:Y:S01]  /*26770*/  LDL.LU R2, [R1+0x20] ;  /* 0x0000200001027983 */ /* 0x001ea20000300800 */
[----:B------:R0:W-:Y:S01]  /*26780*/  SYNCS.ARRIVE.TRANS64.A1T0 RZ, [R22+URZ+0x2a800], RZ ;  /* 0x02a800ff16ff79a7 */ /* 0x0001e2000810003f */
[----:B------:R-:W-:Y:S01]  /*26790*/  BSSY B0, `(.L_x_1905) ;  /* 0x0000005000007945 */ /* 0x000fe20003800000 */
[----:B------:R-:W1:Y:S01]  /*267a0*/  SYNCS.PHASECHK.TRANS64.TRYWAIT P1, [R22+URZ+0x2a820], R3 ;  /* 0x02a82003160075a7 */ /* 0x000e62000802017f */
[----:B--2---:R-:W-:-:S05]  /*267b0*/  VIADD R20, R2, 0xfffffffe ;  /* 0xfffffffe02147836 */ /* 0x004fca0000000000 */
[----:B------:R-:W-:Y:S01]  /*267c0*/  ISETP.GE.AND P0, PT, R20, R35, PT ;  /* 0x000000231400720c */ /* 0x000fe20003f06270 */
[----:B01----:R-:W-:-:S12]  /*267d0*/  @!P1 BRA `(.L_x_1906) ;  /* 0x0000006800cc9947 */ /* 0x003fd80003800000 */
.L_x_2107:
[----:B------:R-:W-:Y:S05]  /*267e0*/  BSYNC B0 ;  /* 0x0000000000007941 */ /* 0x000fea0003800000 */
.L_x_1905:
[----:B------:R-:W-:Y:S05]  /*267f0*/  @!P0 BRA `(.L_x_1907) ;  /* 0x0000001000f48947 */ /* 0x000fea0003800000 */
[----:B------:R-:W-:Y:S02]  /*26800*/  IMAD.MOV.U32 R5, RZ, RZ, R23 ;  /* 0x000000ffff057224 */ /* 0x000fe400078e0017 */
[----:B------:R-:W-:-:S07]  /*26810*/  IMAD.MOV.U32 R6, RZ, RZ, R25 ;  /* 0x000000ffff067224 */ /* 0x000fce00078e0019 */
.L_x_1927:
[----:B-1----:R-:W1:Y:S01]  /*26820*/  LDC R7, c[0x0][0x430] ;  /* 0x00010c00ff077b82 */ /* 0x002e620000000800 */
[----:B--2---:R-:W2:Y:S01]  /*26830*/  S2R R2, SR_TID.X ;  /* 0x0000000000027919 */ /* 0x004ea20000002100 */
[----:B------:R-:W-:Y:S05]  /*26840*/  YIELD ;  /* 0x0000000000007946 */ /* 0x000fea0003800000 */
[----:B------:R-:W-:Y:S01]  /*26850*/  ULDC.64 UR4, c[0x0][0x428] ;  /* 0x00010a0000047ab9 */ /* 0x000fe20000000a00 */
[----:B-1----:R-:W-:Y:S02]  /*26860*/  ISETP.NE.AND P0, PT, R7, 0x1, PT ;  /* 0x000000010700780c */ /* 0x002fe40003f05270 */
[C---:B0-2---:R-:W-:Y:S01]  /*26870*/  LOP3.LUT R0, R2.reuse, 0x7f, RZ, 0xc0, !PT ;  /* 0x0000007f02007812 */ /* 0x045fe200078ec0ff */
[----:B------:R-:W-:-:S10]  /*26880*/  IMAD.SHL.U32 R2, R2, 0x20, RZ ;  /* 0x0000002002027824 */ /* 0x000fd400078e00ff */
[----:B------:R-:W1:Y:S01]  /*26890*/  @P0 LDC R4, c[0x0][0x434] ;  /* 0x00010d00ff040b82 */ /* 0x000e620000000800 */
[----:B0-----:R-:W-:Y:S02]  /*268a0*/  SHF.R.U32.HI R3, RZ, 0x2, R0 ;  /* 0x00000002ff037819 */ /* 0x001fe40000011600 */
[----:B------:R-:W-:-:S03]  /*268b0*/  LOP3.LUT R2, R2, 0x60, RZ, 0xc0, !PT ;  /* 0x0000006002027812 */ /* 0x000fc600078ec0ff */
[----:B------:R-:W-:Y:S02]  /*268c0*/  IMAD R3, R20, 0x80, R3 ;  /* 0x0000008014037824 */ /* 0x000fe400078e0203 */
[----:B------:R-:W0:Y:S03]  /*268d0*/  @P0 LDC R0, c[0x0][0x438] ;  /* 0x00010e00ff000b82 */ /* 0x000e260000000800 */
[----:B------:R-:W-:-:S05]  /*268e0*/  IADD3 R3, R2, R3, R32 ;  /* 0x0000000302037210 */ /* 0x000fca0007ffe020 */
[----:B------:R-:W-:Y:S02]  /*268f0*/  IMAD.MOV.U32 R2, RZ, RZ, R3 ;  /* 0x000000ffff027224 */ /* 0x000fe400078e0003 */
[----:B-1----:R-:W-:-:S05]  /*26900*/  @P0 IMAD.HI.U32 R4, R3, R4, RZ ;  /* 0x0000000403040227 */ /* 0x002fca00078e00ff */
[----:B0-----:R-:W-:-:S05]  /*26910*/  @P0 SHF.R.U32.HI R2, RZ, R0, R4 ;  /* 0x00000000ff020219 */ /* 0x001fca0000011604 */
[----:B------:R-:W-:-:S04]  /*26920*/  IMAD.MOV R0, RZ, RZ, -R2 ;  /* 0x000000ffff007224 */ /* 0x000fc800078e0a02 */
[----:B------:R-:W-:Y:S01]  /*26930*/  IMAD R7, R7, R0, R3 ;  /* 0x0000000007077224 */ /* 0x000fe200078e0203 */
[----:B------:R-:W-:Y:S01]  /*26940*/  SHF.R.S32.HI R3, RZ, 0x1f, R2 ;  /* 0x0000001fff037819 */ /* 0x000fe20000011402 */
[----:B------:R-:W-:-:S04]  /*26950*/  IMAD R0, R33, UR4, RZ ;  /* 0x0000000421007c24 */ /* 0x000fc8000f8e02ff */
[C---:B------:R-:W-:Y:S02]  /*26960*/  IMAD R0, R28.reuse, UR5, R0 ;  /* 0x000000051c007c24 */ /* 0x040fe4000f8e0200 */
[----:B------:R-:W-:Y:S01]  /*26970*/  IMAD.WIDE.U32 R2, R28, UR4, R2 ;  /* 0x000000041c027c25 */ /* 0x000fe2000f8e0002 */
[----:B------:R-:W-:-:S03]  /*26980*/  ULDC.64 UR4, c[0x0][0x418] ;  /* 0x0001060000047ab9 */ /* 0x000fc60000000a00 */
[----:B------:R-:W-:Y:S01]  /*26990*/  IMAD.IADD R0, R0, 0x1, R3 ;  /* 0x0000000100007824 */ /* 0x000fe200078e0203 */
[----:B------:R-:W-:-:S04]  /*269a0*/  LEA R8, P0, R2, UR4, 0x2 ;  /* 0x0000000402087c11 */ /* 0x000fc8000f8010ff */
[----:B------:R-:W-:-:S05]  /*269b0*/  LEA.HI.X R9, R2, UR5, R0, 0x2, P0 ;  /* 0x0000000502097c11 */ /* 0x000fca00080f1400 */
[----:B------:R-:W2:Y:S01]  /*269c0*/  LDG.E R8, desc[UR42][R8.64] ;  /* 0x0000002a08087981 */ /* 0x000ea2000c1e1900 */
[----:B------:R-:W-:Y:S01]  /*269d0*/  IMAD.U32 R10, RZ, RZ, UR39 ;  /* 0x00000027ff0a7e24 */ /* 0x000fe2000f8e00ff */
[C---:B------:R-:W-:Y:S01]  /*269e0*/  ISETP.GT.AND P1, PT, R20.reuse, R35, PT ;  /* 0x000000231400720c */ /* 0x040fe20003f24270 */
[----:B------:R-:W-:Y:S02]  /*269f0*/  VIADD R23, R5, 0x1 ;  /* 0x0000000105177836 */ /* 0x000fe40000000000 */
[----:B------:R-:W-:Y:S01]  /*26a00*/  VIADD R20, R20, 0xffffffff ;  /* 0xffffffff14147836 */ /* 0x000fe20000000000 */
[----:B------:R-:W-:Y:S02]  /*26a10*/  ISETP.NE.AND P2, PT, R10, 0x3, PT ;  /* 0x000000030a00780c */ /* 0x000fe40003f45270 */
[----:B------:R-:W-:-:S04]  /*26a20*/  ISETP.NE.AND P0, PT, R23, 0x2, PT ;  /* 0x000000021700780c */ /* 0x000fc80003f05270 */
[----:B------:R-:W-:Y:S02]  /*26a30*/  SEL R25, RZ, 0x1, P0 ;  /* 0x00000001ff197807 */ /* 0x000fe40000000000 */
[----:B------:R-:W-:Y:S02]  /*26a40*/  SEL R23, R23, RZ, P0 ;  /* 0x000000ff17177207 */ /* 0x000fe40000000000 */
[----:B------:R-:W-:Y:S02]  /*26a50*/  LOP3.LUT R25, R6, R25, RZ, 0x3c, !PT ;  /* 0x0000001906197212 */ /* 0x000fe400078e3cff */
[----:B--2---:R-:W-:Y:S01]  /*26a60*/  SHF.R.S32.HI R10, RZ, 0x1f, R8 ;  /* 0x0000001fff0a7819 */ /* 0x004fe20000011408 */
[----:B------:R-:W-:Y:S06]  /*26a70*/  @!P2 BRA `(.L_x_1908) ;  /* 0x000000000004a947 */ /* 0x000fec0003800000 */
[----:B------:R-:W-:Y:S01]  /*26a80*/  BPT.TRAP 0x1 ;  /* 0x000000040000795c */ /* 0x000fe20000300000 */
.L_x_1908:
[----:B------:R-:W-:Y:S01]  /*26a90*/  IMAD R4, R23, 0x8, R22 ;  /* 0x0000000817047824 */ /* 0x000fe200078e0216 */
[----:B------:R-:W-:Y:S01]  /*26aa0*/  SHF.L.U32 R17, R25, 0x1f, RZ ;  /* 0x0000001f19117819 */ /* 0x000fe200000006ff */
[----:B------:R-:W-:Y:S01]  /*26ab0*/  BSSY B0, `(.L_x_1909) ;  /* 0x0000004000007945 */ /* 0x000fe20003800000 */
[----:B------:R-:W-:Y:S02]  /*26ac0*/  SHF.R.S32.HI R9, RZ, 0x1f, R7 ;  /* 0x0000001fff097819 */ /* 0x000fe40000011407 */
[----:B------:R-:W0:Y:S02]  /*26ad0*/  SYNCS.PHASECHK.TRANS64.TRYWAIT P0, [R4+URZ+0x2a880], R17 ;  /* 0x02a88011040075a7 */ /* 0x000e24000800017f */
[----:B0-----:R-:W-:Y:S05]  /*26ae0*/  @!P0 BRA `(.L_x_1910) ;  /* 0x00000068001c8947 */ /* 0x001fea0003800000 */
.L_x_2108:
[----:B------:R-:W-:Y:S05]  /*26af0*/  BSYNC B0 ;  /* 0x0000000000007941 */ /* 0x000fea0003800000 */
.L_x_1909:
        /* <DEDUP_REMOVED lines=27> */
[----:B------:R-:W2:Y:S01]  /*26cb0*/  SHFL.IDX PT, R0, R26, RZ, 0x1c1f ;  /* 0x001c1fff1a007589 */ /* 0x000ea200000e0000 */
        /* <DEDUP_REMOVED lines=22> */
.L_x_2118:
        /* <DEDUP_REMOVED lines=10> */
.L_x_1912:
        /* <DEDUP_REMOVED lines=11> */
.L_x_1913:
[----:B------:R2:W-:Y:S01]  /*26f70*/  SYNCS.ARRIVE.TRANS64.A1T0 RZ, [R4+URZ+0x2a870], RZ ;  /* 0x02a870ff04ff79a7 */ /* 0x0005e2000810003f */
[----:B------:R-:W-:Y:S05]  /*26f80*/  @!P3 BRA `(.L_x_1914) ;  /* 0x000000000004b947 */ /* 0x000fea0003800000 */
[----:B------:R-:W-:Y:S01]  /*26f90*/  BPT.TRAP 0x1 ;  /* 0x000000040000795c */ /* 0x000fe20000300000 */
.L_x_1914:
[----:B------:R-:W3:Y:S01]  /*26fa0*/  SYNCS.PHASECHK.TRANS64.TRYWAIT P0, [R4+URZ+0x2a840], R17 ;  /* 0x02a84011040075a7 */ /* 0x000ee2000800017f */
[----:B------:R-:W-:Y:S04]  /*26fb0*/  BSSY B0, `(.L_x_1915) ;  /* 0x0000002000007945 */ /* 0x000fe80003800000 */
[----:B---3--:R-:W-:Y:S05]  /*26fc0*/  @!P0 BRA `(.L_x_1916) ;  /* 0x00000068002c8947 */ /* 0x008fea0003800000 */
.L_x_2119:
[----:B------:R-:W-:Y:S05]  /*26fd0*/  BSYNC B0 ;  /* 0x0000000000007941 */ /* 0x000fea0003800000 */
.L_x_1915:
[----:B------:R-:W-:Y:S01]  /*26fe0*/  ULDC.64 UR4, c[0x0][0x300] ;  /* 0x0000c00000047ab9 */ /* 0x000fe20000000a00 */
[----:B------:R-:W4:Y:S01]  /*26ff0*/  LDC R11, c[0x0][0x2f4] ;  /* 0x0000bd00ff0b7b82 */ /* 0x000f220000000800 */
        /* <DEDUP_REMOVED lines=20> */
[----:B------:R-:W-:Y:S02]  /*27140*/  IADD3.X R8, R8, UR7, R3, P0, !PT ;  /* 0x0000000708087c10 */ /* 0x000fe400087fe403 */
[----:B------:R-:W-:Y:S01]  /*27150*/  ISETP.GE.AND P4, PT, R30, R11, PT ;  /* 0x0000000b1e00720c */ /* 0x000fe20003f86270 */
[----:B------:R-:W-:-:S12]  /*27160*/  BRA.DIV UR4, `(.L_x_1917) ;  /* 0x0000006604d87947 */ /* 0x000fd8000b800000 */
[----:B------:R-:W4:Y:S04]  /*27170*/  SHFL.IDX PT, R2, R7, RZ, 0x1c1f ;  /* 0x001c1fff07027589 */ /* 0x000f2800000e0000 */
[----:B------:R-:W5:Y:S04]  /*27180*/  SHFL.IDX PT, R3, R8, RZ, 0x1c1f ;  /* 0x001c1fff08037589 */ /* 0x000f6800000e0000 */
[----:B------:R-:W-:Y:S01]  /*27190*/  SHFL.IDX PT, R9, R8, 0x2, 0x1c1f ;  /* 0x005c1f0008097f89 */ /* 0x000fe200000e0000 */
[----:B----4-:R-:W-:-:S05]  /*271a0*/  IADD3 R2, P0, R30, R2, RZ ;  /* 0x000000021e027210 */ /* 0x010fca0007f1e0ff */
[----:B-----5:R-:W-:-:S05]  /*271b0*/  IMAD.X R3, RZ, RZ, R3, P0 ;  /* 0x000000ffff037224 */ /* 0x020fca00000e0603 */
[----:B------:R-:W-:Y:S04]  /*271c0*/  LDGSTS.E.BYPASS.LTC128B.128 [R0+0x1e400], desc[UR42][R2.64], !P4 ;  /* 0x1e40000002007fae */ /* 0x000fe8000e101d6a */
[----:B------:R-:W-:Y:S04]  /*271d0*/  LDGSTS.E.BYPASS.LTC128B.128 [R0+0x20400], desc[UR42][R2.64+0x40], !P3 ;  /* 0x2040004002007fae */ /* 0x000fe8000d901d6a */
[----:B------:R4:W-:Y:S04]  /*271e0*/  LDGSTS.E.BYPASS.LTC128B.128 [R0+0x22400], desc[UR42][R2.64+0x80], !P2 ;  /* 0x2240008002007fae */ /* 0x0009e8000d101d6a */
[----:B----4-:R-:W4:Y:S04]  /*271f0*/  SHFL.IDX PT, R2, R7, 0x1, 0x1c1f ;  /* 0x003c1f0007027f89 */ /* 0x010f2800000e0000 */
[----:B------:R-:W5:Y:S01]  /*27200*/  SHFL.IDX PT, R3, R8, 0x1, 0x1c1f ;  /* 0x003c1f0008037f89 */ /* 0x000f6200000e0000 */
[----:B----4-:R-:W-:-:S05]  /*27210*/  IADD3 R2, P0, R30, R2, RZ ;  /* 0x000000021e027210 */ /* 0x010fca0007f1e0ff */
[----:B-----5:R-:W-:-:S05]  /*27220*/  IMAD.X R3, RZ, RZ, R3, P0 ;  /* 0x000000ffff037224 */ /* 0x020fca00000e0603 */
[----:B------:R-:W-:Y:S04]  /*27230*/  LDGSTS.E.BYPASS.LTC128B.128 [R0+0x1ec00], desc[UR42][R2.64], !P4 ;  /* 0x1ec0000002007fae */ /* 0x000fe8000e101d6a */
[----:B------:R-:W-:Y:S04]  /*27240*/  LDGSTS.E.BYPASS.LTC128B.128 [R0+0x20c00], desc[UR42][R2.64+0x40], !P3 ;  /* 0x20c0004002007fae */ /* 0x000fe8000d901d6a */
[----:B------:R4:W-:Y:S04]  /*27250*/  LDGSTS.E.BYPASS.LTC128B.128 [R0+0x22c00], desc[UR42][R2.64+0x80], !P2 ;  /* 0x22c0008002007fae */ /* 0x0009e8000d101d6a */
[----:B----4-:R-:W4:Y:S02]  /*27260*/  SHFL.IDX PT, R2, R7, 0x2, 0x1c1f ;  /* 0x005c1f0007027f89 */ /* 0x010f2400000e0000 */
[----:B----4-:R-:W-:-:S05]  /*27270*/  IADD3 R2, P0, R30, R2, RZ ;  /* 0x000000021e027210 */ /* 0x010fca0007f1e0ff */
[----:B------:R-:W-:Y:S02]  /*27280*/  IMAD.X R3, RZ, RZ, R9, P0 ;  /* 0x000000ffff037224 */ /* 0x000fe400000e0609 */
[----:B------:R4:W0:Y:S04]  /*27290*/  SHFL.IDX PT, R9, R8, 0x3, 0x1c1f ;  /* 0x007c1f0008097f89 */ /* 0x00082800000e0000 */
[----:B------:R-:W-:Y:S04]  /*272a0*/  LDGSTS.E.BYPASS.LTC128B.128 [R0+0x1f400], desc[UR42][R2.64], !P4 ;  /* 0x1f40000002007fae */ /* 0x000fe8000e101d6a */
[----:B------:R-:W-:Y:S04]  /*272b0*/  LDGSTS.E.BYPASS.LTC128B.128 [R0+0x21400], desc[UR42][R2.64+0x40], !P3 ;  /* 0x2140004002007fae */ /* 0x000fe8000d901d6a */
[----:B------:R5:W-:Y:S04]  /*272c0*/  LDGSTS.E.BYPASS.LTC128B.128 [R0+0x23400], desc[UR42][R2.64+0x80], !P2 ;  /* 0x2340008002007fae */ /* 0x000be8000d101d6a */
[----:B-----5:R4:W0:Y:S02]  /*272d0*/  SHFL.IDX PT, R2, R7, 0x3, 0x1c1f ;  /* 0x007c1f0007027f89 */ /* 0x02082400000e0000 */
.L_x_2129:
        /* <DEDUP_REMOVED lines=10> */
.L_x_1918:
        /* <DEDUP_REMOVED lines=11> */
.L_x_1919:
[----:B------:R-:W-:Y:S01]  /*27430*/  IMAD.U32 R0, RZ, RZ, UR37 ;  /* 0x00000025ff007e24 */ /* 0x000fe2000f8e00ff */
[----:B------:R0:W-:Y:S04]  /*27440*/  SYNCS.ARRIVE.TRANS64.A1T0 RZ, [R4+URZ+0x2a830], RZ ;  /* 0x02a830ff04ff79a7 */ /* 0x0001e8000810003f */
[----:B------:R-:W-:-:S13]  /*27450*/  ISETP.NE.AND P0, PT, R0, 0x3, PT ;  /* 0x000000030000780c */ /* 0x000fda0003f05270 */
[----:B0-----:R-:W-:Y:S05]  /*27460*/  @!P0 BRA `(.L_x_1920) ;  /* 0x0000000000048947 */ /* 0x001fea0003800000 */
[----:B------:R-:W-:Y:S01]  /*27470*/  BPT.TRAP 0x1 ;  /* 0x000000040000795c */ /* 0x000fe20000300000 */
.L_x_1920:
[----:B------:R-:W-:Y:S01]  /*27480*/  LOP3.LUT R0, R6, 0x1, RZ, 0x3c, !PT ;  /* 0x0000000106007812 */ /* 0x000fe200078e3cff */
[----:B------:R-:W-:Y:S01]  /*27490*/  IMAD R3, R5, 0x8, R22 ;  /* 0x0000000805037824 */ /* 0x000fe200078e0216 */
[----:B------:R-:W-:Y:S02]  /*274a0*/  BSSY B0, `(.L_x_1921) ;  /* 0x0000004000007945 */ /* 0x000fe40003800000 */
[----:B------:R-:W-:-:S04]  /*274b0*/  SHF.L.U32 R0, R0, 0x1f, RZ ;  /* 0x0000001f00007819 */ /* 0x000fc800000006ff */
[----:B------:R-:W0:Y:S02]  /*274c0*/  SYNCS.PHASECHK.TRANS64.TRYWAIT P2, [R3+URZ+0x2a870], R0 ;  /* 0x02a87000030075a7 */ /* 0x000e24000804017f */
[----:B0-----:R-:W-:Y:S05]  /*274d0*/  @!P2 BRA `(.L_x_1922) ;  /* 0x00000068002ca947 */ /* 0x001fea0003800000 */
.L_x_2130:
[----:B------:R-:W-:Y:S05]  /*274e0*/  BSYNC B0 ;  /* 0x0000000000007941 */ /* 0x000fea0003800000 */
.L_x_1921:
[----:B------:R-:W-:-:S05]  /*274f0*/  IMAD.U32 R2, RZ, RZ, UR39 ;  /* 0x00000027ff027e24 */ /* 0x000fca000f8e00ff */
[----:B------:R-:W-:-:S13]  /*27500*/  ISETP.NE.AND P2, PT, R2, 0x3, PT ;  /* 0x000000030200780c */ /* 0x000fda0003f45270 */
[----:B------:R-:W-:Y:S05]  /*27510*/  @!P2 BRA `(.L_x_1923) ;  /* 0x000000000004a947 */ /* 0x000fea0003800000 */
[----:B------:R-:W-:Y:S01]  /*27520*/  BPT.TRAP 0x1 ;  /* 0x000000040000795c */ /* 0x000fe20000300000 */
.L_x_1923:
[----:B------:R-:W-:Y:S01]  /*27530*/  SHF.L.U32 R2, R6, 0x1f, RZ ;  /* 0x0000001f06027819 */ /* 0x000fe200000006ff */
[----:B------:R-:W-:-:S03]  /*27540*/  IMAD R0, R5, 0x6000, RZ ;  /* 0x0000600005007824 */ /* 0x000fc600078e02ff */
[----:B------:R-:W0:Y:S02]  /*27550*/  SYNCS.PHASECHK.TRANS64.TRYWAIT P2, [R3+URZ+0x2a860], R2 ;  /* 0x02a86002030075a7 */ /* 0x000e24000804017f */
[----:B0-----:R-:W-:Y:S05]  /*27560*/  @!P2 BRA `(.L_x_1924) ;  /* 0x00000068001ca947 */ /* 0x001fea0003800000 */
.L_x_2131:
[----:B--23--:R-:W2:Y:S04]  /*27570*/  LDL R4, [R1+0xc] ;  /* 0x00000c0001047983 */ /* 0x00cea80000100800 */
[----:B----4-:R-:W3:Y:S01]  /*27580*/  LDL R8, [R1+0x4] ;  /* 0x0000040001087983 */ /* 0x010ee20000100800 */
[----:B------:R-:W-:Y:S05]  /*27590*/  WARPSYNC.ALL ;  /* 0x0000000000007948 */ /* 0x000fea0003800000 */
[----:B------:R-:W4:Y:S01]  /*275a0*/  LDL R17, [R1+0x8] ;  /* 0x0000080001117983 */ /* 0x000f220000100800 */
[----:B--2---:R-:W-:-:S02]  /*275b0*/  LOP3.LUT R5, R0, R4, RZ, 0xfc, !PT ;  /* 0x0000000400057212 */ /* 0x004fc400078efcff */
[----:B---3--:R-:W-:-:S03]  /*275c0*/  IADD3 R0, R22, R0, R8 ;  /* 0x0000000016007210 */ /* 0x008fc60007ffe008 */
[----:B------:R-:W-:-:S05]  /*275d0*/  IMAD.IADD R2, R22, 0x1, R5 ;  /* 0x0000000116027824 */ /* 0x000fca00078e0205 */
        /* <DEDUP_REMOVED lines=18> */
[----:B------:R-:W0:Y:S01]  /*27700*/  LDSM.16.MT88.4 R4, [R2+0xcc00] ;  /* 0x00cc00000204783b */ /* 0x000e220000004200 */
[----:B------:R-:W-:Y:S02]  /*27710*/  IADD3 R12, R31, 0x400, R0 ;  /* 0x000004001f0c7810 */ /* 0x000fe40007ffe000 */
        /* <DEDUP_REMOVED lines=18> */
[----:B----4-:R-:W-:Y:S02]  /*27840*/  IADD3 R0, R17, 0x400, R0 ;  /* 0x0000040011007810 */ /* 0x010fe40007ffe000 */
        /* <DEDUP_REMOVED lines=24> */
[----:B------:R-:W0:Y:S01]  /*279d0*/  LDSM.16.MT88.4 R4, [R2+0xfc00] ;  /* 0x00fc00000204783b */ /* 0x000e220000004200 */
[----:B------:R-:W-:Y:S01]  /*279e0*/  IMAD.U32 R12, RZ, RZ, UR39 ;  /* 0x00000027ff0c7e24 */ /* 0x000fe2000f8e00ff */
[C-C-:B0-----:R-:W-:Y:S02]  /*279f0*/  PRMT R8, R4.reuse, 0x6420, R5.reuse ;  /* 0x0000642004087816 */ /* 0x141fe40000000005 */
[----:B------:R-:W-:Y:S02]  /*27a00*/  PRMT R9, R4, 0x7531, R5 ;  /* 0x0000753104097816 */ /* 0x000fe40000000005 */
[----:B------:R-:W-:-:S02]  /*27a10*/  PRMT R10, R6, 0x6420, R7 ;  /* 0x00006420060a7816 */ /* 0x000fc40000000007 */
[----:B------:R-:W-:-:S05]  /*27a20*/  PRMT R11, R6, 0x7531, R7 ;  /* 0x00007531060b7816 */ /* 0x000fca0000000007 */
[----:B------:R-:W-:Y:S04]  /*27a30*/  STSM.16.M88.4 [R0+0x2000], R8 ;  /* 0x0020000800007844 */ /* 0x000fe80000000200 */
[----:B------:R-:W0:Y:S01]  /*27a40*/  LDSM.16.MT88.4 R4, [R2+0x11c00] ;  /* 0x011c00000204783b */ /* 0x000e220000004200 */
[----:B------:R-:W-:Y:S02]  /*27a50*/  ISETP.NE.AND P2, PT, R12, 0x3, PT ;  /* 0x000000030c00780c */ /* 0x000fe40003f45270 */
        /* <DEDUP_REMOVED lines=13> */
.L_x_1925:
[----:B--2---:R2:W-:Y:S01]  /*27b30*/  SYNCS.ARRIVE.TRANS64.A1T0 RZ, [R3+URZ+0x2a850], RZ ;  /* 0x02a850ff03ff79a7 */ /* 0x0045e2000810003f */
[----:B------:R-:W-:Y:S06]  /*27b40*/  BAR.SYNC.DEFER_BLOCKING 0x2, 0x80 ;  /* 0x0082000000007b1d */ /* 0x000fec0000010000 */
[----:B------:R-:W-:Y:S05]  /*27b50*/  @!P0 BRA `(.L_x_1926) ;  /* 0x0000000000048947 */ /* 0x000fea0003800000 */
[----:B------:R-:W-:Y:S01]  /*27b60*/  BPT.TRAP 0x1 ;  /* 0x000000040000795c */ /* 0x000fe20000300000 */
.L_x_1926:
[----:B--2---:R-:W-:Y:S02]  /*27b70*/  VIADD R3, R3, 0x2a880 ;  /* 0x0002a88003037836 */ /* 0x004fe40000000000 */
[----:B------:R-:W-:Y:S02]  /*27b80*/  IMAD.MOV.U32 R5, RZ, RZ, R23 ;  /* 0x000000ffff057224 */ /* 0x000fe400078e0017 */
[----:B------:R-:W-:Y:S01]  /*27b90*/  IMAD.MOV.U32 R6, RZ, RZ, R25 ;  /* 0x000000ffff067224 */ /* 0x000fe200078e0019 */
[----:B------:R-:W-:-:S04]  /*27ba0*/  PRMT R3, R36, 0x654, R3 ;  /* 0x0000065424037816 */ /* 0x000fc80000000003 */
[----:B------:R2:W-:Y:S01]  /*27bb0*/  SYNCS.ARRIVE.TRANS64.RED.A1T0 RZ, [R3+URZ], RZ ;  /* 0x000000ff03ff79a7 */ /* 0x0005e2000810043f */
[----:B------:R-:W-:Y:S05]  /*27bc0*/  @P1 BRA `(.L_x_1927) ;  /* 0xffffffec00141947 */ /* 0x000fea000383ffff */
.L_x_1907:
[----:B0-----:R-:W0:Y:S01]  /*27bd0*/  S2R R0, SR_TID.X ;  /* 0x0000000000007919 */ /* 0x001e220000002100 */
        /* <DEDUP_REMOVED lines=8> */
[----:B--2---:R-:W2:Y:S01]  /*27c60*/  LDC.64 R2, c[0x0][0xc60] ;  /* 0x00031800ff027b82 */ /* 0x004ea20000000a00 */
        /* <DEDUP_REMOVED lines=9> */
.L_x_1929:
[----:B------:R-:W-:Y:S05]  /*27d00*/  BSYNC B0 ;  /* 0x0000000000007941 */ /* 0x000fea0003800000 */
.L_x_1928:
[----:B------:R-:W-:Y:S05]  /*27d10*/  @!P0 BRA `(.L_x_1930) ;  /* 0x0000000000048947 */ /* 0x000fea0003800000 */
[----:B------:R-:W-:Y:S01]  /*27d20*/  BPT.TRAP 0x1 ;  /* 0x000000040000795c */ /* 0x000fe20000300000 */
.L_x_1930:
[----:B--2---:R-:W-:Y:S01]  /*27d30*/  LOP3.LUT R3, R25, 0x1, RZ, 0x3c, !PT ;  /* 0x0000000119037812 */ /* 0x004fe200078e3cff */
[----:B------:R-:W-:Y:S01]  /*27d40*/  IMAD R12, R23, 0x8, R22 ;  /* 0x00000008170c7824 */ /* 0x000fe200078e0216 */
[----:B------:R-:W-:Y:S02]  /*27d50*/  BSSY B0, `(.L_x_1931) ;  /* 0x0000004000007945 */ /* 0x000fe40003800000 */
[----:B------:R-:W-:-:S04]  /*27d60*/  SHF.L.U32 R3, R3, 0x1f, RZ ;  /* 0x0000001f03037819 */ /* 0x000fc800000006ff */
[----:B------:R-:W0:Y:S02]  /*27d70*/  SYNCS.PHASECHK.TRANS64.TRYWAIT P1, [R12+URZ+0x2a870], R3 ;  /* 0x02a870030c0075a7 */ /* 0x000e24000802017f */
[----:B0-----:R-:W-:Y:S05]  /*27d80*/  @!P1 BRA `(.L_x_1932) ;  /* 0x0000006000289947 */ /* 0x001fea0003800000 */
.L_x_2132:
[----:B------:R-:W-:Y:S05]  /*27d90*/  BSYNC B0 ;  /* 0x0000000000007941 */ /* 0x000fea0003800000 */
.L_x_1931:
[----:B------:R-:W-:-:S05]  /*27da0*/  IMAD.U32 R0, RZ, RZ, UR39 ;  /* 0x00000027ff007e24 */ /* 0x000fca000f8e00ff */
[----:B------:R-:W-:-:S13]  /*27db0*/  ISETP.NE.AND P1, PT, R0, 0x3, PT ;  /* 0x000000030000780c */ /* 0x000fda0003f25270 */
[----:B------:R-:W-:Y:S05]  /*27dc0*/  @!P1 BRA `(.L_x_1933) ;  /* 0x0000000000049947 */ /* 0x000fea0003800000 */
[----:B------:R-:W-:Y:S01]  /*27dd0*/  BPT.TRAP 0x1 ;  /* 0x000000040000795c */ /* 0x000fe20000300000 */
.L_x_1933:
[----:B0-----:R-:W-:-:S04]  /*27de0*/  SHF.L.U32 R3, R25, 0x1f, RZ ;  /* 0x0000001f19037819 */ /* 0x001fc800000006ff */
[----:B------:R-:W0:Y:S02]  /*27df0*/  SYNCS.PHASECHK.TRANS64.TRYWAIT P1, [R12+URZ+0x2a860], R3 ;  /* 0x02a860030c0075a7 */ /* 0x000e24000802017f */
[----:B0-----:R-:W-:Y:S05]  /*27e00*/  @!P1 BRA `(.L_x_1934) ;  /* 0x00000060001c9947 */ /* 0x001fea0003800000 */
.L_x_2133:
[----:B------:R-:W2:Y:S04]  /*27e10*/  LDL R0, [R1+0xc] ;  /* 0x00000c0001007983 */ /* 0x000ea80000100800 */
[----:B------:R-:W3:Y:S01]  /*27e20*/  LDL R2, [R1+0x4] ;  /* 0x0000040001027983 */ /* 0x000ee20000100800 */
[----:B0-----:R-:W-:Y:S01]  /*27e30*/  IMAD R3, R23, 0x6000, RZ ;  /* 0x0000600017037824 */ /* 0x001fe200078e02ff */
        /* <DEDUP_REMOVED lines=90> */
.L_x_1935:
[----:B--2---:R2:W-:Y:S01]  /*283e0*/  SYNCS.ARRIVE.TRANS64.A1T0 RZ, [R12+URZ+0x2a850], RZ ;  /* 0x02a850ff0cff79a7 */ /* 0x0045e2000810003f */
[----:B------:R-:W-:Y:S06]  /*283f0*/  BAR.SYNC.DEFER_BLOCKING 0x2, 0x80 ;  /* 0x0082000000007b1d */ /* 0x000fec0000010000 */
[----:B------:R-:W-:Y:S05]  /*28400*/  @!P0 BRA `(.L_x_1936) ;  /* 0x0000000000048947 */ /* 0x000fea0003800000 */
[----:B------:R-:W-:Y:S01]  /*28410*/  BPT.TRAP 0x1 ;  /* 0x000000040000795c */ /* 0x000fe20000300000 */
.L_x_1936:
[----:B------:R-:W-:Y:S02]  /*28420*/  VIADD R3, R12, 0x2a880 ;  /* 0x0002a8800c037836 */ /* 0x000fe40000000000 */
[----:B------:R-:W-:-:S03]  /*28430*/  VIADD R23, R23, 0x1 ;  /* 0x0000000117177836 */ /* 0x000fc60000000000 */
[----:B------:R-:W-:Y:S02]  /*28440*/  PRMT R3, R36, 0x654, R3 ;  /* 0x0000065424037816 */ /* 0x000fe40000000003 */
[C---:B------:R-:W-:Y:S02]  /*28450*/  ISETP.NE.AND P0, PT, R23.reuse, 0x2, PT ;  /* 0x000000021700780c */ /* 0x040fe40003f05270 */
[----:B------:R3:W-:Y:S02]  /*28460*/  SYNCS.ARRIVE.TRANS64.RED.A1T0 RZ, [R3+URZ], RZ ;  /* 0x000000ff03ff79a7 */ /* 0x0007e4000810043f */
[----:B------:R-:W-:Y:S02]  /*28470*/  SEL R0, RZ, 0x1, P0 ;  /* 0x00000001ff007807 */ /* 0x000fe40000000000 */
[----:B------:R-:W-:Y:S02]  /*28480*/  SEL R23, R23, RZ, P0 ;  /* 0x000000ff17177207 */ /* 0x000fe40000000000 */
[----:B------:R-:W-:-:S07]  /*28490*/  LOP3.LUT R25, R25, R0, RZ, 0x3c, !PT ;  /* 0x0000000019197212 */ /* 0x000fce00078e3cff */
.L_x_1877:
[----:B------:R-:W4:Y:S02]  /*284a0*/  LDL R0, [R1] ;  /* 0x0000000001007983 */ /* 0x000f240000100800 */
[----:B----4-:R-:W-:-:S13]  /*284b0*/  LOP3.LUT P0, RZ, R0, 0x20, RZ, 0xc0, !PT ;  /* 0x0000002000ff7812 */ /* 0x010fda000780c0ff */
[----:B------:R-:W-:Y:S05]  /*284c0*/  @!P0 BRA `(.L_x_1937) ;  /* 0x0000000000248947 */ /* 0x000fea0003800000 */
[----:B------:R-:W-:Y:S05]  /*284d0*/  WARPSYNC.ALL ;  /* 0x0000000000007948 */ /* 0x000fea0003800000 */
[----:B------:R-:W4:Y:S08]  /*284e0*/  S2UR UR4, SR_CgaCtaId ;  /* 0x00000000000479c3 */ /* 0x000f300000008800 */
[----:B------:R-:W-:Y:S01]  /*284f0*/  BAR.SYNC.DEFER_BLOCKING 0x5, 0x180 ;  /* 0x0146000000007b1d */ /* 0x000fe20000010000 */
[----:B---3--:R-:W-:Y:S01]  /*28500*/  MOV R3, 0x400 ;  /* 0x0000040000037802 */ /* 0x008fe20000000f00 */
[----:B----4-:R-:W-:-:S05]  /*28510*/  IMAD.U32 R36, RZ, RZ, UR4 ;  /* 0x00000004ff247e24 */ /* 0x010fca000f8e00ff */
[----:B------:R-:W-:-:S05]  /*28520*/  LEA R22, R36, R3, 0x18 ;  /* 0x0000000324167211 */ /* 0x000fca00078ec0ff */
[----:B------:R3:W4:Y:S01]  /*28530*/  LDS.128 R16, [R22+0x2a8d0] ;  /* 0x02a8d00016107984 */ /* 0x0007220000000c00 */
[----:B------:R-:W-:Y:S06]  /*28540*/  BAR.ARV 0x4, 0x180 ;  /* 0x0106000000007b1d */ /* 0x000fec0000002000 */
[----:B------:R-:W-:Y:S05]  /*28550*/  BRA `(.L_x_1938) ;  /* 0x0000000800cc7947 */ /* 0x000fea0003800000 */
.L_x_1937:
        /* <DEDUP_REMOVED lines=8> */
[----:B---3--:R-:W0:Y:S02]  /*285e0*/  @!P1 LDC.64 R2, c[0x0][0xc80] ;  /* 0x00032000ff029b82 */ /* 0x008e240000000a00 */
[----:B0-----:R-:W-:-:S06]  /*285f0*/  @!P1 IMAD.WIDE R2, R5, 0x4, R2 ;  /* 0x0000000405029825 */ /* 0x001fcc00078e0202 */
[----:B------:R-:W3:Y:S01]  /*28600*/  @!P1 LDG.E R2, desc[UR42][R2.64] ;  /* 0x0000002a02029981 */ /* 0x000ee2000c1e1900 */
[----:B------:R-:W-:Y:S01]  /*28610*/  IMAD.MOV.U32 R17, RZ, RZ, RZ ;  /* 0x000000ffff117224 */ /* 0x000fe200078e00ff */
[C---:B------:R-:W-:Y:S02]  /*28620*/  ISETP.GE.U32.AND P2, PT, R8.reuse, 0x2, PT ;  /* 0x000000020800780c */ /* 0x040fe40003f46070 */
[C---:B------:R-:W-:Y:S01]  /*28630*/  ISETP.GE.U32.AND P3, PT, R8.reuse, 0x4, PT ;  /* 0x000000040800780c */ /* 0x040fe20003f66070 */
[----:B------:R-:W-:Y:S01]  /*28640*/  SHFL.IDX PT, R0, R16, RZ, 0x1f ;  /* 0x00001fff10007589 */ /* 0x000fe200000e0000 */
[C---:B------:R-:W-:Y:S02]  /*28650*/  ISETP.GE.U32.AND P4, PT, R8.reuse, 0x8, PT ;  /* 0x000000080800780c */ /* 0x040fe40003f86070 */
[C---:B------:R-:W-:Y:S01]  /*28660*/  ISETP.GE.U32.AND P5, PT, R8.reuse, 0x10, PT ;  /* 0x000000100800780c */ /* 0x040fe20003fa6070 */
[----:B---3--:R-:W-:Y:S01]  /*28670*/  @!P1 IMAD.MOV.U32 R17, RZ, RZ, R2 ;  /* 0x000000ffff119224 */ /* 0x008fe200078e0002 */
[----:B------:R-:W-:-:S04]  /*28680*/  ISETP.NE.AND P1, PT, R8, RZ, PT ;  /* 0x000000ff0800720c */ /* 0x000fc80003f25270 */
[----:B------:R-:W0:Y:S02]  /*28690*/  SHFL.UP PT, R14, R17, 0x1, RZ ;  /* 0x04200000110e7989 */ /* 0x000e2400000e00ff */
[----:B0-----:R-:W-:-:S05]  /*286a0*/  SEL R4, R14, RZ, P1 ;  /* 0x000000ff0e047207 */ /* 0x001fca0000800000 */
[----:B------:R-:W-:-:S05]  /*286b0*/  IMAD.IADD R4, R17, 0x1, R4 ;  /* 0x0000000111047824 */ /* 0x000fca00078e0204 */
        /* <DEDUP_REMOVED lines=13> */
[----:B------:R0:W3:Y:S02]  /*28790*/  SHFL.IDX PT, R14, R3, 0x1f, 0x1f ;  /* 0x03e01f00030e7f89 */ /* 0x0000e400000e0000 */
.L_x_2143:
[----:B------:R-:W-:Y:S02]  /*287a0*/  ULDC UR4, c[0x0][0xc38] ;  /* 0x00030e0000047ab9 */ /* 0x000fe40000000800 */
[----:B------:R-:W-:-:S04]  /*287b0*/  IMAD.U32 R4, RZ, RZ, UR4 ;  /* 0x00000004ff047e24 */ /* 0x000fc8000f8e00ff */
[----:B---3--:R-:W-:-:S04]  /*287c0*/  IMAD R14, R14, R4, RZ ;  /* 0x000000040e0e7224 */ /* 0x008fc800078e02ff */
[----:B------:R-:W-:-:S05]  /*287d0*/  IMAD.IADD R5, R5, 0x1, R14 ;  /* 0x0000000105057824 */ /* 0x000fca00078e020e */
[----:B------:R-:W-:-:S13]  /*287e0*/  ISETP.GT.AND P6, PT, R5, R0, PT ;  /* 0x000000000500720c */ /* 0x000fda0003fc4270 */
[----:B------:R-:W-:Y:S05]  /*287f0*/  @P6 BRA `(.L_x_1940) ;  /* 0x00000000009c6947 */ /* 0x000fea0003800000 */
.L_x_1945:
[----:B------:R-:W3:Y:S01]  /*28800*/  LDC R2, c[0x0][0xc3c] ;  /* 0x00030f00ff027b82 */ /* 0x000ee20000000800 */
[----:B------:R-:W-:-:S05]  /*28810*/  VIADD R19, R19, 0x1f ;  /* 0x0000001f13137836 */ /* 0x000fca0000000000 */
[----:B---3--:R-:W-:-:S13]  /*28820*/  ISETP.GE.AND P6, PT, R19, R2, PT ;  /* 0x000000021300720c */ /* 0x008fda0003fc6270 */
[----:B------:R-:W-:Y:S05]  /*28830*/  @P6 BRA `(.L_x_1941) ;  /* 0x0000000400d06947 */ /* 0x000fea0003800000 */
[----:B0-----:R-:W0:Y:S01]  /*28840*/  S2R R3, SR_TID.X ;  /* 0x0000000000037919 */ /* 0x001e220000002100 */
[----:B------:R-:W-:Y:S01]  /*28850*/  BSSY B0, `(.L_x_1942) ;  /* 0x0000009000007945 */ /* 0x000fe20003800000 */
[----:B------:R-:W-:Y:S01]  /*28860*/  IMAD.MOV.U32 R17, RZ, RZ, RZ ;  /* 0x000000ffff117224 */ /* 0x000fe200078e00ff */
[----:B0-----:R-:W-:-:S05]  /*28870*/  LOP3.LUT R3, R3, 0x1f, RZ, 0xc0, !PT ;  /* 0x0000001f03037812 */ /* 0x001fca00078ec0ff */
[----:B------:R-:W-:-:S05]  /*28880*/  IMAD.IADD R7, R19, 0x1, R3 ;  /* 0x0000000113077824 */ /* 0x000fca00078e0203 */
[----:B------:R-:W-:-:S13]  /*28890*/  ISETP.GE.OR P6, PT, R7, R2, !P0 ;  /* 0x000000020700720c */ /* 0x000fda00047c6670 */
[----:B------:R-:W-:Y:S05]  /*288a0*/  @P6 BRA `(.L_x_1943) ;  /* 0x00000000000c6947 */ /* 0x000fea0003800000 */
[----:B------:R-:W0:Y:S02]  /*288b0*/  LDC.64 R2, c[0x0][0xc80] ;  /* 0x00032000ff027b82 */ /* 0x000e240000000a00 */
[----:B0-----:R-:W-:-:S05]  /*288c0*/  IMAD.WIDE R2, R7, 0x4, R2 ;  /* 0x0000000407027825 */ /* 0x001fca00078e0202 */
[----:B------:R0:W5:Y:S02]  /*288d0*/  LDG.E R17, desc[UR42][R2.64] ;  /* 0x0000002a02117981 */ /* 0x000164000c1e1900 */
.L_x_1943:
[----:B------:R-:W-:Y:S05]  /*288e0*/  BSYNC B0 ;  /* 0x0000000000007941 */ /* 0x000fea0003800000 */
.L_x_1942:
[----:B------:R-:W-:-:S03]  /*288f0*/  UMOV UR4, 0xffffffff ;  /* 0xffffffff00047882 */ /* 0x000fc60000000000 */
[----:B------:R-:W-:Y:S05]  /*28900*/  BRA.DIV UR4, `(.L_x_1944) ;  /* 0x0000005a04947947 */ /* 0x000fea000b800000 */
[----:B-----5:R-:W3:Y:S02]  /*28910*/  SHFL.UP PT, R14, R17, 0x1, RZ ;  /* 0x04200000110e7989 */ /* 0x020ee400000e00ff */
[----:B---3--:R-:W-:-:S05]  /*28920*/  SEL R14, R14, RZ, P1 ;  /* 0x000000ff0e0e7207 */ /* 0x008fca0000800000 */
        /* <DEDUP_REMOVED lines=14> */
.L_x_2151:
[----:B------:R-:W-:Y:S02]  /*28a10*/  ULDC UR4, c[0x0][0xc38] ;  /* 0x00030e0000047ab9 */ /* 0x000fe40000000800 */
[----:B------:R-:W-:-:S04]  /*28a20*/  IMAD.U32 R4, RZ, RZ, UR4 ;  /* 0x00000004ff047e24 */ /* 0x000fc8000f8e00ff */
[----:B---3--:R-:W-:-:S04]  /*28a30*/  IMAD R14, R14, R4, RZ ;  /* 0x000000040e0e7224 */ /* 0x008fc800078e02ff */
[----:B------:R-:W-:-:S05]  /*28a40*/  IMAD.IADD R5, R14, 0x1, R5 ;  /* 0x000000010e057824 */ /* 0x000fca00078e0205 */
[----:B------:R-:W-:-:S13]  /*28a50*/  ISETP.GT.AND P6, PT, R5, R0, PT ;  /* 0x000000000500720c */ /* 0x000fda0003fc4270 */
[----:B------:R-:W-:Y:S05]  /*28a60*/  @!P6 BRA `(.L_x_1945) ;  /* 0xfffffffc0064e947 */ /* 0x000fea000383ffff */
.L_x_1940:
[----:B------:R-:W-:Y:S01]  /*28a70*/  IMAD.IADD R16, R5, 0x1, -R14 ;  /* 0x0000000105107824 */ /* 0x000fe200078e0a0e */
[----:B------:R-:W-:-:S03]  /*28a80*/  UMOV UR4, 0xffffffff ;  /* 0xffffffff00047882 */ /* 0x000fc60000000000 */
[----:B------:R-:W-:-:S05]  /*28a90*/  IMAD R5, R3, R4, R16 ;  /* 0x0000000403057224 */ /* 0x000fca00078e0210 */
[----:B------:R-:W-:Y:S01]  /*28aa0*/  ISETP.GT.AND P6, PT, R5, R0, PT ;  /* 0x000000000500720c */ /* 0x000fe20003fc4270 */
[----:B------:R-:W-:-:S12]  /*28ab0*/  BRA.DIV UR4, `(.L_x_1946) ;  /* 0x0000005a04e47947 */ /* 0x000fd8000b800000 */
[----:B------:R-:W-:-:S04]  /*28ac0*/  VOTE.ANY R2, PT, !P6 ;  /* 0x0000000000027806 */ /* 0x000fc800070e0100 */
[----:B------:R-:W3:Y:S02]  /*28ad0*/  POPC R6, R2 ;  /* 0x0000000200067309 */ /* 0x000ee40000000000 */
[----:B---3--:R3:W4:Y:S02]  /*28ae0*/  SHFL.IDX PT, R17, R17, R6, 0x1f ;  /* 0x00001f0611117589 */ /* 0x00872400000e0000 */
.L_x_2155:
[----:B------:R-:W-:Y:S01]  /*28af0*/  ISETP.NE.AND P0, PT, R2, RZ, PT ;  /* 0x000000ff0200720c */ /* 0x000fe20003f05270 */
[----:B------:R-:W-:-:S12]  /*28b00*/  IMAD.MOV.U32 R14, RZ, RZ, RZ ;  /* 0x000000ffff0e7224 */ /* 0x000fd800078e00ff */
[----:B------:R-:W-:Y:S05]  /*28b10*/  @!P0 BRA `(.L_x_1947) ;  /* 0x0000000000108947 */ /* 0x000fea0003800000 */
[----:B------:R-:W-:Y:S01]  /*28b20*/  UMOV UR4, 0xffffffff ;  /* 0xffffffff00047882 */ /* 0x000fe20000000000 */
[----:B--2---:R-:W-:Y:S02]  /*28b30*/  VIADD R12, R6, 0xffffffff ;  /* 0xffffffff060c7836 */ /* 0x004fe40000000000 */
[----:B------:R-:W-:Y:S05]  /*28b40*/  BRA.DIV UR4, `(.L_x_1948) ;  /* 0x0000005e04087947 */ /* 0x000fea000b800000 */
[----:B------:R2:W0:Y:S02]  /*28b50*/  SHFL.IDX PT, R14, R3, R12, 0x1f ;  /* 0x00001f0c030e7589 */ /* 0x00042400000e0000 */
.L_x_1947:
[----:B0-2---:R-:W0:Y:S01]  /*28b60*/  LDC.64 R2, c[0x0][0xc90] ;  /* 0x00032400ff027b82 */ /* 0x005e220000000a00 */
[----:B------:R-:W-:-:S04]  /*28b70*/  IMAD.IADD R19, R6, 0x1, R19 ;  /* 0x0000000106137824 */ /* 0x000fc800078e0213 */
[----:B0-----:R-:W-:-:S05]  /*28b80*/  IMAD.WIDE R2, R19, 0x4, R2 ;  /* 0x0000000413027825 */ /* 0x001fca00078e0202 */
[----:B---3--:R0:W4:Y:S01]  /*28b90*/  LDG.E R6, desc[UR42][R2.64] ;  /* 0x0000002a02067981 */ /* 0x008122000c1e1900 */
[----:B------:R-:W-:-:S04]  /*28ba0*/  IMAD R16, R14, R4, R16 ;  /* 0x000000040e107224 */ /* 0x000fc800078e0210 */
[----:B------:R-:W-:Y:S02]  /*28bb0*/  IMAD.IADD R0, R0, 0x1, -R16 ;  /* 0x0000000100007824 */ /* 0x000fe400078e0a10 */
[----:B0-----:R-:W-:Y:S02]  /*28bc0*/  IMAD.MOV.U32 R2, RZ, RZ, RZ ;  /* 0x000000ffff027224 */ /* 0x001fe400078e00ff */
[----:B----4-:R-:W-:-:S05]  /*28bd0*/  IMAD R5, R17, R6, RZ ;  /* 0x0000000611057224 */ /* 0x010fca00078e02ff */
[----:B------:R-:W-:-:S04]  /*28be0*/  IABS R7, R5 ;  /* 0x0000000500077213 */ /* 0x000fc80000000000 */
[----:B------:R-:W0:Y:S08]  /*28bf0*/  I2F.RP R8, R7 ;  /* 0x0000000700087306 */ /* 0x000e300000209400 */
[----:B0-----:R-:W0:Y:S02]  /*28c00*/  MUFU.RCP R8, R8 ;  /* 0x0000000800087308 */ /* 0x001e240000001000 */
[----:B0-----:R-:W-:Y:S01]  /*28c10*/  VIADD R9, R8, 0xffffffe ;  /* 0x0ffffffe08097836 */ /* 0x001fe20000000000 */
[----:B------:R-:W-:-:S05]  /*28c20*/  IABS R8, R5 ;  /* 0x0000000500087213 */ /* 0x000fca0000000000 */
[----:B------:R-:W0:Y:S01]  /*28c30*/  F2I.FTZ.U32.TRUNC.NTZ R3, R9 ;  /* 0x0000000900037305 */ /* 0x000e22000021f000 */
[----:B------:R-:W-:Y:S02]  /*28c40*/  IMAD.MOV R8, RZ, RZ, -R8 ;  /* 0x000000ffff087224 */ /* 0x000fe400078e0a08 */
[----:B0-----:R-:W-:-:S04]  /*28c50*/  IMAD.MOV R10, RZ, RZ, -R3 ;  /* 0x000000ffff0a7224 */ /* 0x001fc800078e0a03 */
[----:B------:R-:W-:-:S04]  /*28c60*/  IMAD R11, R10, R7, RZ ;  /* 0x000000070a0b7224 */ /* 0x000fc800078e02ff */
[----:B------:R-:W-:Y:S01]  /*28c70*/  IMAD.HI.U32 R2, R3, R11, R2 ;  /* 0x0000000b03027227 */ /* 0x000fe200078e0002 */
[----:B------:R-:W-:-:S05]  /*28c80*/  IABS R3, R0 ;  /* 0x0000000000037213 */ /* 0x000fca0000000000 */
        /* <DEDUP_REMOVED lines=18> */
[----:B------:R-:W0:Y:S08]  /*28db0*/  I2F.RP R8, R6 ;  /* 0x0000000600087306 */ /* 0x000e300000209400 */
[----:B0-----:R-:W0:Y:S02]  /*28dc0*/  MUFU.RCP R8, R8 ;  /* 0x0000000800087308 */ /* 0x001e240000001000 */
[----:B0-----:R-:W-:Y:S01]  /*28dd0*/  VIADD R2, R8, 0xffffffe ;  /* 0x0ffffffe08027836 */ /* 0x001fe20000000000 */
[----:B------:R-:W-:-:S05]  /*28de0*/  IABS R8, R0 ;  /* 0x0000000000087213 */ /* 0x000fca0000000000 */
[----:B------:R0:W2:Y:S02]  /*28df0*/  F2I.FTZ.U32.TRUNC.NTZ R3, R2 ;  /* 0x0000000200037305 */ /* 0x0000a4000021f000 */
[----:B0-----:R-:W-:Y:S02]  /*28e00*/  IMAD.MOV.U32 R2, RZ, RZ, RZ ;  /* 0x000000ffff027224 */ /* 0x001fe400078e00ff */
[----:B--2---:R-:W-:-:S04]  /*28e10*/  IMAD.MOV R5, RZ, RZ, -R3 ;  /* 0x000000ffff057224 */ /* 0x004fc800078e0a03 */
        /* <DEDUP_REMOVED lines=22> */
.L_x_1941:
[----:B------:R-:W-:Y:S01]  /*28f80*/  UMOV UR4, URZ ;  /* 0x0000003f00047c82 */ /* 0x000fe20008000000 */
[----:B------:R-:W-:Y:S01]  /*28f90*/  UMOV UR5, URZ ;  /* 0x0000003f00057c82 */ /* 0x000fe20008000000 */
[----:B------:R-:W-:Y:S01]  /*28fa0*/  ULDC UR6, c[0x0][0xc3c] ;  /* 0x00030f0000067ab9 */ /* 0x000fe20000000800 */
[----:B------:R-:W-:Y:S02]  /*28fb0*/  IMAD.MOV.U32 R16, RZ, RZ, R0 ;  /* 0x000000ffff107224 */ /* 0x000fe400078e0000 */
[----:B------:R-:W-:Y:S02]  /*28fc0*/  IMAD.U32 R17, RZ, RZ, UR4 ;  /* 0x00000004ff117e24 */ /* 0x000fe4000f8e00ff */
[----:B------:R-:W-:Y:S02]  /*28fd0*/  IMAD.U32 R18, RZ, RZ, UR5 ;  /* 0x00000005ff127e24 */ /* 0x000fe4000f8e00ff */
[----:B------:R-:W-:-:S07]  /*28fe0*/  IMAD.U32 R19, RZ, RZ, UR6 ;  /* 0x00000006ff137e24 */ /* 0x000fce000f8e00ff */
.L_x_1949:
[----:B------:R-:W3:Y:S01]  /*28ff0*/  S2R R0, SR_TID.X ;  /* 0x0000000000007919 */ /* 0x000ee20000002100 */
[----:B------:R-:W-:Y:S05]  /*29000*/  WARPSYNC.ALL ;  /* 0x0000000000007948 */ /* 0x000fea0003800000 */
[----:B------:R-:W-:Y:S01]  /*29010*/  BAR.SYNC.DEFER_BLOCKING 0x4, 0x180 ;  /* 0x0106000000007b1d */ /* 0x000fe20000010000 */
[----:B---3--:R-:W-:-:S04]  /*29020*/  LOP3.LUT R0, R0, 0x1f, RZ, 0xc0, !PT ;  /* 0x0000001f00007812 */ /* 0x008fc800078ec0ff */
[----:B------:R-:W-:-:S13]  /*29030*/  ISETP.NE.AND P0, PT, R0, RZ, PT ;  /* 0x000000ff0000720c */ /* 0x000fda0003f05270 */
[----:B------:R-:W3:Y:S01]  /*29040*/  @!P0 S2R R36, SR_CgaCtaId ;  /* 0x0000000000248919 */ /* 0x000ee20000008800 */
[----:B0-----:R-:W-:-:S04]  /*29050*/  @!P0 MOV R3, 0x400 ;  /* 0x0000040000038802 */ /* 0x001fc80000000f00 */
[----:B---3--:R-:W-:-:S05]  /*29060*/  @!P0 LEA R22, R36, R3, 0x18 ;  /* 0x0000000324168211 */ /* 0x008fca00078ec0ff */
[----:B------:R0:W-:Y:S01]  /*29070*/  @!P0 STS.128 [R22+0x2a8d0], R16 ;  /* 0x02a8d01016008388 */ /* 0x0001e20000000c00 */
[----:B------:R-:W-:Y:S06]  /*29080*/  BAR.ARV 0x5, 0x180 ;  /* 0x0146000000007b1d */ /* 0x000fec0000002000 */
.L_x_1938:
[----:B------:R-:W-:Y:S02]  /*29090*/  ULDC UR4, c[0x0][0xc3c] ;  /* 0x00030f0000047ab9 */ /* 0x000fe40000000800 */
[----:B----4-:R-:W-:-:S13]  /*290a0*/  ISETP.GE.AND P0, PT, R19, UR4, PT ;  /* 0x0000000413007c0c */ /* 0x010fda000bf06270 */
[----:B------:R-:W-:Y:S05]  /*290b0*/  @!P0 BRA `(.L_x_1950) ;  /* 0xffffff9400008947 */ /* 0x000fea000383ffff */
[----:B------:R-:W-:Y:S05]  /*290c0*/  BSYNC B7 ;  /* 0x0000000000077941 */ /* 0x000fea0003800000 */
.L_x_1816:
        /* <DEDUP_REMOVED lines=12> */
.L_x_2158:
[----:B------:R-:W-:Y:S05]  /*29190*/  BSYNC B0 ;  /* 0x0000000000007941 */ /* 0x000fea0003800000 */
.L_x_1951:
[----:B------:R-:W-:-:S03]  /*291a0*/  UMOV UR4, 0xffffffff ;  /* 0xffffffff00047882 */ /* 0x000fc60000000000 */
[----:B------:R-:W-:Y:S05]  /*291b0*/  BRA.DIV UR4, `(.L_x_1953) ;  /* 0x0000005604a47947 */ /* 0x000fea000b800000 */
[----:B0-----:R-:W0:Y:S02]  /*291c0*/  S2R R0, SR_TID.X ;  /* 0x0000000000007919 */ /* 0x001e240000002100 */
[----:B0-----:R-:W-:-:S04]  /*291d0*/  SHF.R.U32.HI R0, RZ, 0x5, R0 ;  /* 0x00000005ff007819 */ /* 0x001fc80000011600 */
[----:B------:R-:W-:-:S05]  /*291e0*/  LOP3.LUT R0, R0, 0x3, RZ, 0xc0, !PT ;  /* 0x0000000300007812 */ /* 0x000fca00078ec0ff */
[----:B------:R0:W2:Y:S02]  /*291f0*/  SHFL.IDX PT, R14, R0, RZ, 0x1f ;  /* 0x00001fff000e7589 */ /* 0x0000a400000e0000 */
.L_x_2161:
[----:B--2---:R-:W-:-:S13]  /*29200*/  ISETP.NE.AND P0, PT, R14, RZ, PT ;  /* 0x000000ff0e00720c */ /* 0x004fda0003f05270 */
[----:B------:R-:W-:Y:S05]  /*29210*/  @P0 BRA `(.L_x_1581) ;  /* 0x0000000000a80947 */ /* 0x000fea0003800000 */
[----:B------:R-:W-:-:S03]  /*29220*/  UMOV UR4, 0xffffffff ;  /* 0xffffffff00047882 */ /* 0x000fc60000000000 */
[----:B------:R-:W-:Y:S05]  /*29230*/  BRA.DIV UR4, `(.L_x_1954) ;  /* 0x0000005604b87947 */ /* 0x000fea000b800000 */
[----:B------:R-:W-:-:S13]  /*29240*/  ELECT P6, URZ, PT ;  /* 0x00000000003f782f */ /* 0x000fda00038c0000 */
.L_x_2164:
[----:B------:R-:W-:Y:S05]  /*29250*/  @!P6 BRA `(.L_x_1581) ;  /* 0x000000000098e947 */ /* 0x000fea0003800000 */
[----:B------:R-:W-:-:S06]  /*29260*/  ULOP3.LUT UR4, UR36, 0x2, URZ, 0xfc, !UPT ;  /* 0x0000000224047892 */ /* 0x000fcc000f8efc3f */
[----:B0-----:R-:W-:-:S05]  /*29270*/  IMAD.U32 R0, RZ, RZ, UR4 ;  /* 0x00000004ff007e24 */ /* 0x001fca000f8e00ff */
[----:B------:R-:W-:-:S13]  /*29280*/  ISETP.NE.AND P0, PT, R0, 0x3, PT ;  /* 0x000000030000780c */ /* 0x000fda0003f05270 */
[----:B------:R-:W-:Y:S05]  /*29290*/  @!P0 BRA `(.L_x_1955) ;  /* 0x0000000000048947 */ /* 0x000fea0003800000 */
[----:B------:R-:W-:Y:S01]  /*292a0*/  BPT.TRAP 0x1 ;  /* 0x000000040000795c */ /* 0x000fe20000300000 */
.L_x_1955:
[----:B------:R-:W-:Y:S01]  /*292b0*/  IMAD R3, R23, 0x8, R5 ;  /* 0x0000000817037824 */ /* 0x000fe200078e0205 */
[----:B------:R-:W-:Y:S01]  /*292c0*/  SHF.L.U32 R2, R25, 0x1f, RZ ;  /* 0x0000001f19027819 */ /* 0x000fe200000006ff */
[----:B------:R-:W-:-:S03]  /*292d0*/  VIADD R23, R23, 0x1 ;  /* 0x0000000117177836 */ /* 0x000fc60000000000 */
[----:B------:R-:W0:Y:S02]  /*292e0*/  SYNCS.PHASECHK.TRANS64.TRYWAIT P1, [R3+URZ+0x2a840], R2 ;  /* 0x02a84002030075a7 */ /* 0x000e24000802017f */
[----:B------:R-:W-:-:S04]  /*292f0*/  ISETP.NE.AND P2, PT, R23, 0x2, PT ;  /* 0x000000021700780c */ /* 0x000fc80003f45270 */
[----:B------:R-:W-:Y:S01]  /*29300*/  SEL R0, RZ, 0x1, P2 ;  /* 0x00000001ff007807 */ /* 0x000fe20001000000 */
[----:B0-----:R-:W-:Y:S08]  /*29310*/  @!P1 BRA `(.L_x_1956) ;  /* 0x0000005400a09947 */ /* 0x001ff00003800000 */
.L_x_2165:
[----:B------:R-:W-:Y:S02]  /*29320*/  SEL R23, R23, RZ, P2 ;  /* 0x000000ff17177207 */ /* 0x000fe40001000000 */
[----:B------:R-:W-:Y:S01]  /*29330*/  LOP3.LUT R0, R25, R0, RZ, 0x3c, !PT ;  /* 0x0000000019007212 */ /* 0x000fe200078e3cff */
[----:B------:R-:W-:Y:S06]  /*29340*/  @!P0 BRA `(.L_x_1957) ;  /* 0x0000000000048947 */ /* 0x000fec0003800000 */
[----:B------:R-:W-:Y:S01]  /*29350*/  BPT.TRAP 0x1 ;  /* 0x000000040000795c */ /* 0x000fe20000300000 */
.L_x_1957:
[----:B------:R-:W-:Y:S01]  /*29360*/  IMAD R23, R23, 0x8, R5 ;  /* 0x0000000817177824 */ /* 0x000fe200078e0205 */
[----:B------:R-:W-:-:S04]  /*29370*/  SHF.L.U32 R0, R0, 0x1f, RZ ;  /* 0x0000001f00007819 */ /* 0x000fc800000006ff */
[----:B------:R-:W2:Y:S02]  /*29380*/  SYNCS.PHASECHK.TRANS64.TRYWAIT P1, [R23+URZ+0x2a840], R0 ;  /* 0x02a84000170075a7 */ /* 0x000ea4000802017f */
[----:B--2---:R-:W-:Y:S05]  /*29390*/  @!P1 BRA `(.L_x_1958) ;  /* 0x0000005400949947 */ /* 0x004fea0003800000 */
.L_x_2166:
[----:B------:R-:W-:Y:S05]  /*293a0*/  @!P0 BRA `(.L_x_1959) ;  /* 0x0000000000048947 */ /* 0x000fea0003800000 */
[----:B------:R-:W-:Y:S01]  /*293b0*/  BPT.TRAP 0x1 ;  /* 0x000000040000795c */ /* 0x000fe20000300000 */
.L_x_1959:
[----:B------:R-:W4:Y:S02]  /*293c0*/  SYNCS.PHASECHK.TRANS64.TRYWAIT P1, [R3+URZ+0x2a860], R2 ;  /* 0x02a86002030075a7 */ /* 0x000f24000802017f */
[----:B----4-:R-:W-:Y:S05]  /*293d0*/  @!P1 BRA `(.L_x_1960) ;  /* 0x0000005400989947 */ /* 0x010fea0003800000 */
.L_x_2167:
[----:B------:R-:W-:Y:S05]  /*293e0*/  @!P0 BRA `(.L_x_1961) ;  /* 0x0000000000048947 */ /* 0x000fea0003800000 */
[----:B------:R-:W-:Y:S01]  /*293f0*/  BPT.TRAP 0x1 ;  /* 0x000000040000795c */ /* 0x000fe20000300000 */
.L_x_1961:
[----:B------:R-:W5:Y:S02]  /*29400*/  SYNCS.PHASECHK.TRANS64.TRYWAIT P1, [R23+URZ+0x2a860], R0 ;  /* 0x02a86000170075a7 */ /* 0x000f64000802017f */
[----:B-----5:R-:W-:Y:S05]  /*29410*/  @!P1 BRA `(.L_x_1962) ;  /* 0x00000054009c9947 */ /* 0x020fea0003800000 */
.L_x_2168:
[----:B------:R-:W-:Y:S05]  /*29420*/  @!P0 BRA `(.L_x_1963) ;  /* 0x0000000000048947 */ /* 0x000fea0003800000 */
[----:B------:R-:W-:Y:S01]  /*29430*/  BPT.TRAP 0x1 ;  /* 0x000000040000795c */ /* 0x000fe20000300000 */
.L_x_1963:
[----:B------:R-:W5:Y:S02]  /*29440*/  SYNCS.PHASECHK.TRANS64.TRYWAIT P1, [R3+URZ+0x2a880], R2 ;  /* 0x02a88002030075a7 */ /* 0x000f64000802017f */
[----:B-----5:R-:W-:Y:S05]  /*29450*/  @!P1 BRA `(.L_x_1964) ;  /* 0x0000005400a09947 */ /* 0x020fea0003800000 */
.L_x_2169:
[----:B------:R-:W-:Y:S05]  /*29460*/  @!P0 BRA `(.L_x_1965) ;  /* 0x0000000000048947 */ /* 0x000fea0003800000 */
[----:B------:R-:W-:Y:S01]  /*29470*/  BPT.TRAP 0x1 ;  /* 0x000000040000795c */ /* 0x000fe20000300000 */
.L_x_1965:
[----:B------:R0:W0:Y:S02]  /*29480*/  SYNCS.PHASECHK.TRANS64.TRYWAIT P0, [R23+URZ+0x2a880], R0 ;  /* 0x02a88000170075a7 */ /* 0x000024000800017f */
[----:B0-----:R-:W-:Y:S05]  /*29490*/  @!P0 NANOSLEEP.SYNCS 0x989680 ;  /* 0x009896800000895d */ /* 0x001fea0003900000 */
[----:B------:R-:W0:Y:S02]  /*294a0*/  @!P0 SYNCS.PHASECHK.TRANS64 P0, [R23+URZ+0x2a880], R0 ;  /* 0x02a88000170085a7 */ /* 0x000e24000800007f */
[----:B0-----:R-:W-:Y:S05]  /*294b0*/  @!P0 BRA `(.L_x_1965) ;  /* 0xfffffffc00f08947 */ /* 0x001fea000383ffff */
.L_x_1581:
[----:B------:R-:W-:Y:S05]  /*294c0*/  BSYNC B8 ;  /* 0x0000000000087941 */ /* 0x000fea0003800000 */
.L_x_1578:
[----:B------:R-:W-:Y:S05]  /*294d0*/  EXIT ;  /* 0x000000000000794d */ /* 0x000fea0003800000 */
.L_x_1605:
[----:B-1----:R1:W2:Y:S02]  /*294e0*/  SYNCS.PHASECHK.TRANS64.TRYWAIT P4, [R82+URZ+0x2a890], R93 ;  /* 0x02a8905d520075a7 */ /* 0x0022a4000808017f */
[----:B--2---:R-:W-:Y:S05]  /*294f0*/  @!P4 NANOSLEEP.SYNCS 0x989680 ;  /* 0x009896800000c95d */ /* 0x004fea0003900000 */
[----:B------:R-:W2:Y:S02]  /*29500*/  @!P4 SYNCS.PHASECHK.TRANS64 P4, [R82+URZ+0x2a890], R93 ;  /* 0x02a8905d5200c5a7 */ /* 0x000ea4000808007f */
[----:B--2---:R-:W-:Y:S05]  /*29510*/  @!P4 BRA `(.L_x_1605) ;  /* 0xfffffffc00f0c947 */ /* 0x004fea000383ffff */
[----:B------:R-:W-:Y:S05]  /*29520*/  BRA `(.L_x_1966) ;  /* 0xfffffd9800c87947 */ /* 0x000fea000383ffff */
.L_x_1606:
[----:B------:R-:W-:Y:S01]  /*29530*/  BSSY B1, `(.L_x_1967) ;  /* 0x0000008000017945 */ /* 0x000fe20003800000 */
[----:B0-----:R-:W-:Y:S02]  /*29540*/  IMAD.MOV.U32 R13, RZ, RZ, R97 ;  /* 0x000000ffff0d7224 */ /* 0x001fe400078e0061 */
[----:B------:R-:W-:Y:S02]  /*29550*/  IMAD.MOV.U32 R12, RZ, RZ, RZ ;  /* 0x000000ffff0c7224 */ /* 0x000fe400078e00ff */
[----:B------:R-:W-:Y:S02]  /*29560*/  IMAD.MOV.U32 R11, RZ, RZ, 0x1e1f ;  /* 0x00001e1fff0b7424 */ /* 0x000fe400078e00ff */
[----:B------:R-:W-:-:S07]  /*29570*/  IMAD.MOV.U32 R15, RZ, RZ, -0x1 ;  /* 0xffffffffff0f7424 */ /* 0x000fce00078e00ff */
[----:B-1----:R-:W-:Y:S05]  /*29580*/  WARPSYNC.COLLECTIVE R15, `(.L_x_1968) ;  /* 0x000000000f087348 */ /* 0x002fea0003c00000 */
[----:B------:R0:W2:Y:S02]  /*29590*/  SHFL.IDX P6, R14, R13, R12, R11 ;  /* 0x0000000c0d0e7389 */ /* 0x0000a400000c000b */
[----:B012---:R-:W-:Y:S01]  /*295a0*/  ENDCOLLECTIVE ;  /* 0x000000000000791b */ /* 0x007fe20003800000 */
.L_x_1968:
[----:B------:R-:W-:Y:S05]  /*295b0*/  BSYNC B1 ;  /* 0x0000000000017941 */ /* 0x000fea0003800000 */
.L_x_1967:
        /* <DEDUP_REMOVED lines=8> */
.L_x_1969:
[----:B------:R-:W-:Y:S05]  /*29640*/  BRA `(.L_x_1970) ;  /* 0xfffffd9800947947 */ /* 0x000fea000383ffff */
.L_x_1634:
[----:B-1----:R1:W2:Y:S02]  /*29650*/  SYNCS.PHASECHK.TRANS64.TRYWAIT P4, [R82+URZ+0x2a890], R93 ;  /* 0x02a8905d520075a7 */ /* 0x0022a4000808017f */
[----:B--2---:R-:W-:Y:S05]  /*29660*/  @!P4 NANOSLEEP.SYNCS 0x989680 ;  /* 0x009896800000c95d */ /* 0x004fea0003900000 */
[----:B------:R-:W2:Y:S02]  /*29670*/  @!P4 SYNCS.PHASECHK.TRANS64 P4, [R82+URZ+0x2a890], R93 ;  /* 0x02a8905d5200c5a7 */ /* 0x000ea4000808007f */
[----:B--2---:R-:W-:Y:S05]  /*29680*/  @!P4 BRA `(.L_x_1634) ;  /* 0xfffffffc00f0c947 */ /* 0x004fea000383ffff */
[----:B------:R-:W-:Y:S05]  /*29690*/  BRA `(.L_x_1971) ;  /* 0xfffffdc800687947 */ /* 0x000fea000383ffff */
.L_x_1635:
        /* <DEDUP_REMOVED lines=8> */
.L_x_1973:
[----:B------:R-:W-:Y:S05]  /*29720*/  BSYNC B1 ;  /* 0x0000000000017941 */ /* 0x000fea0003800000 */
.L_x_1972:
        /* <DEDUP_REMOVED lines=8> */
.L_x_1974:
[----:B------:R-:W-:Y:S01]  /*297b0*/  IMAD.MOV.U32 R99, RZ, RZ, R14 ;  /* 0x000000ffff637224 */ /* 0x000fe200078e000e */
[----:B------:R-:W-:Y:S06]  /*297c0*/  BRA `(.L_x_1975) ;  /* 0xfffffdc800307947 */ /* 0x000fec000383ffff */
.L_x_1648:
[----:B0-----:R0:W1:Y:S02]  /*297d0*/  SYNCS.PHASECHK.TRANS64.TRYWAIT P3, [R82+URZ+0x2a890], R93 ;  /* 0x02a8905d520075a7 */ /* 0x001064000806017f */
[----:B-1----:R-:W-:Y:S05]  /*297e0*/  @!P3 NANOSLEEP.SYNCS 0x989680 ;  /* 0x009896800000b95d */ /* 0x002fea0003900000 */
[----:B------:R-:W1:Y:S02]  /*297f0*/  @!P3 SYNCS.PHASECHK.TRANS64 P3, [R82+URZ+0x2a890], R93 ;  /* 0x02a8905d5200b5a7 */ /* 0x000e64000806007f */
[----:B-1----:R-:W-:Y:S05]  /*29800*/  @!P3 BRA `(.L_x_1648) ;  /* 0xfffffffc00f0b947 */ /* 0x002fea000383ffff */
[----:B------:R-:W-:Y:S05]  /*29810*/  BRA `(.L_x_1976) ;  /* 0xfffffdf400d87947 */ /* 0x000fea000383ffff */
.L_x_1649:
[----:B------:R-:W-:Y:S01]  /*29820*/  BSSY B1, `(.L_x_1977) ;  /* 0x0000007000017945 */ /* 0x000fe20003800000 */
[----:B------:R-:W-:Y:S02]  /*29830*/  IMAD.MOV.U32 R12, RZ, RZ, RZ ;  /* 0x000000ffff0c7224 */ /* 0x000fe400078e00ff */
[----:B------:R-:W-:Y:S02]  /*29840*/  IMAD.MOV.U32 R11, RZ, RZ, 0x1e1f ;  /* 0x00001e1fff0b7424 */ /* 0x000fe400078e00ff */
[----:B------:R-:W-:-:S07]  /*29850*/  IMAD.MOV.U32 R15, RZ, RZ, -0x1 ;  /* 0xffffffffff0f7424 */ /* 0x000fce00078e00ff */
[----:B0-----:R-:W-:Y:S05]  /*29860*/  WARPSYNC.COLLECTIVE R15, `(.L_x_1978) ;  /* 0x000000000f087348 */ /* 0x001fea0003c00000 */
[----:B------:R1:W2:Y:S02]  /*29870*/  SHFL.IDX P6, R14, R13, R12, R11 ;  /* 0x0000000c0d0e7389 */ /* 0x0002a400000c000b */
[----:B012---:R-:W-:Y:S01]  /*29880*/  ENDCOLLECTIVE ;  /* 0x000000000000791b */ /* 0x007fe20003800000 */
.L_x_1978:
[----:B------:R-:W-:Y:S05]  /*29890*/  BSYNC B1 ;  /* 0x0000000000017941 */ /* 0x000fea0003800000 */
.L_x_1977:
        /* <DEDUP_REMOVED lines=8> */
.L_x_1979:
[----:B------:R-:W-:Y:S05]  /*29920*/  BRA `(.L_x_1980) ;  /* 0xfffffdf400fc7947 */ /* 0x000fea000383ffff */
.L_x_1653:
[----:B0-----:R0:W2:Y:S02]  /*29930*/  SYNCS.PHASECHK.TRANS64.TRYWAIT P2, [R82+URZ+0x2a8b0], R93 ;  /* 0x02a8b05d520075a7 */ /* 0x0010a4000804017f */
[----:B--2---:R-:W-:Y:S05]  /*29940*/  @!P2 NANOSLEEP.SYNCS 0x989680 ;  /* 0x009896800000a95d */ /* 0x004fea0003900000 */
[----:B------:R-:W2:Y:S02]  /*29950*/  @!P2 SYNCS.PHASECHK.TRANS64 P2, [R82+URZ+0x2a8b0], R93 ;  /* 0x02a8b05d5200a5a7 */ /* 0x000ea4000804007f */
[----:B--2---:R-:W-:Y:S05]  /*29960*/  @!P2 BRA `(.L_x_1653) ;  /* 0xfffffffc00f0a947 */ /* 0x004fea000383ffff */
[----:B------:R-:W-:Y:S05]  /*29970*/  BRA `(.L_x_1981) ;  /* 0xfffffdf800c47947 */ /* 0x000fea000383ffff */
.L_x_1667:
[----:B------:R-:W0:Y:S01]  /*29980*/  S2R R20, SR_TID.X ;  /* 0x0000000000147919 */ /* 0x000e220000002100 */
[----:B------:R-:W-:Y:S01]  /*29990*/  BSSY B0, `(.L_x_1982) ;  /* 0x000000c000007945 */ /* 0x000fe20003800000 */
[----:B------:R-:W-:Y:S02]  /*299a0*/  IMAD.MOV.U32 R12, RZ, RZ, RZ ;  /* 0x000000ffff0c7224 */ /* 0x000fe400078e00ff */
[----:B------:R-:W-:Y:S02]  /*299b0*/  IMAD.MOV.U32 R11, RZ, RZ, 0x1f ;  /* 0x0000001fff0b7424 */ /* 0x000fe400078e00ff */
[----:B------:R-:W-:Y:S02]  /*299c0*/  IMAD.MOV.U32 R15, RZ, RZ, -0x1 ;  /* 0xffffffffff0f7424 */ /* 0x000fe400078e00ff */
[----:B0-----:R-:W-:-:S05]  /*299d0*/  VIADD R21, R20, 0xffffff80 ;  /* 0xffffff8014157836 */ /* 0x001fca0000000000 */
[----:B------:R-:W-:-:S04]  /*299e0*/  SHF.R.S32.HI R20, RZ, 0x1f, R21 ;  /* 0x0000001fff147819 */ /* 0x000fc80000011415 */
[----:B------:R-:W-:-:S04]  /*299f0*/  LEA.HI R20, R20, R21, RZ, 0x7 ;  /* 0x0000001514147211 */ /* 0x000fc800078f38ff */
[----:B------:R-:W-:-:S05]  /*29a00*/  SHF.R.S32.HI R20, RZ, 0x7, R20 ;  /* 0x00000007ff147819 */ /* 0x000fca0000011414 */
[----:B------:R-:W-:-:S07]  /*29a10*/  IMAD.MOV.U32 R13, RZ, RZ, R20 ;  /* 0x000000ffff0d7224 */ /* 0x000fce00078e0014 */
[----:B-----5:R-:W-:Y:S05]  /*29a20*/  WARPSYNC.COLLECTIVE R15, `(.L_x_1983) ;  /* 0x000000000f087348 */ /* 0x020fea0003c00000 */
[----:B------:R0:W1:Y:S02]  /*29a30*/  SHFL.IDX P6, R14, R13, R12, R11 ;  /* 0x0000000c0d0e7389 */ /* 0x00006400000c000b */
[----:B01---5:R-:W-:Y:S01]  /*29a40*/  ENDCOLLECTIVE ;  /* 0x000000000000791b */ /* 0x023fe20003800000 */
.L_x_1983:
[----:B------:R-:W-:Y:S05]  /*29a50*/  BSYNC B0 ;  /* 0x0000000000007941 */ /* 0x000fea0003800000 */
.L_x_1982:
[----:B------:R-:W-:Y:S01]  /*29a60*/  IMAD.MOV.U32 R218, RZ, RZ, R14 ;  /* 0x000000ffffda7224 */ /* 0x000fe200078e000e */
[----:B------:R-:W-:Y:S06]  /*29a70*/  BRA `(.L_x_1984) ;  /* 0xfffffe0800887947 */ /* 0x000fec000383ffff */
.L_x_1677:
[----:B------:R-:W-:Y:S01]  /*29a80*/  BSSY B1, `(.L_x_1985) ;  /* 0x0000007000017945 */ /* 0x000fe20003800000 */
[----:B------:R-:W-:Y:S02]  /*29a90*/  IMAD.MOV.U32 R12, RZ, RZ, RZ ;  /* 0x000000ffff0c7224 */ /* 0x000fe400078e00ff */
[----:B------:R-:W-:Y:S02]  /*29aa0*/  IMAD.MOV.U32 R11, RZ, RZ, 0x1e1f ;  /* 0x00001e1fff0b7424 */ /* 0x000fe400078e00ff */
[----:B------:R-:W-:-:S07]  /*29ab0*/  IMAD.MOV.U32 R15, RZ, RZ, -0x1 ;  /* 0xffffffffff0f7424 */ /* 0x000fce00078e00ff */
[----:B------:R-:W-:Y:S05]  /*29ac0*/  WARPSYNC.COLLECTIVE R15, `(.L_x_1986) ;  /* 0x000000000f087348 */ /* 0x000fea0003c00000 */
[----:B------:R0:W1:Y:S02]  /*29ad0*/  SHFL.IDX P6, R14, R13, R12, R11 ;  /* 0x0000000c0d0e7389 */ /* 0x00006400000c000b */
[----:B01----:R-:W-:Y:S01]  /*29ae0*/  ENDCOLLECTIVE ;  /* 0x000000000000791b */ /* 0x003fe20003800000 */
.L_x_1986:
[----:B------:R-:W-:Y:S05]  /*29af0*/  BSYNC B1 ;  /* 0x0000000000017941 */ /* 0x000fea0003800000 */
.L_x_1985:
        /* <DEDUP_REMOVED lines=8> */
.L_x_1987:
[----:B------:R-:W-:Y:S02]  /*29b80*/  IMAD.MOV.U32 R13, RZ, RZ, R4 ;  /* 0x000000ffff0d7224 */ /* 0x000fe400078e0004 */
[----:B------:R-:W-:-:S07]  /*29b90*/  IMAD.MOV.U32 R3, RZ, RZ, R14 ;  /* 0x000000ffff037224 */ /* 0x000fce00078e000e */
[----:B------:R-:W-:Y:S05]  /*29ba0*/  WARPSYNC.COLLECTIVE R15, `(.L_x_1988) ;  /* 0x000000000f087348 */ /* 0x000fea0003c00000 */
[----:B------:R0:W1:Y:S02]  /*29bb0*/  SHFL.IDX P6, R14, R13, R12, R11 ;  /* 0x0000000c0d0e7389 */ /* 0x00006400000c000b */
[----:B01----:R-:W-:Y:S01]  /*29bc0*/  ENDCOLLECTIVE ;  /* 0x000000000000791b */ /* 0x003fe20003800000 */
.L_x_1988:
[----:B------:R-:W-:Y:S02]  /*29bd0*/  IMAD.MOV.U32 R13, RZ, RZ, R5 ;  /* 0x000000ffff0d7224 */ /* 0x000fe400078e0005 */
[----:B------:R-:W-:-:S07]  /*29be0*/  IMAD.MOV.U32 R4, RZ, RZ, R14 ;  /* 0x000000ffff047224 */ /* 0x000fce00078e000e */
[----:B------:R-:W-:Y:S05]  /*29bf0*/  WARPSYNC.COLLECTIVE R15, `(.L_x_1989) ;  /* 0x000000000f087348 */ /* 0x000fea0003c00000 */
[----:B------:R0:W1:Y:S02]  /*29c00*/  SHFL.IDX P6, R14, R13, R12, R11 ;  /* 0x0000000c0d0e7389 */ /* 0x00006400000c000b */
[----:B01----:R-:W-:Y:S01]  /*29c10*/  ENDCOLLECTIVE ;  /* 0x000000000000791b */ /* 0x003fe20003800000 */
.L_x_1989:
[----:B------:R-:W-:Y:S05]  /*29c20*/  BRA `(.L_x_1990) ;  /* 0xfffffe0c00d87947 */ /* 0x000fea000383ffff */
.L_x_1681:
[----:B0-----:R0:W1:Y:S02]  /*29c30*/  SYNCS.PHASECHK.TRANS64.TRYWAIT P0, [R16+URZ+0x2a800], R3 ;  /* 0x02a80003100075a7 */ /* 0x001064000800017f */
[----:B-1----:R-:W-:Y:S05]  /*29c40*/  @!P0 NANOSLEEP.SYNCS 0x989680 ;  /* 0x009896800000895d */ /* 0x002fea0003900000 */
[----:B------:R-:W1:Y:S02]  /*29c50*/  @!P0 SYNCS.PHASECHK.TRANS64 P0, [R16+URZ+0x2a800], R3 ;  /* 0x02a80003100085a7 */ /* 0x000e64000800007f */
[----:B-1----:R-:W-:Y:S05]  /*29c60*/  @!P0 BRA `(.L_x_1681) ;  /* 0xfffffffc00f08947 */ /* 0x002fea000383ffff */
[----:B------:R-:W-:Y:S05]  /*29c70*/  BRA `(.L_x_1991) ;  /* 0xfffffe1400247947 */ /* 0x000fea000383ffff */
.L_x_1693:
[----:B------:R-:W-:Y:S01]  /*29c80*/  BSSY B1, `(.L_x_1992) ;  /* 0x0000007000017945 */ /* 0x000fe20003800000 */
[----:B------:R-:W-:Y:S02]  /*29c90*/  IMAD.MOV.U32 R12, RZ, RZ, RZ ;  /* 0x000000ffff0c7224 */ /* 0x000fe400078e00ff */
[----:B------:R-:W-:Y:S02]  /*29ca0*/  IMAD.MOV.U32 R11, RZ, RZ, 0x1e1f ;  /* 0x00001e1fff0b7424 */ /* 0x000fe400078e00ff */
[----:B------:R-:W-:-:S07]  /*29cb0*/  IMAD.MOV.U32 R15, RZ, RZ, -0x1 ;  /* 0xffffffffff0f7424 */ /* 0x000fce00078e00ff */
[----:B------:R-:W-:Y:S05]  /*29cc0*/  WARPSYNC.COLLECTIVE R15, `(.L_x_1993) ;  /* 0x000000000f087348 */ /* 0x000fea0003c00000 */
[----:B------:R0:W1:Y:S02]  /*29cd0*/  SHFL.IDX P6, R14, R13, R12, R11 ;  /* 0x0000000c0d0e7389 */ /* 0x00006400000c000b */
[----:B01----:R-:W-:Y:S01]  /*29ce0*/  ENDCOLLECTIVE ;  /* 0x000000000000791b */ /* 0x003fe20003800000 */
.L_x_1993:
[----:B------:R-:W-:Y:S05]  /*29cf0*/  BSYNC B1 ;  /* 0x0000000000017941 */ /* 0x000fea0003800000 */
.L_x_1992:
        /* <DEDUP_REMOVED lines=8> */
.L_x_1994:
[----:B------:R-:W-:Y:S02]  /*29d80*/  IMAD.MOV.U32 R13, RZ, RZ, R37 ;  /* 0x000000ffff0d7224 */ /* 0x000fe400078e0025 */
[----:B------:R-:W-:-:S07]  /*29d90*/  IMAD.MOV.U32 R21, RZ, RZ, R14 ;  /* 0x000000ffff157224 */ /* 0x000fce00078e000e */
[----:B------:R-:W-:Y:S05]  /*29da0*/  WARPSYNC.COLLECTIVE R15, `(.L_x_1995) ;  /* 0x000000000f087348 */ /* 0x000fea0003c00000 */
[----:B------:R0:W1:Y:S02]  /*29db0*/  SHFL.IDX P6, R14, R13, R12, R11 ;  /* 0x0000000c0d0e7389 */ /* 0x00006400000c000b */
[----:B01----:R-:W-:Y:S01]  /*29dc0*/  ENDCOLLECTIVE ;  /* 0x000000000000791b */ /* 0x003fe20003800000 */
.L_x_1995:
[----:B------:R-:W-:Y:S02]  /*29dd0*/  IMAD.MOV.U32 R13, RZ, RZ, R39 ;  /* 0x000000ffff0d7224 */ /* 0x000fe400078e0027 */
[----:B------:R-:W-:-:S07]  /*29de0*/  IMAD.MOV.U32 R37, RZ, RZ, R14 ;  /* 0x000000ffff257224 */ /* 0x000fce00078e000e */
[----:B------:R-:W-:Y:S05]  /*29df0*/  WARPSYNC.COLLECTIVE R15, `(.L_x_1996) ;  /* 0x000000000f087348 */ /* 0x000fea0003c00000 */
[----:B------:R0:W1:Y:S02]  /*29e00*/  SHFL.IDX P6, R14, R13, R12, R11 ;  /* 0x0000000c0d0e7389 */ /* 0x00006400000c000b */
[----:B01----:R-:W-:Y:S01]  /*29e10*/  ENDCOLLECTIVE ;  /* 0x000000000000791b */ /* 0x003fe20003800000 */
.L_x_1996:
[----:B------:R-:W-:Y:S01]  /*29e20*/  IMAD.MOV.U32 R39, RZ, RZ, R14 ;  /* 0x000000ffff277224 */ /* 0x000fe200078e000e */
[----:B------:R-:W-:Y:S06]  /*29e30*/  BRA `(.L_x_1997) ;  /* 0xfffffe4000f47947 */ /* 0x000fec000383ffff */
.L_x_1697:
[----:B-1----:R1:W0:Y:S02]  /*29e40*/  SYNCS.PHASECHK.TRANS64.TRYWAIT P0, [R16+URZ+0x2a800], R3 ;  /* 0x02a80003100075a7 */ /* 0x002224000800017f */
[----:B0-----:R-:W-:Y:S05]  /*29e50*/  @!P0 NANOSLEEP.SYNCS 0x989680 ;  /* 0x009896800000895d */ /* 0x001fea0003900000 */
[----:B------:R-:W0:Y:S02]  /*29e60*/  @!P0 SYNCS.PHASECHK.TRANS64 P0, [R16+URZ+0x2a800], R3 ;  /* 0x02a80003100085a7 */ /* 0x000e24000800007f */
[----:B0-----:R-:W-:Y:S05]  /*29e70*/  @!P0 BRA `(.L_x_1697) ;  /* 0xfffffffc00f08947 */ /* 0x001fea000383ffff */
[----:B------:R-:W-:Y:S05]  /*29e80*/  BRA `(.L_x_1998) ;  /* 0xfffffe4400ec7947 */ /* 0x000fea000383ffff */
.L_x_1705:
[----:B---3--:R3:W0:Y:S02]  /*29e90*/  SYNCS.PHASECHK.TRANS64.TRYWAIT P1, [R11+URZ+0x2a830], R0 ;  /* 0x02a830000b0075a7 */ /* 0x008624000802017f */
[----:B0-----:R-:W-:Y:S05]  /*29ea0*/  @!P1 NANOSLEEP.SYNCS 0x989680 ;  /* 0x009896800000995d */ /* 0x001fea0003900000 */
[----:B------:R-:W0:Y:S02]  /*29eb0*/  @!P1 SYNCS.PHASECHK.TRANS64 P1, [R11+URZ+0x2a830], R0 ;  /* 0x02a830000b0095a7 */ /* 0x000e24000802007f */
[----:B0-----:R-:W-:Y:S05]  /*29ec0*/  @!P1 BRA `(.L_x_1705) ;  /* 0xfffffffc00f09947 */ /* 0x001fea000383ffff */
[----:B------:R-:W-:Y:S05]  /*29ed0*/  BRA `(.L_x_1704) ;  /* 0xfffffe7800307947 */ /* 0x000fea000383ffff */
.L_x_1724:
[----:B-1----:R1:W2:Y:S02]  /*29ee0*/  SYNCS.PHASECHK.TRANS64.TRYWAIT P2, [R9+URZ+0x2a830], R8 ;  /* 0x02a83008090075a7 */ /* 0x0022a4000804017f */
[----:B--2---:R-:W-:Y:S05]  /*29ef0*/  @!P2 NANOSLEEP.SYNCS 0x989680 ;  /* 0x009896800000a95d */ /* 0x004fea0003900000 */
[----:B------:R-:W2:Y:S02]  /*29f00*/  @!P2 SYNCS.PHASECHK.TRANS64 P2, [R9+URZ+0x2a830], R8 ;  /* 0x02a830080900a5a7 */ /* 0x000ea4000804007f */
[----:B--2---:R-:W-:Y:S05]  /*29f10*/  @!P2 BRA `(.L_x_1724) ;  /* 0xfffffffc00f0a947 */ /* 0x004fea000383ffff */
[----:B------:R-:W-:Y:S05]  /*29f20*/  BRA `(.L_x_1723) ;  /* 0xfffffeac000c7947 */ /* 0x000fea000383ffff */
.L_x_1728:
[----:B-1----:R1:W2:Y:S02]  /*29f30*/  SYNCS.PHASECHK.TRANS64.TRYWAIT P1, [R9+URZ+0x2a850], R8 ;  /* 0x02a85008090075a7 */ /* 0x0022a4000802017f */
[----:B--2---:R-:W-:Y:S05]  /*29f40*/  @!P1 NANOSLEEP.SYNCS 0x989680 ;  /* 0x009896800000995d */ /* 0x004fea0003900000 */
[----:B------:R-:W2:Y:S02]  /*29f50*/  @!P1 SYNCS.PHASECHK.TRANS64 P1, [R9+URZ+0x2a850], R8 ;  /* 0x02a85008090095a7 */ /* 0x000ea4000802007f */
[----:B--2---:R-:W-:Y:S05]  /*29f60*/  @!P1 BRA `(.L_x_1728) ;  /* 0xfffffffc00f09947 */ /* 0x004fea000383ffff */
[----:B------:R-:W-:Y:S05]  /*29f70*/  BRA `(.L_x_1725) ;  /* 0xfffffeac00dc7947 */ /* 0x000fea000383ffff */
.L_x_1749:
[----:B-1----:R1:W2:Y:S02]  /*29f80*/  SYNCS.PHASECHK.TRANS64.TRYWAIT P2, [R3+URZ+0x2a830], R0 ;  /* 0x02a83000030075a7 */ /* 0x0022a4000804017f */
[----:B--2---:R-:W-:Y:S05]  /*29f90*/  @!P2 NANOSLEEP.SYNCS 0x989680 ;  /* 0x009896800000a95d */ /* 0x004fea0003900000 */
[----:B------:R-:W2:Y:S02]  /*29fa0*/  @!P2 SYNCS.PHASECHK.TRANS64 P2, [R3+URZ+0x2a830], R0 ;  /* 0x02a830000300a5a7 */ /* 0x000ea4000804007f */
[----:B--2---:R-:W-:Y:S05]  /*29fb0*/  @!P2 BRA `(.L_x_1749) ;  /* 0xfffffffc00f0a947 */ /* 0x004fea000383ffff */
[----:B------:R-:W-:Y:S05]  /*29fc0*/  BRA `(.L_x_1748) ;  /* 0xfffffee0005c7947 */ /* 0x000fea000383ffff */
.L_x_1753:
[----:B-1----:R1:W2:Y:S02]  /*29fd0*/  SYNCS.PHASECHK.TRANS64.TRYWAIT P1, [R3+URZ+0x2a850], R0 ;  /* 0x02a85000030075a7 */ /* 0x0022a4000802017f */
[----:B--2---:R-:W-:Y:S05]  /*29fe0*/  @!P1 NANOSLEEP.SYNCS 0x989680 ;  /* 0x009896800000995d */ /* 0x004fea0003900000 */
[----:B------:R-:W2:Y:S02]  /*29ff0*/  @!P1 SYNCS.PHASECHK.TRANS64 P1, [R3+URZ+0x2a850], R0 ;  /* 0x02a85000030095a7 */ /* 0x000ea4000802007f */
[----:B--2---:R-:W-:Y:S05]  /*2a000*/  @!P1 BRA `(.L_x_1753) ;  /* 0xfffffffc00f09947 */ /* 0x004fea000383ffff */
[----:B------:R-:W-:Y:S05]  /*2a010*/  BRA `(.L_x_1750) ;  /* 0xfffffee400387947 */ /* 0x000fea000383ffff */
.L_x_1762:
[----:B-1----:R1:W2:Y:S02]  /*2a020*/  SYNCS.PHASECHK.TRANS64.TRYWAIT P2, [R3+URZ+0x2a830], R0 ;  /* 0x02a83000030075a7 */ /* 0x0022a4000804017f */
[----:B--2---:R-:W-:Y:S05]  /*2a030*/  @!P2 NANOSLEEP.SYNCS 0x989680 ;  /* 0x009896800000a95d */ /* 0x004fea0003900000 */
[----:B------:R-:W2:Y:S02]  /*2a040*/  @!P2 SYNCS.PHASECHK.TRANS64 P2, [R3+URZ+0x2a830], R0 ;  /* 0x02a830000300a5a7 */ /* 0x000ea4000804007f */
[----:B--2---:R-:W-:Y:S05]  /*2a050*/  @!P2 BRA `(.L_x_1762) ;  /* 0xfffffffc00f0a947 */ /* 0x004fea000383ffff */
[----:B------:R-:W-:Y:S05]  /*2a060*/  BRA `(.L_x_1761) ;  /* 0xffffff0000b47947 */ /* 0x000fea000383ffff */
.L_x_1766:
[----:B-1----:R1:W2:Y:S02]  /*2a070*/  SYNCS.PHASECHK.TRANS64.TRYWAIT P1, [R3+URZ+0x2a850], R0 ;  /* 0x02a85000030075a7 */ /* 0x0022a4000802017f */
[----:B--2---:R-:W-:Y:S05]  /*2a080*/  @!P1 NANOSLEEP.SYNCS 0x989680 ;  /* 0x009896800000995d */ /* 0x004fea0003900000 */
[----:B------:R-:W2:Y:S02]  /*2a090*/  @!P1 SYNCS.PHASECHK.TRANS64 P1, [R3+URZ+0x2a850], R0 ;  /* 0x02a85000030095a7 */ /* 0x000ea4000802007f */
[----:B--2---:R-:W-:Y:S05]  /*2a0a0*/  @!P1 BRA `(.L_x_1766) ;  /* 0xfffffffc00f09947 */ /* 0x004fea000383ffff */
[----:B------:R-:W-:Y:S05]  /*2a0b0*/  BRA `(.L_x_1763) ;  /* 0xffffff0400907947 */ /* 0x000fea000383ffff */
.L_x_1781:
[----:B--2---:R2:W3:Y:S02]  /*2a0c0*/  SYNCS.PHASECHK.TRANS64.TRYWAIT P1, [R4+URZ+0x2a850], R7 ;  /* 0x02a85007040075a7 */ /* 0x0044e4000802017f */
[----:B---3--:R-:W-:Y:S05]  /*2a0d0*/  @!P1 NANOSLEEP.SYNCS 0x989680 ;  /* 0x009896800000995d */ /* 0x008fea0003900000 */
[----:B------:R-:W3:Y:S02]  /*2a0e0*/  @!P1 SYNCS.PHASECHK.TRANS64 P1, [R4+URZ+0x2a850], R7 ;  /* 0x02a85007040095a7 */ /* 0x000ee4000802007f */
[----:B---3--:R-:W-:Y:S05]  /*2a0f0*/  @!P1 BRA `(.L_x_1781) ;  /* 0xfffffffc00f09947 */ /* 0x008fea000383ffff */
[----:B------:R-:W-:Y:S05]  /*2a100*/  BRA `(.L_x_1780) ;  /* 0xffffff3400307947 */ /* 0x000fea000383ffff */
.L_x_1785:
[----:B------:R-:W-:Y:S01]  /*2a110*/  SEL R29, R40, R43, P0 ;  /* 0x0000002b281d7207 */ /* 0x000fe20000000000 */
[----:B------:R-:W-:Y:S01]  /*2a120*/  IMAD.MOV.U32 R11, RZ, RZ, 0x1c1f ;  /* 0x00001c1fff0b7424 */ /* 0x000fe200078e00ff */
[----:B------:R-:W-:Y:S01]  /*2a130*/  SEL R32, R43, R40, P0 ;  /* 0x000000282b207207 */ /* 0x000fe20000000000 */
[----:B------:R-:W-:Y:S01]  /*2a140*/  IMAD.MOV.U32 R15, RZ, RZ, -0x1 ;  /* 0xffffffffff0f7424 */ /* 0x000fe200078e00ff */
[----:B------:R-:W-:Y:S02]  /*2a150*/  SEL R33, R12, R99, P0 ;  /* 0x000000630c217207 */ /* 0x000fe40000000000 */
[----:B------:R-:W-:Y:S01]  /*2a160*/  SEL R40, R99, R12, P0 ;  /* 0x0000000c63287207 */ /* 0x000fe20000000000 */
[----:B------:R-:W-:Y:S01]  /*2a170*/  IMAD.MOV.U32 R12, RZ, RZ, R0 ;  /* 0x000000ffff0c7224 */ /* 0x000fe200078e0000 */
[----:B------:R-:W-:Y:S02]  /*2a180*/  SEL R7, R122, R35, P0 ;  /* 0x000000237a077207 */ /* 0x000fe40000000000 */
[----:B------:R-:W-:-:S07]  /*2a190*/  SEL R8, R35, R122, P0 ;  /* 0x0000007a23087207 */ /* 0x000fce0000000000 */
[----:B0-----:R-:W-:Y:S05]  /*2a1a0*/  WARPSYNC.COLLECTIVE R15, `(.L_x_1999) ;  /* 0x000000000f087348 */ /* 0x001fea0003c00000 */
[----:B------:R1:W2:Y:S02]  /*2a1b0*/  SHFL.IDX P6, R14, R13, R12, R11 ;  /* 0x0000000c0d0e7389 */ /* 0x0002a400000c000b */
[----:B012---:R-:W-:Y:S01]  /*2a1c0*/  ENDCOLLECTIVE ;  /* 0x000000000000791b */ /* 0x007fe20003800000 */
.L_x_1999:
        /* <DEDUP_REMOVED lines=19> */
.L_x_2000:
        /* <DEDUP_REMOVED lines=19> */
.L_x_2001:
        /* <DEDUP_REMOVED lines=19> */
.L_x_2002:
[----:B------:R-:W-:Y:S02]  /*2a560*/  SEL R84, R95, R84, P0 ;  /* 0x000000545f547207 */ /* 0x000fe40000000000 */
        /* <DEDUP_REMOVED lines=8> */
.L_x_2003:
        /* <DEDUP_REMOVED lines=8> */
.L_x_2004:
[----:B------:R-:W-:Y:S02]  /*2a670*/  IMAD.MOV.U32 R13, RZ, RZ, R25 ;  /* 0x000000ffff0d7224 */ /* 0x000fe400078e0019 */
[----:B------:R-:W-:Y:S02]  /*2a680*/  IMAD.MOV.U32 R12, RZ, RZ, R0 ;  /* 0x000000ffff0c7224 */ /* 0x000fe400078e0000 */
[----:B------:R-:W-:-:S07]  /*2a690*/  IMAD.MOV.U32 R20, RZ, RZ, R14 ;  /* 0x000000ffff147224 */ /* 0x000fce00078e000e */
[----:B------:R-:W-:Y:S05]  /*2a6a0*/  WARPSYNC.COLLECTIVE R15, `(.L_x_2005) ;  /* 0x000000000f087348 */ /* 0x000fea0003c00000 */
[----:B------:R0:W1:Y:S02]  /*2a6b0*/  SHFL.IDX P6, R14, R13, R12, R11 ;  /* 0x0000000c0d0e7389 */ /* 0x00006400000c000b */
[----:B01----:R-:W-:Y:S01]  /*2a6c0*/  ENDCOLLECTIVE ;  /* 0x000000000000791b */ /* 0x003fe20003800000 */
.L_x_2005:
[----:B------:R-:W-:Y:S02]  /*2a6d0*/  IMAD.MOV.U32 R13, RZ, RZ, R24 ;  /* 0x000000ffff0d7224 */ /* 0x000fe400078e0018 */
[----:B------:R-:W-:Y:S02]  /*2a6e0*/  IMAD.MOV.U32 R12, RZ, RZ, R3 ;  /* 0x000000ffff0c7224 */ /* 0x000fe400078e0003 */
[----:B------:R-:W-:-:S07]  /*2a6f0*/  IMAD.MOV.U32 R26, RZ, RZ, R14 ;  /* 0x000000ffff1a7224 */ /* 0x000fce00078e000e */
[----:B------:R-:W-:Y:S05]  /*2a700*/  WARPSYNC.COLLECTIVE R15, `(.L_x_2006) ;  /* 0x000000000f087348 */ /* 0x000fea0003c00000 */
[----:B------:R0:W1:Y:S02]  /*2a710*/  SHFL.IDX P6, R14, R13, R12, R11 ;  /* 0x0000000c0d0e7389 */ /* 0x00006400000c000b */
[----:B01----:R-:W-:Y:S01]  /*2a720*/  ENDCOLLECTIVE ;  /* 0x000000000000791b */ /* 0x003fe20003800000 */
.L_x_2006:
[----:B------:R-:W-:Y:S02]  /*2a730*/  IMAD.MOV.U32 R13, RZ, RZ, R27 ;  /* 0x000000ffff0d7224 */ /* 0x000fe400078e001b */
[----:B------:R-:W-:Y:S02]  /*2a740*/  IMAD.MOV.U32 R12, RZ, RZ, R0 ;  /* 0x000000ffff0c7224 */ /* 0x000fe400078e0000 */
[----:B------:R-:W-:-:S07]  /*2a750*/  IMAD.MOV.U32 R25, RZ, RZ, R14 ;  /* 0x000000ffff197224 */ /* 0x000fce00078e000e */
[----:B------:R-:W-:Y:S05]  /*2a760*/  WARPSYNC.COLLECTIVE R15, `(.L_x_2007) ;  /* 0x000000000f087348 */ /* 0x000fea0003c00000 */
[----:B------:R0:W1:Y:S02]  /*2a770*/  SHFL.IDX P6, R14, R13, R12, R11 ;  /* 0x0000000c0d0e7389 */ /* 0x00006400000c000b */
[----:B01----:R-:W-:Y:S01]  /*2a780*/  ENDCOLLECTIVE ;  /* 0x000000000000791b */ /* 0x003fe20003800000 */
.L_x_2007:
        /* <DEDUP_REMOVED lines=8> */
.L_x_2008:
[----:B------:R-:W-:Y:S02]  /*2a810*/  IMAD.MOV.U32 R13, RZ, RZ, R29 ;  /* 0x000000ffff0d7224 */ /* 0x000fe400078e001d */
[----:B------:R-:W-:Y:S02]  /*2a820*/  IMAD.MOV.U32 R12, RZ, RZ, R0 ;  /* 0x000000ffff0c7224 */ /* 0x000fe400078e0000 */
[----:B------:R-:W-:-:S07]  /*2a830*/  IMAD.MOV.U32 R27, RZ, RZ, R14 ;  /* 0x000000ffff1b7224 */ /* 0x000fce00078e000e */
[----:B------:R-:W-:Y:S05]  /*2a840*/  WARPSYNC.COLLECTIVE R15, `(.L_x_2009) ;  /* 0x000000000f087348 */ /* 0x000fea0003c00000 */
[----:B------:R0:W1:Y:S02]  /*2a850*/  SHFL.IDX P6, R14, R13, R12, R11 ;  /* 0x0000000c0d0e7389 */ /* 0x00006400000c000b */
[----:B01----:R-:W-:Y:S01]  /*2a860*/  ENDCOLLECTIVE ;  /* 0x000000000000791b */ /* 0x003fe20003800000 */
.L_x_2009:
        /* <DEDUP_REMOVED lines=8> */
.L_x_2010:
[----:B------:R-:W-:Y:S02]  /*2a8f0*/  IMAD.MOV.U32 R13, RZ, RZ, R31 ;  /* 0x000000ffff0d7224 */ /* 0x000fe400078e001f */
[----:B------:R-:W-:Y:S02]  /*2a900*/  IMAD.MOV.U32 R12, RZ, RZ, R0 ;  /* 0x000000ffff0c7224 */ /* 0x000fe400078e0000 */
[----:B------:R-:W-:-:S07]  /*2a910*/  IMAD.MOV.U32 R29, RZ, RZ, R14 ;  /* 0x000000ffff1d7224 */ /* 0x000fce00078e000e */
[----:B------:R-:W-:Y:S05]  /*2a920*/  WARPSYNC.COLLECTIVE R15, `(.L_x_2011) ;  /* 0x000000000f087348 */ /* 0x000fea0003c00000 */
[----:B------:R0:W1:Y:S02]  /*2a930*/  SHFL.IDX P6, R14, R13, R12, R11 ;  /* 0x0000000c0d0e7389 */ /* 0x00006400000c000b */
[----:B01----:R-:W-:Y:S01]  /*2a940*/  ENDCOLLECTIVE ;  /* 0x000000000000791b */ /* 0x003fe20003800000 */
.L_x_2011:
        /* <DEDUP_REMOVED lines=8> */
.L_x_2012:
[----:B------:R-:W-:Y:S02]  /*2a9d0*/  IMAD.MOV.U32 R13, RZ, RZ, R33 ;  /* 0x000000ffff0d7224 */ /* 0x000fe400078e0021 */
[----:B------:R-:W-:Y:S02]  /*2a9e0*/  IMAD.MOV.U32 R12, RZ, RZ, R0 ;  /* 0x000000ffff0c7224 */ /* 0x000fe400078e0000 */
[----:B------:R-:W-:-:S07]  /*2a9f0*/  IMAD.MOV.U32 R31, RZ, RZ, R14 ;  /* 0x000000ffff1f7224 */ /* 0x000fce00078e000e */
[----:B------:R-:W-:Y:S05]  /*2aa00*/  WARPSYNC.COLLECTIVE R15, `(.L_x_2013) ;  /* 0x000000000f087348 */ /* 0x000fea0003c00000 */
[----:B------:R0:W1:Y:S02]  /*2aa10*/  SHFL.IDX P6, R14, R13, R12, R11 ;  /* 0x0000000c0d0e7389 */ /* 0x00006400000c000b */
[----:B01----:R-:W-:Y:S01]  /*2aa20*/  ENDCOLLECTIVE ;  /* 0x000000000000791b */ /* 0x003fe20003800000 */
.L_x_2013:
        /* <DEDUP_REMOVED lines=8> */
.L_x_2014:
[----:B------:R-:W-:Y:S02]  /*2aab0*/  IMAD.MOV.U32 R13, RZ, RZ, R35 ;  /* 0x000000ffff0d7224 */ /* 0x000fe400078e0023 */
[----:B------:R-:W-:Y:S02]  /*2aac0*/  IMAD.MOV.U32 R12, RZ, RZ, R0 ;  /* 0x000000ffff0c7224 */ /* 0x000fe400078e0000 */
[----:B------:R-:W-:-:S07]  /*2aad0*/  IMAD.MOV.U32 R33, RZ, RZ, R14 ;  /* 0x000000ffff217224 */ /* 0x000fce00078e000e */
[----:B------:R-:W-:Y:S05]  /*2aae0*/  WARPSYNC.COLLECTIVE R15, `(.L_x_2015) ;  /* 0x000000000f087348 */ /* 0x000fea0003c00000 */
[----:B------:R0:W1:Y:S02]  /*2aaf0*/  SHFL.IDX P6, R14, R13, R12, R11 ;  /* 0x0000000c0d0e7389 */ /* 0x00006400000c000b */
[----:B01----:R-:W-:Y:S01]  /*2ab00*/  ENDCOLLECTIVE ;  /* 0x000000000000791b */ /* 0x003fe20003800000 */
.L_x_2015:
        /* <DEDUP_REMOVED lines=8> */
.L_x_2016:
[----:B------:R-:W-:Y:S02]  /*2ab90*/  IMAD.MOV.U32 R13, RZ, RZ, R37 ;  /* 0x000000ffff0d7224 */ /* 0x000fe400078e0025 */
[----:B------:R-:W-:Y:S02]  /*2aba0*/  IMAD.MOV.U32 R12, RZ, RZ, R0 ;  /* 0x000000ffff0c7224 */ /* 0x000fe400078e0000 */
[----:B------:R-:W-:-:S07]  /*2abb0*/  IMAD.MOV.U32 R35, RZ, RZ, R14 ;  /* 0x000000ffff237224 */ /* 0x000fce00078e000e */
[----:B------:R-:W-:Y:S05]  /*2abc0*/  WARPSYNC.COLLECTIVE R15, `(.L_x_2017) ;  /* 0x000000000f087348 */ /* 0x000fea0003c00000 */
[----:B------:R0:W1:Y:S02]  /*2abd0*/  SHFL.IDX P6, R14, R13, R12, R11 ;  /* 0x0000000c0d0e7389 */ /* 0x00006400000c000b */
[----:B01----:R-:W-:Y:S01]  /*2abe0*/  ENDCOLLECTIVE ;  /* 0x000000000000791b */ /* 0x003fe20003800000 */
.L_x_2017:
        /* <DEDUP_REMOVED lines=8> */
.L_x_2018:
[----:B------:R-:W-:Y:S02]  /*2ac70*/  IMAD.MOV.U32 R13, RZ, RZ, R39 ;  /* 0x000000ffff0d7224 */ /* 0x000fe400078e0027 */
[----:B------:R-:W-:Y:S02]  /*2ac80*/  IMAD.MOV.U32 R12, RZ, RZ, R0 ;  /* 0x000000ffff0c7224 */ /* 0x000fe400078e0000 */
[----:B------:R-:W-:-:S07]  /*2ac90*/  IMAD.MOV.U32 R37, RZ, RZ, R14 ;  /* 0x000000ffff257224 */ /* 0x000fce00078e000e */
[----:B------:R-:W-:Y:S05]  /*2aca0*/  WARPSYNC.COLLECTIVE R15, `(.L_x_2019) ;  /* 0x000000000f087348 */ /* 0x000fea0003c00000 */
[----:B------:R0:W1:Y:S02]  /*2acb0*/  SHFL.IDX P6, R14, R13, R12, R11 ;  /* 0x0000000c0d0e7389 */ /* 0x00006400000c000b */
[----:B01----:R-:W-:Y:S01]  /*2acc0*/  ENDCOLLECTIVE ;  /* 0x000000000000791b */ /* 0x003fe20003800000 */
.L_x_2019:
        /* <DEDUP_REMOVED lines=8> */
.L_x_2020:
[----:B------:R-:W-:Y:S02]  /*2ad50*/  IMAD.MOV.U32 R13, RZ, RZ, R41 ;  /* 0x000000ffff0d7224 */ /* 0x000fe400078e0029 */
[----:B------:R-:W-:Y:S02]  /*2ad60*/  IMAD.MOV.U32 R12, RZ, RZ, R0 ;  /* 0x000000ffff0c7224 */ /* 0x000fe400078e0000 */
[----:B------:R-:W-:-:S07]  /*2ad70*/  IMAD.MOV.U32 R39, RZ, RZ, R14 ;  /* 0x000000ffff277224 */ /* 0x000fce00078e000e */
[----:B------:R-:W-:Y:S05]  /*2ad80*/  WARPSYNC.COLLECTIVE R15, `(.L_x_2021) ;  /* 0x000000000f087348 */ /* 0x000fea0003c00000 */
[----:B------:R0:W1:Y:S02]  /*2ad90*/  SHFL.IDX P6, R14, R13, R12, R11 ;  /* 0x0000000c0d0e7389 */ /* 0x00006400000c000b */
[----:B01----:R-:W-:Y:S01]  /*2ada0*/  ENDCOLLECTIVE ;  /* 0x000000000000791b */ /* 0x003fe20003800000 */
.L_x_2021:
        /* <DEDUP_REMOVED lines=8> */
.L_x_2022:
[----:B------:R-:W-:Y:S02]  /*2ae30*/  IMAD.MOV.U32 R13, RZ, RZ, R43 ;  /* 0x000000ffff0d7224 */ /* 0x000fe400078e002b */
[----:B------:R-:W-:Y:S02]  /*2ae40*/  IMAD.MOV.U32 R12, RZ, RZ, R0 ;  /* 0x000000ffff0c7224 */ /* 0x000fe400078e0000 */
[----:B------:R-:W-:-:S07]  /*2ae50*/  IMAD.MOV.U32 R41, RZ, RZ, R14 ;  /* 0x000000ffff297224 */ /* 0x000fce00078e000e */
[----:B------:R-:W-:Y:S05]  /*2ae60*/  WARPSYNC.COLLECTIVE R15, `(.L_x_2023) ;  /* 0x000000000f087348 */ /* 0x000fea0003c00000 */
[----:B------:R0:W1:Y:S02]  /*2ae70*/  SHFL.IDX P6, R14, R13, R12, R11 ;  /* 0x0000000c0d0e7389 */ /* 0x00006400000c000b */
[----:B01----:R-:W-:Y:S01]  /*2ae80*/  ENDCOLLECTIVE ;  /* 0x000000000000791b */ /* 0x003fe20003800000 */
.L_x_2023:
        /* <DEDUP_REMOVED lines=8> */
.L_x_2024:
[----:B------:R-:W-:Y:S02]  /*2af10*/  IMAD.MOV.U32 R13, RZ, RZ, R45 ;  /* 0x000000ffff0d7224 */ /* 0x000fe400078e002d */
[----:B------:R-:W-:Y:S02]  /*2af20*/  IMAD.MOV.U32 R12, RZ, RZ, R0 ;  /* 0x000000ffff0c7224 */ /* 0x000fe400078e0000 */
[----:B------:R-:W-:-:S07]  /*2af30*/  IMAD.MOV.U32 R62, RZ, RZ, R14 ;  /* 0x000000ffff3e7224 */ /* 0x000fce00078e000e */
[----:B------:R-:W-:Y:S05]  /*2af40*/  WARPSYNC.COLLECTIVE R15, `(.L_x_2025) ;  /* 0x000000000f087348 */ /* 0x000fea0003c00000 */
[----:B------:R0:W1:Y:S02]  /*2af50*/  SHFL.IDX P6, R14, R13, R12, R11 ;  /* 0x0000000c0d0e7389 */ /* 0x00006400000c000b */
[----:B01----:R-:W-:Y:S01]  /*2af60*/  ENDCOLLECTIVE ;  /* 0x000000000000791b */ /* 0x003fe20003800000 */
.L_x_2025:
        /* <DEDUP_REMOVED lines=8> */
.L_x_2026:
[----:B------:R-:W-:Y:S02]  /*2aff0*/  IMAD.MOV.U32 R13, RZ, RZ, R47 ;  /* 0x000000ffff0d7224 */ /* 0x000fe400078e002f */
[----:B------:R-:W-:Y:S02]  /*2b000*/  IMAD.MOV.U32 R12, RZ, RZ, R0 ;  /* 0x000000ffff0c7224 */ /* 0x000fe400078e0000 */
[----:B------:R-:W-:-:S07]  /*2b010*/  IMAD.MOV.U32 R64, RZ, RZ, R14 ;  /* 0x000000ffff407224 */ /* 0x000fce00078e000e */
[----:B------:R-:W-:Y:S05]  /*2b020*/  WARPSYNC.COLLECTIVE R15, `(.L_x_2027) ;  /* 0x000000000f087348 */ /* 0x000fea0003c00000 */
[----:B------:R0:W1:Y:S02]  /*2b030*/  SHFL.IDX P6, R14, R13, R12, R11 ;  /* 0x0000000c0d0e7389 */ /* 0x00006400000c000b */
[----:B01----:R-:W-:Y:S01]  /*2b040*/  ENDCOLLECTIVE ;  /* 0x000000000000791b */ /* 0x003fe20003800000 */
.L_x_2027:
[----:B------:R-:W-:Y:S02]  /*2b050*/  IMAD.MOV.U32 R13, RZ, RZ, R66 ;  /* 0x000000ffff0d7224 */ /* 0x000fe400078e0042 */
[----:B------:R-:W-:Y:S02]  /*2b060*/  IMAD.MOV.U32 R12, RZ, RZ, R3 ;  /* 0x000000ffff0c7224 */ /* 0x000fe400078e0003 */
[----:B------:R-:W-:-:S07]  /*2b070*/  IMAD.MOV.U32 R47, RZ, RZ, R14 ;  /* 0x000000ffff2f7224 */ /* 0x000fce00078e000e */
[----:B------:R-:W-:Y:S05]  /*2b080*/  WARPSYNC.COLLECTIVE R15, `(.L_x_2028) ;  /* 0x000000000f087348 */ /* 0x000fea0003c00000 */
[----:B------:R0:W1:Y:S02]  /*2b090*/  SHFL.IDX P6, R14, R13, R12, R11 ;  /* 0x0000000c0d0e7389 */ /* 0x00006400000c000b */
[----:B01----:R-:W-:Y:S01]  /*2b0a0*/  ENDCOLLECTIVE ;  /* 0x000000000000791b */ /* 0x003fe20003800000 */
.L_x_2028:
[----:B------:R-:W-:Y:S02]  /*2b0b0*/  IMAD.MOV.U32 R13, RZ, RZ, R49 ;  /* 0x000000ffff0d7224 */ /* 0x000fe400078e0031 */
[----:B------:R-:W-:Y:S02]  /*2b0c0*/  IMAD.MOV.U32 R12, RZ, RZ, R0 ;  /* 0x000000ffff0c7224 */ /* 0x000fe400078e0000 */
[----:B------:R-:W-:-:S07]  /*2b0d0*/  IMAD.MOV.U32 R66, RZ, RZ, R14 ;  /* 0x000000ffff427224 */ /* 0x000fce00078e000e */
[----:B------:R-:W-:Y:S05]  /*2b0e0*/  WARPSYNC.COLLECTIVE R15, `(.L_x_2029) ;  /* 0x000000000f087348 */ /* 0x000fea0003c00000 */
[----:B------:R0:W1:Y:S02]  /*2b0f0*/  SHFL.IDX P6, R14, R13, R12, R11 ;  /* 0x0000000c0d0e7389 */ /* 0x00006400000c000b */
[----:B01----:R-:W-:Y:S01]  /*2b100*/  ENDCOLLECTIVE ;  /* 0x000000000000791b */ /* 0x003fe20003800000 */
.L_x_2029:
[----:B------:R-:W-:Y:S02]  /*2b110*/  IMAD.MOV.U32 R13, RZ, RZ, R68 ;  /* 0x000000ffff0d7224 */ /* 0x000fe400078e0044 */
[----:B------:R-:W-:Y:S02]  /*2b120*/  IMAD.MOV.U32 R12, RZ, RZ, R3 ;  /* 0x000000ffff0c7224 */ /* 0x000fe400078e0003 */
[----:B------:R-:W-:-:S07]  /*2b130*/  IMAD.MOV.U32 R49, RZ, RZ, R14 ;  /* 0x000000ffff317224 */ /* 0x000fce00078e000e */
[----:B------:R-:W-:Y:S05]  /*2b140*/  WARPSYNC.COLLECTIVE R15, `(.L_x_2030) ;  /* 0x000000000f087348 */ /* 0x000fea0003c00000 */
[----:B------:R0:W1:Y:S02]  /*2b150*/  SHFL.IDX P6, R14, R13, R12, R11 ;  /* 0x0000000c0d0e7389 */ /* 0x00006400000c000b */
[----:B01----:R-:W-:Y:S01]  /*2b160*/  ENDCOLLECTIVE ;  /* 0x000000000000791b */ /* 0x003fe20003800000 */
.L_x_2030:
[----:B------:R-:W-:Y:S02]  /*2b170*/  IMAD.MOV.U32 R13, RZ, RZ, R51 ;  /* 0x000000ffff0d7224 */ /* 0x000fe400078e0033 */
[----:B------:R-:W-:Y:S02]  /*2b180*/  IMAD.MOV.U32 R12, RZ, RZ, R0 ;  /* 0x000000ffff0c7224 */ /* 0x000fe400078e0000 */
[----:B------:R-:W-:-:S07]  /*2b190*/  IMAD.MOV.U32 R68, RZ, RZ, R14 ;  /* 0x000000ffff447224 */ /* 0x000fce00078e000e */
[----:B------:R-:W-:Y:S05]  /*2b1a0*/  WARPSYNC.COLLECTIVE R15, `(.L_x_2031) ;  /* 0x000000000f087348 */ /* 0x000fea0003c00000 */
[----:B------:R0:W1:Y:S02]  /*2b1b0*/  SHFL.IDX P6, R14, R13, R12, R11 ;  /* 0x0000000c0d0e7389 */ /* 0x00006400000c000b */
[----:B01----:R-:W-:Y:S01]  /*2b1c0*/  ENDCOLLECTIVE ;  /* 0x000000000000791b */ /* 0x003fe20003800000 */
.L_x_2031:
        /* <DEDUP_REMOVED lines=8> */
.L_x_2032:
[----:B------:R-:W-:Y:S02]  /*2b250*/  IMAD.MOV.U32 R13, RZ, RZ, R53 ;  /* 0x000000ffff0d7224 */ /* 0x000fe400078e0035 */
[----:B------:R-:W-:Y:S02]  /*2b260*/  IMAD.MOV.U32 R12, RZ, RZ, R0 ;  /* 0x000000ffff0c7224 */ /* 0x000fe400078e0000 */
[----:B------:R-:W-:-:S07]  /*2b270*/  IMAD.MOV.U32 R70, RZ, RZ, R14 ;  /* 0x000000ffff467224 */ /* 0x000fce00078e000e */
[----:B------:R-:W-:Y:S05]  /*2b280*/  WARPSYNC.COLLECTIVE R15, `(.L_x_2033) ;  /* 0x000000000f087348 */ /* 0x000fea0003c00000 */
[----:B------:R0:W1:Y:S02]  /*2b290*/  SHFL.IDX P6, R14, R13, R12, R11 ;  /* 0x0000000c0d0e7389 */ /* 0x00006400000c000b */
[----:B01----:R-:W-:Y:S01]  /*2b2a0*/  ENDCOLLECTIVE ;  /* 0x000000000000791b */ /* 0x003fe20003800000 */
.L_x_2033:
        /* <DEDUP_REMOVED lines=8> */
.L_x_2034:
[----:B------:R-:W-:Y:S02]  /*2b330*/  IMAD.MOV.U32 R13, RZ, RZ, R55 ;  /* 0x000000ffff0d7224 */ /* 0x000fe400078e0037 */
[----:B------:R-:W-:Y:S02]  /*2b340*/  IMAD.MOV.U32 R12, RZ, RZ, R0 ;  /* 0x000000ffff0c7224 */ /* 0x000fe400078e0000 */
[----:B------:R-:W-:-:S07]  /*2b350*/  IMAD.MOV.U32 R72, RZ, RZ, R14 ;  /* 0x000000ffff487224 */ /* 0x000fce00078e000e */
[----:B------:R-:W-:Y:S05]  /*2b360*/  WARPSYNC.COLLECTIVE R15, `(.L_x_2035) ;  /* 0x000000000f087348 */ /* 0x000fea0003c00000 */
[----:B------:R0:W1:Y:S02]  /*2b370*/  SHFL.IDX P6, R14, R13, R12, R11 ;  /* 0x0000000c0d0e7389 */ /* 0x00006400000c000b */
[----:B01----:R-:W-:Y:S01]  /*2b380*/  ENDCOLLECTIVE ;  /* 0x000000000000791b */ /* 0x003fe20003800000 */
.L_x_2035:
        /* <DEDUP_REMOVED lines=8> */
.L_x_2036:
[----:B------:R-:W-:Y:S02]  /*2b410*/  IMAD.MOV.U32 R13, RZ, RZ, R57 ;  /* 0x000000ffff0d7224 */ /* 0x000fe400078e0039 */
[----:B------:R-:W-:Y:S02]  /*2b420*/  IMAD.MOV.U32 R12, RZ, RZ, R0 ;  /* 0x000000ffff0c7224 */ /* 0x000fe400078e0000 */
[----:B------:R-:W-:-:S07]  /*2b430*/  IMAD.MOV.U32 R74, RZ, RZ, R14 ;  /* 0x000000ffff4a7224 */ /* 0x000fce00078e000e */
[----:B------:R-:W-:Y:S05]  /*2b440*/  WARPSYNC.COLLECTIVE R15, `(.L_x_2037) ;  /* 0x000000000f087348 */ /* 0x000fea0003c00000 */
[----:B------:R0:W1:Y:S02]  /*2b450*/  SHFL.IDX P6, R14, R13, R12, R11 ;  /* 0x0000000c0d0e7389 */ /* 0x00006400000c000b */
[----:B01----:R-:W-:Y:S01]  /*2b460*/  ENDCOLLECTIVE ;  /* 0x000000000000791b */ /* 0x003fe20003800000 */
.L_x_2037:
        /* <DEDUP_REMOVED lines=8> */
.L_x_2038:
[----:B------:R-:W-:Y:S02]  /*2b4f0*/  IMAD.MOV.U32 R13, RZ, RZ, R59 ;  /* 0x000000ffff0d7224 */ /* 0x000fe400078e003b */
[----:B------:R-:W-:Y:S02]  /*2b500*/  IMAD.MOV.U32 R12, RZ, RZ, R0 ;  /* 0x000000ffff0c7224 */ /* 0x000fe400078e0000 */
[----:B------:R-:W-:-:S07]  /*2b510*/  IMAD.MOV.U32 R76, RZ, RZ, R14 ;  /* 0x000000ffff4c7224 */ /* 0x000fce00078e000e */
[----:B------:R-:W-:Y:S05]  /*2b520*/  WARPSYNC.COLLECTIVE R15, `(.L_x_2039) ;  /* 0x000000000f087348 */ /* 0x000fea0003c00000 */
[----:B------:R0:W1:Y:S02]  /*2b530*/  SHFL.IDX P6, R14, R13, R12, R11 ;  /* 0x0000000c0d0e7389 */ /* 0x00006400000c000b */
[----:B01----:R-:W-:Y:S01]  /*2b540*/  ENDCOLLECTIVE ;  /* 0x000000000000791b */ /* 0x003fe20003800000 */
.L_x_2039:
        /* <DEDUP_REMOVED lines=8> */
.L_x_2040:
[----:B------:R-:W-:Y:S02]  /*2b5d0*/  IMAD.MOV.U32 R13, RZ, RZ, R63 ;  /* 0x000000ffff0d7224 */ /* 0x000fe400078e003f */
[----:B------:R-:W-:Y:S02]  /*2b5e0*/  IMAD.MOV.U32 R12, RZ, RZ, R0 ;  /* 0x000000ffff0c7224 */ /* 0x000fe400078e0000 */
[----:B------:R-:W-:-:S07]  /*2b5f0*/  IMAD.MOV.U32 R78, RZ, RZ, R14 ;  /* 0x000000ffff4e7224 */ /* 0x000fce00078e000e */
[----:B------:R-:W-:Y:S05]  /*2b600*/  WARPSYNC.COLLECTIVE R15, `(.L_x_2041) ;  /* 0x000000000f087348 */ /* 0x000fea0003c00000 */
[----:B------:R0:W1:Y:S02]  /*2b610*/  SHFL.IDX P6, R14, R13, R12, R11 ;  /* 0x0000000c0d0e7389 */ /* 0x00006400000c000b */
[----:B01----:R-:W-:Y:S01]  /*2b620*/  ENDCOLLECTIVE ;  /* 0x000000000000791b */ /* 0x003fe20003800000 */
.L_x_2041:
[----:B------:R-:W-:Y:S02]  /*2b630*/  IMAD.MOV.U32 R13, RZ, RZ, R80 ;  /* 0x000000ffff0d7224 */ /* 0x000fe400078e0050 */
[----:B------:R-:W-:Y:S02]  /*2b640*/  IMAD.MOV.U32 R12, RZ, RZ, R3 ;  /* 0x000000ffff0c7224 */ /* 0x000fe400078e0003 */
[----:B------:R-:W-:-:S07]  /*2b650*/  IMAD.MOV.U32 R63, RZ, RZ, R14 ;  /* 0x000000ffff3f7224 */ /* 0x000fce00078e000e */
[----:B------:R-:W-:Y:S05]  /*2b660*/  WARPSYNC.COLLECTIVE R15, `(.L_x_2042) ;  /* 0x000000000f087348 */ /* 0x000fea0003c00000 */
[----:B------:R0:W1:Y:S02]  /*2b670*/  SHFL.IDX P6, R14, R13, R12, R11 ;  /* 0x0000000c0d0e7389 */ /* 0x00006400000c000b */
[----:B01----:R-:W-:Y:S01]  /*2b680*/  ENDCOLLECTIVE ;  /* 0x000000000000791b */ /* 0x003fe20003800000 */
.L_x_2042:
[----:B------:R-:W-:Y:S02]  /*2b690*/  IMAD.MOV.U32 R13, RZ, RZ, R65 ;  /* 0x000000ffff0d7224 */ /* 0x000fe400078e0041 */
[----:B------:R-:W-:Y:S02]  /*2b6a0*/  IMAD.MOV.U32 R12, RZ, RZ, R0 ;  /* 0x000000ffff0c7224 */ /* 0x000fe400078e0000 */
[----:B------:R-:W-:-:S07]  /*2b6b0*/  IMAD.MOV.U32 R80, RZ, RZ, R14 ;  /* 0x000000ffff507224 */ /* 0x000fce00078e000e */
[----:B------:R-:W-:Y:S05]  /*2b6c0*/  WARPSYNC.COLLECTIVE R15, `(.L_x_2043) ;  /* 0x000000000f087348 */ /* 0x000fea0003c00000 */
[----:B------:R0:W1:Y:S02]  /*2b6d0*/  SHFL.IDX P6, R14, R13, R12, R11 ;  /* 0x0000000c0d0e7389 */ /* 0x00006400000c000b */
[----:B01----:R-:W-:Y:S01]  /*2b6e0*/  ENDCOLLECTIVE ;  /* 0x000000000000791b */ /* 0x003fe20003800000 */
.L_x_2043:
        /* <DEDUP_REMOVED lines=8> */
.L_x_2044:
[----:B------:R-:W-:Y:S02]  /*2b770*/  IMAD.MOV.U32 R13, RZ, RZ, R67 ;  /* 0x000000ffff0d7224 */ /* 0x000fe400078e0043 */
[----:B------:R-:W-:Y:S02]  /*2b780*/  IMAD.MOV.U32 R12, RZ, RZ, R0 ;  /* 0x000000ffff0c7224 */ /* 0x000fe400078e0000 */
[----:B------:R-:W-:Y:S02]  /*2b790*/  IMAD.MOV.U32 R0, RZ, RZ, RZ ;  /* 0x000000ffff007224 */ /* 0x000fe400078e00ff */
[----:B------:R-:W-:-:S07]  /*2b7a0*/  IMAD.MOV.U32 R82, RZ, RZ, R14 ;  /* 0x000000ffff527224 */ /* 0x000fce00078e000e */
[----:B------:R-:W-:Y:S05]  /*2b7b0*/  WARPSYNC.COLLECTIVE R15, `(.L_x_2045) ;  /* 0x000000000f087348 */ /* 0x000fea0003c00000 */
[----:B------:R0:W1:Y:S02]  /*2b7c0*/  SHFL.IDX P6, R14, R13, R12, R11 ;  /* 0x0000000c0d0e7389 */ /* 0x00006400000c000b */
[----:B01----:R-:W-:Y:S01]  /*2b7d0*/  ENDCOLLECTIVE ;  /* 0x000000000000791b */ /* 0x003fe20003800000 */
.L_x_2045:
        /* <DEDUP_REMOVED lines=8> */
.L_x_2046:
        /* <DEDUP_REMOVED lines=8> */
[----:B------:R-:W-:Y:S01]  /*2b8e0*/  SEL R45, R59, R78, P0 ;  /* 0x0000004e3b2d7207 */ /* 0x000fe20000000000 */
[----:B------:R-:W-:Y:S06]  /*2b8f0*/  BRA `(.L_x_2047) ;  /* 0xffffff3800a07947 */ /* 0x000fec000383ffff */
.L_x_1797:
[----:B------:R-:W-:Y:S02]  /*2b900*/  IMAD.MOV.U32 R13, RZ, RZ, R2 ;  /* 0x000000ffff0d7224 */ /* 0x000fe400078e0002 */
[----:B------:R-:W-:Y:S02]  /*2b910*/  IMAD.MOV.U32 R12, RZ, RZ, RZ ;  /* 0x000000ffff0c7224 */ /* 0x000fe400078e00ff */
[----:B------:R-:W-:Y:S02]  /*2b920*/  IMAD.MOV.U32 R11, RZ, RZ, 0x181f ;  /* 0x0000181fff0b7424 */ /* 0x000fe400078e00ff */
[----:B------:R-:W-:-:S07]  /*2b930*/  IMAD.MOV.U32 R15, RZ, RZ, -0x1 ;  /* 0xffffffffff0f7424 */ /* 0x000fce00078e00ff */
[----:B------:R-:W-:Y:S05]  /*2b940*/  WARPSYNC.COLLECTIVE R15, `(.L_x_2048) ;  /* 0x000000000f087348 */ /* 0x000fea0003c00000 */
[----:B------:R0:W1:Y:S02]  /*2b950*/  SHFL.IDX P6, R14, R13, R12, R11 ;  /* 0x0000000c0d0e7389 */ /* 0x00006400000c000b */
[----:B01----:R-:W-:Y:S01]  /*2b960*/  ENDCOLLECTIVE ;  /* 0x000000000000791b */ /* 0x003fe20003800000 */
.L_x_2048:
[----:B------:R-:W-:Y:S02]  /*2b970*/  IMAD.MOV.U32 R13, RZ, RZ, R0 ;  /* 0x000000ffff0d7224 */ /* 0x000fe400078e0000 */
[----:B------:R-:W-:-:S07]  /*2b980*/  IMAD.MOV.U32 R3, RZ, RZ, R14 ;  /* 0x000000ffff037224 */ /* 0x000fce00078e000e */
[----:B------:R-:W-:Y:S05]  /*2b990*/  WARPSYNC.COLLECTIVE R15, `(.L_x_2049) ;  /* 0x000000000f087348 */ /* 0x000fea0003c00000 */
[----:B------:R0:W1:Y:S02]  /*2b9a0*/  SHFL.IDX P6, R14, R13, R12, R11 ;  /* 0x0000000c0d0e7389 */ /* 0x00006400000c000b */
[----:B01----:R-:W-:Y:S01]  /*2b9b0*/  ENDCOLLECTIVE ;  /* 0x000000000000791b */ /* 0x003fe20003800000 */
.L_x_2049:
[----:B------:R-:W-:Y:S05]  /*2b9c0*/  BRA `(.L_x_2050) ;  /* 0xffffff54002c7947 */ /* 0x000fea000383ffff */
.L_x_1800:
[----:B------:R-:W-:Y:S01]  /*2b9d0*/  BSSY B1, `(.L_x_2051) ;  /* 0x0000008000017945 */ /* 0x000fe20003800000 */
[----:B------:R-:W-:Y:S02]  /*2b9e0*/  IMAD.MOV.U32 R13, RZ, RZ, R2 ;  /* 0x000000ffff0d7224 */ /* 0x000fe400078e0002 */
[----:B------:R-:W-:Y:S02]  /*2b9f0*/  IMAD.MOV.U32 R12, RZ, RZ, 0x1 ;  /* 0x00000001ff0c7424 */ /* 0x000fe400078e00ff */
[----:B------:R-:W-:Y:S02]  /*2ba00*/  IMAD.MOV.U32 R11, RZ, RZ, 0x181f ;  /* 0x0000181fff0b7424 */ /* 0x000fe400078e00ff */
[----:B---3--:R-:W-:-:S07]  /*2ba10*/  IMAD.MOV.U32 R15, RZ, RZ, -0x1 ;  /* 0xffffffffff0f7424 */ /* 0x008fce00078e00ff */
[----:B012---:R-:W-:Y:S05]  /*2ba20*/  WARPSYNC.COLLECTIVE R15, `(.L_x_2052) ;  /* 0x000000000f087348 */ /* 0x007fea0003c00000 */
[----:B--2---:R2:W3:Y:S02]  /*2ba30*/  SHFL.IDX P6, R14, R13, R12, R11 ;  /* 0x0000000c0d0e7389 */ /* 0x0044e400000c000b */
[----:B0123--:R-:W-:Y:S01]  /*2ba40*/  ENDCOLLECTIVE ;  /* 0x000000000000791b */ /* 0x00ffe20003800000 */
.L_x_2052:
[----:B------:R-:W-:Y:S05]  /*2ba50*/  BSYNC B1 ;  /* 0x0000000000017941 */ /* 0x000fea0003800000 */
.L_x_2051:
[----:B------:R-:W-:Y:S02]  /*2ba60*/  IMAD.MOV.U32 R13, RZ, RZ, R0 ;  /* 0x000000ffff0d7224 */ /* 0x000fe400078e0000 */
[----:B------:R-:W-:Y:S02]  /*2ba70*/  IMAD.MOV.U32 R12, RZ, RZ, 0x1 ;  /* 0x00000001ff0c7424 */ /* 0x000fe400078e00ff */
[----:B------:R-:W-:Y:S02]  /*2ba80*/  IMAD.MOV.U32 R11, RZ, RZ, 0x181f ;  /* 0x0000181fff0b7424 */ /* 0x000fe400078e00ff */
[----:B------:R-:W-:Y:S02]  /*2ba90*/  IMAD.MOV.U32 R15, RZ, RZ, -0x1 ;  /* 0xffffffffff0f7424 */ /* 0x000fe400078e00ff */
[----:B------:R-:W-:-:S07]  /*2baa0*/  IMAD.MOV.U32 R3, RZ, RZ, R14 ;  /* 0x000000ffff037224 */ /* 0x000fce00078e000e */
[----:B------:R-:W-:Y:S05]  /*2bab0*/  WARPSYNC.COLLECTIVE R15, `(.L_x_2053) ;  /* 0x000000000f087348 */ /* 0x000fea0003c00000 */
[----:B------:R0:W1:Y:S02]  /*2bac0*/  SHFL.IDX P6, R14, R13, R12, R11 ;  /* 0x0000000c0d0e7389 */ /* 0x00006400000c000b */
[----:B01----:R-:W-:Y:S01]  /*2bad0*/  ENDCOLLECTIVE ;  /* 0x000000000000791b */ /* 0x003fe20003800000 */
.L_x_2053:
[----:B------:R-:W-:Y:S05]  /*2bae0*/  BRA `(.L_x_2054) ;  /* 0xffffff54005c7947 */ /* 0x000fea000383ffff */
.L_x_1803:
[----:B------:R-:W-:Y:S01]  /*2baf0*/  BSSY B1, `(.L_x_2055) ;  /* 0x0000008000017945 */ /* 0x000fe20003800000 */
[----:B------:R-:W-:Y:S02]  /*2bb00*/  IMAD.MOV.U32 R13, RZ, RZ, R2 ;  /* 0x000000ffff0d7224 */ /* 0x000fe400078e0002 */
[----:B------:R-:W-:Y:S02]  /*2bb10*/  IMAD.MOV.U32 R12, RZ, RZ, 0x2 ;  /* 0x00000002ff0c7424 */ /* 0x000fe400078e00ff */
[----:B------:R-:W-:Y:S02]  /*2bb20*/  IMAD.MOV.U32 R11, RZ, RZ, 0x181f ;  /* 0x0000181fff0b7424 */ /* 0x000fe400078e00ff */
[----:B---3--:R-:W-:-:S07]  /*2bb30*/  IMAD.MOV.U32 R15, RZ, RZ, -0x1 ;  /* 0xffffffffff0f7424 */ /* 0x008fce00078e00ff */
[----:B012-4-:R-:W-:Y:S05]  /*2bb40*/  WARPSYNC.COLLECTIVE R15, `(.L_x_2056) ;  /* 0x000000000f087348 */ /* 0x017fea0003c00000 */
[----:B--2---:R2:W3:Y:S02]  /*2bb50*/  SHFL.IDX P6, R14, R13, R12, R11 ;  /* 0x0000000c0d0e7389 */ /* 0x0044e400000c000b */
[----:B01234-:R-:W-:Y:S01]  /*2bb60*/  ENDCOLLECTIVE ;  /* 0x000000000000791b */ /* 0x01ffe20003800000 */
.L_x_2056:
[----:B------:R-:W-:Y:S05]  /*2bb70*/  BSYNC B1 ;  /* 0x0000000000017941 */ /* 0x000fea0003800000 */
.L_x_2055:
        /* <DEDUP_REMOVED lines=8> */
.L_x_2057:
[----:B------:R-:W-:Y:S05]  /*2bc00*/  BRA `(.L_x_2058) ;  /* 0xffffff5400887947 */ /* 0x000fea000383ffff */
.L_x_1806:
        /* <DEDUP_REMOVED lines=8> */
.L_x_2060:
[----:B------:R-:W-:Y:S05]  /*2bc90*/  BSYNC B1 ;  /* 0x0000000000017941 */ /* 0x000fea0003800000 */
.L_x_2059:
        /* <DEDUP_REMOVED lines=8> */
.L_x_2061:
[----:B------:R-:W-:Y:S05]  /*2bd20*/  BRA `(.L_x_2062) ;  /* 0xffffff5400b47947 */ /* 0x000fea000383ffff */
.L_x_1830:
[----:B------:R-:W0:Y:S01]  /*2bd30*/  S2R R12, SR_TID.X ;  /* 0x00000000000c7919 */ /* 0x000e220000002100 */
[----:B------:R-:W-:Y:S01]  /*2bd40*/  BSSY B1, `(.L_x_2063) ;  /* 0x000000a000017945 */ /* 0x000fe20003800000 */
[----:B------:R-:W-:Y:S02]  /*2bd50*/  IMAD.MOV.U32 R11, RZ, RZ, 0x1f ;  /* 0x0000001fff0b7424 */ /* 0x000fe400078e00ff */
[----:B------:R-:W-:Y:S01]  /*2bd60*/  IMAD.MOV.U32 R15, RZ, RZ, -0x1 ;  /* 0xffffffffff0f7424 */ /* 0x000fe200078e00ff */
[----:B0-----:R-:W-:-:S04]  /*2bd70*/  SHF.R.U32.HI R12, RZ, 0x5, R12 ;  /* 0x00000005ff0c7819 */ /* 0x001fc8000001160c */
[----:B------:R-:W-:-:S05]  /*2bd80*/  LOP3.LUT R12, R12, 0x3, RZ, 0xc0, !PT ;  /* 0x000000030c0c7812 */ /* 0x000fca00078ec0ff */
[----:B------:R-:W-:Y:S02]  /*2bd90*/  IMAD.MOV.U32 R13, RZ, RZ, R12 ;  /* 0x000000ffff0d7224 */ /* 0x000fe400078e000c */
[----:B------:R-:W-:-:S07]  /*2bda0*/  IMAD.MOV.U32 R12, RZ, RZ, RZ ;  /* 0x000000ffff0c7224 */ /* 0x000fce00078e00ff */
[----:B------:R-:W-:Y:S05]  /*2bdb0*/  WARPSYNC.COLLECTIVE R15, `(.L_x_2064) ;  /* 0x000000000f087348 */ /* 0x000fea0003c00000 */
[----:B------:R0:W1:Y:S02]  /*2bdc0*/  SHFL.IDX P6, R14, R13, R12, R11 ;  /* 0x0000000c0d0e7389 */ /* 0x00006400000c000b */
[----:B01----:R-:W-:Y:S01]  /*2bdd0*/  ENDCOLLECTIVE ;  /* 0x000000000000791b */ /* 0x003fe20003800000 */
.L_x_2064:
[----:B------:R-:W-:Y:S05]  /*2bde0*/  BSYNC B1 ;  /* 0x0000000000017941 */ /* 0x000fea0003800000 */
.L_x_2063:
[----:B------:R-:W-:Y:S05]  /*2bdf0*/  BRA `(.L_x_2065) ;  /* 0xffffff7000387947 */ /* 0x000fea000383ffff */
.L_x_1832:
[----:B------:R-:W-:Y:S01]  /*2be00*/  BSSY B1, `(.L_x_2066) ;  /* 0x0000006000017945 */ /* 0x000fe20003800000 */
[----:B------:R-:W-:-:S07]  /*2be10*/  IMAD.MOV.U32 R15, RZ, RZ, -0x1 ;  /* 0xffffffffff0f7424 */ /* 0x000fce00078e00ff */
[----:B0-----:R-:W-:Y:S05]  /*2be20*/  WARPSYNC.COLLECTIVE R15, `(.L_x_2067) ;  /* 0x000000000f0c7348 */ /* 0x001fea0003c00000 */
[----:B------:R-:W-:Y:S02]  /*2be30*/  ELECT P6, UR62, PT ;  /* 0x00000000003e782f */ /* 0x000fe400038c0000 */
[----:B------:R-:W-:Y:S01]  /*2be40*/  MOV R14, UR62 ;  /* 0x0000003e000e7c02 */ /* 0x000fe20008000f00 */
[----:B0-----:R-:W-:Y:S10]  /*2be50*/  ENDCOLLECTIVE ;  /* 0x000000000000791b */ /* 0x001ff40003800000 */
.L_x_2067:
[----:B------:R-:W-:Y:S05]  /*2be60*/  BSYNC B1 ;  /* 0x0000000000017941 */ /* 0x000fea0003800000 */
.L_x_2066:
[----:B------:R-:W-:Y:S05]  /*2be70*/  BRA `(.L_x_1831) ;  /* 0xffffff7000307947 */ /* 0x000fea000383ffff */
.L_x_1834:
[----:B0-----:R0:W1:Y:S02]  /*2be80*/  SYNCS.PHASECHK.TRANS64.TRYWAIT P0, [R22+URZ+0x2a820], R3 ;  /* 0x02a82003160075a7 */ /* 0x001064000800017f */
[----:B-1----:R-:W-:Y:S05]  /*2be90*/  @!P0 NANOSLEEP.SYNCS 0x989680 ;  /* 0x009896800000895d */ /* 0x002fea0003900000 */
[----:B------:R-:W1:Y:S02]  /*2bea0*/  @!P0 SYNCS.PHASECHK.TRANS64 P0, [R22+URZ+0x2a820], R3 ;  /* 0x02a82003160085a7 */ /* 0x000e64000800007f */
[----:B-1----:R-:W-:Y:S05]  /*2beb0*/  @!P0 BRA `(.L_x_1834) ;  /* 0xfffffffc00f08947 */ /* 0x002fea000383ffff */
[----:B------:R-:W-:Y:S05]  /*2bec0*/  BRA `(.L_x_2068) ;  /* 0xffffff7000407947 */ /* 0x000fea000383ffff */
.L_x_1838:
[----:B-1----:R1:W2:Y:S02]  /*2bed0*/  SYNCS.PHASECHK.TRANS64.TRYWAIT P0, [R12+URZ+0x2a8a0], R11 ;  /* 0x02a8a00b0c0075a7 */ /* 0x0022a4000800017f */
[----:B--2---:R-:W-:Y:S05]  /*2bee0*/  @!P0 NANOSLEEP.SYNCS 0x989680 ;  /* 0x009896800000895d */ /* 0x004fea0003900000 */
[----:B------:R-:W2:Y:S02]  /*2bef0*/  @!P0 SYNCS.PHASECHK.TRANS64 P0, [R12+URZ+0x2a8a0], R11 ;  /* 0x02a8a00b0c0085a7 */ /* 0x000ea4000800007f */
[----:B--2---:R-:W-:Y:S05]  /*2bf00*/  @!P0 BRA `(.L_x_1838) ;  /* 0xfffffffc00f08947 */ /* 0x004fea000383ffff */
[----:B------:R-:W-:Y:S05]  /*2bf10*/  BRA `(.L_x_2069) ;  /* 0xffffff7000587947 */ /* 0x000fea000383ffff */
.L_x_1845:
[----:B0-----:R0:W2:Y:S02]  /*2bf20*/  SYNCS.PHASECHK.TRANS64.TRYWAIT P0, [R12+URZ+0x2a8c0], R11 ;  /* 0x02a8c00b0c0075a7 */ /* 0x0010a4000800017f */
[----:B--2---:R-:W-:Y:S05]  /*2bf30*/  @!P0 NANOSLEEP.SYNCS 0x989680 ;  /* 0x009896800000895d */ /* 0x004fea0003900000 */
[----:B------:R-:W2:Y:S02]  /*2bf40*/  @!P0 SYNCS.PHASECHK.TRANS64 P0, [R12+URZ+0x2a8c0], R11 ;  /* 0x02a8c00b0c0085a7 */ /* 0x000ea4000800007f */
[----:B--2---:R-:W-:Y:S05]  /*2bf50*/  @!P0 BRA `(.L_x_1845) ;  /* 0xfffffffc00f08947 */ /* 0x004fea000383ffff */
[----:B------:R-:W-:Y:S05]  /*2bf60*/  BRA `(.L_x_2070) ;  /* 0xffffff7400547947 */ /* 0x000fea000383ffff */
.L_x_1854:
[----:B0-----:R0:W1:Y:S02]  /*2bf70*/  SYNCS.PHASECHK.TRANS64.TRYWAIT P1, [R6+URZ+0x2a8a0], R3 ;  /* 0x02a8a003060075a7 */ /* 0x001064000802017f */
[----:B-1----:R-:W-:Y:S05]  /*2bf80*/  @!P1 NANOSLEEP.SYNCS 0x989680 ;  /* 0x009896800000995d */ /* 0x002fea0003900000 */
[----:B------:R-:W1:Y:S02]  /*2bf90*/  @!P1 SYNCS.PHASECHK.TRANS64 P1, [R6+URZ+0x2a8a0], R3 ;  /* 0x02a8a003060095a7 */ /* 0x000e64000802007f */
[----:B-1----:R-:W-:Y:S05]  /*2bfa0*/  @!P1 BRA `(.L_x_1854) ;  /* 0xfffffffc00f09947 */ /* 0x002fea000383ffff */
[----:B------:R-:W-:Y:S05]  /*2bfb0*/  BRA `(.L_x_2071) ;  /* 0xffffff7800887947 */ /* 0x000fea000383ffff */
.L_x_1861:
[----:B-1----:R1:W2:Y:S02]  /*2bfc0*/  SYNCS.PHASECHK.TRANS64.TRYWAIT P1, [R6+URZ+0x2a8c0], R3 ;  /* 0x02a8c003060075a7 */ /* 0x0022a4000802017f */
[----:B--2---:R-:W-:Y:S05]  /*2bfd0*/  @!P1 NANOSLEEP.SYNCS 0x989680 ;  /* 0x009896800000995d */ /* 0x004fea0003900000 */
[----:B------:R-:W2:Y:S02]  /*2bfe0*/  @!P1 SYNCS.PHASECHK.TRANS64 P1, [R6+URZ+0x2a8c0], R3 ;  /* 0x02a8c003060095a7 */ /* 0x000ea4000802007f */
[----:B--2---:R-:W-:Y:S05]  /*2bff0*/  @!P1 BRA `(.L_x_1861) ;  /* 0xfffffffc00f09947 */ /* 0x004fea000383ffff */
[----:B------:R-:W-:Y:S05]  /*2c000*/  BRA `(.L_x_2072) ;  /* 0xffffff7c00807947 */ /* 0x000fea000383ffff */
.L_x_1886:
[----:B------:R-:W1:Y:S01]  /*2c010*/  S2R R21, SR_TID.X ;  /* 0x0000000000157919 */ /* 0x000e620000002100 */
[----:B------:R-:W-:Y:S01]  /*2c020*/  BSSY B0, `(.L_x_2073) ;  /* 0x000000a000007945 */ /* 0x000fe20003800000 */
[----:B------:R-:W-:Y:S02]  /*2c030*/  IMAD.MOV.U32 R12, RZ, RZ, RZ ;  /* 0x000000ffff0c7224 */ /* 0x000fe400078e00ff */
[----:B------:R-:W-:Y:S02]  /*2c040*/  IMAD.MOV.U32 R11, RZ, RZ, 0x1f ;  /* 0x0000001fff0b7424 */ /* 0x000fe400078e00ff */
[----:B------:R-:W-:Y:S01]  /*2c050*/  IMAD.MOV.U32 R15, RZ, RZ, -0x1 ;  /* 0xffffffffff0f7424 */ /* 0x000fe200078e00ff */
[----:B-1----:R-:W-:-:S04]  /*2c060*/  SHF.R.U32.HI R10, RZ, 0x5, R21 ;  /* 0x00000005ff0a7819 */ /* 0x002fc80000011615 */
[----:B------:R-:W-:-:S05]  /*2c070*/  LOP3.LUT R10, R10, 0x3, RZ, 0xc0, !PT ;  /* 0x000000030a0a7812 */ /* 0x000fca00078ec0ff */
[----:B------:R-:W-:-:S07]  /*2c080*/  IMAD.MOV.U32 R13, RZ, RZ, R10 ;  /* 0x000000ffff0d7224 */ /* 0x000fce00078e000a */
[----:B0----5:R-:W-:Y:S05]  /*2c090*/  WARPSYNC.COLLECTIVE R15, `(.L_x_2074) ;  /* 0x000000000f087348 */ /* 0x021fea0003c00000 */
[----:B------:R1:W2:Y:S02]  /*2c0a0*/  SHFL.IDX P6, R14, R13, R12, R11 ;  /* 0x0000000c0d0e7389 */ /* 0x0002a400000c000b */
[----:B012--5:R-:W-:Y:S01]  /*2c0b0*/  ENDCOLLECTIVE ;  /* 0x000000000000791b */ /* 0x027fe20003800000 */
.L_x_2074:
[----:B------:R-:W-:Y:S05]  /*2c0c0*/  BSYNC B0 ;  /* 0x0000000000007941 */ /* 0x000fea0003800000 */
.L_x_2073:
[----:B------:R-:W-:Y:S05]  /*2c0d0*/  BRA `(.L_x_2075) ;  /* 0xffffff9000087947 */ /* 0x000fea000383ffff */
.L_x_1889:
[----:B0-----:R0:W1:Y:S02]  /*2c0e0*/  SYNCS.PHASECHK.TRANS64.TRYWAIT P0, [R4+URZ+0x2a880], R21 ;  /* 0x02a88015040075a7 */ /* 0x001064000800017f */
[----:B-1----:R-:W-:Y:S05]  /*2c0f0*/  @!P0 NANOSLEEP.SYNCS 0x989680 ;  /* 0x009896800000895d */ /* 0x002fea0003900000 */
[----:B------:R-:W1:Y:S02]  /*2c100*/  @!P0 SYNCS.PHASECHK.TRANS64 P0, [R4+URZ+0x2a880], R21 ;  /* 0x02a88015040085a7 */ /* 0x000e64000800007f */
[----:B-1----:R-:W-:Y:S05]  /*2c110*/  @!P0 BRA `(.L_x_1889) ;  /* 0xfffffffc00f08947 */ /* 0x002fea000383ffff */
[----:B------:R-:W-:Y:S05]  /*2c120*/  BRA `(.L_x_2076) ;  /* 0xffffff90001c7947 */ /* 0x000fea000383ffff */
.L_x_1890:
        /* <DEDUP_REMOVED lines=8> */
.L_x_2078:
[----:B------:R-:W-:Y:S05]  /*2c1b0*/  BSYNC B0 ;  /* 0x0000000000007941 */ /* 0x000fea0003800000 */
.L_x_2077:
        /* <DEDUP_REMOVED lines=8> */
.L_x_2079:
[----:B------:R-:W0:Y:S01]  /*2c240*/  LDC R11, c[0x0][0x2f4] ;  /* 0x0000bd00ff0b7b82 */ /* 0x000e220000000800 */
[C---:B------:R-:W-:Y:S02]  /*2c250*/  LOP3.LUT R12, R30.reuse, 0x40, RZ, 0xfc, !PT ;  /* 0x000000401e0c7812 */ /* 0x040fe400078efcff */
[----:B------:R-:W-:Y:S01]  /*2c260*/  LOP3.LUT R15, R30, 0x80, RZ, 0xfc, !PT ;  /* 0x000000801e0f7812 */ /* 0x000fe200078efcff */
[----:B------:R-:W-:-:S05]  /*2c270*/  IMAD.MOV.U32 R2, RZ, RZ, R14 ;  /* 0x000000ffff027224 */ /* 0x000fca00078e000e */
[----:B------:R-:W-:-:S05]  /*2c280*/  IADD3 R2, P0, R30, R2, RZ ;  /* 0x000000021e027210 */ /* 0x000fca0007f1e0ff */
[----:B------:R-:W-:Y:S02]  /*2c290*/  IMAD.X R3, RZ, RZ, R0, P0 ;  /* 0x000000ffff037224 */ /* 0x000fe400000e0600 */
[----:B------:R-:W-:Y:S02]  /*2c2a0*/  IMAD.IADD R0, R22, 0x1, R9 ;  /* 0x0000000116007824 */ /* 0x000fe400078e0209 */
[----:B------:R1:W5:Y:S01]  /*2c2b0*/  LDL.LU R9, [R1] ;  /* 0x0000000001097983 */ /* 0x0003620000300800 */
[-C--:B0-----:R-:W-:Y:S02]  /*2c2c0*/  ISETP.GE.AND P3, PT, R30, R11.reuse, PT ;  /* 0x0000000b1e00720c */ /* 0x081fe40003f66270 */
[----:B------:R-:W-:Y:S02]  /*2c2d0*/  ISETP.GE.AND P2, PT, R12, R11, PT ;  /* 0x0000000b0c00720c */ /* 0x000fe40003f46270 */
[C---:B------:R-:W-:Y:S01]  /*2c2e0*/  ISETP.LT.OR P0, PT, R26.reuse, 0x1, P3 ;  /* 0x000000011a00780c */ /* 0x040fe20001f01670 */
[----:B------:R-:W-:Y:S01]  /*2c2f0*/  IMAD.MOV.U32 R13, RZ, RZ, R8 ;  /* 0x000000ffff0d7224 */ /* 0x000fe200078e0008 */
[----:B------:R-:W-:Y:S01]  /*2c300*/  ISETP.LT.OR P1, PT, R26, 0x1, P2 ;  /* 0x000000011a00780c */ /* 0x000fe20001721670 */
[----:B------:R-:W-:-:S10]  /*2c310*/  IMAD.MOV.U32 R12, RZ, RZ, 0x1 ;  /* 0x00000001ff0c7424 */ /* 0x000fd400078e00ff */
[----:B------:R-:W-:Y:S01]  /*2c320*/  @!PT LDS RZ, [RZ] ;  /* 0x00000000fffff984 */ /* 0x000fe20000000800 */
[----:B------:R-:W-:Y:S01]  /*2c330*/  @!PT LDS RZ, [RZ] ;  /* 0x00000000fffff984 */ /* 0x000fe20000000800 */
[----:B------:R-:W-:Y:S01]  /*2c340*/  @!PT LDS RZ, [RZ] ;  /* 0x00000000fffff984 */ /* 0x000fe20000000800 */
[----:B------:R1:W-:Y:S01]  /*2c350*/  LDGSTS.E.BYPASS.LTC128B.128 [R0+0xc400], desc[UR42][R2.64], !P0 ;  /* 0x0c40000002007fae */ /* 0x0003e2000c101d6a */
[----:B------:R-:W-:Y:S01]  /*2c360*/  ISETP.GE.AND P0, PT, R15, R11, PT ;  /* 0x0000000b0f00720c */ /* 0x000fe20003f06270 */
[----:B------:R-:W-:Y:S02]  /*2c370*/  IMAD.MOV.U32 R11, RZ, RZ, 0x1c1f ;  /* 0x00001c1fff0b7424 */ /* 0x000fe400078e00ff */
[----:B------:R-:W-:Y:S01]  /*2c380*/  IMAD.MOV.U32 R15, RZ, RZ, -0x1 ;  /* 0xffffffffff0f7424 */ /* 0x000fe200078e00ff */
[----:B------:R1:W-:Y:S09]  /*2c390*/  LDGSTS.E.BYPASS.LTC128B.128 [R0+0xe400], desc[UR42][R2.64+0x40], !P1 ;  /* 0x0e40004002007fae */ /* 0x0003f2000c901d6a */
[----:B-1---5:R-:W-:Y:S05]  /*2c3a0*/  WARPSYNC.COLLECTIVE R15, `(.L_x_2080) ;  /* 0x000000000f087348 */ /* 0x022fea0003c00000 */
[----:B------:R0:W2:Y:S02]  /*2c3b0*/  SHFL.IDX P6, R14, R13, R12, R11 ;  /* 0x0000000c0d0e7389 */ /* 0x0000a400000c000b */
[----:B012--5:R-:W-:Y:S01]  /*2c3c0*/  ENDCOLLECTIVE ;  /* 0x000000000000791b */ /* 0x027fe20003800000 */
.L_x_2080:
[----:B------:R-:W-:Y:S01]  /*2c3d0*/  ISETP.LT.OR P1, PT, R26, 0x1, P0 ;  /* 0x000000011a00780c */ /* 0x000fe20000721670 */
[----:B------:R-:W-:-:S12]  /*2c3e0*/  IMAD.MOV.U32 R13, RZ, RZ, R5 ;  /* 0x000000ffff0d7224 */ /* 0x000fd800078e0005 */
[----:B------:R-:W-:Y:S01]  /*2c3f0*/  @!PT LDS RZ, [RZ] ;  /* 0x00000000fffff984 */ /* 0x000fe20000000800 */
[----:B------:R-:W-:Y:S01]  /*2c400*/  @!PT LDS RZ, [RZ] ;  /* 0x00000000fffff984 */ /* 0x000fe20000000800 */
[----:B------:R-:W-:Y:S01]  /*2c410*/  @!PT LDS RZ, [RZ] ;  /* 0x00000000fffff984 */ /* 0x000fe20000000800 */
[----:B------:R0:W-:Y:S02]  /*2c420*/  LDGSTS.E.BYPASS.LTC128B.128 [R0+0x10400], desc[UR42][R2.64+0x80], !P1 ;  /* 0x1040008002007fae */ /* 0x0001e4000c901d6a */
[----:B0-----:R-:W-:-:S07]  /*2c430*/  IMAD.MOV.U32 R3, RZ, RZ, R14 ;  /* 0x000000ffff037224 */ /* 0x001fce00078e000e */
[----:B------:R-:W-:Y:S05]  /*2c440*/  WARPSYNC.COLLECTIVE R15, `(.L_x_2081) ;  /* 0x000000000f087348 */ /* 0x000fea0003c00000 */
[----:B------:R0:W1:Y:S02]  /*2c450*/  SHFL.IDX P6, R14, R13, R12, R11 ;  /* 0x0000000c0d0e7389 */ /* 0x00006400000c000b */
[----:B01----:R-:W-:Y:S01]  /*2c460*/  ENDCOLLECTIVE ;  /* 0x000000000000791b */ /* 0x003fe20003800000 */
.L_x_2081:
[----:B------:R-:W-:-:S05]  /*2c470*/  IMAD.MOV.U32 R2, RZ, RZ, R14 ;  /* 0x000000ffff027224 */ /* 0x000fca00078e000e */
[----:B------:R-:W-:-:S05]  /*2c480*/  IADD3 R2, P1, R30, R2, RZ ;  /* 0x000000021e027210 */ /* 0x000fca0007f3e0ff */
[----:B------:R-:W-:Y:S01]  /*2c490*/  IMAD.X R3, RZ, RZ, R3, P1 ;  /* 0x000000ffff037224 */ /* 0x000fe200008e0603 */
[----:B------:R-:W-:Y:S01]  /*2c4a0*/  ISETP.LT.OR P1, PT, R26, 0x21, P3 ;  /* 0x000000211a00780c */ /* 0x000fe20001f21670 */
[----:B------:R-:W-:Y:S02]  /*2c4b0*/  IMAD.MOV.U32 R13, RZ, RZ, R8 ;  /* 0x000000ffff0d7224 */ /* 0x000fe400078e0008 */
[----:B------:R-:W-:-:S10]  /*2c4c0*/  IMAD.MOV.U32 R12, RZ, RZ, 0x2 ;  /* 0x00000002ff0c7424 */ /* 0x000fd400078e00ff */
[----:B------:R-:W-:Y:S05]  /*2c4d0*/  WARPSYNC.COLLECTIVE R15, `(.L_x_2082) ;  /* 0x000000000f087348 */ /* 0x000fea0003c00000 */
[----:B------:R0:W1:Y:S02]  /*2c4e0*/  SHFL.IDX P6, R14, R13, R12, R11 ;  /* 0x0000000c0d0e7389 */ /* 0x00006400000c000b */
[----:B01----:R-:W-:Y:S01]  /*2c4f0*/  ENDCOLLECTIVE ;  /* 0x000000000000791b */ /* 0x003fe20003800000 */
.L_x_2082:
[----:B------:R-:W-:Y:S01]  /*2c500*/  @!PT LDS RZ, [RZ] ;  /* 0x00000000fffff984 */ /* 0x000fe20000000800 */
[----:B------:R-:W-:Y:S01]  /*2c510*/  @!PT LDS RZ, [RZ] ;  /* 0x00000000fffff984 */ /* 0x000fe20000000800 */
[----:B------:R-:W-:Y:S01]  /*2c520*/  @!PT LDS RZ, [RZ] ;  /* 0x00000000fffff984 */ /* 0x000fe20000000800 */
[----:B------:R-:W-:Y:S01]  /*2c530*/  LDGSTS.E.BYPASS.LTC128B.128 [R0+0xcc00], desc[UR42][R2.64], !P1 ;  /* 0x0cc0000002007fae */ /* 0x000fe2000c901d6a */
[----:B------:R-:W-:-:S13]  /*2c540*/  ISETP.LT.OR P1, PT, R26, 0x21, P2 ;  /* 0x000000211a00780c */ /* 0x000fda0001721670 */
[----:B------:R-:W-:Y:S01]  /*2c550*/  LDGSTS.E.BYPASS.LTC128B.128 [R0+0xec00], desc[UR42][R2.64+0x40], !P1 ;  /* 0x0ec0004002007fae */ /* 0x000fe2000c901d6a */
[----:B------:R-:W-:Y:S01]  /*2c560*/  ISETP.LT.OR P1, PT, R26, 0x21, P0 ;  /* 0x000000211a00780c */ /* 0x000fe20000721670 */
[----:B------:R-:W-:-:S12]  /*2c570*/  IMAD.MOV.U32 R13, RZ, RZ, R5 ;  /* 0x000000ffff0d7224 */ /* 0x000fd800078e0005 */
[----:B------:R0:W-:Y:S02]  /*2c580*/  LDGSTS.E.BYPASS.LTC128B.128 [R0+0x10c00], desc[UR42][R2.64+0x80], !P1 ;  /* 0x10c0008002007fae */ /* 0x0001e4000c901d6a */
[----:B0-----:R-:W-:-:S07]  /*2c590*/  IMAD.MOV.U32 R3, RZ, RZ, R14 ;  /* 0x000000ffff037224 */ /* 0x001fce00078e000e */
[----:B------:R-:W-:Y:S05]  /*2c5a0*/  WARPSYNC.COLLECTIVE R15, `(.L_x_2083) ;  /* 0x000000000f087348 */ /* 0x000fea0003c00000 */
[----:B------:R0:W1:Y:S02]  /*2c5b0*/  SHFL.IDX P6, R14, R13, R12, R11 ;  /* 0x0000000c0d0e7389 */ /* 0x00006400000c000b */
[----:B01----:R-:W-:Y:S01]  /*2c5c0*/  ENDCOLLECTIVE ;  /* 0x000000000000791b */ /* 0x003fe20003800000 */
.L_x_2083:
[----:B------:R-:W-:Y:S02]  /*2c5d0*/  IMAD.MOV.U32 R13, RZ, RZ, R8 ;  /* 0x000000ffff0d7224 */ /* 0x000fe400078e0008 */
[----:B------:R-:W-:Y:S02]  /*2c5e0*/  IMAD.MOV.U32 R12, RZ, RZ, 0x3 ;  /* 0x00000003ff0c7424 */ /* 0x000fe400078e00ff */
[----:B------:R-:W-:-:S07]  /*2c5f0*/  IMAD.MOV.U32 R2, RZ, RZ, R14 ;  /* 0x000000ffff027224 */ /* 0x000fce00078e000e */
[----:B------:R-:W-:Y:S05]  /*2c600*/  WARPSYNC.COLLECTIVE R15, `(.L_x_2084) ;  /* 0x000000000f087348 */ /* 0x000fea0003c00000 */
[----:B------:R0:W1:Y:S02]  /*2c610*/  SHFL.IDX P6, R14, R13, R12, R11 ;  /* 0x0000000c0d0e7389 */ /* 0x00006400000c000b */
[----:B01----:R-:W-:Y:S01]  /*2c620*/  ENDCOLLECTIVE ;  /* 0x000000000000791b */ /* 0x003fe20003800000 */
.L_x_2084:
[----:B------:R-:W-:Y:S02]  /*2c630*/  IMAD.MOV.U32 R13, RZ, RZ, R5 ;  /* 0x000000ffff0d7224 */ /* 0x000fe400078e0005 */
[----:B------:R-:W-:-:S07]  /*2c640*/  IMAD.MOV.U32 R8, RZ, RZ, R14 ;  /* 0x000000ffff087224 */ /* 0x000fce00078e000e */
[----:B------:R-:W-:Y:S05]  /*2c650*/  WARPSYNC.COLLECTIVE R15, `(.L_x_2085) ;  /* 0x000000000f087348 */ /* 0x000fea0003c00000 */
[----:B------:R0:W1:Y:S02]  /*2c660*/  SHFL.IDX P6, R14, R13, R12, R11 ;  /* 0x0000000c0d0e7389 */ /* 0x00006400000c000b */
[----:B01----:R-:W-:Y:S01]  /*2c670*/  ENDCOLLECTIVE ;  /* 0x000000000000791b */ /* 0x003fe20003800000 */
.L_x_2085:
[----:B------:R-:W-:-:S05]  /*2c680*/  IADD3 R2, P1, R30, R2, RZ ;  /* 0x000000021e027210 */ /* 0x000fca0007f3e0ff */
[----:B------:R-:W-:Y:S01]  /*2c690*/  IMAD.X R3, RZ, RZ, R3, P1 ;  /* 0x000000ffff037224 */ /* 0x000fe200008e0603 */
[----:B------:R-:W-:-:S13]  /*2c6a0*/  ISETP.LT.OR P1, PT, R26, 0x41, P3 ;  /* 0x000000411a00780c */ /* 0x000fda0001f21670 */
[----:B------:R-:W-:Y:S01]  /*2c6b0*/  @!PT LDS RZ, [RZ] ;  /* 0x00000000fffff984 */ /* 0x000fe20000000800 */
[----:B------:R-:W-:Y:S01]  /*2c6c0*/  @!PT LDS RZ, [RZ] ;  /* 0x00000000fffff984 */ /* 0x000fe20000000800 */
[----:B------:R-:W-:Y:S01]  /*2c6d0*/  @!PT LDS RZ, [RZ] ;  /* 0x00000000fffff984 */ /* 0x000fe20000000800 */
[----:B------:R-:W-:Y:S01]  /*2c6e0*/  LDGSTS.E.BYPASS.LTC128B.128 [R0+0xd400], desc[UR42][R2.64], !P1 ;  /* 0x0d40000002007fae */ /* 0x000fe2000c901d6a */
[C---:B------:R-:W-:Y:S02]  /*2c6f0*/  ISETP.GE.AND P6, PT, R26.reuse, 0x61, PT ;  /* 0x000000611a00780c */ /* 0x040fe40003fc6270 */
[----:B------:R-:W-:-:S13]  /*2c700*/  ISETP.LT.OR P1, PT, R26, 0x41, P2 ;  /* 0x000000411a00780c */ /* 0x000fda0001721670 */
[----:B------:R-:W-:Y:S01]  /*2c710*/  LDGSTS.E.BYPASS.LTC128B.128 [R0+0xf400], desc[UR42][R2.64+0x40], !P1 ;  /* 0x0f40004002007fae */ /* 0x000fe2000c901d6a */
[C---:B------:R-:W-:Y:S02]  /*2c720*/  ISETP.LT.OR P1, PT, R26.reuse, 0x41, P0 ;  /* 0x000000411a00780c */ /* 0x040fe40000721670 */
[----:B------:R-:W-:-:S11]  /*2c730*/  ISETP.GE.AND P4, PT, R26, 0x21, PT ;  /* 0x000000211a00780c */ /* 0x000fd60003f86270 */
[----:B------:R0:W-:Y:S01]  /*2c740*/  LDGSTS.E.BYPASS.LTC128B.128 [R0+0x11400], desc[UR42][R2.64+0x80], !P1 ;  /* 0x1140008002007fae */ /* 0x0001e2000c901d6a */
[----:B------:R-:W-:Y:S01]  /*2c750*/  ISETP.GE.AND P1, PT, R26, 0x41, PT ;  /* 0x000000411a00780c */ /* 0x000fe20003f26270 */
[----:B0-----:R-:W-:Y:S01]  /*2c760*/  IMAD.MOV.U32 R2, RZ, RZ, R14 ;  /* 0x000000ffff027224 */ /* 0x001fe200078e000e */
[----:B------:R-:W-:-:S04]  /*2c770*/  LOP3.LUT R9, R9, 0xffffffef, RZ, 0xc0, !PT ;  /* 0xffffffef09097812 */ /* 0x000fc800078ec0ff */
[----:B------:R-:W-:-:S05]  /*2c780*/  @P6 LOP3.LUT R9, R9, 0x10, RZ, 0xfc, !PT ;  /* 0x0000001009096812 */ /* 0x000fca00078efcff */
[----:B------:R1:W-:Y:S01]  /*2c790*/  STL [R1], R9 ;  /* 0x0000000901007387 */ /* 0x0003e20000100800 */
[----:B------:R-:W-:Y:S05]  /*2c7a0*/  BRA `(.L_x_2086) ;  /* 0xffffff8c00947947 */ /* 0x000fea000383ffff */
.L_x_1895:
[----:B----4-:R4:W0:Y:S02]  /*2c7b0*/  SYNCS.PHASECHK.TRANS64.TRYWAIT P0, [R4+URZ+0x2a840], R21 ;  /* 0x02a84015040075a7 */ /* 0x010824000800017f */
[----:B0-----:R-:W-:Y:S05]  /*2c7c0*/  @!P0 NANOSLEEP.SYNCS 0x989680 ;  /* 0x009896800000895d */ /* 0x001fea0003900000 */
[----:B------:R-:W0:Y:S02]  /*2c7d0*/  @!P0 SYNCS.PHASECHK.TRANS64 P0, [R4+URZ+0x2a840], R21 ;  /* 0x02a84015040085a7 */ /* 0x000e24000800007f */
[----:B0-----:R-:W-:Y:S05]  /*2c7e0*/  @!P0 BRA `(.L_x_1895) ;  /* 0xfffffffc00f08947 */ /* 0x001fea000383ffff */
[----:B------:R-:W-:Y:S05]  /*2c7f0*/  BRA `(.L_x_2087) ;  /* 0xffffff8c00f87947 */ /* 0x000fea000383ffff */
.L_x_1896:
[----:B------:R-:W-:Y:S01]  /*2c800*/  BSSY B0, `(.L_x_2088) ;  /* 0x0000008000007945 */ /* 0x000fe20003800000 */
[----:B------:R-:W-:Y:S02]  /*2c810*/  IMAD.MOV.U32 R13, RZ, RZ, R6 ;  /* 0x000000ffff0d7224 */ /* 0x000fe400078e0006 */
[----:B------:R-:W-:Y:S02]  /*2c820*/  IMAD.MOV.U32 R12, RZ, RZ, RZ ;  /* 0x000000ffff0c7224 */ /* 0x000fe400078e00ff */
[----:B------:R-:W-:Y:S02]  /*2c830*/  IMAD.MOV.U32 R11, RZ, RZ, 0x1c1f ;  /* 0x00001c1fff0b7424 */ /* 0x000fe400078e00ff */
[----:B------:R-:W-:-:S07]  /*2c840*/  IMAD.MOV.U32 R15, RZ, RZ, -0x1 ;  /* 0xffffffffff0f7424 */ /* 0x000fce00078e00ff */
[----:B0--34-:R-:W-:Y:S05]  /*2c850*/  WARPSYNC.COLLECTIVE R15, `(.L_x_2089) ;  /* 0x000000000f087348 */ /* 0x019fea0003c00000 */
[----:B------:R1:W2:Y:S02]  /*2c860*/  SHFL.IDX P6, R14, R13, R12, R11 ;  /* 0x0000000c0d0e7389 */ /* 0x0002a400000c000b */
[----:B01234-:R-:W-:Y:S01]  /*2c870*/  ENDCOLLECTIVE ;  /* 0x000000000000791b */ /* 0x01ffe20003800000 */
.L_x_2089:
[----:B------:R-:W-:Y:S05]  /*2c880*/  BSYNC B0 ;  /* 0x0000000000007941 */ /* 0x000fea0003800000 */
.L_x_2088:
        /* <DEDUP_REMOVED lines=8> */
.L_x_2090:
[----:B------:R-:W-:Y:S02]  /*2c910*/  IMAD.MOV.U32 R13, RZ, RZ, R6 ;  /* 0x000000ffff0d7224 */ /* 0x000fe400078e0006 */
        /* <DEDUP_REMOVED lines=15> */
.L_x_2091:
        /* <DEDUP_REMOVED lines=11> */
.L_x_2092:
[----:B------:R-:W-:Y:S02]  /*2cac0*/  IMAD.MOV.U32 R13, RZ, RZ, R6 ;  /* 0x000000ffff0d7224 */ /* 0x000fe400078e0006 */
[----:B------:R-:W-:Y:S02]  /*2cad0*/  IMAD.MOV.U32 R12, RZ, RZ, 0x2 ;  /* 0x00000002ff0c7424 */ /* 0x000fe400078e00ff */
[----:B------:R-:W-:-:S07]  /*2cae0*/  IMAD.MOV.U32 R3, RZ, RZ, R14 ;  /* 0x000000ffff037224 */ /* 0x000fce00078e000e */
[----:B------:R-:W-:Y:S05]  /*2caf0*/  WARPSYNC.COLLECTIVE R15, `(.L_x_2093) ;  /* 0x000000000f087348 */ /* 0x000fea0003c00000 */
[----:B------:R0:W1:Y:S02]  /*2cb00*/  SHFL.IDX P6, R14, R13, R12, R11 ;  /* 0x0000000c0d0e7389 */ /* 0x00006400000c000b */
[----:B01----:R-:W-:Y:S01]  /*2cb10*/  ENDCOLLECTIVE ;  /* 0x000000000000791b */ /* 0x003fe20003800000 */
.L_x_2093:
[----:B------:R-:W-:-:S05]  /*2cb20*/  @P4 IADD3 R3, P0, R30, R3, RZ ;  /* 0x000000031e034210 */ /* 0x000fca0007f1e0ff */
[----:B------:R-:W-:-:S05]  /*2cb30*/  @P4 IMAD.X R2, RZ, RZ, R2, P0 ;  /* 0x000000ffff024224 */ /* 0x000fca00000e0602 */
[----:B------:R-:W-:Y:S01]  /*2cb40*/  @P4 LOP3.LUT R3, R3, R2, RZ, 0x3c, !PT ;  /* 0x0000000203034212 */ /* 0x000fe200078e3cff */
[----:B------:R-:W-:-:S03]  /*2cb50*/  IMAD.MOV.U32 R13, RZ, RZ, R5 ;  /* 0x000000ffff0d7224 */ /* 0x000fc600078e0005 */
[----:B------:R-:W-:-:S04]  /*2cb60*/  @P4 LOP3.LUT R2, R3, R2, RZ, 0x3c, !PT ;  /* 0x0000000203024212 */ /* 0x000fc800078e3cff */
[----:B------:R-:W-:-:S05]  /*2cb70*/  @P4 LOP3.LUT R3, R3, R2, RZ, 0x3c, !PT ;  /* 0x0000000203034212 */ /* 0x000fca00078e3cff */
[----:B------:R-:W-:Y:S01]  /*2cb80*/  @!PT LDS RZ, [RZ] ;  /* 0x00000000fffff984 */ /* 0x000fe20000000800 */
[----:B------:R-:W-:Y:S01]  /*2cb90*/  @!PT LDS RZ, [RZ] ;  /* 0x00000000fffff984 */ /* 0x000fe20000000800 */
[----:B------:R-:W-:Y:S01]  /*2cba0*/  @!PT LDS RZ, [RZ] ;  /* 0x00000000fffff984 */ /* 0x000fe20000000800 */
[----:B------:R-:W-:Y:S04]  /*2cbb0*/  @P4 LDGSTS.E.BYPASS.LTC128B.128 [R0+0x1ec00], desc[UR42][R2.64], !P5 ;  /* 0x1ec0000002004fae */ /* 0x000fe8000e901d6a */
[----:B------:R-:W-:Y:S04]  /*2cbc0*/  @P4 LDGSTS.E.BYPASS.LTC128B.128 [R0+0x20c00], desc[UR42][R2.64+0x40], !P3 ;  /* 0x20c0004002004fae */ /* 0x000fe8000d901d6a */
[----:B------:R0:W-:Y:S02]  /*2cbd0*/  @P4 LDGSTS.E.BYPASS.LTC128B.128 [R0+0x22c00], desc[UR42][R2.64+0x80], !P2 ;  /* 0x22c0008002004fae */ /* 0x0001e4000d101d6a */
[----:B0-----:R-:W-:-:S07]  /*2cbe0*/  IMAD.MOV.U32 R2, RZ, RZ, R14 ;  /* 0x000000ffff027224 */ /* 0x001fce00078e000e */
[----:B------:R-:W-:Y:S05]  /*2cbf0*/  WARPSYNC.COLLECTIVE R15, `(.L_x_2094) ;  /* 0x000000000f087348 */ /* 0x000fea0003c00000 */
[----:B------:R0:W1:Y:S02]  /*2cc00*/  SHFL.IDX P6, R14, R13, R12, R11 ;  /* 0x0000000c0d0e7389 */ /* 0x00006400000c000b */
[----:B01----:R-:W-:Y:S01]  /*2cc10*/  ENDCOLLECTIVE ;  /* 0x000000000000791b */ /* 0x003fe20003800000 */
.L_x_2094:
[----:B------:R-:W-:Y:S02]  /*2cc20*/  IMAD.MOV.U32 R13, RZ, RZ, R6 ;  /* 0x000000ffff0d7224 */ /* 0x000fe400078e0006 */
[----:B------:R-:W-:Y:S02]  /*2cc30*/  IMAD.MOV.U32 R12, RZ, RZ, 0x3 ;  /* 0x00000003ff0c7424 */ /* 0x000fe400078e00ff */
[----:B------:R-:W-:-:S07]  /*2cc40*/  IMAD.MOV.U32 R3, RZ, RZ, R14 ;  /* 0x000000ffff037224 */ /* 0x000fce00078e000e */
[----:B------:R-:W-:Y:S05]  /*2cc50*/  WARPSYNC.COLLECTIVE R15, `(.L_x_2095) ;  /* 0x000000000f087348 */ /* 0x000fea0003c00000 */
[----:B------:R0:W1:Y:S02]  /*2cc60*/  SHFL.IDX P6, R14, R13, R12, R11 ;  /* 0x0000000c0d0e7389 */ /* 0x00006400000c000b */
[----:B01----:R-:W-:Y:S01]  /*2cc70*/  ENDCOLLECTIVE ;  /* 0x000000000000791b */ /* 0x003fe20003800000 */
.L_x_2095:
[----:B------:R-:W-:-:S05]  /*2cc80*/  @P1 IADD3 R3, P0, R30, R3, RZ ;  /* 0x000000031e031210 */ /* 0x000fca0007f1e0ff */
[----:B------:R-:W-:-:S05]  /*2cc90*/  @P1 IMAD.X R2, RZ, RZ, R2, P0 ;  /* 0x000000ffff021224 */ /* 0x000fca00000e0602 */
[----:B------:R-:W-:Y:S01]  /*2cca0*/  @P1 LOP3.LUT R3, R3, R2, RZ, 0x3c, !PT ;  /* 0x0000000203031212 */ /* 0x000fe200078e3cff */
[----:B------:R-:W-:-:S03]  /*2ccb0*/  IMAD.MOV.U32 R13, RZ, RZ, R5 ;  /* 0x000000ffff0d7224 */ /* 0x000fc600078e0005 */
[----:B------:R-:W-:-:S04]  /*2ccc0*/  @P1 LOP3.LUT R2, R3, R2, RZ, 0x3c, !PT ;  /* 0x0000000203021212 */ /* 0x000fc800078e3cff */
[----:B------:R-:W-:Y:S01]  /*2ccd0*/  @P1 LOP3.LUT R3, R3, R2, RZ, 0x3c, !PT ;  /* 0x0000000203031212 */ /* 0x000fe200078e3cff */
[----:B------:R-:W-:-:S07]  /*2cce0*/  IMAD.MOV.U32 R6, RZ, RZ, R14 ;  /* 0x000000ffff067224 */ /* 0x000fce00078e000e */
[----:B------:R-:W-:Y:S05]  /*2ccf0*/  WARPSYNC.COLLECTIVE R15, `(.L_x_2096) ;  /* 0x000000000f087348 */ /* 0x000fea0003c00000 */
[----:B------:R0:W1:Y:S02]  /*2cd00*/  SHFL.IDX P6, R14, R13, R12, R11 ;  /* 0x0000000c0d0e7389 */ /* 0x00006400000c000b */
[----:B01----:R-:W-:Y:S01]  /*2cd10*/  ENDCOLLECTIVE ;  /* 0x000000000000791b */ /* 0x003fe20003800000 */
.L_x_2096:
[----:B------:R-:W-:Y:S01]  /*2cd20*/  @!PT LDS RZ, [RZ] ;  /* 0x00000000fffff984 */ /* 0x000fe20000000800 */
[----:B------:R-:W-:Y:S01]  /*2cd30*/  @!PT LDS RZ, [RZ] ;  /* 0x00000000fffff984 */ /* 0x000fe20000000800 */
[----:B------:R-:W-:Y:S01]  /*2cd40*/  @!PT LDS RZ, [RZ] ;  /* 0x00000000fffff984 */ /* 0x000fe20000000800 */
[----:B------:R0:W-:Y:S04]  /*2cd50*/  @P1 LDGSTS.E.BYPASS.LTC128B.128 [R0+0x1f400], desc[UR42][R2.64], !P5 ;  /* 0x1f40000002001fae */ /* 0x0001e8000e901d6a */
[----:B------:R0:W-:Y:S04]  /*2cd60*/  @P1 LDGSTS.E.BYPASS.LTC128B.128 [R0+0x21400], desc[UR42][R2.64+0x40], !P3 ;  /* 0x2140004002001fae */ /* 0x0001e8000d901d6a */
[----:B------:R0:W-:Y:S01]  /*2cd70*/  @P1 LDGSTS.E.BYPASS.LTC128B.128 [R0+0x23400], desc[UR42][R2.64+0x80], !P2 ;  /* 0x2340008002001fae */ /* 0x0001e2000d101d6a */
[----:B------:R-:W-:Y:S01]  /*2cd80*/  IMAD.MOV.U32 R5, RZ, RZ, R14 ;  /* 0x000000ffff057224 */ /* 0x000fe200078e000e */
[----:B------:R-:W-:Y:S06]  /*2cd90*/  BRA `(.L_x_2097) ;  /* 0xffffff8c007c7947 */ /* 0x000fec000383ffff */
.L_x_1901:
[----:B------:R-:W-:Y:S02]  /*2cda0*/  IMAD.MOV.U32 R13, RZ, RZ, R4 ;  /* 0x000000ffff0d7224 */ /* 0x000fe400078e0004 */
[----:B------:R-:W-:Y:S02]  /*2cdb0*/  IMAD.MOV.U32 R12, RZ, RZ, RZ ;  /* 0x000000ffff0c7224 */ /* 0x000fe400078e00ff */
[----:B------:R-:W-:Y:S02]  /*2cdc0*/  IMAD.MOV.U32 R11, RZ, RZ, 0x1c1f ;  /* 0x00001c1fff0b7424 */ /* 0x000fe400078e00ff */
[----:B------:R-:W-:Y:S02]  /*2cdd0*/  IMAD.MOV.U32 R15, RZ, RZ, -0x1 ;  /* 0xffffffffff0f7424 */ /* 0x000fe400078e00ff */
[----:B------:R-:W-:Y:S02]  /*2cde0*/  IMAD R34, R34, R7, RZ ;  /* 0x0000000722227224 */ /* 0x000fe400078e02ff */
[----:B------:R-:W-:-:S07]  /*2cdf0*/  IMAD.IADD R17, R9, 0x1, R17 ;  /* 0x0000000109117824 */ /* 0x000fce00078e0211 */
[----:B-----5:R-:W-:Y:S05]  /*2ce00*/  WARPSYNC.COLLECTIVE R15, `(.L_x_2098) ;  /* 0x000000000f087348 */ /* 0x020fea0003c00000 */
[----:B------:R0:W1:Y:S02]  /*2ce10*/  SHFL.IDX P6, R14, R13, R12, R11 ;  /* 0x0000000c0d0e7389 */ /* 0x00006400000c000b */
[----:B01---5:R-:W-:Y:S01]  /*2ce20*/  ENDCOLLECTIVE ;  /* 0x000000000000791b */ /* 0x023fe20003800000 */
.L_x_2098:
[C---:B------:R-:W-:Y:S01]  /*2ce30*/  VIADD R5, R17.reuse, 0x20 ;  /* 0x0000002011057836 */ /* 0x040fe20000000000 */
[----:B------:R-:W-:Y:S01]  /*2ce40*/  ISETP.GE.AND P2, PT, R17, R34, PT ;  /* 0x000000221100720c */ /* 0x000fe20003f46270 */
[----:B------:R-:W-:Y:S02]  /*2ce50*/  IMAD.MOV.U32 R13, RZ, RZ, R0 ;  /* 0x000000ffff0d7224 */ /* 0x000fe400078e0000 */
[----:B------:R-:W-:-:S10]  /*2ce60*/  IMAD.MOV.U32 R2, RZ, RZ, R14 ;  /* 0x000000ffff027224 */ /* 0x000fd400078e000e */
[----:B------:R-:W-:Y:S05]  /*2ce70*/  WARPSYNC.COLLECTIVE R15, `(.L_x_2099) ;  /* 0x000000000f087348 */ /* 0x000fea0003c00000 */
[----:B------:R0:W1:Y:S02]  /*2ce80*/  SHFL.IDX P6, R14, R13, R12, R11 ;  /* 0x0000000c0d0e7389 */ /* 0x00006400000c000b */
[----:B01----:R-:W-:Y:S01]  /*2ce90*/  ENDCOLLECTIVE ;  /* 0x000000000000791b */ /* 0x003fe20003800000 */
.L_x_2099:
[----:B------:R-:W-:Y:S02]  /*2cea0*/  IMAD.MOV.U32 R13, RZ, RZ, R4 ;  /* 0x000000ffff0d7224 */ /* 0x000fe400078e0004 */
[----:B------:R-:W-:Y:S02]  /*2ceb0*/  IMAD.MOV.U32 R12, RZ, RZ, 0x1 ;  /* 0x00000001ff0c7424 */ /* 0x000fe400078e00ff */
[----:B------:R-:W-:-:S07]  /*2cec0*/  IMAD.MOV.U32 R3, RZ, RZ, R14 ;  /* 0x000000ffff037224 */ /* 0x000fce00078e000e */
[----:B------:R-:W-:Y:S05]  /*2ced0*/  WARPSYNC.COLLECTIVE R15, `(.L_x_2100) ;  /* 0x000000000f087348 */ /* 0x000fea0003c00000 */
[----:B------:R0:W1:Y:S02]  /*2cee0*/  SHFL.IDX P6, R14, R13, R12, R11 ;  /* 0x0000000c0d0e7389 */ /* 0x00006400000c000b */
[----:B01----:R-:W-:Y:S01]  /*2cef0*/  ENDCOLLECTIVE ;  /* 0x000000000000791b */ /* 0x003fe20003800000 */
.L_x_2100:
        /* <DEDUP_REMOVED lines=17> */
.L_x_2101:
[----:B------:R-:W-:Y:S02]  /*2d010*/  IMAD.MOV.U32 R13, RZ, RZ, R4 ;  /* 0x000000ffff0d7224 */ /* 0x000fe400078e0004 */
[----:B------:R-:W-:Y:S02]  /*2d020*/  IMAD.MOV.U32 R12, RZ, RZ, 0x2 ;  /* 0x00000002ff0c7424 */ /* 0x000fe400078e00ff */
[----:B------:R-:W-:-:S07]  /*2d030*/  IMAD.MOV.U32 R3, RZ, RZ, R14 ;  /* 0x000000ffff037224 */ /* 0x000fce00078e000e */
[----:B------:R-:W-:Y:S05]  /*2d040*/  WARPSYNC.COLLECTIVE R15, `(.L_x_2102) ;  /* 0x000000000f087348 */ /* 0x000fea0003c00000 */
[----:B------:R0:W1:Y:S02]  /*2d050*/  SHFL.IDX P6, R14, R13, R12, R11 ;  /* 0x0000000c0d0e7389 */ /* 0x00006400000c000b */
[----:B01----:R-:W-:Y:S01]  /*2d060*/  ENDCOLLECTIVE ;  /* 0x000000000000791b */ /* 0x003fe20003800000 */
.L_x_2102:
        /* <DEDUP_REMOVED lines=11> */
[----:B------:R0:W-:Y:S02]  /*2d120*/  @!P2 LDGSTS.E.BYPASS.LTC128B.128 [R8+0x1cc00], desc[UR42][R2.64+0x80], !P1 ;  /* 0x1cc000800208afae */ /* 0x0001e4000c901d6a */
[----:B0-----:R-:W-:-:S05]  /*2d130*/  VIADD R2, R17, 0x40 ;  /* 0x0000004011027836 */ /* 0x001fca0000000000 */
[----:B------:R-:W-:Y:S01]  /*2d140*/  ISETP.GE.AND P2, PT, R2, R34, PT ;  /* 0x000000220200720c */ /* 0x000fe20003f46270 */
[----:B------:R-:W-:-:S12]  /*2d150*/  IMAD.MOV.U32 R2, RZ, RZ, R14 ;  /* 0x000000ffff027224 */ /* 0x000fd800078e000e */
[----:B------:R-:W-:Y:S05]  /*2d160*/  WARPSYNC.COLLECTIVE R15, `(.L_x_2103) ;  /* 0x000000000f087348 */ /* 0x000fea0003c00000 */
[----:B------:R0:W1:Y:S02]  /*2d170*/  SHFL.IDX P6, R14, R13, R12, R11 ;  /* 0x0000000c0d0e7389 */ /* 0x00006400000c000b */
[----:B01----:R-:W-:Y:S01]  /*2d180*/  ENDCOLLECTIVE ;  /* 0x000000000000791b */ /* 0x003fe20003800000 */
.L_x_2103:
[----:B------:R-:W-:Y:S02]  /*2d190*/  IMAD.MOV.U32 R13, RZ, RZ, R4 ;  /* 0x000000ffff0d7224 */ /* 0x000fe400078e0004 */
[----:B------:R-:W-:Y:S02]  /*2d1a0*/  IMAD.MOV.U32 R12, RZ, RZ, 0x3 ;  /* 0x00000003ff0c7424 */ /* 0x000fe400078e00ff */
[----:B------:R-:W-:-:S07]  /*2d1b0*/  IMAD.MOV.U32 R3, RZ, RZ, R14 ;  /* 0x000000ffff037224 */ /* 0x000fce00078e000e */
[----:B------:R-:W-:Y:S05]  /*2d1c0*/  WARPSYNC.COLLECTIVE R15, `(.L_x_2104) ;  /* 0x000000000f087348 */ /* 0x000fea0003c00000 */
[----:B------:R0:W1:Y:S02]  /*2d1d0*/  SHFL.IDX P6, R14, R13, R12, R11 ;  /* 0x0000000c0d0e7389 */ /* 0x00006400000c000b */
[----:B01----:R-:W-:Y:S01]  /*2d1e0*/  ENDCOLLECTIVE ;  /* 0x000000000000791b */ /* 0x003fe20003800000 */
.L_x_2104:
[----:B------:R-:W-:-:S05]  /*2d1f0*/  @!P2 IADD3 R3, P4, R30, R3, RZ ;  /* 0x000000031e03a210 */ /* 0x000fca0007f9e0ff */
[----:B------:R-:W-:-:S05]  /*2d200*/  @!P2 IMAD.X R2, RZ, RZ, R2, P4 ;  /* 0x000000ffff02a224 */ /* 0x000fca00020e0602 */
[----:B------:R-:W-:Y:S01]  /*2d210*/  @!P2 LOP3.LUT R3, R3, R2, RZ, 0x3c, !PT ;  /* 0x000000020303a212 */ /* 0x000fe200078e3cff */
[----:B------:R-:W-:-:S03]  /*2d220*/  IMAD.MOV.U32 R13, RZ, RZ, R0 ;  /* 0x000000ffff0d7224 */ /* 0x000fc600078e0000 */
[----:B------:R-:W-:-:S04]  /*2d230*/  @!P2 LOP3.LUT R2, R3, R2, RZ, 0x3c, !PT ;  /* 0x000000020302a212 */ /* 0x000fc800078e3cff */
[----:B------:R-:W-:Y:S01]  /*2d240*/  @!P2 LOP3.LUT R3, R3, R2, RZ, 0x3c, !PT ;  /* 0x000000020303a212 */ /* 0x000fe200078e3cff */
[----:B------:R-:W-:-:S07]  /*2d250*/  IMAD.MOV.U32 R4, RZ, RZ, R14 ;  /* 0x000000ffff047224 */ /* 0x000fce00078e000e */
[----:B------:R-:W-:Y:S05]  /*2d260*/  WARPSYNC.COLLECTIVE R15, `(.L_x_2105) ;  /* 0x000000000f087348 */ /* 0x000fea0003c00000 */
[----:B------:R0:W1:Y:S02]  /*2d270*/  SHFL.IDX P6, R14, R13, R12, R11 ;  /* 0x0000000c0d0e7389 */ /* 0x00006400000c000b */
[----:B01----:R-:W-:Y:S01]  /*2d280*/  ENDCOLLECTIVE ;  /* 0x000000000000791b */ /* 0x003fe20003800000 */
.L_x_2105:
[----:B------:R-:W-:Y:S01]  /*2d290*/  @!PT LDS RZ, [RZ] ;  /* 0x00000000fffff984 */ /* 0x000fe20000000800 */
[----:B------:R-:W-:Y:S01]  /*2d2a0*/  @!PT LDS RZ, [RZ] ;  /* 0x00000000fffff984 */ /* 0x000fe20000000800 */
[----:B------:R-:W-:Y:S01]  /*2d2b0*/  @!PT LDS RZ, [RZ] ;  /* 0x00000000fffff984 */ /* 0x000fe20000000800 */
[----:B------:R1:W-:Y:S04]  /*2d2c0*/  @!P2 LDGSTS.E.BYPASS.LTC128B.128 [R8+0x19400], desc[UR42][R2.64], !P3 ;  /* 0x194000000208afae */ /* 0x0003e8000d901d6a */
[----:B------:R1:W-:Y:S04]  /*2d2d0*/  @!P2 LDGSTS.E.BYPASS.LTC128B.128 [R8+0x1b400], desc[UR42][R2.64+0x40], !P0 ;  /* 0x1b4000400208afae */ /* 0x0003e8000c101d6a */
[----:B------:R1:W-:Y:S01]  /*2d2e0*/  @!P2 LDGSTS.E.BYPASS.LTC128B.128 [R8+0x1d400], desc[UR42][R2.64+0x80], !P1 ;  /* 0x1d4000800208afae */ /* 0x0003e2000c901d6a */
[----:B------:R-:W-:Y:S01]  /*2d2f0*/  IMAD.MOV.U32 R0, RZ, RZ, R14 ;  /* 0x000000ffff007224 */ /* 0x000fe200078e000e */
[----:B------:R-:W-:Y:S06]  /*2d300*/  BRA `(.L_x_2106) ;  /* 0xffffff9000a47947 */ /* 0x000fec000383ffff */
.L_x_1906:
[----:B0-----:R0:W1:Y:S02]  /*2d310*/  SYNCS.PHASECHK.TRANS64.TRYWAIT P1, [R22+URZ+0x2a820], R3 ;  /* 0x02a82003160075a7 */ /* 0x001064000802017f */
[----:B-1----:R-:W-:Y:S05]  /*2d320*/  @!P1 NANOSLEEP.SYNCS 0x989680 ;  /* 0x009896800000995d */ /* 0x002fea0003900000 */
[----:B------:R-:W1:Y:S02]  /*2d330*/  @!P1 SYNCS.PHASECHK.TRANS64 P1, [R22+URZ+0x2a820], R3 ;  /* 0x02a82003160095a7 */ /* 0x000e64000802007f */
[----:B-1----:R-:W-:Y:S05]  /*2d340*/  @!P1 BRA `(.L_x_1906) ;  /* 0xfffffffc00f09947 */ /* 0x002fea000383ffff */
[----:B------:R-:W-:Y:S05]  /*2d350*/  BRA `(.L_x_2107) ;  /* 0xffffff9400207947 */ /* 0x000fea000383ffff */
.L_x_1910:
[----:B0-----:R0:W1:Y:S02]  /*2d360*/  SYNCS.PHASECHK.TRANS64.TRYWAIT P0, [R4+URZ+0x2a880], R17 ;  /* 0x02a88011040075a7 */ /* 0x001064000800017f */
[----:B-1----:R-:W-:Y:S05]  /*2d370*/  @!P0 NANOSLEEP.SYNCS 0x989680 ;  /* 0x009896800000895d */ /* 0x002fea0003900000 */
[----:B------:R-:W1:Y:S02]  /*2d380*/  @!P0 SYNCS.PHASECHK.TRANS64 P0, [R4+URZ+0x2a880], R17 ;  /* 0x02a88011040085a7 */ /* 0x000e64000800007f */
[----:B-1----:R-:W-:Y:S05]  /*2d390*/  @!P0 BRA `(.L_x_1910) ;  /* 0xfffffffc00f08947 */ /* 0x002fea000383ffff */
[----:B------:R-:W-:Y:S05]  /*2d3a0*/  BRA `(.L_x_2108) ;  /* 0xffffff9400d07947 */ /* 0x000fea000383ffff */
.L_x_1911:
        /* <DEDUP_REMOVED lines=8> */
.L_x_2110:
[----:B------:R-:W-:Y:S05]  /*2d430*/  BSYNC B0 ;  /* 0x0000000000007941 */ /* 0x000fea0003800000 */
.L_x_2109:
        /* <DEDUP_REMOVED lines=8> */
.L_x_2111:
[----:B------:R-:W-:Y:S02]  /*2d4c0*/  IMAD.MOV.U32 R13, RZ, RZ, R26 ;  /* 0x000000ffff0d7224 */ /* 0x000fe400078e001a */
[----:B------:R-:W-:Y:S02]  /*2d4d0*/  IMAD.MOV.U32 R12, RZ, RZ, 0x1 ;  /* 0x00000001ff0c7424 */ /* 0x000fe400078e00ff */
[----:B------:R-:W-:-:S07]  /*2d4e0*/  IMAD.MOV.U32 R2, RZ, RZ, R14 ;  /* 0x000000ffff027224 */ /* 0x000fce00078e000e */
[----:B------:R-:W-:Y:S05]  /*2d4f0*/  WARPSYNC.COLLECTIVE R15, `(.L_x_2112) ;  /* 0x000000000f087348 */ /* 0x000fea0003c00000 */
[----:B------:R0:W1:Y:S02]  /*2d500*/  SHFL.IDX P6, R14, R13, R12, R11 ;  /* 0x0000000c0d0e7389 */ /* 0x00006400000c000b */
[----:B01----:R-:W-:Y:S01]  /*2d510*/  ENDCOLLECTIVE ;  /* 0x000000000000791b */ /* 0x003fe20003800000 */
.L_x_2112:
        /* <DEDUP_REMOVED lines=14> */
.L_x_2113:
[----:B------:R-:W-:Y:S02]  /*2d600*/  IMAD.MOV.U32 R13, RZ, RZ, R26 ;  /* 0x000000ffff0d7224 */ /* 0x000fe400078e001a */
[----:B------:R-:W-:Y:S02]  /*2d610*/  IMAD.MOV.U32 R12, RZ, RZ, 0x2 ;  /* 0x00000002ff0c7424 */ /* 0x000fe400078e00ff */
[----:B------:R-:W-:-:S07]  /*2d620*/  IMAD.MOV.U32 R2, RZ, RZ, R14 ;  /* 0x000000ffff027224 */ /* 0x000fce00078e000e */
[----:B------:R-:W-:Y:S05]  /*2d630*/  WARPSYNC.COLLECTIVE R15, `(.L_x_2114) ;  /* 0x000000000f087348 */ /* 0x000fea0003c00000 */
[----:B------:R0:W1:Y:S02]  /*2d640*/  SHFL.IDX P6, R14, R13, R12, R11 ;  /* 0x0000000c0d0e7389 */ /* 0x00006400000c000b */
[----:B01----:R-:W-:Y:S01]  /*2d650*/  ENDCOLLECTIVE ;  /* 0x000000000000791b */ /* 0x003fe20003800000 */
.L_x_2114:
        /* <DEDUP_REMOVED lines=13> */
.L_x_2115:
[----:B------:R-:W-:Y:S02]  /*2d730*/  IMAD.MOV.U32 R13, RZ, RZ, R26 ;  /* 0x000000ffff0d7224 */ /* 0x000fe400078e001a */
[----:B------:R-:W-:Y:S02]  /*2d740*/  IMAD.MOV.U32 R12, RZ, RZ, 0x3 ;  /* 0x00000003ff0c7424 */ /* 0x000fe400078e00ff */
[----:B------:R-:W-:-:S07]  /*2d750*/  IMAD.MOV.U32 R2, RZ, RZ, R14 ;  /* 0x000000ffff027224 */ /* 0x000fce00078e000e */
[----:B------:R-:W-:Y:S05]  /*2d760*/  WARPSYNC.COLLECTIVE R15, `(.L_x_2116) ;  /* 0x000000000f087348 */ /* 0x000fea0003c00000 */
[----:B------:R0:W1:Y:S02]  /*2d770*/  SHFL.IDX P6, R14, R13, R12, R11 ;  /* 0x0000000c0d0e7389 */ /* 0x00006400000c000b */
[----:B01----:R-:W-:Y:S01]  /*2d780*/  ENDCOLLECTIVE ;  /* 0x000000000000791b */ /* 0x003fe20003800000 */
.L_x_2116:
        /* <DEDUP_REMOVED lines=13> */
.L_x_2117:
[----:B------:R-:W-:Y:S01]  /*2d860*/  IMAD.MOV.U32 R2, RZ, RZ, R14 ;  /* 0x000000ffff027224 */ /* 0x000fe200078e000e */
[----:B------:R-:W-:Y:S06]  /*2d870*/  BRA `(.L_x_2118) ;  /* 0xffffff9400687947 */ /* 0x000fec000383ffff */
.L_x_1916:
[----:B---3--:R3:W4:Y:S02]  /*2d880*/  SYNCS.PHASECHK.TRANS64.TRYWAIT P0, [R4+URZ+0x2a840], R17 ;  /* 0x02a84011040075a7 */ /* 0x008724000800017f */
[----:B----4-:R-:W-:Y:S05]  /*2d890*/  @!P0 NANOSLEEP.SYNCS 0x989680 ;  /* 0x009896800000895d */ /* 0x010fea0003900000 */
[----:B------:R-:W4:Y:S02]  /*2d8a0*/  @!P0 SYNCS.PHASECHK.TRANS64 P0, [R4+URZ+0x2a840], R17 ;  /* 0x02a84011040085a7 */ /* 0x000f24000800007f */
[----:B----4-:R-:W-:Y:S05]  /*2d8b0*/  @!P0 BRA `(.L_x_1916) ;  /* 0xfffffffc00f08947 */ /* 0x010fea000383ffff */
[----:B------:R-:W-:Y:S05]  /*2d8c0*/  BRA `(.L_x_2119) ;  /* 0xffffff9400c07947 */ /* 0x000fea000383ffff */
.L_x_1917:
        /* <DEDUP_REMOVED lines=8> */
.L_x_2121:
[----:B------:R-:W-:Y:S05]  /*2d950*/  BSYNC B0 ;  /* 0x0000000000007941 */ /* 0x000fea0003800000 */
.L_x_2120:
        /* <DEDUP_REMOVED lines=8> */
.L_x_2122:
[----:B------:R-:W-:Y:S02]  /*2d9e0*/  IMAD.MOV.U32 R13, RZ, RZ, R8 ;  /* 0x000000ffff0d7224 */ /* 0x000fe400078e0008 */
[----:B------:R-:W-:Y:S02]  /*2d9f0*/  IMAD.MOV.U32 R12, RZ, RZ, 0x1 ;  /* 0x00000001ff0c7424 */ /* 0x000fe400078e00ff */
[----:B------:R-:W-:-:S07]  /*2da00*/  IMAD.MOV.U32 R2, RZ, RZ, R14 ;  /* 0x000000ffff027224 */ /* 0x000fce00078e000e */
[----:B------:R-:W-:Y:S05]  /*2da10*/  WARPSYNC.COLLECTIVE R15, `(.L_x_2123) ;  /* 0x000000000f087348 */ /* 0x000fea0003c00000 */
[----:B------:R0:W1:Y:S02]  /*2da20*/  SHFL.IDX P6, R14, R13, R12, R11 ;  /* 0x0000000c0d0e7389 */ /* 0x00006400000c000b */
[----:B01----:R-:W-:Y:S01]  /*2da30*/  ENDCOLLECTIVE ;  /* 0x000000000000791b */ /* 0x003fe20003800000 */
.L_x_2123:
        /* <DEDUP_REMOVED lines=13> */
.L_x_2124:
[----:B------:R-:W-:Y:S02]  /*2db10*/  IMAD.MOV.U32 R13, RZ, RZ, R8 ;  /* 0x000000ffff0d7224 */ /* 0x000fe400078e0008 */
[----:B------:R-:W-:Y:S02]  /*2db20*/  IMAD.MOV.U32 R12, RZ, RZ, 0x2 ;  /* 0x00000002ff0c7424 */ /* 0x000fe400078e00ff */
[----:B------:R-:W-:-:S07]  /*2db30*/  IMAD.MOV.U32 R2, RZ, RZ, R14 ;  /* 0x000000ffff027224 */ /* 0x000fce00078e000e */
[----:B------:R-:W-:Y:S05]  /*2db40*/  WARPSYNC.COLLECTIVE R15, `(.L_x_2125) ;  /* 0x000000000f087348 */ /* 0x000fea0003c00000 */
[----:B------:R0:W1:Y:S02]  /*2db50*/  SHFL.IDX P6, R14, R13, R12, R11 ;  /* 0x0000000c0d0e7389 */ /* 0x00006400000c000b */
[----:B01----:R-:W-:Y:S01]  /*2db60*/  ENDCOLLECTIVE ;  /* 0x000000000000791b */ /* 0x003fe20003800000 */
.L_x_2125:
        /* <DEDUP_REMOVED lines=13> */
.L_x_2126:
[----:B------:R-:W-:Y:S02]  /*2dc40*/  IMAD.MOV.U32 R13, RZ, RZ, R8 ;  /* 0x000000ffff0d7224 */ /* 0x000fe400078e0008 */
[----:B------:R-:W-:Y:S02]  /*2dc50*/  IMAD.MOV.U32 R12, RZ, RZ, 0x3 ;  /* 0x00000003ff0c7424 */ /* 0x000fe400078e00ff */
[----:B------:R-:W-:-:S07]  /*2dc60*/  IMAD.MOV.U32 R2, RZ, RZ, R14 ;  /* 0x000000ffff027224 */ /* 0x000fce00078e000e */
[----:B------:R-:W-:Y:S05]  /*2dc70*/  WARPSYNC.COLLECTIVE R15, `(.L_x_2127) ;  /* 0x000000000f087348 */ /* 0x000fea0003c00000 */
[----:B------:R0:W1:Y:S02]  /*2dc80*/  SHFL.IDX P6, R14, R13, R12, R11 ;  /* 0x0000000c0d0e7389 */ /* 0x00006400000c000b */
[----:B01----:R-:W-:Y:S01]  /*2dc90*/  ENDCOLLECTIVE ;  /* 0x000000000000791b */ /* 0x003fe20003800000 */
.L_x_2127:
        /* <DEDUP_REMOVED lines=13> */
.L_x_2128:
[----:B------:R-:W-:Y:S01]  /*2dd70*/  IMAD.MOV.U32 R2, RZ, RZ, R14 ;  /* 0x000000ffff027224 */ /* 0x000fe200078e000e */
[----:B------:R-:W-:Y:S06]  /*2dd80*/  BRA `(.L_x_2129) ;  /* 0xffffff9400547947 */ /* 0x000fec000383ffff */
.L_x_1922:
[----:B------:R0:W0:Y:S02]  /*2dd90*/  SYNCS.PHASECHK.TRANS64.TRYWAIT P2, [R3+URZ+0x2a870], R0 ;  /* 0x02a87000030075a7 */ /* 0x000024000804017f */
[----:B0-----:R-:W-:Y:S05]  /*2dda0*/  @!P2 NANOSLEEP.SYNCS 0x989680 ;  /* 0x009896800000a95d */ /* 0x001fea0003900000 */
[----:B------:R-:W0:Y:S02]  /*2ddb0*/  @!P2 SYNCS.PHASECHK.TRANS64 P2, [R3+URZ+0x2a870], R0 ;  /* 0x02a870000300a5a7 */ /* 0x000e24000804007f */
[----:B0-----:R-:W-:Y:S05]  /*2ddc0*/  @!P2 BRA `(.L_x_1922) ;  /* 0xfffffffc00f0a947 */ /* 0x001fea000383ffff */
[----:B------:R-:W-:Y:S05]  /*2ddd0*/  BRA `(.L_x_2130) ;  /* 0xffffff9400c07947 */ /* 0x000fea000383ffff */
.L_x_1924:
[----:B------:R0:W0:Y:S02]  /*2dde0*/  SYNCS.PHASECHK.TRANS64.TRYWAIT P2, [R3+URZ+0x2a860], R2 ;  /* 0x02a86002030075a7 */ /* 0x000024000804017f */
[----:B0-----:R-:W-:Y:S05]  /*2ddf0*/  @!P2 NANOSLEEP.SYNCS 0x989680 ;  /* 0x009896800000a95d */ /* 0x001fea0003900000 */
[----:B------:R-:W0:Y:S02]  /*2de00*/  @!P2 SYNCS.PHASECHK.TRANS64 P2, [R3+URZ+0x2a860], R2 ;  /* 0x02a860020300a5a7 */ /* 0x000e24000804007f */
[----:B0-----:R-:W-:Y:S05]  /*2de10*/  @!P2 BRA `(.L_x_1924) ;  /* 0xfffffffc00f0a947 */ /* 0x001fea000383ffff */
[----:B------:R-:W-:Y:S05]  /*2de20*/  BRA `(.L_x_2131) ;  /* 0xffffff9400d07947 */ /* 0x000fea000383ffff */
.L_x_1932:
[----:B0-----:R0:W2:Y:S02]  /*2de30*/  SYNCS.PHASECHK.TRANS64.TRYWAIT P1, [R12+URZ+0x2a870], R3 ;  /* 0x02a870030c0075a7 */ /* 0x0010a4000802017f */
[----:B--2---:R-:W-:Y:S05]  /*2de40*/  @!P1 NANOSLEEP.SYNCS 0x989680 ;  /* 0x009896800000995d */ /* 0x004fea0003900000 */
[----:B------:R-:W2:Y:S02]  /*2de50*/  @!P1 SYNCS.PHASECHK.TRANS64 P1, [R12+URZ+0x2a870], R3 ;  /* 0x02a870030c0095a7 */ /* 0x000ea4000802007f */
[----:B--2---:R-:W-:Y:S05]  /*2de60*/  @!P1 BRA `(.L_x_1932) ;  /* 0xfffffffc00f09947 */ /* 0x004fea000383ffff */
[----:B------:R-:W-:Y:S05]  /*2de70*/  BRA `(.L_x_2132) ;  /* 0xffffff9c00c47947 */ /* 0x000fea000383ffff */
.L_x_1934:
[----:B0-----:R0:W2:Y:S02]  /*2de80*/  SYNCS.PHASECHK.TRANS64.TRYWAIT P1, [R12+URZ+0x2a860], R3 ;  /* 0x02a860030c0075a7 */ /* 0x0010a4000802017f */
[----:B--2---:R-:W-:Y:S05]  /*2de90*/  @!P1 NANOSLEEP.SYNCS 0x989680 ;  /* 0x009896800000995d */ /* 0x004fea0003900000 */
[----:B------:R-:W2:Y:S02]  /*2dea0*/  @!P1 SYNCS.PHASECHK.TRANS64 P1, [R12+URZ+0x2a860], R3 ;  /* 0x02a860030c0095a7 */ /* 0x000ea4000802007f */
[----:B--2---:R-:W-:Y:S05]  /*2deb0*/  @!P1 BRA `(.L_x_1934) ;  /* 0xfffffffc00f09947 */ /* 0x004fea000383ffff */
[----:B------:R-:W-:Y:S05]  /*2dec0*/  BRA `(.L_x_2133) ;  /* 0xffffff9c00d07947 */ /* 0x000fea000383ffff */
.L_x_1939:
[----:B------:R-:W-:Y:S01]  /*2ded0*/  BSSY B0, `(.L_x_2134) ;  /* 0x0000008000007945 */ /* 0x000fe20003800000 */
[----:B------:R-:W-:Y:S02]  /*2dee0*/  IMAD.MOV.U32 R13, RZ, RZ, R16 ;  /* 0x000000ffff0d7224 */ /* 0x000fe400078e0010 */
[----:B--2---:R-:W-:Y:S02]  /*2def0*/  IMAD.MOV.U32 R12, RZ, RZ, RZ ;  /* 0x000000ffff0c7224 */ /* 0x004fe400078e00ff */
[----:B------:R-:W-:Y:S02]  /*2df00*/  IMAD.MOV.U32 R11, RZ, RZ, 0x1f ;  /* 0x0000001fff0b7424 */ /* 0x000fe400078e00ff */
[----:B------:R-:W-:-:S07]  /*2df10*/  IMAD.MOV.U32 R15, RZ, RZ, -0x1 ;  /* 0xffffffffff0f7424 */ /* 0x000fce00078e00ff */
[----:B-1-3--:R-:W-:Y:S05]  /*2df20*/  WARPSYNC.COLLECTIVE R15, `(.L_x_2135) ;  /* 0x000000000f087348 */ /* 0x00afea0003c00000 */
[----:B------:R0:W2:Y:S02]  /*2df30*/  SHFL.IDX P6, R14, R13, R12, R11 ;  /* 0x0000000c0d0e7389 */ /* 0x0000a400000c000b */
[----:B0123--:R-:W-:Y:S01]  /*2df40*/  ENDCOLLECTIVE ;  /* 0x000000000000791b */ /* 0x00ffe20003800000 */
.L_x_2135:
[----:B------:R-:W-:Y:S05]  /*2df50*/  BSYNC B0 ;  /* 0x0000000000007941 */ /* 0x000fea0003800000 */
.L_x_2134:
[----:B------:R-:W-:Y:S02]  /*2df60*/  IMAD.MOV.U32 R13, RZ, RZ, R16 ;  /* 0x000000ffff0d7224 */ /* 0x000fe400078e0010 */
[----:B------:R-:W-:Y:S02]  /*2df70*/  IMAD.MOV.U32 R12, RZ, RZ, 0x1 ;  /* 0x00000001ff0c7424 */ /* 0x000fe400078e00ff */
[----:B------:R-:W-:Y:S02]  /*2df80*/  IMAD.MOV.U32 R11, RZ, RZ, 0x1f ;  /* 0x0000001fff0b7424 */ /* 0x000fe400078e00ff */
[----:B------:R-:W-:Y:S02]  /*2df90*/  IMAD.MOV.U32 R15, RZ, RZ, -0x1 ;  /* 0xffffffffff0f7424 */ /* 0x000fe400078e00ff */
[----:B------:R-:W-:Y:S02]  /*2dfa0*/  IMAD.IADD R7, R19, 0x1, R8 ;  /* 0x0000000113077824 */ /* 0x000fe400078e0208 */
[----:B------:R-:W-:-:S07]  /*2dfb0*/  IMAD.MOV.U32 R0, RZ, RZ, R14 ;  /* 0x000000ffff007224 */ /* 0x000fce00078e000e */
[----:B------:R-:W-:Y:S05]  /*2dfc0*/  WARPSYNC.COLLECTIVE R15, `(.L_x_2136) ;  /* 0x000000000f087348 */ /* 0x000fea0003c00000 */
[----:B------:R0:W1:Y:S02]  /*2dfd0*/  SHFL.IDX P6, R14, R13, R12, R11 ;  /* 0x0000000c0d0e7389 */ /* 0x00006400000c000b */
[----:B01----:R-:W-:Y:S01]  /*2dfe0*/  ENDCOLLECTIVE ;  /* 0x000000000000791b */ /* 0x003fe20003800000 */
.L_x_2136:
[----:B------:R-:W-:Y:S02]  /*2dff0*/  ULDC UR4, c[0x0][0xc3c] ;  /* 0x00030f0000047ab9 */ /* 0x000fe40000000800 */
[----:B------:R-:W-:-:S13]  /*2e000*/  ISETP.GE.OR P1, PT, R7, UR4, !P0 ;  /* 0x0000000407007c0c */ /* 0x000fda000c726670 */
[----:B------:R-:W0:Y:S01]  /*2e010*/  @!P1 LDC.64 R2, c[0x0][0xc80] ;  /* 0x00032000ff029b82 */ /* 0x000e220000000a00 */
[----:B------:R-:W-:Y:S02]  /*2e020*/  IMAD.MOV.U32 R17, RZ, RZ, RZ ;  /* 0x000000ffff117224 */ /* 0x000fe400078e00ff */
[----:B------:R-:W-:Y:S02]  /*2e030*/  IMAD.MOV.U32 R11, RZ, RZ, RZ ;  /* 0x000000ffff0b7224 */ /* 0x000fe400078e00ff */
[----:B------:R-:W-:Y:S02]  /*2e040*/  IMAD.MOV.U32 R5, RZ, RZ, R14 ;  /* 0x000000ffff057224 */ /* 0x000fe400078e000e */
[----:B0-----:R-:W-:-:S06]  /*2e050*/  @!P1 IMAD.WIDE R2, R7, 0x4, R2 ;  /* 0x0000000407029825 */ /* 0x001fcc00078e0202 */
[----:B------:R-:W2:Y:S01]  /*2e060*/  @!P1 LDG.E R2, desc[UR42][R2.64] ;  /* 0x0000002a02029981 */ /* 0x000ea2000c1e1900 */
[C---:B------:R-:W-:Y:S02]  /*2e070*/  ISETP.GE.U32.AND P2, PT, R8.reuse, 0x2, PT ;  /* 0x000000020800780c */ /* 0x040fe40003f46070 */
[C---:B------:R-:W-:Y:S02]  /*2e080*/  ISETP.GE.U32.AND P3, PT, R8.reuse, 0x4, PT ;  /* 0x000000040800780c */ /* 0x040fe40003f66070 */
[C---:B------:R-:W-:Y:S02]  /*2e090*/  ISETP.GE.U32.AND P4, PT, R8.reuse, 0x8, PT ;  /* 0x000000080800780c */ /* 0x040fe40003f86070 */
[C---:B------:R-:W-:Y:S01]  /*2e0a0*/  ISETP.GE.U32.AND P5, PT, R8.reuse, 0x10, PT ;  /* 0x000000100800780c */ /* 0x040fe20003fa6070 */
[----:B--2---:R-:W-:Y:S01]  /*2e0b0*/  @!P1 IMAD.MOV.U32 R17, RZ, RZ, R2 ;  /* 0x000000ffff119224 */ /* 0x004fe200078e0002 */
[----:B------:R-:W-:-:S03]  /*2e0c0*/  ISETP.NE.AND P1, PT, R8, RZ, PT ;  /* 0x000000ff0800720c */ /* 0x000fc60003f25270 */
[----:B------:R-:W-:-:S10]  /*2e0d0*/  IMAD.MOV.U32 R13, RZ, RZ, R17 ;  /* 0x000000ffff0d7224 */ /* 0x000fd400078e0011 */
[----:B------:R-:W-:Y:S05]  /*2e0e0*/  WARPSYNC.COLLECTIVE R15, `(.L_x_2137) ;  /* 0x000000000f087348 */ /* 0x000fea0003c00000 */
[----:B------:R0:W1:Y:S02]  /*2e0f0*/  SHFL.UP P6, R14, R13, R12, R11 ;  /* 0x0400000c0d0e7389 */ /* 0x00006400000c000b */
[----:B01----:R-:W-:Y:S01]  /*2e100*/  ENDCOLLECTIVE ;  /* 0x000000000000791b */ /* 0x003fe20003800000 */
.L_x_2137:
[----:B------:R-:W-:Y:S01]  /*2e110*/  IMAD.MOV.U32 R12, RZ, RZ, 0x2 ;  /* 0x00000002ff0c7424 */ /* 0x000fe200078e00ff */
[----:B------:R-:W-:-:S05]  /*2e120*/  SEL R4, R14, RZ, P1 ;  /* 0x000000ff0e047207 */ /* 0x000fca0000800000 */
[----:B------:R-:W-:-:S04]  /*2e130*/  IMAD.IADD R4, R17, 0x1, R4 ;  /* 0x0000000111047824 */ /* 0x000fc800078e0204 */
[----:B------:R-:W-:-:S07]  /*2e140*/  IMAD.MOV.U32 R13, RZ, RZ, R4 ;  /* 0x000000ffff0d7224 */ /* 0x000fce00078e0004 */
[----:B------:R-:W-:Y:S05]  /*2e150*/  WARPSYNC.COLLECTIVE R15, `(.L_x_2138) ;  /* 0x000000000f087348 */ /* 0x000fea0003c00000 */
[----:B------:R0:W1:Y:S02]  /*2e160*/  SHFL.UP P6, R14, R13, R12, R11 ;  /* 0x0400000c0d0e7389 */ /* 0x00006400000c000b */
[----:B01----:R-:W-:Y:S01]  /*2e170*/  ENDCOLLECTIVE ;  /* 0x000000000000791b */ /* 0x003fe20003800000 */
.L_x_2138:
[----:B------:R-:W-:Y:S01]  /*2e180*/  IMAD.MOV.U32 R12, RZ, RZ, 0x4 ;  /* 0x00000004ff0c7424 */ /* 0x000fe200078e00ff */
[----:B------:R-:W-:-:S05]  /*2e190*/  SEL R3, R14, RZ, P2 ;  /* 0x000000ff0e037207 */ /* 0x000fca0001000000 */
[----:B------:R-:W-:-:S04]  /*2e1a0*/  IMAD.IADD R6, R4, 0x1, R3 ;  /* 0x0000000104067824 */ /* 0x000fc800078e0203 */
[----:B------:R-:W-:-:S07]  /*2e1b0*/  IMAD.MOV.U32 R13, RZ, RZ, R6 ;  /* 0x000000ffff0d7224 */ /* 0x000fce00078e0006 */
[----:B------:R-:W-:Y:S05]  /*2e1c0*/  WARPSYNC.COLLECTIVE R15, `(.L_x_2139) ;  /* 0x000000000f087348 */ /* 0x000fea0003c00000 */
[----:B------:R0:W1:Y:S02]  /*2e1d0*/  SHFL.UP P6, R14, R13, R12, R11 ;  /* 0x0400000c0d0e7389 */ /* 0x00006400000c000b */
[----:B01----:R-:W-:Y:S01]  /*2e1e0*/  ENDCOLLECTIVE ;  /* 0x000000000000791b */ /* 0x003fe20003800000 */
.L_x_2139:
[----:B------:R-:W-:Y:S01]  /*2e1f0*/  IMAD.MOV.U32 R12, RZ, RZ, 0x8 ;  /* 0x00000008ff0c7424 */ /* 0x000fe200078e00ff */
[----:B------:R-:W-:-:S05]  /*2e200*/  SEL R3, R14, RZ, P3 ;  /* 0x000000ff0e037207 */ /* 0x000fca0001800000 */
[----:B------:R-:W-:-:S04]  /*2e210*/  IMAD.IADD R2, R6, 0x1, R3 ;  /* 0x0000000106027824 */ /* 0x000fc800078e0203 */
[----:B------:R-:W-:-:S07]  /*2e220*/  IMAD.MOV.U32 R13, RZ, RZ, R2 ;  /* 0x000000ffff0d7224 */ /* 0x000fce00078e0002 */
[----:B------:R-:W-:Y:S05]  /*2e230*/  WARPSYNC.COLLECTIVE R15, `(.L_x_2140) ;  /* 0x000000000f087348 */ /* 0x000fea0003c00000 */
[----:B------:R0:W1:Y:S02]  /*2e240*/  SHFL.UP P6, R14, R13, R12, R11 ;  /* 0x0400000c0d0e7389 */ /* 0x00006400000c000b */
[----:B01----:R-:W-:Y:S01]  /*2e250*/  ENDCOLLECTIVE ;  /* 0x000000000000791b */ /* 0x003fe20003800000 */
.L_x_2140:
[----:B------:R-:W-:Y:S01]  /*2e260*/  IMAD.MOV.U32 R12, RZ, RZ, 0x10 ;  /* 0x00000010ff0c7424 */ /* 0x000fe200078e00ff */
[----:B------:R-:W-:-:S05]  /*2e270*/  SEL R3, R14, RZ, P4 ;  /* 0x000000ff0e037207 */ /* 0x000fca0002000000 */
[----:B------:R-:W-:-:S04]  /*2e280*/  IMAD.IADD R3, R2, 0x1, R3 ;  /* 0x0000000102037824 */ /* 0x000fc800078e0203 */
[----:B------:R-:W-:-:S07]  /*2e290*/  IMAD.MOV.U32 R13, RZ, RZ, R3 ;  /* 0x000000ffff0d7224 */ /* 0x000fce00078e0003 */
[----:B------:R-:W-:Y:S05]  /*2e2a0*/  WARPSYNC.COLLECTIVE R15, `(.L_x_2141) ;  /* 0x000000000f087348 */ /* 0x000fea0003c00000 */
[----:B------:R0:W1:Y:S02]  /*2e2b0*/  SHFL.UP P6, R14, R13, R12, R11 ;  /* 0x0400000c0d0e7389 */ /* 0x00006400000c000b */
[----:B01----:R-:W-:Y:S01]  /*2e2c0*/  ENDCOLLECTIVE ;  /* 0x000000000000791b */ /* 0x003fe20003800000 */
.L_x_2141:
[----:B------:R-:W-:Y:S02]  /*2e2d0*/  IMAD.MOV.U32 R12, RZ, RZ, 0x1f ;  /* 0x0000001fff0c7424 */ /* 0x000fe400078e00ff */
[----:B------:R-:W-:Y:S01]  /*2e2e0*/  IMAD.MOV.U32 R11, RZ, RZ, 0x1f ;  /* 0x0000001fff0b7424 */ /* 0x000fe200078e00ff */
[----:B------:R-:W-:-:S05]  /*2e2f0*/  SEL R14, R14, RZ, P5 ;  /* 0x000000ff0e0e7207 */ /* 0x000fca0002800000 */
[----:B------:R-:W-:-:S04]  /*2e300*/  IMAD.IADD R3, R3, 0x1, R14 ;  /* 0x0000000103037824 */ /* 0x000fc800078e020e */
[----:B------:R-:W-:-:S07]  /*2e310*/  IMAD.MOV.U32 R13, RZ, RZ, R3 ;  /* 0x000000ffff0d7224 */ /* 0x000fce00078e0003 */
[----:B------:R-:W-:Y:S05]  /*2e320*/  WARPSYNC.COLLECTIVE R15, `(.L_x_2142) ;  /* 0x000000000f087348 */ /* 0x000fea0003c00000 */
[----:B------:R0:W1:Y:S02]  /*2e330*/  SHFL.IDX P6, R14, R13, R12, R11 ;  /* 0x0000000c0d0e7389 */ /* 0x00006400000c000b */
[----:B01----:R-:W-:Y:S01]  /*2e340*/  ENDCOLLECTIVE ;  /* 0x000000000000791b */ /* 0x003fe20003800000 */
.L_x_2142:
[----:B------:R-:W-:Y:S05]  /*2e350*/  BRA `(.L_x_2143) ;  /* 0xffffffa400107947 */ /* 0x000fea000383ffff */
.L_x_1944:
[----:B------:R-:W-:Y:S01]  /*2e360*/  BSSY B0, `(.L_x_2144) ;  /* 0x0000008000007945 */ /* 0x000fe20003800000 */
[----:B-----5:R-:W-:Y:S02]  /*2e370*/  IMAD.MOV.U32 R13, RZ, RZ, R17 ;  /* 0x000000ffff0d7224 */ /* 0x020fe400078e0011 */
[----:B--2---:R-:W-:Y:S02]  /*2e380*/  IMAD.MOV.U32 R12, RZ, RZ, 0x1 ;  /* 0x00000001ff0c7424 */ /* 0x004fe400078e00ff */
[----:B------:R-:W-:Y:S02]  /*2e390*/  IMAD.MOV.U32 R11, RZ, RZ, RZ ;  /* 0x000000ffff0b7224 */ /* 0x000fe400078e00ff */
[----:B------:R-:W-:-:S07]  /*2e3a0*/  IMAD.MOV.U32 R15, RZ, RZ, -0x1 ;  /* 0xffffffffff0f7424 */ /* 0x000fce00078e00ff */
[----:B01----:R-:W-:Y:S05]  /*2e3b0*/  WARPSYNC.COLLECTIVE R15, `(.L_x_2145) ;  /* 0x000000000f087348 */ /* 0x003fea0003c00000 */
[----:B------:R2:W3:Y:S02]  /*2e3c0*/  SHFL.UP P6, R14, R13, R12, R11 ;  /* 0x0400000c0d0e7389 */ /* 0x0004e400000c000b */
[----:B0123--:R-:W-:Y:S01]  /*2e3d0*/  ENDCOLLECTIVE ;  /* 0x000000000000791b */ /* 0x00ffe20003800000 */
.L_x_2145:
[----:B------:R-:W-:Y:S05]  /*2e3e0*/  BSYNC B0 ;  /* 0x0000000000007941 */ /* 0x000fea0003800000 */
.L_x_2144:
[----:B------:R-:W-:Y:S01]  /*2e3f0*/  SEL R14, R14, RZ, P1 ;  /* 0x000000ff0e0e7207 */ /* 0x000fe20000800000 */
[----:B------:R-:W-:Y:S02]  /*2e400*/  IMAD.MOV.U32 R12, RZ, RZ, 0x2 ;  /* 0x00000002ff0c7424 */ /* 0x000fe400078e00ff */
[----:B------:R-:W-:Y:S02]  /*2e410*/  IMAD.MOV.U32 R11, RZ, RZ, RZ ;  /* 0x000000ffff0b7224 */ /* 0x000fe400078e00ff */
[----:B------:R-:W-:Y:S02]  /*2e420*/  IMAD.IADD R13, R17, 0x1, R14 ;  /* 0x00000001110d7824 */ /* 0x000fe400078e020e */
[----:B------:R-:W-:-:S07]  /*2e430*/  IMAD.MOV.U32 R15, RZ, RZ, -0x1 ;  /* 0xffffffffff0f7424 */ /* 0x000fce00078e00ff */
[----:B------:R-:W-:Y:S05]  /*2e440*/  WARPSYNC.COLLECTIVE R15, `(.L_x_2146) ;  /* 0x000000000f087348 */ /* 0x000fea0003c00000 */
[----:B------:R0:W1:Y:S02]  /*2e450*/  SHFL.UP P6, R14, R13, R12, R11 ;  /* 0x0400000c0d0e7389 */ /* 0x00006400000c000b */
[----:B01----:R-:W-:Y:S01]  /*2e460*/  ENDCOLLECTIVE ;  /* 0x000000000000791b */ /* 0x003fe20003800000 */
.L_x_2146:
[----:B------:R-:W-:Y:S01]  /*2e470*/  IMAD.MOV.U32 R12, RZ, RZ, 0x4 ;  /* 0x00000004ff0c7424 */ /* 0x000fe200078e00ff */
[----:B------:R-:W-:-:S05]  /*2e480*/  SEL R2, R14, RZ, P2 ;  /* 0x000000ff0e027207 */ /* 0x000fca0001000000 */
[----:B------:R-:W-:-:S04]  /*2e490*/  IMAD.IADD R2, R13, 0x1, R2 ;  /* 0x000000010d027824 */ /* 0x000fc800078e0202 */
[----:B------:R-:W-:-:S07]  /*2e4a0*/  IMAD.MOV.U32 R13, RZ, RZ, R2 ;  /* 0x000000ffff0d7224 */ /* 0x000fce00078e0002 */
[----:B------:R-:W-:Y:S05]  /*2e4b0*/  WARPSYNC.COLLECTIVE R15, `(.L_x_2147) ;  /* 0x000000000f087348 */ /* 0x000fea0003c00000 */
[----:B------:R0:W1:Y:S02]  /*2e4c0*/  SHFL.UP P6, R14, R13, R12, R11 ;  /* 0x0400000c0d0e7389 */ /* 0x00006400000c000b */
[----:B01----:R-:W-:Y:S01]  /*2e4d0*/  ENDCOLLECTIVE ;  /* 0x000000000000791b */ /* 0x003fe20003800000 */
.L_x_2147:
[----:B------:R-:W-:Y:S01]  /*2e4e0*/  IMAD.MOV.U32 R12, RZ, RZ, 0x8 ;  /* 0x00000008ff0c7424 */ /* 0x000fe200078e00ff */
[----:B------:R-:W-:-:S05]  /*2e4f0*/  SEL R3, R14, RZ, P3 ;  /* 0x000000ff0e037207 */ /* 0x000fca0001800000 */
[----:B------:R-:W-:-:S04]  /*2e500*/  IMAD.IADD R3, R2, 0x1, R3 ;  /* 0x0000000102037824 */ /* 0x000fc800078e0203 */
[----:B------:R-:W-:-:S07]  /*2e510*/  IMAD.MOV.U32 R13, RZ, RZ, R3 ;  /* 0x000000ffff0d7224 */ /* 0x000fce00078e0003 */
[----:B------:R-:W-:Y:S05]  /*2e520*/  WARPSYNC.COLLECTIVE R15, `(.L_x_2148) ;  /* 0x000000000f087348 */ /* 0x000fea0003c00000 */
[----:B------:R0:W1:Y:S02]  /*2e530*/  SHFL.UP P6, R14, R13, R12, R11 ;  /* 0x0400000c0d0e7389 */ /* 0x00006400000c000b */
[----:B01----:R-:W-:Y:S01]  /*2e540*/  ENDCOLLECTIVE ;  /* 0x000000000000791b */ /* 0x003fe20003800000 */
.L_x_2148:
[----:B------:R-:W-:Y:S01]  /*2e550*/  IMAD.MOV.U32 R12, RZ, RZ, 0x10 ;  /* 0x00000010ff0c7424 */ /* 0x000fe200078e00ff */
[----:B------:R-:W-:-:S05]  /*2e560*/  SEL R4, R14, RZ, P4 ;  /* 0x000000ff0e047207 */ /* 0x000fca0002000000 */
[----:B------:R-:W-:-:S04]  /*2e570*/  IMAD.IADD R4, R3, 0x1, R4 ;  /* 0x0000000103047824 */ /* 0x000fc800078e0204 */
[----:B------:R-:W-:-:S07]  /*2e580*/  IMAD.MOV.U32 R13, RZ, RZ, R4 ;  /* 0x000000ffff0d7224 */ /* 0x000fce00078e0004 */
[----:B------:R-:W-:Y:S05]  /*2e590*/  WARPSYNC.COLLECTIVE R15, `(.L_x_2149) ;  /* 0x000000000f087348 */ /* 0x000fea0003c00000 */
[----:B------:R0:W1:Y:S02]  /*2e5a0*/  SHFL.UP P6, R14, R13, R12, R11 ;  /* 0x0400000c0d0e7389 */ /* 0x00006400000c000b */
[----:B01----:R-:W-:Y:S01]  /*2e5b0*/  ENDCOLLECTIVE ;  /* 0x000000000000791b */ /* 0x003fe20003800000 */
.L_x_2149:
        /* <DEDUP_REMOVED lines=8> */
.L_x_2150:
[----:B------:R-:W-:Y:S05]  /*2e640*/  BRA `(.L_x_2151) ;  /* 0xffffffa000f07947 */ /* 0x000fea000383ffff */
.L_x_1946:
[----:B------:R-:W-:Y:S01]  /*2e650*/  BSSY B0, `(.L_x_2152) ;  /* 0x0000006000007945 */ /* 0x000fe20003800000 */
[----:B------:R-:W-:Y:S01]  /*2e660*/  PLOP3.LUT P6, PT, P6, PT, PT, 0x8, 0x0 ;  /* 0x000000000000781c */ /* 0x000fe200037ce170 */
[----:B------:R-:W-:-:S12]  /*2e670*/  IMAD.MOV.U32 R15, RZ, RZ, -0x1 ;  /* 0xffffffffff0f7424 */ /* 0x000fd800078e00ff */
[----:B012---:R-:W-:Y:S05]  /*2e680*/  WARPSYNC.COLLECTIVE R15, `(.L_x_2153) ;  /* 0x000000000f087348 */ /* 0x007fea0003c00000 */
[----:B------:R-:W-:Y:S01]  /*2e690*/  VOTE.ANY R14, PT, P6 ;  /* 0x00000000000e7806 */ /* 0x000fe200030e0100 */
[----:B012---:R-:W-:Y:S06]  /*2e6a0*/  ENDCOLLECTIVE ;  /* 0x000000000000791b */ /* 0x007fec0003800000 */
.L_x_2153:
[----:B------:R-:W-:Y:S05]  /*2e6b0*/  BSYNC B0 ;  /* 0x0000000000007941 */ /* 0x000fea0003800000 */
.L_x_2152:
[----:B------:R-:W-:Y:S02]  /*2e6c0*/  IMAD.MOV.U32 R2, RZ, RZ, R14 ;  /* 0x000000ffff027224 */ /* 0x000fe400078e000e */
[----:B------:R-:W-:Y:S02]  /*2e6d0*/  IMAD.MOV.U32 R13, RZ, RZ, R17 ;  /* 0x000000ffff0d7224 */ /* 0x000fe400078e0011 */
[----:B------:R-:W0:Y:S01]  /*2e6e0*/  POPC R6, R2 ;  /* 0x0000000200067309 */ /* 0x000e220000000000 */
[----:B------:R-:W-:Y:S02]  /*2e6f0*/  IMAD.MOV.U32 R11, RZ, RZ, 0x1f ;  /* 0x0000001fff0b7424 */ /* 0x000fe400078e00ff */
[----:B------:R-:W-:Y:S02]  /*2e700*/  IMAD.MOV.U32 R15, RZ, RZ, -0x1 ;  /* 0xffffffffff0f7424 */ /* 0x000fe400078e00ff */
[----:B0-----:R-:W-:-:S07]  /*2e710*/  IMAD.MOV.U32 R12, RZ, RZ, R6 ;  /* 0x000000ffff0c7224 */ /* 0x001fce00078e0006 */
[----:B------:R-:W-:Y:S05]  /*2e720*/  WARPSYNC.COLLECTIVE R15, `(.L_x_2154) ;  /* 0x000000000f087348 */ /* 0x000fea0003c00000 */
[----:B------:R0:W1:Y:S02]  /*2e730*/  SHFL.IDX P6, R14, R13, R12, R11 ;  /* 0x0000000c0d0e7389 */ /* 0x00006400000c000b */
[----:B01----:R-:W-:Y:S01]  /*2e740*/  ENDCOLLECTIVE ;  /* 0x000000000000791b */ /* 0x003fe20003800000 */
.L_x_2154:
[----:B------:R-:W-:Y:S01]  /*2e750*/  IMAD.MOV.U32 R17, RZ, RZ, R14 ;  /* 0x000000ffff117224 */ /* 0x000fe200078e000e */
[----:B------:R-:W-:Y:S06]  /*2e760*/  BRA `(.L_x_2155) ;  /* 0xffffffa000e07947 */ /* 0x000fec000383ffff */
.L_x_1948:
[----:B------:R-:W-:Y:S01]  /*2e770*/  BSSY B0, `(.L_x_2156) ;  /* 0x0000007000007945 */ /* 0x000fe20003800000 */
[----:B------:R-:W-:Y:S02]  /*2e780*/  IMAD.MOV.U32 R13, RZ, RZ, R3 ;  /* 0x000000ffff0d7224 */ /* 0x000fe400078e0003 */
[----:B------:R-:W-:Y:S02]  /*2e790*/  IMAD.MOV.U32 R11, RZ, RZ, 0x1f ;  /* 0x0000001fff0b7424 */ /* 0x000fe400078e00ff */
[----:B------:R-:W-:-:S07]  /*2e7a0*/  IMAD.MOV.U32 R15, RZ, RZ, -0x1 ;  /* 0xffffffffff0f7424 */ /* 0x000fce00078e00ff */
[----:B01-34-:R-:W-:Y:S05]  /*2e7b0*/  WARPSYNC.COLLECTIVE R15, `(.L_x_2157) ;  /* 0x000000000f087348 */ /* 0x01bfea0003c00000 */
[----:B------:R2:W0:Y:S02]  /*2e7c0*/  SHFL.IDX P6, R14, R13, R12, R11 ;  /* 0x0000000c0d0e7389 */ /* 0x00042400000c000b */
[----:B01234-:R-:W-:Y:S01]  /*2e7d0*/  ENDCOLLECTIVE ;  /* 0x000000000000791b */ /* 0x01ffe20003800000 */
.L_x_2157:
[----:B------:R-:W-:Y:S05]  /*2e7e0*/  BSYNC B0 ;  /* 0x0000000000007941 */ /* 0x000fea0003800000 */
.L_x_2156:
[----:B------:R-:W-:Y:S05]  /*2e7f0*/  BRA `(.L_x_1947) ;  /* 0xffffffa000d87947 */ /* 0x000fea000383ffff */
.L_x_1952:
[----:B0-----:R0:W2:Y:S02]  /*2e800*/  SYNCS.PHASECHK.TRANS64.TRYWAIT P0, [R5+URZ+0x2a820], R0 ;  /* 0x02a82000050075a7 */ /* 0x0010a4000800017f */
[----:B--2---:R-:W-:Y:S05]  /*2e810*/  @!P0 NANOSLEEP.SYNCS 0x989680 ;  /* 0x009896800000895d */ /* 0x004fea0003900000 */
[----:B------:R-:W2:Y:S02]  /*2e820*/  @!P0 SYNCS.PHASECHK.TRANS64 P0, [R5+URZ+0x2a820], R0 ;  /* 0x02a82000050085a7 */ /* 0x000ea4000800007f */
[----:B--2---:R-:W-:Y:S05]  /*2e830*/  @!P0 BRA `(.L_x_1952) ;  /* 0xfffffffc00f08947 */ /* 0x004fea000383ffff */
[----:B------:R-:W-:Y:S05]  /*2e840*/  BRA `(.L_x_2158) ;  /* 0xffffffa800507947 */ /* 0x000fea000383ffff */
.L_x_1953:
        /* <DEDUP_REMOVED lines=11> */
.L_x_2160:
[----:B------:R-:W-:Y:S05]  /*2e900*/  BSYNC B0 ;  /* 0x0000000000007941 */ /* 0x000fea0003800000 */
.L_x_2159:
[----:B------:R-:W-:Y:S05]  /*2e910*/  BRA `(.L_x_2161) ;  /* 0xffffffa800387947 */ /* 0x000fea000383ffff */
.L_x_1954:
[----:B------:R-:W-:Y:S01]  /*2e920*/  BSSY B0, `(.L_x_2162) ;  /* 0x0000006000007945 */ /* 0x000fe20003800000 */
[----:B------:R-:W-:-:S07]  /*2e930*/  IMAD.MOV.U32 R15, RZ, RZ, -0x1 ;  /* 0xffffffffff0f7424 */ /* 0x000fce00078e00ff */
[----:B01-3--:R-:W-:Y:S05]  /*2e940*/  WARPSYNC.COLLECTIVE R15, `(.L_x_2163) ;  /* 0x000000000f0c7348 */ /* 0x00bfea0003c00000 */
[----:B------:R-:W-:Y:S02]  /*2e950*/  ELECT P6, UR62, PT ;  /* 0x00000000003e782f */ /* 0x000fe400038c0000 */
[----:B------:R-:W-:Y:S01]  /*2e960*/  MOV R14, UR62 ;  /* 0x0000003e000e7c02 */ /* 0x000fe20008000f00 */
[----:B01-3--:R-:W-:Y:S10]  /*2e970*/  ENDCOLLECTIVE ;  /* 0x000000000000791b */ /* 0x00bff40003800000 */
.L_x_2163:
[----:B------:R-:W-:Y:S05]  /*2e980*/  BSYNC B0 ;  /* 0x0000000000007941 */ /* 0x000fea0003800000 */
.L_x_2162:
[----:B------:R-:W-:Y:S05]  /*2e990*/  BRA `(.L_x_2164) ;  /* 0xffffffa8002c7947 */ /* 0x000fea000383ffff */
.L_x_1956:
[----:B0-----:R0:W2:Y:S02]  /*2e9a0*/  SYNCS.PHASECHK.TRANS64.TRYWAIT P1, [R3+URZ+0x2a840], R2 ;  /* 0x02a84002030075a7 */ /* 0x0010a4000802017f */
[----:B--2---:R-:W-:Y:S05]  /*2e9b0*/  @!P1 NANOSLEEP.SYNCS 0x989680 ;  /* 0x009896800000995d */ /* 0x004fea0003900000 */
[----:B------:R-:W2:Y:S02]  /*2e9c0*/  @!P1 SYNCS.PHASECHK.TRANS64 P1, [R3+URZ+0x2a840], R2 ;  /* 0x02a84002030095a7 */ /* 0x000ea4000802007f */
[----:B--2---:R-:W-:Y:S05]  /*2e9d0*/  @!P1 BRA `(.L_x_1956) ;  /* 0xfffffffc00f09947 */ /* 0x004fea000383ffff */
[----:B------:R-:W-:Y:S05]  /*2e9e0*/  BRA `(.L_x_2165) ;  /* 0xffffffa8004c7947 */ /* 0x000fea000383ffff */
.L_x_1958:
[----:B--2---:R2:W4:Y:S02]  /*2e9f0*/  SYNCS.PHASECHK.TRANS64.TRYWAIT P1, [R23+URZ+0x2a840], R0 ;  /* 0x02a84000170075a7 */ /* 0x004524000802017f */
[----:B----4-:R-:W-:Y:S05]  /*2ea00*/  @!P1 NANOSLEEP.SYNCS 0x989680 ;  /* 0x009896800000995d */ /* 0x010fea0003900000 */
[----:B------:R-:W4:Y:S02]  /*2ea10*/  @!P1 SYNCS.PHASECHK.TRANS64 P1, [R23+URZ+0x2a840], R0 ;  /* 0x02a84000170095a7 */ /* 0x000f24000802007f */
[----:B----4-:R-:W-:Y:S05]  /*2ea20*/  @!P1 BRA `(.L_x_1958) ;  /* 0xfffffffc00f09947 */ /* 0x010fea000383ffff */
[----:B------:R-:W-:Y:S05]  /*2ea30*/  BRA `(.L_x_2166) ;  /* 0xffffffa800587947 */ /* 0x000fea000383ffff */
.L_x_1960:
[----:B----4-:R4:W0:Y:S02]  /*2ea40*/  SYNCS.PHASECHK.TRANS64.TRYWAIT P1, [R3+URZ+0x2a860], R2 ;  /* 0x02a86002030075a7 */ /* 0x010824000802017f */
[----:B0-----:R-:W-:Y:S05]  /*2ea50*/  @!P1 NANOSLEEP.SYNCS 0x989680 ;  /* 0x009896800000995d */ /* 0x001fea0003900000 */
[----:B------:R-:W0:Y:S02]  /*2ea60*/  @!P1 SYNCS.PHASECHK.TRANS64 P1, [R3+URZ+0x2a860], R2 ;  /* 0x02a86002030095a7 */ /* 0x000e24000802007f */
[----:B0-----:R-:W-:Y:S05]  /*2ea70*/  @!P1 BRA `(.L_x_1960) ;  /* 0xfffffffc00f09947 */ /* 0x001fea000383ffff */
[----:B------:R-:W-:Y:S05]  /*2ea80*/  BRA `(.L_x_2167) ;  /* 0xffffffa800547947 */ /* 0x000fea000383ffff */
.L_x_1962:
[----:B------:R0:W0:Y:S02]  /*2ea90*/  SYNCS.PHASECHK.TRANS64.TRYWAIT P1, [R23+URZ+0x2a860], R0 ;  /* 0x02a86000170075a7 */ /* 0x000024000802017f */
[----:B0-----:R-:W-:Y:S05]  /*2eaa0*/  @!P1 NANOSLEEP.SYNCS 0x989680 ;  /* 0x009896800000995d */ /* 0x001fea0003900000 */
[----:B------:R-:W0:Y:S02]  /*2eab0*/  @!P1 SYNCS.PHASECHK.TRANS64 P1, [R23+URZ+0x2a860], R0 ;  /* 0x02a86000170095a7 */ /* 0x000e24000802007f */
[----:B0-----:R-:W-:Y:S05]  /*2eac0*/  @!P1 BRA `(.L_x_1962) ;  /* 0xfffffffc00f09947 */ /* 0x001fea000383ffff */
[----:B------:R-:W-:Y:S05]  /*2ead0*/  BRA `(.L_x_2168) ;  /* 0xffffffa800507947 */ /* 0x000fea000383ffff */
.L_x_1964:
[----:B------:R0:W0:Y:S02]  /*2eae0*/  SYNCS.PHASECHK.TRANS64.TRYWAIT P1, [R3+URZ+0x2a880], R2 ;  /* 0x02a88002030075a7 */ /* 0x000024000802017f */
[----:B0-----:R-:W-:Y:S05]  /*2eaf0*/  @!P1 NANOSLEEP.SYNCS 0x989680 ;  /* 0x009896800000995d */ /* 0x001fea0003900000 */
[----:B------:R-:W0:Y:S02]  /*2eb00*/  @!P1 SYNCS.PHASECHK.TRANS64 P1, [R3+URZ+0x2a880], R2 ;  /* 0x02a88002030095a7 */ /* 0x000e24000802007f */
[----:B0-----:R-:W-:Y:S05]  /*2eb10*/  @!P1 BRA `(.L_x_1964) ;  /* 0xfffffffc00f09947 */ /* 0x001fea000383ffff */
[----:B------:R-:W-:Y:S05]  /*2eb20*/  BRA `(.L_x_2169) ;  /* 0xffffffa8004c7947 */ /* 0x000fea000383ffff */
.L_x_2170:
        /* <DEDUP_REMOVED lines=13> */
.L_x_3251:


//--------------------- .text._ZN7cutlass13device_kernelIN5flash11enable_sm90INS1_16FlashAttnFwdSm90INS1_25CollectiveMainloopFwdSm90ILi2EN4cute5tupleIJNS5_1CILi1EEES8_S8_EEENS6_IJNS7_ILi128EEENS7_ILi160EEENS7_ILi192EEEEEELi192ENS_12float_e4m3_tEfNS_4arch4Sm90ELb1ELb0ELb0ELb0ELb1ELb0ELb0ELb1ELb1ELb1ELb0ELb0EEENS1_21CollectiveEpilogueFwdINS6_IJSA_SC_SB_EEES9_NS_10bfloat16_tESG_Li256ELb0ELb1ELb0ELb1EEENS1_30DynamicPersistentTileSchedulerILi256ELi128ELb0ELb1ELb1EEEEEEEEEvNT_6ParamsE --------------------------
	.section	.text._ZN7cutlass13device_kernelIN5flash11enable_sm90INS1_16FlashAttnFwdSm90INS1_25CollectiveMainloopFwdSm90ILi2EN4cute5tupleIJNS5_1CILi1EEES8_S8_EEENS6_IJNS7_ILi128EEENS7_ILi160EEENS7_ILi192EEEEEELi192ENS_12float_e4m3_tEfNS_4arch4Sm90ELb1ELb0ELb0ELb0ELb1ELb0ELb0ELb1ELb1ELb1ELb0ELb0EEENS1_21CollectiveEpilogueFwdINS6_IJSA_SC_SB_EEES9_NS_10bfloat16_tESG_Li256ELb0ELb1ELb0ELb1EEENS1_30DynamicPersistentTileSchedulerILi256ELi128ELb0ELb1ELb1EEEEEEEEEvNT_6ParamsE,"ax",@progbits
	.align	128
.text._ZN7cutlass13device_kernelIN5flash11enable_sm90INS1_16FlashAttnFwdSm90INS1_25CollectiveMainloopFwdSm90ILi2EN4cute5tupleIJNS5_1CILi1EEES8_S8_EEENS6_IJNS7_ILi128EEENS7_ILi160EEENS7_ILi192EEEEEELi192ENS_12float_e4m3_tEfNS_4arch4Sm90ELb1ELb0ELb0ELb0ELb1ELb0ELb0ELb1ELb1ELb1ELb0ELb0EEENS1_21CollectiveEpilogueFwdINS6_IJSA_SC_SB_EEES9_NS_10bfloat16_tESG_Li256ELb0ELb1ELb0ELb1EEENS1_30DynamicPersistentTileSchedulerILi256ELi128ELb0ELb1ELb1EEEEEEEEEvNT_6ParamsE:
        .type           _ZN7cutlass13device_kernelIN5flash11enable_sm90INS1_16FlashAttnFwdSm90INS1_25CollectiveMainloopFwdSm90ILi2EN4cute5tupleIJNS5_1CILi1EEES8_S8_EEENS6_IJNS7_ILi128EEENS7_ILi160EEENS7_ILi192EEEEEELi192ENS_12float_e4m3_tEfNS_4arch4Sm90ELb1ELb0ELb0ELb0ELb1ELb0ELb0ELb1ELb1ELb1ELb0ELb0EEENS1_21CollectiveEpilogueFwdINS6_IJSA_SC_SB_EEES9_NS_10bfloat16_tESG_Li256ELb0ELb1ELb0ELb1EEENS1_30DynamicPersistentTileSchedulerILi256ELi128ELb0ELb1ELb1EEEEEEEEEvNT_6ParamsE,@function
        .size           _ZN7cutlass13device_kernelIN5flash11enable_sm90INS1_16FlashAttnFwdSm90INS1_25CollectiveMainloopFwdSm90ILi2EN4cute5tupleIJNS5_1CILi1EEES8_S8_EEENS6_IJNS7_ILi128EEENS7_ILi160EEENS7_ILi192EEEEEELi192ENS_12float_e4m3_tEfNS_4arch4Sm90ELb1ELb0ELb0ELb0ELb1ELb0ELb0ELb1ELb1ELb1ELb0ELb0EEENS1_21CollectiveEpilogueFwdINS6_IJSA_SC_SB_EEES9_NS_10bfloat16_tESG_Li256ELb0ELb1ELb0ELb1EEENS1_30DynamicPersistentTileSchedulerILi256ELi128ELb0ELb1ELb1EEEEEEEEEvNT_6ParamsE,(.L_x_3252 - _ZN7cutlass13device_kernelIN5flash11enable_sm90INS1_16FlashAttnFwdSm90INS1_25CollectiveMainloopFwdSm90ILi2EN4cute5tupleIJNS5_1CILi1EEES8_S8_EEENS6_IJNS7_ILi128EEENS7_ILi160EEENS7_ILi192EEEEEELi192ENS_12float_e4m3_tEfNS_4arch4Sm90ELb1ELb0ELb0ELb0ELb1ELb0ELb0ELb1ELb1ELb1ELb0ELb0EEENS1_21CollectiveEpilogueFwdINS6_IJSA_SC_SB_EEES9_NS_10bfloat16_tESG_Li256ELb0ELb1ELb0ELb1EEENS1_30DynamicPersistentTileSchedulerILi256ELi128ELb0ELb1ELb1EEEEEEEEEvNT_6ParamsE)
        .other          _ZN7cutlass13device_kernelIN5flash11enable_sm90INS1_16FlashAttnFwdSm90INS1_25CollectiveMainloopFwdSm90ILi2EN4cute5tupleIJNS5_1CILi1EEES8_S8_EEENS6_IJNS7_ILi128EEENS7_ILi160EEENS7_ILi192EEEEEELi192ENS_12float_e4m3_tEfNS_4arch4Sm90ELb1ELb0ELb0ELb0ELb1ELb0ELb0ELb1ELb1ELb1ELb0ELb0EEENS1_21CollectiveEpilogueFwdINS6_IJSA_SC_SB_EEES9_NS_10bfloat16_tESG_Li256ELb0ELb1ELb0ELb1EEENS1_30DynamicPersistentTileSchedulerILi256ELi128ELb0ELb1ELb1EEEEEEEEEvNT_6ParamsE,@"STO_CUDA_ENTRY STV_DEFAULT"
_ZN7cutlass13device_kernelIN5flash11enable_sm90INS1_16FlashAttnFwdSm90INS1_25CollectiveMainloopFwdSm90ILi2EN4cute5tupleIJNS5_1CILi1EEES8_S8_EEENS6_IJNS7_ILi128EEENS7_ILi160EEENS7_ILi192EEEEEELi192ENS_12float_e4m3_tEfNS_4arch4Sm90ELb1ELb0ELb0ELb0ELb1ELb0ELb0ELb1ELb1ELb1ELb0ELb0EEENS1_21CollectiveEpilogueFwdINS6_IJSA_SC_SB_EEES9_NS_10bfloat16_tESG_Li256ELb0ELb1ELb0ELb1EEENS1_30DynamicPersistentTileSchedulerILi256ELi128ELb0ELb1ELb1EEEEEEEEEvNT_6ParamsE:
        /* <DEDUP_REMOVED lines=45> */
.L_x_2171:
        /* <DEDUP_REMOVED lines=22> */
.L_x_2172:
        /* <DEDUP_REMOVED lines=18> */
.L_x_2173:
        /* <DEDUP_REMOVED lines=22> */
.L_x_2174:
        /* <DEDUP_REMOVED lines=24> */
.L_x_2175:
        /* <DEDUP_REMOVED lines=9> */
.L_x_2177:
        /* <DEDUP_REMOVED lines=69> */
.L_x_2234:
        /* <DEDUP_REMOVED lines=21> */
.L_x_2178:
[----:B------:R-:W-:Y:S01]  /*0e60*/  ULDC UR6, c[0x0][0xc54] ;  /* 0x0003150000067ab9 */ /* 0x000fe20000000800 */
[----:B------:R-:W-:Y:S01]  /*0e70*/  UMOV UR8, UR7 ;  /* 0x0000000700087c82 */ /* 0x000fe20008000000 */
[----:B------:R-:W-:-:S11]  /*0e80*/  UISETP.NE.AND UP0, UPT, UR6, 0x1, UPT ;  /* 0x000000010600788c */ /* 0x000fd6000bf05270 */
[----:B------:R-:W-:Y:S02]  /*0e90*/  @UP0 ULDC.64 UR10, c[0x0][0xc58] ;  /* 0x00031600000a0ab9 */ /* 0x000fe40000000a00 */
[----:B------:R-:W-:-:S04]  /*0ea0*/  UIMAD.WIDE.U32 UR4, UR7, UR10, URZ ;  /* 0x0000000a070472a5 */ /* 0x000fc8000f8e003f */
[----:B------:R-:W-:-:S04]  /*0eb0*/  @UP0 USHF.R.U32.HI UR8, URZ, UR11, UR5 ;  /* 0x0000000b3f080299 */ /* 0x000fc80008011605 */
[----:B------:R-:W-:-:S12]  /*0ec0*/  UIMAD UR4, UR8, UR6, URZ ;  /* 0x00000006080472a4 */ /* 0x000fd8000f8e023f */
.L_x_2179:
        /* <DEDUP_REMOVED lines=55> */
[----:B------:R-:W-:Y:S01]  /*1240*/  ULDC UR5, c[0x0][0x448] ;  /* 0x0001120000057ab9 */ /* 0x000fe20000000800 */
[----:B------:R-:W-:Y:S01]  /*1250*/  IMAD.U32 R5, RZ, RZ, UR7 ;  /* 0x00000007ff057e24 */ /* 0x000fe2000f8e00ff */
[----:B------:R-:W-:Y:S01]  /*1260*/  ULDC UR49, c[0x0][0x424] ;  /* 0x0001090000317ab9 */ /* 0x000fe20000000800 */
[----:B------:R-:W-:Y:S01]  /*1270*/  ULDC UR9, c[0x0][0x2f0] ;  /* 0x0000bc0000097ab9 */ /* 0x000fe20000000800 */
[----:B------:R0:W2:Y:S01]  /*1280*/  @P0 LDG.E R7, desc[UR52][R2.64] ;  /* 0x0000003402070981 */ /* 0x0000a2000c1e1900 */
[----:B------:R-:W-:Y:S01]  /*1290*/  UISETP.NE.AND UP4, UPT, UR5, 0x1, UPT ;  /* 0x000000010500788c */ /* 0x000fe2000bf85270 */
[----:B------:R-:W-:Y:S02]  /*12a0*/  ULDC.64 UR6, c[0x0][0x418] ;  /* 0x0001060000067ab9 */ /* 0x000fe40000000a00 */
[----:B------:R1:W2:Y:S01]  /*12b0*/  @P1 LDG.E R0, desc[UR52][R4.64] ;  /* 0x0000003404001981 */ /* 0x0002a2000c1e1900 */
[----:B------:R-:W-:Y:S01]  /*12c0*/  UISETP.NE.U32.AND UP0, UPT, UR6, URZ, UPT ;  /* 0x0000003f0600728c */ /* 0x000fe2000bf05070 */
[----:B------:R-:W-:Y:S01]  /*12d0*/  PLOP3.LUT P0, PT, PT, PT, PT, 0x80, 0x0 ;  /* 0x000000000000781c */ /* 0x000fe20003f0f070 */
[----:B------:R-:W-:Y:S01]  /*12e0*/  UP2UR UR50, UPR, URZ, 0x10 ;  /* 0x000000103f327883 */ /* 0x000fe20008000000 */
[----:B------:R-:W-:Y:S01]  /*12f0*/  CS2R R118, SRZ ;  /* 0x0000000000767805 */ /* 0x000fe2000001ff00 */
[----:B------:R-:W-:Y:S01]  /*1300*/  UISETP.NE.AND.EX UP0, UPT, UR7, URZ, UPT, UP0 ;  /* 0x0000003f0700728c */ /* 0x000fe2000bf05300 */
[----:B0-----:R-:W-:Y:S01]  /*1310*/  IMAD.MOV.U32 R3, RZ, RZ, RZ ;  /* 0x000000ffff037224 */ /* 0x001fe200078e00ff */
[----:B------:R-:W-:Y:S01]  /*1320*/  CS2R R8, SRZ ;  /* 0x0000000000087805 */ /* 0x000fe2000001ff00 */
[----:B------:R-:W-:Y:S01]  /*1330*/  ULDC UR7, c[0x0][0x288] ;  /* 0x0000a20000077ab9 */ /* 0x000fe20000000800 */
[----:B------:R-:W-:Y:S01]  /*1340*/  USEL UR49, UR49, 0x1, UP0 ;  /* 0x0000000131317887 */ /* 0x000fe20008000000 */
[----:B-1----:R-:W-:Y:S01]  /*1350*/  CS2R R4, SRZ ;  /* 0x0000000000047805 */ /* 0x002fe2000001ff00 */
[----:B------:R-:W-:Y:S01]  /*1360*/  UIADD3 UR7, -UR7, 0xa0, URZ ;  /* 0x000000a007077890 */ /* 0x000fe2000fffe13f */
[----:B------:R-:W-:-:S02]  /*1370*/  CS2R R116, SRZ ;  /* 0x0000000000747805 */ /* 0x000fc4000001ff00 */
[----:B------:R-:W-:Y:S02]  /*1380*/  CS2R R10, SRZ ;  /* 0x00000000000a7805 */ /* 0x000fe4000001ff00 */
[----:B------:R-:W-:Y:S01]  /*1390*/  CS2R R110, SRZ ;  /* 0x00000000006e7805 */ /* 0x000fe2000001ff00 */
[----:B------:R-:W-:Y:S01]  /*13a0*/  UIMAD UR7, UR49, UR9, UR7 ;  /* 0x00000009310772a4 */ /* 0x000fe2000f8e0207 */
        /* <DEDUP_REMOVED lines=41> */
[----:B------:R-:W-:Y:S01]  /*1640*/  CS2R R130, SRZ ;  /* 0x0000000000827805 */ /* 0x000fe2000001ff00 */
[----:B------:R-:W-:-:S02]  /*1650*/  IMAD.MOV.U32 R96, RZ, RZ, RZ ;  /* 0x000000ffff607224 */ /* 0x000fc400078e00ff */
[----:B------:R-:W-:Y:S02]  /*1660*/  IMAD.MOV.U32 R133, RZ, RZ, RZ ;  /* 0x000000ffff857224 */ /* 0x000fe400078e00ff */
[----:B--2---:R-:W-:-:S04]  /*1670*/  FMUL.FTZ R0, R7, R0 ;  /* 0x0000000007007220 */ /* 0x004fc80000410000 */
[----:B------:R-:W-:Y:S01]  /*1680*/  FMUL.FTZ R0, R0, UR4 ;  /* 0x0000000400007c20 */ /* 0x000fe20008410000 */
[----:B------:R-:W-:Y:S02]  /*1690*/  ULDC UR4, c[0x0][0xc3c] ;  /* 0x00030f0000047ab9 */ /* 0x000fe40000000800 */
[----:B------:R-:W-:Y:S02]  /*16a0*/  UIADD3 UR4, UR8, UR4, URZ ;  /* 0x0000000408047290 */ /* 0x000fe4000fffe03f */
[----:B------:R-:W-:Y:S01]  /*16b0*/  R2UR UR38, R0 ;  /* 0x00000000002672ca */ /* 0x000fe200000e0000 */
[----:B------:R-:W-:Y:S01]  /*16c0*/  @UP4 ULDC UR8, c[0x0][0x450] ;  /* 0x0001140000084ab9 */ /* 0x000fe20000000800 */
[----:B------:R-:W-:-:S03]  /*16d0*/  USHF.L.U32 UR39, UR4, 0x7, URZ ;  /* 0x0000000704277899 */ /* 0x000fc6000800063f */
[----:B------:R-:W-:Y:S01]  /*16e0*/  @UP4 ULDC UR4, c[0x0][0x44c] ;  /* 0x0001130000044ab9 */ /* 0x000fe20000000800 */
[----:B------:R-:W-:-:S04]  /*16f0*/  UIADD3 UR6, UR39, 0x7f, URZ ;  /* 0x0000007f27067890 */ /* 0x000fc8000fffe03f */
[----:B------:R-:W-:Y:S02]  /*1700*/  UIMAD.WIDE.U32 UR4, UR6, UR4, URZ ;  /* 0x00000004060472a5 */ /* 0x000fe4000f8e003f */
[----:B------:R-:W-:Y:S02]  /*1710*/  UIMAD UR4, UR49, UR9, 0x9f ;  /* 0x0000009f310474a4 */ /* 0x000fe4000f8e0209 */
[----:B------:R-:W-:Y:S02]  /*1720*/  @UP4 USHF.R.U32.HI UR6, URZ, UR8, UR5 ;  /* 0x000000083f064299 */ /* 0x000fe40008011605 */
[----:B------:R-:W-:Y:S02]  /*1730*/  UIMAD.WIDE UR4, UR4, 0x66666667, URZ ;  /* 0x66666667040478a5 */ /* 0x000fe4000f8e023f */
[----:B------:R-:W-:Y:S02]  /*1740*/  UIADD3 UR6, UR7, UR6, URZ ;  /* 0x0000000607067290 */ /* 0x000fe4000fffe03f */
[----:B------:R-:W-:-:S02]  /*1750*/  USHF.R.U32.HI UR4, URZ, 0x1f, UR5 ;  /* 0x0000001f3f047899 */ /* 0x000fc40008011605 */
[----:B------:R-:W-:Y:S02]  /*1760*/  UIMAD.WIDE UR6, UR6, 0x66666667, URZ ;  /* 0x66666667060678a5 */ /* 0x000fe4000f8e023f */
[----:B------:R-:W-:Y:S02]  /*1770*/  ULEA.HI.SX32 UR4, UR5, UR4, 0x1a ;  /* 0x0000000405047291 */ /* 0x000fe4000f8fd23f */
[----:B------:R-:W-:-:S04]  /*1780*/  USHF.R.U32.HI UR6, URZ, 0x1f, UR7 ;  /* 0x0000001f3f067899 */ /* 0x000fc80008011607 */
[----:B------:R-:W-:-:S04]  /*1790*/  ULEA.HI.SX32 UR6, UR7, UR6, 0x1a ;  /* 0x0000000607067291 */ /* 0x000fc8000f8fd23f */
[----:B------:R-:W-:-:S04]  /*17a0*/  UISETP.LT.AND UP0, UPT, UR4, UR6, UPT ;  /* 0x000000060400728c */ /* 0x000fc8000bf01270 */
[----:B------:R-:W-:-:S04]  /*17b0*/  USEL UR51, UR4, UR6, UP0 ;  /* 0x0000000604337287 */ /* 0x000fc80008000000 */
[----:B------:R-:W-:-:S06]  /*17c0*/  UISETP.GE.AND UP0, UPT, UR51, 0x1, UPT ;  /* 0x000000013300788c */ /* 0x000fcc000bf06270 */
[----:B------:R-:W-:-:S13]  /*17d0*/  PLOP3.LUT P1, PT, PT, PT, UP0, 0x80, 0x0 ;  /* 0x000000000000781c */ /* 0x000fda0003f2f008 */
[----:B------:R-:W-:Y:S05]  /*17e0*/  @!P1 BRA `(.L_x_2180) ;  /* 0x000000ac00709947 */ /* 0x000fea0003800000 */
        /* <DEDUP_REMOVED lines=31> */
.L_x_2181:
        /* <DEDUP_REMOVED lines=9> */
.L_x_2320:
[----:B------:R-:W-:Y:S05]  /*1a70*/  @!P0 BRA `(.L_x_2183) ;  /* 0x0000000000048947 */ /* 0x000fea0003800000 */
[----:B------:R-:W-:Y:S01]  /*1a80*/  BPT.TRAP 0x1 ;  /* 0x000000040000795c */ /* 0x000fe20000300000 */
.L_x_2183:
[----:B0-----:R-:W-:Y:S02]  /*1a90*/  IMAD.U32 R3, RZ, RZ, UR44 ;  /* 0x0000002cff037e24 */ /* 0x001fe4000f8e00ff */
[----:B------:R-:W-:-:S03]  /*1aa0*/  IMAD.U32 R0, RZ, RZ, UR45 ;  /* 0x0000002dff007e24 */ /* 0x000fc6000f8e00ff */
[----:B------:R-:W-:Y:S02]  /*1ab0*/  LEA R3, R3, UR41, 0x3 ;  /* 0x0000002903037c11 */ /* 0x000fe4000f8e18ff */
[----:B------:R-:W-:-:S04]  /*1ac0*/  SHF.L.U32 R0, R0, 0x1f, RZ ;  /* 0x0000001f00007819 */ /* 0x000fc800000006ff */
[----:B------:R0:W1:Y:S01]  /*1ad0*/  SYNCS.PHASECHK.TRANS64.TRYWAIT P1, [R3+URZ+0x33430], R0 ;  /* 0x03343000030075a7 */ /* 0x000062000802017f */
[----:B------:R-:W-:Y:S05]  /*1ae0*/  @!P0 BRA `(.L_x_2184) ;  /* 0x0000000000048947 */ /* 0x000fea0003800000 */
[----:B------:R-:W-:Y:S01]  /*1af0*/  BPT.TRAP 0x1 ;  /* 0x000000040000795c */ /* 0x000fe20000300000 */
.L_x_2184:
[----:B-1----:R-:W-:Y:S05]  /*1b00*/  @P1 BRA `(.L_x_2185) ;  /* 0x0000000000081947 */ /* 0x002fea0003800000 */
[----:B------:R-:W1:Y:S02]  /*1b10*/  SYNCS.PHASECHK.TRANS64.TRYWAIT P1, [R3+URZ+0x33430], R0 ;  /* 0x03343000030075a7 */ /* 0x000e64000802017f */
[----:B-1----:R-:W-:Y:S05]  /*1b20*/  @!P1 BRA `(.L_x_2186) ;  /* 0x0000012c00989947 */ /* 0x002fea0003800000 */
.L_x_2185:
        /* <DEDUP_REMOVED lines=204> */
.L_x_2187:
[----:B------:R-:W-:Y:S01]  /*27f0*/  UISETP.NE.AND UP0, UPT, UR50, URZ, UPT ;  /* 0x0000003f3200728c */ /* 0x000fe2000bf05270 */
[----:B------:R-:W-:Y:S01]  /*2800*/  VIADD R2, R18, UR39 ;  /* 0x0000002712027c36 */ /* 0x000fe20008000000 */
[----:B------:R-:W-:Y:S01]  /*2810*/  ULDC UR11, c[0x0][0x2f0] ;  /* 0x0000bc00000b7ab9 */ /* 0x000fe20000000800 */
[----:B------:R-:W-:Y:S01]  /*2820*/  ULDC UR14, c[0x0][0x288] ;  /* 0x0000a200000e7ab9 */ /* 0x000fe20000000800 */
[----:B------:R-:W-:Y:S01]  /*2830*/  IMAD.U32 R7, RZ, RZ, UR11 ;  /* 0x0000000bff077e24 */ /* 0x000fe2000f8e00ff */
[----:B------:R-:W-:Y:S01]  /*2840*/  R2UR UR15, R3 ;  /* 0x00000000030f72ca */ /* 0x000fe200000e0000 */
[----:B------:R-:W-:Y:S01]  /*2850*/  UMOV UR10, UR39 ;  /* 0x00000027000a7c82 */ /* 0x000fe20008000000 */
[----:B------:R-:W-:Y:S01]  /*2860*/  PLOP3.LUT P1, PT, PT, PT, UP0, 0x80, 0x0 ;  /* 0x000000000000781c */ /* 0x000fe20003f2f008 */
[----:B------:R-:W-:Y:S01]  /*2870*/  UIADD3 UR56, UR51, -0x2, URZ ;  /* 0xfffffffe33387890 */ /* 0x000fe2000fffe03f */
[----:B------:R-:W-:Y:S02]  /*2880*/  PLOP3.LUT P2, PT, PT, PT, UP0, 0x80, 0x0 ;  /* 0x000000000000781c */ /* 0x000fe40003f4f008 */
[----:B------:R-:W-:Y:S01]  /*2890*/  @UP0 ULDC UR6, c[0x0][0x44c] ;  /* 0x0001130000060ab9 */ /* 0x000fe20000000800 */
[----:B------:R-:W-:-:S08]  /*28a0*/  @UP0 ULDC UR18, c[0x0][0x450] ;  /* 0x0001140000120ab9 */ /* 0x000fd00000000800 */
[----:B01----:R-:W-:Y:S01]  /*28b0*/  @P1 IMAD.HI.U32 R0, R2, UR6, RZ ;  /* 0x0000000602001c27 */ /* 0x003fe2000f8e00ff */
[----:B------:R-:W-:-:S04]  /*28c0*/  @UP0 ULDC UR6, c[0x0][0x450] ;  /* 0x0001140000060ab9 */ /* 0x000fc80000000800 */
[----:B------:R-:W-:Y:S01]  /*28d0*/  @P2 SHF.R.U32.HI R2, RZ, UR6, R0 ;  /* 0x00000006ff022c19 */ /* 0x000fe20008011600 */
[----:B------:R-:W-:-:S04]  /*28e0*/  UIMAD UR6, UR51, -0xa0, URZ ;  /* 0xffffff60330678a4 */ /* 0x000fc8000f8e023f */
[----:B------:R-:W0:Y:S01]  /*28f0*/  SHFL.IDX PT, R5, R2, 0x1, 0x1c1f ;  /* 0x003c1f0002057f89 */ /* 0x000e2200000e0000 */
[----:B------:R-:W-:Y:S02]  /*2900*/  UIADD3 UR7, UR6, 0xa1, URZ ;  /* 0x000000a106077890 */ /* 0x000fe4000fffe03f */
[----:B------:R-:W-:Y:S01]  /*2910*/  UIMAD UR6, UR49, UR11, UR6 ;  /* 0x0000000b310672a4 */ /* 0x000fe2000f8e0206 */
[----:B------:R-:W-:Y:S01]  /*2920*/  SHFL.IDX PT, R2, R2, RZ, 0x1c1f ;  /* 0x001c1fff02027589 */ /* 0x000fe200000e0000 */
[----:B------:R-:W-:Y:S02]  /*2930*/  UIMAD UR11, UR49, UR11, -UR14 ;  /* 0x0000000b310b72a4 */ /* 0x000fe4000f8e0a0e */
[----:B------:R-:W-:Y:S01]  /*2940*/  IMAD.U32 R0, RZ, RZ, UR7 ;  /* 0x00000007ff007e24 */ /* 0x000fe2000f8e00ff */
[----:B------:R-:W-:-:S03]  /*2950*/  UIADD3 UR6, UR6, 0xa0, URZ ;  /* 0x000000a006067890 */ /* 0x000fc6000fffe03f */
[----:B------:R-:W-:-:S03]  /*2960*/  IMAD R0, R17, -0x2, R0 ;  /* 0xfffffffe11007824 */ /* 0x000fc600078e0200 */
[----:B------:R-:W-:Y:S01]  /*2970*/  IMAD.U32 R10, RZ, RZ, UR6 ;  /* 0x00000006ff0a7e24 */ /* 0x000fe2000f8e00ff */
[----:B------:R-:W-:Y:S01]  /*2980*/  @UP0 ULDC UR6, c[0x0][0x44c] ;  /* 0x0001130000060ab9 */ /* 0x000fe20000000800 */
[----:B------:R-:W-:Y:S01]  /*2990*/  IMAD R12, R7, UR49, R0 ;  /* 0x00000031070c7c24 */ /* 0x000fe2000f8e0200 */
[----:B------:R-:W-:Y:S01]  /*29a0*/  UIMAD.WIDE.U32 UR6, UR39, UR6, URZ ;  /* 0x00000006270672a5 */ /* 0x000fe2000f8e003f */
[----:B------:R-:W-:-:S03]  /*29b0*/  IMAD R10, R17, -0x2, R10 ;  /* 0xfffffffe110a7824 */ /* 0x000fc600078e020a */
[----:B------:R-:W-:Y:S01]  /*29c0*/  @UP0 USHF.R.U32.HI UR10, URZ, UR18, UR7 ;  /* 0x000000123f0a0299 */ /* 0x000fe20008011607 */
[----:B0-----:R-:W-:-:S03]  /*29d0*/  IADD3 R5, R5, -UR14, R12 ;  /* 0x8000000e05057c10 */ /* 0x001fc6000fffe00c */
[----:B------:R-:W-:Y:S01]  /*29e0*/  UIADD3 UR6, UR11, UR10, URZ ;  /* 0x0000000a0b067290 */ /* 0x000fe2000fffe03f */
[----:B------:R-:W-:-:S03]  /*29f0*/  VIMNMX R0, R10, R5, PT ;  /* 0x000000050a007248 */ /* 0x000fc60003fe0100 */
[----:B------:R-:W-:Y:S01]  /*2a00*/  UIMAD.WIDE UR6, UR6, 0x66666667, URZ ;  /* 0x66666667060678a5 */ /* 0x000fe2000f8e023f */
[----:B------:R-:W-:-:S03]  /*2a10*/  ISETP.GT.AND P1, PT, R0, RZ, PT ;  /* 0x000000ff0000720c */ /* 0x000fc60003f24270 */
[----:B------:R-:W-:Y:S01]  /*2a20*/  USHF.R.U32.HI UR6, URZ, 0x1f, UR7 ;  /* 0x0000001f3f067899 */ /* 0x000fe20008011607 */
[C---:B------:R-:W-:Y:S02]  /*2a30*/  ISETP.GT.AND P2, PT, R0.reuse, 0x1, PT ;  /* 0x000000010000780c */ /* 0x040fe40003f44270 */
[----:B------:R-:W-:Y:S01]  /*2a40*/  ISETP.GT.AND P3, PT, R0, 0x8, PT ;  /* 0x000000080000780c */ /* 0x000fe20003f64270 */
[----:B------:R-:W-:Y:S01]  /*2a50*/  ULEA.HI.SX32 UR7, UR7, UR6, 0x1a ;  /* 0x0000000607077291 */ /* 0x000fe2000f8fd23f */
[----:B------:R-:W-:Y:S01]  /*2a60*/  FSEL R11, R90, -INF , P1 ;  /* 0xff8000005a0b7808 */ /* 0x000fe20000800000 */
[----:B------:R-:W-:Y:S01]  /*2a70*/  UIADD3 UR6, UR15, 0x33440, URZ ;  /* 0x000334400f067890 */ /* 0x000fe2000fffe03f */
[----:B------:R-:W-:Y:S01]  /*2a80*/  FSEL R15, R91, -INF , P2 ;  /* 0xff8000005b0f7808 */ /* 0x000fe20001000000 */
[----:B------:R-:W-:Y:S01]  /*2a90*/  UISETP.LT.AND UP0, UPT, URZ, UR7, UPT ;  /* 0x000000073f00728c */ /* 0x000fe2000bf01270 */
[----:B------:R-:W-:Y:S01]  /*2aa0*/  ISETP.GT.AND P1, PT, R0, 0x9, PT ;  /* 0x000000090000780c */ /* 0x000fe20003f24270 */
[----:B------:R-:W-:Y:S01]  /*2ab0*/  UPRMT UR6, UR40, 0x654, UR6 ;  /* 0x0000065428067896 */ /* 0x000fe20008000006 */
[----:B------:R-:W-:Y:S01]  /*2ac0*/  FSEL R21, R94, -INF , P3 ;  /* 0xff8000005e157808 */ /* 0x000fe20001800000 */
[----:B------:R-:W-:Y:S01]  /*2ad0*/  USEL UR54, URZ, UR7, !UP0 ;  /* 0x000000073f367287 */ /* 0x000fe2000c000000 */
[----:B------:R-:W-:-:S02]  /*2ae0*/  FMNMX.FTZ R4, R11, R15, !PT ;  /* 0x0000000f0b047209 */ /* 0x000fc40007810000 */
[C---:B------:R-:W-:Y:S01]  /*2af0*/  ISETP.GT.AND P2, PT, R0.reuse, 0x10, PT ;  /* 0x000000100000780c */ /* 0x040fe20003f44270 */
[----:B------:R-:W-:Y:S01]  /*2b00*/  UISETP.GE.AND UP0, UPT, UR56, UR54, UPT ;  /* 0x000000363800728c */ /* 0x000fe2000bf06270 */
[----:B------:R-:W-:Y:S02]  /*2b10*/  FSEL R105, R95, -INF , P1 ;  /* 0xff8000005f697808 */ /* 0x000fe40000800000 */
[----:B------:R-:W-:Y:S01]  /*2b20*/  FMNMX.FTZ R4, R21, R4, !PT ;  /* 0x0000000415047209 */ /* 0x000fe20007810000 */
[----:B------:R-:W-:Y:S01]  /*2b30*/  SYNCS.ARRIVE.TRANS64.RED.A1T0 RZ, [UR6], RZ ;  /* 0x000000ffffff79a7 */ /* 0x000fe20008100406 */
[----:B------:R-:W-:Y:S02]  /*2b40*/  ISETP.GT.AND P1, PT, R0, 0x11, PT ;  /* 0x000000110000780c */ /* 0x000fe40003f24270 */
[----:B------:R-:W-:Y:S02]  /*2b50*/  FSEL R107, R98, -INF , P2 ;  /* 0xff800000626b7808 */ /* 0x000fe40001000000 */
[----:B------:R-:W-:-:S02]  /*2b60*/  FMNMX.FTZ R4, R105, R4, !PT ;  /* 0x0000000469047209 */ /* 0x000fc40007810000 */
[C---:B------:R-:W-:Y:S02]  /*2b70*/  ISETP.GT.AND P2, PT, R0.reuse, 0x18, PT ;  /* 0x000000180000780c */ /* 0x040fe40003f44270 */
[----:B------:R-:W-:Y:S02]  /*2b80*/  FSEL R99, R99, -INF , P1 ;  /* 0xff80000063637808 */ /* 0x000fe40000800000 */
[----:B------:R-:W-:Y:S02]  /*2b90*/  FMNMX.FTZ R4, R107, R4, !PT ;  /* 0x000000046b047209 */ /* 0x000fe40007810000 */
        /* <DEDUP_REMOVED lines=40> */
[----:B------:R-:W-:Y:S01]  /*2e20*/  FSEL R75, R63, -INF , P1 ;  /* 0xff8000003f4b7808 */ /* 0x000fe20000800000 */
[----:B------:R-:W-:Y:S01]  /*2e30*/  IMAD.U32 R63, RZ, RZ, UR38 ;  /* 0x00000026ff3f7e24 */ /* 0x000fe2000f8e00ff */
        /* <DEDUP_REMOVED lines=58> */
[----:B------:R-:W-:Y:S02]  /*31e0*/  FSEL R39, R39, -INF , P1 ;  /* 0xff80000027277808 */ /* 0x000fe40000800000 */
[----:B------:R-:W-:-:S04]  /*31f0*/  FMNMX.FTZ R4, R9, R4, !PT ;  /* 0x0000000409047209 */ /* 0x000fc80007810000 */
[----:B------:R-:W-:-:S05]  /*3200*/  FMNMX.FTZ R8, R39, R4, !PT ;  /* 0x0000000427087209 */ /* 0x000fca0007810000 */
[----:B------:R-:W0:Y:S02]  /*3210*/  SHFL.BFLY PT, R59, R8, 0x2, 0x1f ;  /* 0x0c401f00083b7f89 */ /* 0x000e2400000e0000 */
[----:B0-----:R-:W-:-:S05]  /*3220*/  FMNMX.FTZ R59, R8, R59, !PT ;  /* 0x0000003b083b7209 */ /* 0x001fca0007810000 */
[----:B------:R-:W0:Y:S02]  /*3230*/  SHFL.BFLY PT, R0, R59, 0x1, 0x1f ;  /* 0x0c201f003b007f89 */ /* 0x000e2400000e0000 */
[----:B0-----:R-:W-:-:S04]  /*3240*/  FMNMX.FTZ R0, R59, R0, !PT ;  /* 0x000000003b007209 */ /* 0x001fc80007810000 */
[C---:B------:R-:W-:Y:S01]  /*3250*/  FSETP.NEU.FTZ.AND P1, PT, R0.reuse, -INF , PT ;  /* 0xff8000000000780b */ /* 0x040fe20003f3d000 */
[----:B------:R-:W-:-:S05]  /*3260*/  FFMA.FTZ R4, R0, R63, -8 ;  /* 0xc100000000047423 */ /* 0x000fca000001003f */
[----:B------:R-:W-:-:S05]  /*3270*/  FSEL R4, R4, RZ, P1 ;  /* 0x000000ff04047208 */ /* 0x000fca0000800000 */
[--C-:B------:R-:W-:Y:S01]  /*3280*/  FFMA.FTZ R8, R21, UR38, -R4.reuse ;  /* 0x0000002615087c23 */ /* 0x100fe20008010804 */
[----:B------:R-:W-:Y:S02]  /*3290*/  VIADD R21, R12, -UR14 ;  /* 0x8000000e0c157c36 */ /* 0x000fe40008000000 */
[--C-:B------:R-:W-:Y:S01]  /*32a0*/  FFMA.FTZ R38, R87, UR38, -R4.reuse ;  /* 0x0000002657267c23 */ /* 0x100fe20008010804 */
[----:B------:R-:W-:-:S01]  /*32b0*/  FFMA.FTZ R6, R11, UR38, -R4 ;  /* 0x000000260b067c23 */ /* 0x000fc20008010804 */
[--C-:B------:R-:W-:Y:S01]  /*32c0*/  FFMA.FTZ R11, R15, UR38, -R4.reuse ;  /* 0x000000260f0b7c23 */ /* 0x100fe20008010804 */
[----:B------:R-:W-:-:S01]  /*32d0*/  FFMA.FTZ R54, R54, UR38, -R4 ;  /* 0x0000002636367c23 */ /* 0x000fc20008010804 */
[----:B------:R-:W-:Y:S01]  /*32e0*/  VIADDMNMX R90, R2, R21, R10, PT ;  /* 0x00000015025a7246 */ /* 0x000fe2000380010a */
[----:B------:R-:W-:-:S01]  /*32f0*/  FFMA.FTZ R21, R99, UR38, -R4 ;  /* 0x0000002663157c23 */ /* 0x000fc20008010804 */
[--C-:B------:R-:W-:Y:S01]  /*3300*/  FFMA.FTZ R15, R105, UR38, -R4.reuse ;  /* 0x00000026690f7c23 */ /* 0x100fe20008010804 */
[----:B------:R-:W-:Y:S01]  /*3310*/  MUFU.EX2 R6, R6 ;  /* 0x0000000600067308 */ /* 0x000fe20000000800 */
[C---:B------:R-:W-:Y:S01]  /*3320*/  ISETP.GT.AND P1, PT, R90.reuse, RZ, PT ;  /* 0x000000ff5a00720c */ /* 0x040fe20003f24270 */
[--C-:B------:R-:W-:Y:S01]  /*3330*/  FFMA.FTZ R10, R107, UR38, -R4.reuse ;  /* 0x000000266b0a7c23 */ /* 0x100fe20008010804 */
[C---:B------:R-:W-:Y:S01]  /*3340*/  ISETP.GT.AND P2, PT, R90.reuse, 0x1, PT ;  /* 0x000000015a00780c */ /* 0x040fe20003f44270 */
[--C-:B------:R-:W-:Y:S01]  /*3350*/  FFMA.FTZ R12, R109, UR38, -R4.reuse ;  /* 0x000000266d0c7c23 */ /* 0x100fe20008010804 */
[----:B------:R-:W-:Y:S01]  /*3360*/  ISETP.GT.AND P3, PT, R90, 0x8, PT ;  /* 0x000000085a00780c */ /* 0x000fe20003f64270 */
[--C-:B------:R-:W-:Y:S01]  /*3370*/  FFMA.FTZ R34, R95, UR38, -R4.reuse ;  /* 0x000000265f227c23 */ /* 0x100fe20008010804 */
[----:B------:R-:W-:Y:S01]  /*3380*/  FSEL R88, R88, -INF , P1 ;  /* 0xff80000058587808 */ /* 0x000fe20000800000 */
[----:B------:R-:W-:Y:S01]  /*3390*/  MUFU.EX2 R11, R11 ;  /* 0x0000000b000b7308 */ /* 0x000fe20000000800 */
[----:B------:R-:W-:Y:S01]  /*33a0*/  FSEL R89, R89, -INF , P2 ;  /* 0xff80000059597808 */ /* 0x000fe20001000000 */
[--C-:B------:R-:W-:Y:S01]  /*33b0*/  FFMA.FTZ R103, R103, UR38, -R4.reuse ;  /* 0x0000002667677c23 */ /* 0x100fe20008010804 */
[----:B------:R-:W-:Y:S01]  /*33c0*/  ISETP.GT.AND P1, PT, R90, 0x9, PT ;  /* 0x000000095a00780c */ /* 0x000fe20003f24270 */
[--C-:B------:R-:W-:Y:S01]  /*33d0*/  FFMA.FTZ R14, R111, UR38, -R4.reuse ;  /* 0x000000266f0e7c23 */ /* 0x100fe20008010804 */
[----:B------:R-:W-:Y:S01]  /*33e0*/  FSEL R92, R92, -INF , P3 ;  /* 0xff8000005c5c7808 */ /* 0x000fe20001800000 */
[--C-:B------:R-:W-:Y:S01]  /*33f0*/  FFMA.FTZ R113, R113, UR38, -R4.reuse ;  /* 0x0000002671717c23 */ /* 0x100fe20008010804 */
[----:B------:R-:W-:Y:S01]  /*3400*/  FMNMX.FTZ R59, R88, R89, !PT ;  /* 0x00000059583b7209 */ /* 0x000fe20007810000 */
[----:B------:R-:W-:Y:S01]  /*3410*/  MUFU.EX2 R8, R8 ;  /* 0x0000000800087308 */ /* 0x000fe20000000800 */
[----:B------:R-:W-:Y:S01]  /*3420*/  ISETP.GT.AND P2, PT, R90, 0x10, PT ;  /* 0x000000105a00780c */ /* 0x000fe20003f44270 */
[--C-:B------:R-:W-:Y:S01]  /*3430*/  FFMA.FTZ R20, R115, UR38, -R4.reuse ;  /* 0x0000002673147c23 */ /* 0x100fe20008010804 */
[----:B------:R-:W-:Y:S01]  /*3440*/  FSEL R93, R93, -INF , P1 ;  /* 0xff8000005d5d7808 */ /* 0x000fe20000800000 */
[--C-:B------:R-:W-:Y:S01]  /*3450*/  FFMA.FTZ R117, R117, UR38, -R4.reuse ;  /* 0x0000002675757c23 */ /* 0x100fe20008010804 */
[----:B------:R-:W-:Y:S01]  /*3460*/  FMNMX.FTZ R2, R92, R59, !PT ;  /* 0x0000003b5c027209 */ /* 0x000fe20007810000 */
[--C-:B------:R-:W-:Y:S01]  /*3470*/  FFMA.FTZ R30, R119, UR38, -R4.reuse ;  /* 0x00000026771e7c23 */ /* 0x100fe20008010804 */
[----:B------:R-:W-:Y:S01]  /*3480*/  ISETP.GT.AND P1, PT, R90, 0x11, PT ;  /* 0x000000115a00780c */ /* 0x000fe20003f24270 */
[----:B------:R-:W0:Y:S01]  /*3490*/  MUFU.EX2 R15, R15 ;  /* 0x0000000f000f7308 */ /* 0x000e220000000800 */
[----:B------:R-:W-:Y:S01]  /*34a0*/  FSEL R96, R96, -INF , P2 ;  /* 0xff80000060607808 */ /* 0x000fe20001000000 */
[--C-:B------:R-:W-:Y:S01]  /*34b0*/  FFMA.FTZ R13, R13, UR38, -R4.reuse ;  /* 0x000000260d0d7c23 */ /* 0x100fe20008010804 */
[----:B------:R-:W-:Y:S01]  /*34c0*/  FMNMX.FTZ R59, R93, R2, !PT ;  /* 0x000000025d3b7209 */ /* 0x000fe20007810000 */
[--C-:B------:R-:W-:Y:S01]  /*34d0*/  FFMA.FTZ R26, R26, UR38, -R4.reuse ;  /* 0x000000261a1a7c23 */ /* 0x100fe20008010804 */
[----:B------:R-:W-:Y:S01]  /*34e0*/  ISETP.GT.AND P2, PT, R90, 0x18, PT ;  /* 0x000000185a00780c */ /* 0x000fe20003f44270 */
[--C-:B------:R-:W-:Y:S01]  /*34f0*/  FFMA.FTZ R27, R27, UR38, -R4.reuse ;  /* 0x000000261b1b7c23 */ /* 0x100fe20008010804 */
[----:B------:R-:W-:Y:S01]  /*3500*/  FSEL R97, R97, -INF , P1 ;  /* 0xff80000061617808 */ /* 0x000fe20000800000 */
[----:B------:R-:W-:Y:S01]  /*3510*/  MUFU.EX2 R10, R10 ;  /* 0x0000000a000a7308 */ /* 0x000fe20000000800 */
[----:B------:R-:W-:Y:S01]  /*3520*/  FMNMX.FTZ R2, R96, R59, !PT ;  /* 0x0000003b60027209 */ /* 0x000fe20007810000 */
[--C-:B------:R-:W-:Y:S01]  /*3530*/  FFMA.FTZ R5, R5, UR38, -R4.reuse ;  /* 0x0000002605057c23 */ /* 0x100fe20008010804 */
[----:B------:R-:W-:Y:S01]  /*3540*/  ISETP.GT.AND P1, PT, R90, 0x19, PT ;  /* 0x000000195a00780c */ /* 0x000fe20003f24270 */
[--C-:B------:R-:W-:Y:S01]  /*3550*/  FFMA.FTZ R7, R7, UR38, -R4.reuse ;  /* 0x0000002607077c23 */ /* 0x100fe20008010804 */
[----:B------:R-:W-:Y:S01]  /*3560*/  FSEL R100, R100, -INF , P2 ;  /* 0xff80000064647808 */ /* 0x000fe20001000000 */
[--C-:B------:R-:W-:Y:S01]  /*3570*/  FFMA.FTZ R9, R9, UR38, -R4.reuse ;  /* 0x0000002609097c23 */ /* 0x100fe20008010804 */
[----:B------:R-:W-:Y:S01]  /*3580*/  FMNMX.FTZ R63, R97, R2, !PT ;  /* 0x00000002613f7209 */ /* 0x000fe20007810000 */
[----:B------:R-:W-:Y:S01]  /*3590*/  MUFU.EX2 R21, R21 ;  /* 0x0000001500157308 */ /* 0x000fe20000000800 */
[----:B------:R-:W-:Y:S01]  /*35a0*/  FSEL R101, R101, -INF , P1 ;  /* 0xff80000065657808 */ /* 0x000fe20000800000 */
[----:B------:R-:W-:Y:S01]  /*35b0*/  FFMA.FTZ R39, R39, UR38, -R4 ;  /* 0x0000002627277c23 */ /* 0x000fe20008010804 */
[----:B------:R-:W-:-:S02]  /*35c0*/  ISETP.GT.AND P1, PT, R90, 0x20, PT ;  /* 0x000000205a00780c */ /* 0x000fc40003f24270 */
[----:B------:R-:W-:Y:S02]  /*35d0*/  CS2R R118, SRZ ;  /* 0x0000000000767805 */ /* 0x000fe4000001ff00 */
[----:B------:R-:W-:Y:S02]  /*35e0*/  FMNMX.FTZ R2, R100, R63, !PT ;  /* 0x0000003f64027209 */ /* 0x000fe40007810000 */
[----:B------:R-:W-:Y:S02]  /*35f0*/  CS2R R114, SRZ ;  /* 0x0000000000727805 */ /* 0x000fe4000001ff00 */
[----:B------:R-:W-:Y:S01]  /*3600*/  ISETP.GT.AND P2, PT, R90, 0x21, PT ;  /* 0x000000215a00780c */ /* 0x000fe20003f44270 */
[----:B------:R-:W-:Y:S01]  /*3610*/  MUFU.EX2 R12, R12 ;  /* 0x0000000c000c7308 */ /* 0x000fe20000000800 */
[----:B------:R-:W-:Y:S02]  /*3620*/  FSEL R72, R72, -INF , P1 ;  /* 0xff80000048487808 */ /* 0x000fe40000800000 */
[----:B------:R-:W-:-:S02]  /*3630*/  CS2R R110, SRZ ;  /* 0x00000000006e7805 */ /* 0x000fc4000001ff00 */
[----:B------:R-:W-:Y:S02]  /*3640*/  FMNMX.FTZ R63, R101, R2, !PT ;  /* 0x00000002653f7209 */ /* 0x000fe40007810000 */
[----:B------:R-:W-:Y:S02]  /*3650*/  CS2R R108, SRZ ;  /* 0x00000000006c7805 */ /* 0x000fe4000001ff00 */
[----:B------:R-:W-:Y:S02]  /*3660*/  FSEL R58, R73, -INF , P2 ;  /* 0xff800000493a7808 */ /* 0x000fe40001000000 */
[----:B------:R-:W-:Y:S02]  /*3670*/  CS2R R106, SRZ ;  /* 0x00000000006a7805 */ /* 0x000fe4000001ff00 */
[----:B------:R-:W-:Y:S01]  /*3680*/  ISETP.GT.AND P1, PT, R90, 0x28, PT ;  /* 0x000000285a00780c */ /* 0x000fe20003f24270 */
[----:B------:R1:W2:Y:S01]  /*3690*/  MUFU.EX2 R59, R103 ;  /* 0x00000067003b7308 */ /* 0x0002a20000000800 */
[----:B------:R-:W-:-:S02]  /*36a0*/  FMNMX.FTZ R73, R72, R63, !PT ;  /* 0x0000003f48497209 */ /* 0x000fc40007810000 */
[----:B------:R-:W-:Y:S02]  /*36b0*/  CS2R R104, SRZ ;  /* 0x0000000000687805 */ /* 0x000fe4000001ff00 */
[----:B------:R-:W-:Y:S02]  /*36c0*/  ISETP.GT.AND P2, PT, R90, 0x29, PT ;  /* 0x000000295a00780c */ /* 0x000fe40003f44270 */
[----:B------:R-:W-:Y:S02]  /*36d0*/  FSEL R76, R76, -INF , P1 ;  /* 0xff8000004c4c7808 */ /* 0x000fe40000800000 */
[----:B------:R-:W-:Y:S01]  /*36e0*/  FMNMX.FTZ R73, R58, R73, !PT ;  /* 0x000000493a497209 */ /* 0x000fe20007810000 */
[----:B------:R-:W-:Y:S01]  /*36f0*/  MUFU.EX2 R14, R14 ;  /* 0x0000000e000e7308 */ /* 0x000fe20000000800 */
[----:B------:R-:W-:Y:S02]  /*3700*/  ISETP.GT.AND P1, PT, R90, 0x30, PT ;  /* 0x000000305a00780c */ /* 0x000fe40003f24270 */
[----:B-1----:R-:W-:-:S02]  /*3710*/  CS2R R102, SRZ ;  /* 0x0000000000667805 */ /* 0x002fc4000001ff00 */
[----:B------:R-:W-:Y:S02]  /*3720*/  FSEL R77, R77, -INF , P2 ;  /* 0xff8000004d4d7808 */ /* 0x000fe40001000000 */
[----:B------:R-:W-:Y:S02]  /*3730*/  FMNMX.FTZ R2, R76, R73, !PT ;  /* 0x000000494c027209 */ /* 0x000fe40007810000 */
[----:B------:R-:W-:Y:S01]  /*3740*/  ISETP.GT.AND P2, PT, R90, 0x31, PT ;  /* 0x000000315a00780c */ /* 0x000fe20003f44270 */
[----:B------:R1:W-:Y:S01]  /*3750*/  MUFU.EX2 R63, R113 ;  /* 0x00000071003f7308 */ /* 0x0003e20000000800 */
[----:B------:R-:W-:Y:S02]  /*3760*/  FSEL R80, R80, -INF , P1 ;  /* 0xff80000050507808 */ /* 0x000fe40000800000 */
[----:B------:R-:W-:Y:S02]  /*3770*/  FMNMX.FTZ R73, R77, R2, !PT ;  /* 0x000000024d497209 */ /* 0x000fe40007810000 */
[----:B------:R-:W-:-:S02]  /*3780*/  ISETP.GT.AND P1, PT, R90, 0x38, PT ;  /* 0x000000385a00780c */ /* 0x000fc40003f24270 */
[----:B------:R-:W-:Y:S01]  /*3790*/  FSEL R81, R81, -INF , P2 ;  /* 0xff80000051517808 */ /* 0x000fe20001000000 */
[----:B------:R-:W-:Y:S01]  /*37a0*/  MUFU.EX2 R20, R20 ;  /* 0x0000001400147308 */ /* 0x000fe20000000800 */
[----:B------:R-:W-:Y:S02]  /*37b0*/  FMNMX.FTZ R2, R80, R73, !PT ;  /* 0x0000004950027209 */ /* 0x000fe40007810000 */
[----:B-1----:R-:W-:Y:S02]  /*37c0*/  CS2R R112, SRZ ;  /* 0x0000000000707805 */ /* 0x002fe4000001ff00 */
[----:B------:R-:W-:Y:S02]  /*37d0*/  ISETP.GT.AND P2, PT, R90, 0x39, PT ;  /* 0x000000395a00780c */ /* 0x000fe40003f44270 */
[----:B------:R-:W-:Y:S02]  /*37e0*/  FSEL R84, R84, -INF , P1 ;  /* 0xff80000054547808 */ /* 0x000fe40000800000 */
[----:B------:R-:W-:Y:S01]  /*37f0*/  FMNMX.FTZ R99, R81, R2, !PT ;  /* 0x0000000251637209 */ /* 0x000fe20007810000 */
[----:B------:R1:W3:Y:S01]  /*3800*/  MUFU.EX2 R73, R117 ;  /* 0x0000007500497308 */ /* 0x0002e20000000800 */
[----:B------:R-:W-:-:S02]  /*3810*/  FSEL R85, R85, -INF , P2 ;  /* 0xff80000055557808 */ /* 0x000fc40001000000 */
[----:B------:R-:W-:Y:S02]  /*3820*/  ISETP.GT.AND P1, PT, R90, 0x40, PT ;  /* 0x000000405a00780c */ /* 0x000fe40003f24270 */
[----:B------:R-:W-:Y:S02]  /*3830*/  FMNMX.FTZ R2, R84, R99, !PT ;  /* 0x0000006354027209 */ /* 0x000fe40007810000 */
[----:B------:R-:W-:Y:S01]  /*3840*/  ISETP.GT.AND P2, PT, R90, 0x41, PT ;  /* 0x000000415a00780c */ /* 0x000fe20003f44270 */
[----:B------:R-:W-:Y:S01]  /*3850*/  MUFU.EX2 R30, R30 ;  /* 0x0000001e001e7308 */ /* 0x000fe20000000800 */
[----:B------:R-:W-:Y:S02]  /*3860*/  FSEL R56, R56, -INF , P1 ;  /* 0xff80000038387808 */ /* 0x000fe40000800000 */
[----:B-1----:R-:W-:Y:S02]  /*3870*/  CS2R R116, SRZ ;  /* 0x0000000000747805 */ /* 0x002fe4000001ff00 */
[----:B------:R-:W-:-:S02]  /*3880*/  FMNMX.FTZ R99, R85, R2, !PT ;  /* 0x0000000255637209 */ /* 0x000fc40007810000 */
[----:B------:R-:W-:Y:S02]  /*3890*/  ISETP.GT.AND P1, PT, R90, 0x48, PT ;  /* 0x000000485a00780c */ /* 0x000fe40003f24270 */
[----:B------:R-:W-:Y:S01]  /*38a0*/  FSEL R62, R57, -INF , P2 ;  /* 0xff800000393e7808 */ /* 0x000fe20001000000 */
[----:B------:R-:W-:Y:S01]  /*38b0*/  FFMA.FTZ R57, R121, UR38, -R4 ;  /* 0x0000002679397c23 */ /* 0x000fe20008010804 */
[----:B------:R-:W-:Y:S01]  /*38c0*/  FMNMX.FTZ R99, R56, R99, !PT ;  /* 0x0000006338637209 */ /* 0x000fe20007810000 */
[----:B------:R-:W-:Y:S01]  /*38d0*/  MUFU.EX2 R34, R34 ;  /* 0x0000002200227308 */ /* 0x000fe20000000800 */
[----:B------:R-:W-:Y:S02]  /*38e0*/  ISETP.GT.AND P2, PT, R90, 0x49, PT ;  /* 0x000000495a00780c */ /* 0x000fe40003f44270 */
[----:B------:R-:W-:Y:S02]  /*38f0*/  FSEL R60, R60, -INF , P1 ;  /* 0xff8000003c3c7808 */ /* 0x000fe40000800000 */
[----:B------:R-:W-:-:S02]  /*3900*/  FMNMX.FTZ R99, R62, R99, !PT ;  /* 0x000000633e637209 */ /* 0x000fc40007810000 */
[----:B------:R-:W-:Y:S01]  /*3910*/  ISETP.GT.AND P1, PT, R90, 0x50, PT ;  /* 0x000000505a00780c */ /* 0x000fe20003f24270 */
[----:B------:R-:W-:Y:S01]  /*3920*/  MUFU.EX2 R57, R57 ;  /* 0x0000003900397308 */ /* 0x000fe20000000800 */
[----:B------:R-:W-:Y:S01]  /*3930*/  FSEL R66, R61, -INF , P2 ;  /* 0xff8000003d427808 */ /* 0x000fe20001000000 */
[----:B------:R-:W-:Y:S01]  /*3940*/  FFMA.FTZ R61, R91, UR38, -R4 ;  /* 0x000000265b3d7c23 */ /* 0x000fe20008010804 */
[----:B------:R-:W-:Y:S02]  /*3950*/  FMNMX.FTZ R99, R60, R99, !PT ;  /* 0x000000633c637209 */ /* 0x000fe40007810000 */
[----:B------:R-:W-:Y:S02]  /*3960*/  ISETP.GT.AND P2, PT, R90, 0x51, PT ;  /* 0x000000515a00780c */ /* 0x000fe40003f44270 */
[----:B------:R-:W-:Y:S01]  /*3970*/  FSEL R64, R64, -INF , P1 ;  /* 0xff80000040407808 */ /* 0x000fe20000800000 */
[----:B------:R-:W-:Y:S01]  /*3980*/  MUFU.EX2 R61, R61 ;  /* 0x0000003d003d7308 */ /* 0x000fe20000000800 */
[----:B------:R-:W-:-:S02]  /*3990*/  FMNMX.FTZ R99, R66, R99, !PT ;  /* 0x0000006342637209 */ /* 0x000fc40007810000 */
[----:B------:R-:W-:Y:S02]  /*39a0*/  ISETP.GT.AND P1, PT, R90, 0x58, PT ;  /* 0x000000585a00780c */ /* 0x000fe40003f24270 */
[----:B------:R-:W-:Y:S02]  /*39b0*/  FSEL R65, R65, -INF , P2 ;  /* 0xff80000041417808 */ /* 0x000fe40001000000 */
[----:B------:R-:W-:Y:S01]  /*39c0*/  FMNMX.FTZ R2, R64, R99, !PT ;  /* 0x0000006340027209 */ /* 0x000fe20007810000 */
[----:B------:R-:W-:Y:S01]  /*39d0*/  MUFU.EX2 R38, R38 ;  /* 0x0000002600267308 */ /* 0x000fe20000000800 */
[----:B------:R-:W-:Y:S02]  /*39e0*/  ISETP.GT.AND P2, PT, R90, 0x59, PT ;  /* 0x000000595a00780c */ /* 0x000fe40003f44270 */
[----:B------:R-:W-:Y:S02]  /*39f0*/  CS2R R98, SRZ ;  /* 0x0000000000627805 */ /* 0x000fe4000001ff00 */
[----:B------:R-:W-:-:S02]  /*3a00*/  FSEL R68, R68, -INF , P1 ;  /* 0xff80000044447808 */ /* 0x000fc40000800000 */
[----:B------:R-:W-:Y:S02]  /*3a10*/  FMNMX.FTZ R91, R65, R2, !PT ;  /* 0x00000002415b7209 */ /* 0x000fe40007810000 */
[----:B------:R-:W-:Y:S01]  /*3a20*/  FSEL R69, R69, -INF , P2 ;  /* 0xff80000045457808 */ /* 0x000fe20001000000 */
[----:B------:R-:W-:Y:S01]  /*3a30*/  MUFU.EX2 R13, R13 ;  /* 0x0000000d000d7308 */ /* 0x000fe20000000800 */
[----:B------:R-:W-:Y:S02]  /*3a40*/  ISETP.GT.AND P1, PT, R90, 0x60, PT ;  /* 0x000000605a00780c */ /* 0x000fe40003f24270 */
[----:B------:R-:W-:Y:S02]  /*3a50*/  FMNMX.FTZ R2, R68, R91, !PT ;  /* 0x0000005b44027209 */ /* 0x000fe40007810000 */
[----:B------:R-:W-:Y:S02]  /*3a60*/  ISETP.GT.AND P2, PT, R90, 0x61, PT ;  /* 0x000000615a00780c */ /* 0x000fe40003f44270 */
[----:B------:R-:W-:Y:S01]  /*3a70*/  FSEL R74, R40, -INF , P1 ;  /* 0xff800000284a7808 */ /* 0x000fe20000800000 */
[----:B------:R-:W-:-:S01]  /*3a80*/  FFMA.FTZ R40, R79, UR38, -R4 ;  /* 0x000000264f287c23 */ /* 0x000fc20008010804 */
[----:B------:R-:W-:Y:S01]  /*3a90*/  FMNMX.FTZ R87, R69, R2, !PT ;  /* 0x0000000245577209 */ /* 0x000fe20007810000 */
[----:B------:R-:W-:Y:S01]  /*3aa0*/  MUFU.EX2 R26, R26 ;  /* 0x0000001a001a7308 */ /* 0x000fe20000000800 */
[----:B------:R-:W-:-:S02]  /*3ab0*/  ISETP.GT.AND P1, PT, R90, 0x68, PT ;  /* 0x000000685a00780c */ /* 0x000fc40003f24270 */
[----:B------:R-:W-:Y:S01]  /*3ac0*/  FSEL R78, R41, -INF , P2 ;  /* 0xff800000294e7808 */ /* 0x000fe20001000000 */
[----:B------:R-:W-:-:S01]  /*3ad0*/  FFMA.FTZ R41, R83, UR38, -R4 ;  /* 0x0000002653297c23 */ /* 0x000fc20008010804 */
[----:B------:R-:W-:Y:S02]  /*3ae0*/  FMNMX.FTZ R87, R74, R87, !PT ;  /* 0x000000574a577209 */ /* 0x000fe40007810000 */
[----:B------:R-:W-:Y:S01]  /*3af0*/  ISETP.GT.AND P2, PT, R90, 0x69, PT ;  /* 0x000000695a00780c */ /* 0x000fe20003f44270 */
[----:B------:R-:W-:Y:S01]  /*3b00*/  MUFU.EX2 R40, R40 ;  /* 0x0000002800287308 */ /* 0x000fe20000000800 */
[----:B------:R-:W-:Y:S02]  /*3b10*/  FSEL R44, R44, -INF , P1 ;  /* 0xff8000002c2c7808 */ /* 0x000fe40000800000 */
[----:B------:R-:W-:Y:S02]  /*3b20*/  FMNMX.FTZ R87, R78, R87, !PT ;  /* 0x000000574e577209 */ /* 0x000fe40007810000 */
[----:B------:R-:W-:-:S02]  /*3b30*/  ISETP.GT.AND P1, PT, R90, 0x70, PT ;  /* 0x000000705a00780c */ /* 0x000fc40003f24270 */
[----:B------:R-:W-:Y:S01]  /*3b40*/  FSEL R82, R45, -INF , P2 ;  /* 0xff8000002d527808 */ /* 0x000fe20001000000 */
[----:B------:R-:W-:-:S01]  /*3b50*/  FFMA.FTZ R45, R75, UR38, -R4 ;  /* 0x000000264b2d7c23 */ /* 0x000fc20008010804 */
[----:B------:R-:W-:Y:S01]  /*3b60*/  FMNMX.FTZ R87, R44, R87, !PT ;  /* 0x000000572c577209 */ /* 0x000fe20007810000 */
[----:B------:R-:W-:Y:S01]  /*3b70*/  MUFU.EX2 R41, R41 ;  /* 0x0000002900297308 */ /* 0x000fe20000000800 */
[----:B------:R-:W-:Y:S02]  /*3b80*/  ISETP.GT.AND P2, PT, R90, 0x71, PT ;  /* 0x000000715a00780c */ /* 0x000fe40003f44270 */
[----:B------:R-:W-:Y:S02]  /*3b90*/  FSEL R48, R48, -INF , P1 ;  /* 0xff80000030307808 */ /* 0x000fe40000800000 */
[----:B------:R-:W-:Y:S02]  /*3ba0*/  FMNMX.FTZ R87, R82, R87, !PT ;  /* 0x0000005752577209 */ /* 0x000fe40007810000 */
[----:B------:R-:W-:Y:S01]  /*3bb0*/  ISETP.GT.AND P1, PT, R90, 0x78, PT ;  /* 0x000000785a00780c */ /* 0x000fe20003f24270 */
[----:B------:R-:W-:Y:S01]  /*3bc0*/  MUFU.EX2 R45, R45 ;  /* 0x0000002d002d7308 */ /* 0x000fe20000000800 */
[----:B------:R-:W-:-:S02]  /*3bd0*/  FSEL R49, R49, -INF , P2 ;  /* 0xff80000031317808 */ /* 0x000fc40001000000 */
[----:B------:R-:W-:Y:S02]  /*3be0*/  FMNMX.FTZ R2, R48, R87, !PT ;  /* 0x0000005730027209 */ /* 0x000fe40007810000 */
[----:B------:R-:W-:Y:S02]  /*3bf0*/  ISETP.GT.AND P2, PT, R90, 0x79, PT ;  /* 0x000000795a00780c */ /* 0x000fe40003f44270 */
[----:B------:R-:W-:Y:S01]  /*3c00*/  FSEL R52, R52, -INF , P1 ;  /* 0xff80000034347808 */ /* 0x000fe20000800000 */
[----:B------:R-:W-:Y:S01]  /*3c10*/  MUFU.EX2 R27, R27 ;  /* 0x0000001b001b7308 */ /* 0x000fe20000000800 */
[----:B------:R-:W-:Y:S02]  /*3c20*/  FMNMX.FTZ R75, R49, R2, !PT ;  /* 0x00000002314b7209 */ /* 0x000fe40007810000 */
[----:B------:R-:W-:Y:S02]  /*3c30*/  FSEL R53, R53, -INF , P2 ;  /* 0xff80000035357808 */ /* 0x000fe40001000000 */
[----:B------:R-:W-:-:S02]  /*3c40*/  ISETP.GT.AND P1, PT, R90, 0x80, PT ;  /* 0x000000805a00780c */ /* 0x000fc40003f24270 */
[----:B------:R-:W-:Y:S01]  /*3c50*/  FMNMX.FTZ R2, R52, R75, !PT ;  /* 0x0000004b34027209 */ /* 0x000fe20007810000 */
[----:B------:R-:W-:Y:S01]  /*3c60*/  MUFU.EX2 R5, R5 ;  /* 0x0000000500057308 */ /* 0x000fe20000000800 */
[----:B------:R-:W-:Y:S02]  /*3c70*/  ISETP.GT.AND P2, PT, R90, 0x81, PT ;  /* 0x000000815a00780c */ /* 0x000fe40003f44270 */
[----:B------:R-:W-:Y:S01]  /*3c80*/  FSEL R75, R24, -INF , P1 ;  /* 0xff800000184b7808 */ /* 0x000fe20000800000 */
[----:B------:R-:W-:-:S01]  /*3c90*/  FFMA.FTZ R24, R67, UR38, -R4 ;  /* 0x0000002643187c23 */ /* 0x000fc20008010804 */
[----:B------:R-:W-:Y:S02]  /*3ca0*/  FMNMX.FTZ R2, R53, R2, !PT ;  /* 0x0000000235027209 */ /* 0x000fe40007810000 */
[----:B------:R-:W-:Y:S01]  /*3cb0*/  ISETP.GT.AND P1, PT, R90, 0x88, PT ;  /* 0x000000885a00780c */ /* 0x000fe20003f24270 */
[----:B------:R-:W-:Y:S01]  /*3cc0*/  MUFU.EX2 R7, R7 ;  /* 0x0000000700077308 */ /* 0x000fe20000000800 */
[----:B------:R-:W-:Y:S01]  /*3cd0*/  FSEL R79, R25, -INF , P2 ;  /* 0xff800000194f7808 */ /* 0x000fe20001000000 */
[----:B------:R-:W-:Y:S01]  /*3ce0*/  FFMA.FTZ R25, R70, UR38, -R4 ;  /* 0x0000002646197c23 */ /* 0x000fe20008010804 */
[----:B------:R-:W-:-:S02]  /*3cf0*/  FMNMX.FTZ R2, R75, R2, !PT ;  /* 0x000000024b027209 */ /* 0x000fc40007810000 */
[----:B------:R-:W-:Y:S02]  /*3d00*/  ISETP.GT.AND P2, PT, R90, 0x89, PT ;  /* 0x000000895a00780c */ /* 0x000fe40003f44270 */
[----:B------:R-:W-:Y:S01]  /*3d10*/  FSEL R67, R28, -INF , P1 ;  /* 0xff8000001c437808 */ /* 0x000fe20000800000 */
[--C-:B------:R-:W-:Y:S01]  /*3d20*/  FFMA.FTZ R28, R42, UR38, -R4.reuse ;  /* 0x000000262a1c7c23 */ /* 0x100fe20008010804 */
[----:B------:R-:W-:Y:S01]  /*3d30*/  FMNMX.FTZ R2, R79, R2, !PT ;  /* 0x000000024f027209 */ /* 0x000fe20007810000 */
[----:B------:R-:W-:Y:S01]  /*3d40*/  FFMA.FTZ R42, R47, UR38, -R4 ;  /* 0x000000262f2a7c23 */ /* 0x000fe20008010804 */
[----:B------:R-:W-:Y:S01]  /*3d50*/  ISETP.GT.AND P1, PT, R90, 0x90, PT ;  /* 0x000000905a00780c */ /* 0x000fe20003f24270 */
[----:B------:R-:W-:Y:S01]  /*3d60*/  MUFU.EX2 R24, R24 ;  /* 0x0000001800187308 */ /* 0x000fe20000000800 */
[----:B------:R-:W-:Y:S02]  /*3d70*/  FSEL R83, R29, -INF , P2 ;  /* 0xff8000001d537808 */ /* 0x000fe40001000000 */
[----:B------:R-:W-:-:S02]  /*3d80*/  FMNMX.FTZ R2, R67, R2, !PT ;  /* 0x0000000243027209 */ /* 0x000fc40007810000 */
[----:B------:R-:W-:Y:S02]  /*3d90*/  ISETP.GT.AND P2, PT, R90, 0x91, PT ;  /* 0x000000915a00780c */ /* 0x000fe40003f44270 */
[----:B------:R-:W-:Y:S01]  /*3da0*/  FSEL R70, R32, -INF , P1 ;  /* 0xff80000020467808 */ /* 0x000fe20000800000 */
[----:B------:R-:W-:-:S01]  /*3db0*/  FFMA.FTZ R32, R71, UR38, -R4 ;  /* 0x0000002647207c23 */ /* 0x000fc20008010804 */
[----:B------:R-:W-:Y:S01]  /*3dc0*/  FMNMX.FTZ R29, R83, R2, !PT ;  /* 0x00000002531d7209 */ /* 0x000fe20007810000 */
[----:B------:R-:W-:Y:S01]  /*3dd0*/  MUFU.EX2 R25, R25 ;  /* 0x0000001900197308 */ /* 0x000fe20000000800 */
[----:B------:R-:W-:Y:S02]  /*3de0*/  ISETP.GT.AND P1, PT, R90, 0x98, PT ;  /* 0x000000985a00780c */ /* 0x000fe40003f24270 */
[----:B------:R-:W-:Y:S01]  /*3df0*/  FSEL R86, R33, -INF , P2 ;  /* 0xff80000021567808 */ /* 0x000fe20001000000 */
[----:B------:R-:W-:-:S01]  /*3e00*/  FFMA.FTZ R33, R46, UR38, -R4 ;  /* 0x000000262e217c23 */ /* 0x000fc20008010804 */
[----:B------:R-:W-:Y:S01]  /*3e10*/  FMNMX.FTZ R29, R70, R29, !PT ;  /* 0x0000001d461d7209 */ /* 0x000fe20007810000 */
[----:B------:R-:W-:-:S01]  /*3e20*/  FFMA.FTZ R46, R55, UR38, -R4 ;  /* 0x00000026372e7c23 */ /* 0x000fc20008010804 */
[----:B------:R-:W-:Y:S01]  /*3e30*/  ISETP.GT.AND P2, PT, R90, 0x99, PT ;  /* 0x000000995a00780c */ /* 0x000fe20003f44270 */
[----:B------:R-:W-:Y:S01]  /*3e40*/  MUFU.EX2 R32, R32 ;  /* 0x0000002000207308 */ /* 0x000fe20000000800 */
[----:B------:R-:W-:Y:S01]  /*3e50*/  FSEL R71, R36, -INF , P1 ;  /* 0xff80000024477808 */ /* 0x000fe20000800000 */
[--C-:B------:R-:W-:Y:S01]  /*3e60*/  FFMA.FTZ R36, R50, UR38, -R4.reuse ;  /* 0x0000002632247c23 */ /* 0x100fe20008010804 */
[----:B------:R-:W-:Y:S01]  /*3e70*/  FMNMX.FTZ R2, R86, R29, !PT ;  /* 0x0000001d56027209 */ /* 0x000fe20007810000 */
[--C-:B------:R-:W-:Y:S01]  /*3e80*/  FFMA.FTZ R29, R43, UR38, -R4.reuse ;  /* 0x000000262b1d7c23 */ /* 0x100fe20008010804 */
[----:B------:R-:W-:Y:S01]  /*3e90*/  FSEL R87, R37, -INF , P2 ;  /* 0xff80000025577808 */ /* 0x000fe20001000000 */
[----:B------:R-:W-:Y:S01]  /*3ea0*/  FFMA.FTZ R50, R31, UR38, -R4 ;  /* 0x000000261f327c23 */ /* 0x000fe20008010804 */
[----:B------:R-:W-:Y:S01]  /*3eb0*/  FMNMX.FTZ R2, R71, R2, !PT ;  /* 0x0000000247027209 */ /* 0x000fe20007810000 */
[----:B------:R-:W-:-:S02]  /*3ec0*/  IMAD.U32 R31, RZ, RZ, UR38 ;  /* 0x00000026ff1f7e24 */ /* 0x000fc4000f8e00ff */
[----:B------:R-:W-:-:S01]  /*3ed0*/  FFMA.FTZ R37, R51, UR38, -R4 ;  /* 0x0000002633257c23 */ /* 0x000fc20008010804 */
[----:B0-----:R-:W-:Y:S01]  /*3ee0*/  F2FP.SATFINITE.E4M3.F32.PACK_AB_MERGE_C R217, R15, R8, RZ ;  /* 0x000000080fd9723e */ /* 0x001fe200048070ff */
[----:B------:R-:W-:Y:S01]  /*3ef0*/  MUFU.EX2 R28, R28 ;  /* 0x0000001c001c7308 */ /* 0x000fe20000000800 */
[----:B------:R-:W-:Y:S02]  /*3f00*/  FMNMX.FTZ R2, R87, R2, !PT ;  /* 0x0000000257027209 */ /* 0x000fe40007810000 */
[----:B--2---:R-:W-:Y:S02]  /*3f10*/  F2FP.SATFINITE.E4M3.F32.PACK_AB_MERGE_C R219, R59, R12, RZ ;  /* 0x0000000c3bdb723e */ /* 0x004fe400048070ff */
[----:B------:R-:W-:Y:S01]  /*3f20*/  F2FP.SATFINITE.E4M3.F32.PACK_AB_MERGE_C R217, R11, R6, R217 ;  /* 0x000000060bd9723e */ /* 0x000fe200048070d9 */
[----:B------:R-:W0:Y:S01]  /*3f30*/  SHFL.BFLY PT, R43, R2, 0x2, 0x1f ;  /* 0x0c401f00022b7f89 */ /* 0x000e2200000e0000 */
[----:B------:R-:W-:Y:S01]  /*3f40*/  F2FP.SATFINITE.E4M3.F32.PACK_AB_MERGE_C R219, R21, R10, R219 ;  /* 0x0000000a15db723e */ /* 0x000fe200048070db */
[----:B------:R-:W-:Y:S01]  /*3f50*/  MUFU.EX2 R29, R29 ;  /* 0x0000001d001d7308 */ /* 0x000fe20000000800 */
[----:B---3--:R-:W-:-:S04]  /*3f60*/  F2FP.SATFINITE.E4M3.F32.PACK_AB_MERGE_C R213, R73, R20, RZ ;  /* 0x0000001449d5723e */ /* 0x008fc800048070ff */
[----:B------:R-:W-:-:S03]  /*3f70*/  F2FP.SATFINITE.E4M3.F32.PACK_AB_MERGE_C R213, R63, R14, R213 ;  /* 0x0000000e3fd5723e */ /* 0x000fc600048070d5 */
[----:B------:R-:W-:Y:S08]  /*3f80*/  MUFU.EX2 R33, R33 ;  /* 0x0000002100217308 */ /* 0x000ff00000000800 */
[----:B------:R-:W-:Y:S01]  /*3f90*/  MUFU.EX2 R42, R42 ;  /* 0x0000002a002a7308 */ /* 0x000fe20000000800 */
[----:B0-----:R-:W-:-:S07]  /*3fa0*/  FMNMX.FTZ R47, R2, R43, !PT ;  /* 0x0000002b022f7209 */ /* 0x001fce0007810000 */
[----:B------:R0:W-:Y:S01]  /*3fb0*/  MUFU.EX2 R43, R54 ;  /* 0x00000036002b7308 */ /* 0x0001e20000000800 */
[----:B------:R-:W1:Y:S07]  /*3fc0*/  SHFL.BFLY PT, R2, R47, 0x1, 0x1f ;  /* 0x0c201f002f027f89 */ /* 0x000e6e00000e0000 */
[----:B------:R-:W-:Y:S01]  /*3fd0*/  MUFU.EX2 R36, R36 ;  /* 0x0000002400247308 */ /* 0x000fe20000000800 */
[----:B0-----:R-:W-:-:S07]  /*3fe0*/  FFMA.FTZ R54, R35, UR38, -R4 ;  /* 0x0000002623367c23 */ /* 0x001fce0008010804 */
[----:B------:R-:W-:Y:S08]  /*3ff0*/  MUFU.EX2 R37, R37 ;  /* 0x0000002500257308 */ /* 0x000ff00000000800 */
[----:B------:R-:W-:Y:S01]  /*4000*/  MUFU.EX2 R46, R46 ;  /* 0x0000002e002e7308 */ /* 0x000fe20000000800 */
[----:B-1----:R-:W-:-:S04]  /*4010*/  FMNMX.FTZ R2, R47, R2, !PT ;  /* 0x000000022f027209 */ /* 0x002fc80007810000 */
        /* <DEDUP_REMOVED lines=15> */
[----:B------:R-:W-:Y:S01]  /*4110*/  FADD.FTZ R97, R6, R11 ;  /* 0x0000000b06617221 */ /* 0x000fe20000010000 */
        /* <DEDUP_REMOVED lines=38> */
[----:B------:R-:W-:-:S01]  /*4380*/  FFMA.FTZ R55, R87, UR38, -R55 ;  /* 0x0000002657377c23 */ /* 0x000fc20008010837 */
[----:B-1----:R-:W-:-:S04]  /*4390*/  F2FP.SATFINITE.E4M3.F32.PACK_AB_MERGE_C R216, R93, R92, RZ ;  /* 0x0000005c5dd8723e */ /* 0x002fc800048070ff */
[----:B------:R-:W-:Y:S02]  /*43a0*/  F2FP.SATFINITE.E4M3.F32.PACK_AB_MERGE_C R216, R88, R31, R216 ;  /* 0x0000001f58d8723e */ /* 0x000fe400048070d8 */
[----:B------:R-:W1:Y:S08]  /*43b0*/  MUFU.EX2 R100, R100 ;  /* 0x0000006400647308 */ /* 0x000e700000000800 */
[----:B------:R3:W-:Y:S08]  /*43c0*/  MUFU.EX2 R91, R62 ;  /* 0x0000003e005b7308 */ /* 0x0007f00000000800 */
[----:B------:R-:W4:Y:S01]  /*43d0*/  MUFU.EX2 R101, R101 ;  /* 0x0000006500657308 */ /* 0x000f220000000800 */
[----:B---3--:R-:W-:-:S01]  /*43e0*/  FADD.FTZ R62, R92, R95 ;  /* 0x0000005f5c3e7221 */ /* 0x008fc20000010000 */
[----:B------:R-:W-:-:S03]  /*43f0*/  FADD.FTZ R95, R15, R64 ;  /* 0x000000400f5f7221 */ /* 0x000fc60000010000 */
[----:B------:R-:W-:Y:S01]  /*4400*/  FADD.FTZ R62, R93, R62 ;  /* 0x0000003e5d3e7221 */ /* 0x000fe20000010000 */
[----:B------:R-:W-:-:S01]  /*4410*/  FADD.FTZ R64, R10, R95 ;  /* 0x0000005f0a407221 */ /* 0x000fc20000010000 */
[----:B------:R-:W-:Y:S01]  /*4420*/  CS2R R92, SRZ ;  /* 0x00000000005c7805 */ /* 0x000fe2000001ff00 */
[----:B------:R-:W3:Y:S01]  /*4430*/  MUFU.EX2 R72, R72 ;  /* 0x0000004800487308 */ /* 0x000ee20000000800 */
[----:B0-----:R-:W-:-:S01]  /*4440*/  FADD.FTZ R3, R35, R62 ;  /* 0x0000003e23037221 */ /* 0x001fc20000010000 */
[----:B------:R-:W-:-:S03]  /*4450*/  FADD.FTZ R95, R21, R64 ;  /* 0x00000040155f7221 */ /* 0x000fc60000010000 */
[----:B--2---:R-:W-:Y:S01]  /*4460*/  FADD.FTZ R3, R90, R3 ;  /* 0x000000035a037221 */ /* 0x004fe20000010000 */
[----:B------:R-:W-:-:S02]  /*4470*/  FADD.FTZ R62, R12, R95 ;  /* 0x0000005f0c3e7221 */ /* 0x000fc40000010000 */
[----:B------:R-:W0:Y:S01]  /*4480*/  MUFU.EX2 R89, R58 ;  /* 0x0000003a00597308 */ /* 0x000e220000000800 */
[----:B-1----:R-:W-:-:S01]  /*4490*/  FADD.FTZ R4, R100, R3 ;  /* 0x0000000364047221 */ /* 0x002fc20000010000 */
[----:B------:R-:W-:Y:S01]  /*44a0*/  FADD.FTZ R97, R59, R62 ;  /* 0x0000003e3b617221 */ /* 0x000fe20000010000 */
[C---:B----4-:R-:W-:Y:S02]  /*44b0*/  F2FP.SATFINITE.E4M3.F32.PACK_AB_MERGE_C R218, R101.reuse, R100, RZ ;  /* 0x0000006465da723e */ /* 0x050fe400048070ff */
[----:B------:R-:W-:Y:S01]  /*44c0*/  FADD.FTZ R95, R101, R4 ;  /* 0x00000004655f7221 */ /* 0x000fe20000010000 */
[----:B------:R-:W-:-:S01]  /*44d0*/  FADD.FTZ R62, R14, R97 ;  /* 0x000000610e3e7221 */ /* 0x000fc20000010000 */
[----:B------:R-:W-:Y:S01]  /*44e0*/  F2FP.SATFINITE.E4M3.F32.PACK_AB_MERGE_C R218, R90, R35, R218 ;  /* 0x000000235ada723e */ /* 0x000fe200048070da */
[----:B------:R-:W1:Y:S01]  /*44f0*/  MUFU.EX2 R76, R76 ;  /* 0x0000004c004c7308 */ /* 0x000e620000000800 */
[----:B---3--:R-:W-:-:S01]  /*4500*/  FADD.FTZ R4, R72, R95 ;  /* 0x0000005f48047221 */ /* 0x008fc20000010000 */
[----:B------:R-:W-:Y:S01]  /*4510*/  FADD.FTZ R97, R63, R62 ;  /* 0x0000003e3f617221 */ /* 0x000fe20000010000 */
[----:B------:R-:W-:-:S03]  /*4520*/  CS2R R100, SRZ ;  /* 0x0000000000647805 */ /* 0x000fc6000001ff00 */
[----:B------:R-:W-:Y:S02]  /*4530*/  FADD.FTZ R62, R20, R97 ;  /* 0x00000061143e7221 */ /* 0x000fe40000010000 */
[----:B------:R-:W2:Y:S01]  /*4540*/  MUFU.EX2 R77, R77 ;  /* 0x0000004d004d7308 */ /* 0x000ea20000000800 */
[----:B0-----:R-:W-:-:S07]  /*4550*/  FADD.FTZ R95, R89, R4 ;  /* 0x00000004595f7221 */ /* 0x001fce0000010000 */
[----:B------:R-:W0:Y:S01]  /*4560*/  MUFU.EX2 R47, R47 ;  /* 0x0000002f002f7308 */ /* 0x000e220000000800 */
[----:B-1----:R-:W-:-:S01]  /*4570*/  FADD.FTZ R4, R76, R95 ;  /* 0x0000005f4c047221 */ /* 0x002fc20000010000 */
[----:B------:R-:W-:-:S04]  /*4580*/  FADD.FTZ R95, R73, R62 ;  /* 0x0000003e495f7221 */ /* 0x000fc80000010000 */
[----:B------:R-:W-:Y:S02]  /*4590*/  FADD.FTZ R62, R30, R95 ;  /* 0x0000005f1e3e7221 */ /* 0x000fe40000010000 */
[----:B------:R-:W1:Y:S01]  /*45a0*/  MUFU.EX2 R80, R81 ;  /* 0x0000005100507308 */ /* 0x000e620000000800 */
[----:B--2---:R-:W-:-:S01]  /*45b0*/  FADD.FTZ R4, R77, R4 ;  /* 0x000000044d047221 */ /* 0x004fc20000010000 */
[----:B------:R-:W-:Y:S01]  /*45c0*/  FADD.FTZ R97, R57, R62 ;  /* 0x0000003e39617221 */ /* 0x000fe20000010000 */
[----:B------:R-:W-:Y:S02]  /*45d0*/  F2FP.SATFINITE.E4M3.F32.PACK_AB_MERGE_C R212, R77, R76, RZ ;  /* 0x0000004c4dd4723e */ /* 0x000fe400048070ff */
[----:B------:R-:W-:Y:S01]  /*45e0*/  CS2R R76, SRZ ;  /* 0x00000000004c7805 */ /* 0x000fe2000001ff00 */
[----:B------:R-:W-:-:S01]  /*45f0*/  FADD.FTZ R62, R34, R97 ;  /* 0x00000061223e7221 */ /* 0x000fc20000010000 */
[----:B------:R-:W-:Y:S01]  /*4600*/  F2FP.SATFINITE.E4M3.F32.PACK_AB_MERGE_C R34, R61, R34, RZ ;  /* 0x000000223d22723e */ /* 0x000fe200048070ff */
[----:B------:R-:W2:Y:S01]  /*4610*/  MUFU.EX2 R84, R84 ;  /* 0x0000005400547308 */ /* 0x000ea20000000800 */
[----:B0-----:R-:W-:-:S01]  /*4620*/  FADD.FTZ R95, R47, R4 ;  /* 0x000000042f5f7221 */ /* 0x001fc20000010000 */
[----:B------:R-:W-:Y:S01]  /*4630*/  FADD.FTZ R87, R61, R62 ;  /* 0x0000003e3d577221 */ /* 0x000fe20000010000 */
[----:B------:R-:W-:-:S02]  /*4640*/  F2FP.SATFINITE.E4M3.F32.PACK_AB_MERGE_C R212, R89, R72, R212 ;  /* 0x0000004859d4723e */ /* 0x000fc400048070d4 */
[----:B------:R-:W-:Y:S02]  /*4650*/  CS2R R96, SRZ ;  /* 0x0000000000607805 */ /* 0x000fe4000001ff00 */
[----:B------:R-:W-:Y:S01]  /*4660*/  F2FP.SATFINITE.E4M3.F32.PACK_AB_MERGE_C R215, R57, R30, R34 ;  /* 0x0000001e39d7723e */ /* 0x000fe20004807022 */
[----:B------:R-:W-:Y:S01]  /*4670*/  FADD.FTZ R8, R38, R87 ;  /* 0x0000005726087221 */ /* 0x000fe20000010000 */
[----:B------:R-:W-:Y:S01]  /*4680*/  CS2R R88, SRZ ;  /* 0x0000000000587805 */ /* 0x000fe2000001ff00 */
[----:B------:R-:W0:Y:S01]  /*4690*/  MUFU.EX2 R85, R85 ;  /* 0x0000005500557308 */ /* 0x000e220000000800 */
[----:B-1----:R-:W-:-:S01]  /*46a0*/  FADD.FTZ R95, R80, R95 ;  /* 0x0000005f505f7221 */ /* 0x002fc20000010000 */
[----:B------:R-:W-:Y:S01]  /*46b0*/  FADD.FTZ R59, R41, R8 ;  /* 0x00000008293b7221 */ /* 0x000fe20000010000 */
[----:B------:R-:W-:Y:S02]  /*46c0*/  CS2R R72, SRZ ;  /* 0x0000000000487805 */ /* 0x000fe4000001ff00 */
[----:B------:R-:W-:-:S02]  /*46d0*/  CS2R R62, SRZ ;  /* 0x00000000003e7805 */ /* 0x000fc4000001ff00 */
[----:B------:R-:W-:Y:S01]  /*46e0*/  CS2R R34, SRZ ;  /* 0x0000000000227805 */ /* 0x000fe2000001ff00 */
[----:B------:R-:W-:Y:S01]  /*46f0*/  FADD.FTZ R8, R40, R59 ;  /* 0x0000003b28087221 */ /* 0x000fe20000010000 */
[----:B------:R-:W-:Y:S01]  /*4700*/  F2FP.SATFINITE.E4M3.F32.PACK_AB_MERGE_C R40, R45, R40, RZ ;  /* 0x000000282d28723e */ /* 0x000fe200048070ff */
[----:B------:R-:W1:Y:S01]  /*4710*/  MUFU.EX2 R56, R56 ;  /* 0x0000003800387308 */ /* 0x000e620000000800 */
[----:B--2---:R-:W-:-:S01]  /*4720*/  FADD.FTZ R4, R84, R95 ;  /* 0x0000005f54047221 */ /* 0x004fc20000010000 */
[----:B------:R-:W-:Y:S01]  /*4730*/  FADD.FTZ R12, R45, R8 ;  /* 0x000000082d0c7221 */ /* 0x000fe20000010000 */
[----:B------:R-:W-:Y:S02]  /*4740*/  F2FP.SATFINITE.E4M3.F32.PACK_AB_MERGE_C R209, R41, R38, R40 ;  /* 0x0000002629d1723e */ /* 0x000fe40004807028 */
[----:B------:R-:W-:Y:S02]  /*4750*/  CS2R R94, SRZ ;  /* 0x00000000005e7805 */ /* 0x000fe4000001ff00 */
[----:B------:R-:W-:Y:S01]  /*4760*/  CS2R R40, SRZ ;  /* 0x0000000000287805 */ /* 0x000fe2000001ff00 */
[----:B------:R-:W-:Y:S01]  /*4770*/  FADD.FTZ R59, R13, R12 ;  /* 0x0000000c0d3b7221 */ /* 0x000fe20000010000 */
[----:B------:R-:W-:Y:S01]  /*4780*/  CS2R R30, SRZ ;  /* 0x00000000001e7805 */ /* 0x000fe2000001ff00 */
[----:B------:R-:W2:Y:S01]  /*4790*/  MUFU.EX2 R60, R60 ;  /* 0x0000003c003c7308 */ /* 0x000ea20000000800 */
[----:B0-----:R-:W-:-:S01]  /*47a0*/  FADD.FTZ R15, R85, R4 ;  /* 0x00000004550f7221 */ /* 0x001fc20000010000 */
[----:B------:R-:W-:-:S04]  /*47b0*/  F2FP.SATFINITE.E4M3.F32.PACK_AB_MERGE_C R84, R85, R84, RZ ;  /* 0x000000545554723e */ /* 0x000fc800048070ff */
[----:B------:R-:W-:Y:S02]  /*47c0*/  F2FP.SATFINITE.E4M3.F32.PACK_AB_MERGE_C R214, R80, R47, R84 ;  /* 0x0000002f50d6723e */ /* 0x000fe40004807054 */
[----:B------:R-:W-:Y:S01]  /*47d0*/  CS2R R84, SRZ ;  /* 0x0000000000547805 */ /* 0x000fe2000001ff00 */
[----:B------:R-:W0:Y:S01]  /*47e0*/  MUFU.EX2 R81, R66 ;  /* 0x0000004200517308 */ /* 0x000e220000000800 */
[----:B-1----:R-:W-:-:S04]  /*47f0*/  FADD.FTZ R4, R56, R15 ;  /* 0x0000000f38047221 */ /* 0x002fc80000010000 */
[----:B------:R-:W-:-:S03]  /*4800*/  FADD.FTZ R15, R91, R4 ;  /* 0x000000045b0f7221 */ /* 0x000fc60000010000 */
[----:B------:R-:W1:Y:S01]  /*4810*/  MUFU.EX2 R51, R51 ;  /* 0x0000003300337308 */ /* 0x000e620000000800 */
[----:B--2---:R-:W-:-:S07]  /*4820*/  FADD.FTZ R4, R60, R15 ;  /* 0x0000000f3c047221 */ /* 0x004fce0000010000 */
[----:B------:R-:W2:Y:S01]  /*4830*/  MUFU.EX2 R58, R65 ;  /* 0x00000041003a7308 */ /* 0x000ea20000000800 */
[----:B0-----:R-:W-:-:S01]  /*4840*/  FADD.FTZ R8, R81, R4 ;  /* 0x0000000451087221 */ /* 0x001fc20000010000 */
[----:B------:R-:W-:Y:S02]  /*4850*/  F2FP.SATFINITE.E4M3.F32.PACK_AB_MERGE_C R60, R81, R60, RZ ;  /* 0x0000003c513c723e */ /* 0x000fe400048070ff */
[----:B------:R-:W-:Y:S02]  /*4860*/  CS2R R80, SRZ ;  /* 0x0000000000507805 */ /* 0x000fe4000001ff00 */
[----:B------:R-:W-:Y:S02]  /*4870*/  F2FP.SATFINITE.E4M3.F32.PACK_AB_MERGE_C R208, R91, R56, R60 ;  /* 0x000000385bd0723e */ /* 0x000fe4000480703c */
[----:B------:R-:W-:Y:S01]  /*4880*/  CS2R R90, SRZ ;  /* 0x00000000005a7805 */ /* 0x000fe2000001ff00 */
[----:B------:R-:W0:Y:S01]  /*4890*/  MUFU.EX2 R68, R68 ;  /* 0x0000004400447308 */ /* 0x000e220000000800 */
[----:B-1----:R-:W-:-:S01]  /*48a0*/  FADD.FTZ R15, R51, R8 ;  /* 0x00000008330f7221 */ /* 0x002fc20000010000 */
[----:B------:R-:W-:Y:S01]  /*48b0*/  FADD.FTZ R8, R24, R59 ;  /* 0x0000003b18087221 */ /* 0x000fe20000010000 */
[----:B------:R-:W-:-:S02]  /*48c0*/  CS2R R60, SRZ ;  /* 0x00000000003c7805 */ /* 0x000fc4000001ff00 */
[----:B------:R-:W-:Y:S01]  /*48d0*/  CS2R R56, SRZ ;  /* 0x0000000000387805 */ /* 0x000fe2000001ff00 */
[----:B------:R-:W-:-:S01]  /*48e0*/  FADD.FTZ R11, R25, R8 ;  /* 0x00000008190b7221 */ /* 0x000fc20000010000 */
[----:B------:R-:W-:Y:S01]  /*48f0*/  F2FP.SATFINITE.E4M3.F32.PACK_AB_MERGE_C R25, R32, R25, RZ ;  /* 0x000000192019723e */ /* 0x000fe200048070ff */
[----:B------:R-:W1:Y:S01]  /*4900*/  MUFU.EX2 R69, R69 ;  /* 0x0000004500457308 */ /* 0x000e620000000800 */
[----:B--2---:R-:W-:-:S01]  /*4910*/  FADD.FTZ R15, R58, R15 ;  /* 0x0000000f3a0f7221 */ /* 0x004fc20000010000 */
[----:B------:R-:W-:Y:S01]  /*4920*/  FADD.FTZ R11, R32, R11 ;  /* 0x0000000b200b7221 */ /* 0x000fe20000010000 */
[----:B------:R-:W-:Y:S02]  /*4930*/  F2FP.SATFINITE.E4M3.F32.PACK_AB_MERGE_C R211, R24, R13, R25 ;  /* 0x0000000d18d3723e */ /* 0x000fe40004807019 */
[----:B------:R-:W-:Y:S01]  /*4940*/  CS2R R24, SRZ ;  /* 0x0000000000187805 */ /* 0x000fe2000001ff00 */
[----:B------:R-:W-:-:S02]  /*4950*/  FADD.FTZ R10, R28, R11 ;  /* 0x0000000b1c0a7221 */ /* 0x000fc40000010000 */
[----:B------:R-:W2:Y:S01]  /*4960*/  MUFU.EX2 R74, R74 ;  /* 0x0000004a004a7308 */ /* 0x000ea20000000800 */
[----:B0-----:R-:W-:-:S01]  /*4970*/  FADD.FTZ R6, R68, R15 ;  /* 0x0000000f44067221 */ /* 0x001fc20000010000 */
[----:B------:R-:W-:-:S04]  /*4980*/  FADD.FTZ R10, R29, R10 ;  /* 0x0000000a1d0a7221 */ /* 0x000fc80000010000 */
[----:B------:R-:W-:Y:S01]  /*4990*/  FADD.FTZ R15, R33, R10 ;  /* 0x0000000a210f7221 */ /* 0x000fe20000010000 */
[C---:B------:R-:W-:Y:S01]  /*49a0*/  F2FP.SATFINITE.E4M3.F32.PACK_AB_MERGE_C R33, R42.reuse, R33, RZ ;  /* 0x000000212a21723e */ /* 0x040fe200048070ff */
[----:B------:R-:W0:Y:S01]  /*49b0*/  MUFU.EX2 R65, R78 ;  /* 0x0000004e00417308 */ /* 0x000e220000000800 */
[C---:B-1----:R-:W-:Y:S01]  /*49c0*/  F2FP.SATFINITE.E4M3.F32.PACK_AB_MERGE_C R68, R69.reuse, R68, RZ ;  /* 0x000000444544723e */ /* 0x042fe200048070ff */
[----:B------:R-:W-:Y:S01]  /*49d0*/  FADD.FTZ R69, R69, R6 ;  /* 0x0000000645457221 */ /* 0x000fe20000010000 */
[----:B------:R-:W-:-:S01]  /*49e0*/  FADD.FTZ R15, R42, R15 ;  /* 0x0000000f2a0f7221 */ /* 0x000fc20000010000 */
[----:B------:R-:W-:Y:S02]  /*49f0*/  F2FP.SATFINITE.E4M3.F32.PACK_AB_MERGE_C R205, R29, R28, R33 ;  /* 0x0000001c1dcd723e */ /* 0x000fe40004807021 */
[----:B------:R-:W-:Y:S02]  /*4a00*/  CS2R R32, SRZ ;  /* 0x0000000000207805 */ /* 0x000fe4000001ff00 */
[----:B------:R-:W-:Y:S01]  /*4a10*/  F2FP.SATFINITE.E4M3.F32.PACK_AB_MERGE_C R210, R58, R51, R68 ;  /* 0x000000333ad2723e */ /* 0x000fe20004807044 */
[----:B------:R-:W-:-:S01]  /*4a20*/  FADD.FTZ R10, R36, R15 ;  /* 0x0000000f240a7221 */ /* 0x000fc20000010000 */
[----:B------:R-:W1:Y:S01]  /*4a30*/  MUFU.EX2 R44, R44 ;  /* 0x0000002c002c7308 */ /* 0x000e620000000800 */
[----:B--2---:R-:W-:-:S01]  /*4a40*/  FADD.FTZ R8, R74, R69 ;  /* 0x000000454a087221 */ /* 0x004fc20000010000 */
[----:B------:R-:W-:Y:S01]  /*4a50*/  CS2R R68, SRZ ;  /* 0x0000000000447805 */ /* 0x000fe2000001ff00 */
[----:B------:R-:W-:-:S01]  /*4a60*/  FADD.FTZ R10, R37, R10 ;  /* 0x0000000a250a7221 */ /* 0x000fc20000010000 */
[----:B------:R-:W-:-:S02]  /*4a70*/  CS2R R58, SRZ ;  /* 0x00000000003a7805 */ /* 0x000fc4000001ff00 */
[----:B------:R-:W-:Y:S01]  /*4a80*/  CS2R R28, SRZ ;  /* 0x00000000001c7805 */ /* 0x000fe2000001ff00 */
[----:B------:R-:W-:Y:S01]  /*4a90*/  FADD.FTZ R15, R43, R10 ;  /* 0x0000000a2b0f7221 */ /* 0x000fe20000010000 */
[----:B------:R-:W2:Y:S01]  /*4aa0*/  MUFU.EX2 R3, R82 ;  /* 0x0000005200037308 */ /* 0x000ea20000000800 */
[----:B0-----:R-:W-:-:S01]  /*4ab0*/  FADD.FTZ R11, R65, R8 ;  /* 0x00000008410b7221 */ /* 0x001fc20000010000 */
[C---:B------:R-:W-:Y:S01]  /*4ac0*/  F2FP.SATFINITE.E4M3.F32.PACK_AB_MERGE_C R43, R46.reuse, R43, RZ ;  /* 0x0000002b2e2b723e */ /* 0x040fe200048070ff */
[----:B------:R-:W-:-:S01]  /*4ad0*/  FADD.FTZ R15, R46, R15 ;  /* 0x0000000f2e0f7221 */ /* 0x000fc20000010000 */
[----:B------:R-:W-:Y:S02]  /*4ae0*/  CS2R R46, SRZ ;  /* 0x00000000002e7805 */ /* 0x000fe4000001ff00 */
[----:B------:R-:W-:Y:S01]  /*4af0*/  F2FP.SATFINITE.E4M3.F32.PACK_AB_MERGE_C R207, R37, R36, R43 ;  /* 0x0000002425cf723e */ /* 0x000fe2000480702b */
[----:B------:R-:W-:Y:S01]  /*4b00*/  FADD.FTZ R12, R26, R15 ;  /* 0x0000000f1a0c7221 */ /* 0x000fe20000010000 */
[----:B------:R-:W0:Y:S01]  /*4b10*/  MUFU.EX2 R48, R48 ;  /* 0x0000003000307308 */ /* 0x000e220000000800 */
[----:B-1----:R-:W-:-:S01]  /*4b20*/  FADD.FTZ R8, R44, R11 ;  /* 0x0000000b2c087221 */ /* 0x002fc20000010000 */
[----:B------:R-:W-:Y:S01]  /*4b30*/  CS2R R42, SRZ ;  /* 0x00000000002a7805 */ /* 0x000fe2000001ff00 */
[----:B------:R-:W-:-:S01]  /*4b40*/  FADD.FTZ R14, R27, R12 ;  /* 0x0000000c1b0e7221 */ /* 0x000fc20000010000 */
[----:B------:R-:W-:-:S03]  /*4b50*/  CS2R R36, SRZ ;  /* 0x0000000000247805 */ /* 0x000fc6000001ff00 */
[----:B------:R-:W-:Y:S01]  /*4b60*/  FADD.FTZ R13, R5, R14 ;  /* 0x0000000e050d7221 */ /* 0x000fe20000010000 */
[----:B------:R-:W1:Y:S01]  /*4b70*/  MUFU.EX2 R49, R49 ;  /* 0x0000003100317308 */ /* 0x000e620000000800 */
[----:B--2---:R-:W-:-:S01]  /*4b80*/  FADD.FTZ R11, R3, R8 ;  /* 0x00000008030b7221 */ /* 0x004fc20000010000 */
[----:B------:R-:W-:-:S04]  /*4b90*/  F2FP.SATFINITE.E4M3.F32.PACK_AB_MERGE_C R44, R3, R44, RZ ;  /* 0x0000002c032c723e */ /* 0x000fc800048070ff */
[----:B------:R-:W-:Y:S02]  /*4ba0*/  F2FP.SATFINITE.E4M3.F32.PACK_AB_MERGE_C R204, R65, R74, R44 ;  /* 0x0000004a41cc723e */ /* 0x000fe4000480702c */
[----:B------:R-:W-:Y:S01]  /*4bb0*/  CS2R R64, SRZ ;  /* 0x0000000000407805 */ /* 0x000fe2000001ff00 */
[----:B------:R-:W2:Y:S01]  /*4bc0*/  MUFU.EX2 R52, R52 ;  /* 0x0000003400347308 */ /* 0x000ea20000000800 */
[----:B0-----:R-:W-:-:S01]  /*4bd0*/  FADD.FTZ R8, R48, R11 ;  /* 0x0000000b30087221 */ /* 0x001fc20000010000 */
[----:B------:R-:W-:-:S06]  /*4be0*/  CS2R R44, SRZ ;  /* 0x00000000002c7805 */ /* 0x000fcc000001ff00 */
[----:B------:R-:W0:Y:S01]  /*4bf0*/  MUFU.EX2 R53, R53 ;  /* 0x0000003500357308 */ /* 0x000e220000000800 */
[----:B-1----:R-:W-:-:S07]  /*4c00*/  FADD.FTZ R11, R49, R8 ;  /* 0x00000008310b7221 */ /* 0x002fce0000010000 */
[----:B------:R-:W1:Y:S01]  /*4c10*/  MUFU.EX2 R75, R75 ;  /* 0x0000004b004b7308 */ /* 0x000e620000000800 */
[----:B--2---:R-:W-:-:S07]  /*4c20*/  FADD.FTZ R8, R52, R11 ;  /* 0x0000000b34087221 */ /* 0x004fce0000010000 */
[----:B------:R2:W3:Y:S01]  /*4c30*/  MUFU.EX2 R4, R79 ;  /* 0x0000004f00047308 */ /* 0x0004e20000000800 */
[----:B0-----:R-:W-:-:S01]  /*4c40*/  FADD.FTZ R10, R53, R8 ;  /* 0x00000008350a7221 */ /* 0x001fc20000010000 */
[----:B------:R-:W-:-:S04]  /*4c50*/  F2FP.SATFINITE.E4M3.F32.PACK_AB_MERGE_C R52, R53, R52, RZ ;  /* 0x000000343534723e */ /* 0x000fc800048070ff */
[----:B------:R-:W-:Y:S02]  /*4c60*/  F2FP.SATFINITE.E4M3.F32.PACK_AB_MERGE_C R206, R49, R48, R52 ;  /* 0x0000003031ce723e */ /* 0x000fe40004807034 */
[----:B------:R-:W-:Y:S01]  /*4c70*/  CS2R R52, SRZ ;  /* 0x0000000000347805 */ /* 0x000fe2000001ff00 */
[----:B------:R-:W0:Y:S01]  /*4c80*/  MUFU.EX2 R67, R67 ;  /* 0x0000004300437308 */ /* 0x000e220000000800 */
[----:B-1----:R-:W-:-:S01]  /*4c90*/  FADD.FTZ R11, R75, R10 ;  /* 0x0000000a4b0b7221 */ /* 0x002fc20000010000 */
[----:B--2---:R-:W-:Y:S02]  /*4ca0*/  CS2R R78, SRZ ;  /* 0x00000000004e7805 */ /* 0x004fe4000001ff00 */
[----:B------:R-:W-:-:S04]  /*4cb0*/  CS2R R48, SRZ ;  /* 0x0000000000307805 */ /* 0x000fc8000001ff00 */
[----:B------:R1:W2:Y:S01]  /*4cc0*/  MUFU.EX2 R6, R83 ;  /* 0x0000005300067308 */ /* 0x0002a20000000800 */
[----:B---3--:R-:W-:-:S07]  /*4cd0*/  FADD.FTZ R12, R4, R11 ;  /* 0x0000000b040c7221 */ /* 0x008fce0000010000 */
[----:B------:R-:W3:Y:S01]  /*4ce0*/  MUFU.EX2 R70, R70 ;  /* 0x0000004600467308 */ /* 0x000ee20000000800 */
[----:B0-----:R-:W-:-:S01]  /*4cf0*/  FADD.FTZ R11, R67, R12 ;  /* 0x0000000c430b7221 */ /* 0x001fc20000010000 */
[C---:B------:R-:W-:Y:S01]  /*4d00*/  F2FP.SATFINITE.E4M3.F32.PACK_AB_MERGE_C R12, R50.reuse, R5, RZ ;  /* 0x00000005320c723e */ /* 0x040fe200048070ff */
[----:B------:R-:W-:-:S01]  /*4d10*/  FADD.FTZ R50, R50, R13 ;  /* 0x0000000d32327221 */ /* 0x000fc20000010000 */
[----:B-1----:R-:W-:Y:S02]  /*4d20*/  CS2R R82, SRZ ;  /* 0x0000000000527805 */ /* 0x002fe4000001ff00 */
[----:B------:R-:W-:Y:S01]  /*4d30*/  F2FP.SATFINITE.E4M3.F32.PACK_AB_MERGE_C R201, R27, R26, R12 ;  /* 0x0000001a1bc9723e */ /* 0x000fe2000480700c */
[----:B------:R-:W-:Y:S01]  /*4d40*/  FADD.FTZ R5, R7, R50 ;  /* 0x0000003207057221 */ /* 0x000fe20000010000 */
[----:B------:R0:W1:Y:S01]  /*4d50*/  MUFU.EX2 R3, R86 ;  /* 0x0000005600037308 */ /* 0x0000620000000800 */
[----:B--2---:R-:W-:-:S01]  /*4d60*/  FADD.FTZ R11, R6, R11 ;  /* 0x0000000b060b7221 */ /* 0x004fc20000010000 */
[----:B------:R-:W-:-:S02]  /*4d70*/  F2FP.SATFINITE.E4M3.F32.PACK_AB_MERGE_C R67, R6, R67, RZ ;  /* 0x000000430643723e */ /* 0x000fc400048070ff */
[----:B------:R-:W-:Y:S02]  /*4d80*/  CS2R R50, SRZ ;  /* 0x0000000000327805 */ /* 0x000fe4000001ff00 */
[----:B------:R-:W-:Y:S02]  /*4d90*/  CS2R R26, SRZ ;  /* 0x00000000001a7805 */ /* 0x000fe4000001ff00 */
[----:B------:R-:W-:Y:S01]  /*4da0*/  F2FP.SATFINITE.E4M3.F32.PACK_AB_MERGE_C R200, R4, R75, R67 ;  /* 0x0000004b04c8723e */ /* 0x000fe20004807043 */
[----:B------:R-:W-:Y:S01]  /*4db0*/  FADD.FTZ R4, R54, R5 ;  /* 0x0000000536047221 */ /* 0x000fe20000010000 */
[----:B------:R-:W-:Y:S01]  /*4dc0*/  MUFU.EX2 R71, R71 ;  /* 0x0000004700477308 */ /* 0x000fe20000000800 */
[----:B---3--:R-:W-:-:S01]  /*4dd0*/  FADD.FTZ R6, R70, R11 ;  /* 0x0000000b46067221 */ /* 0x008fc20000010000 */
[----:B0-----:R-:W-:Y:S02]  /*4de0*/  CS2R R86, SRZ ;  /* 0x0000000000567805 */ /* 0x001fe4000001ff00 */
[----:B------:R-:W-:-:S02]  /*4df0*/  CS2R R74, SRZ ;  /* 0x00000000004a7805 */ /* 0x000fc4000001ff00 */
[----:B------:R-:W-:Y:S02]  /*4e00*/  CS2R R66, SRZ ;  /* 0x0000000000427805 */ /* 0x000fe4000001ff00 */
[----:B------:R-:W0:Y:S01]  /*4e10*/  MUFU.EX2 R8, R55 ;  /* 0x0000003700087308 */ /* 0x000e220000000800 */
[----:B-1----:R-:W-:-:S07]  /*4e20*/  FADD.FTZ R6, R3, R6 ;  /* 0x0000000603067221 */ /* 0x002fce0000010000 */
[----:B------:R-:W-:Y:S08]  /*4e30*/  MUFU.EX2 R9, R9 ;  /* 0x0000000900097308 */ /* 0x000ff00000000800 */
[----:B------:R1:W2:Y:S01]  /*4e40*/  MUFU.EX2 R10, R39 ;  /* 0x00000027000a7308 */ /* 0x0002a20000000800 */
[----:B0-----:R-:W-:Y:S01]  /*4e50*/  F2FP.SATFINITE.E4M3.F32.PACK_AB_MERGE_C R5, R8, R71, RZ ;  /* 0x000000470805723e */ /* 0x001fe200048070ff */
[----:B------:R-:W-:-:S03]  /*4e60*/  FADD.FTZ R71, R71, R6 ;  /* 0x0000000647477221 */ /* 0x000fc60000010000 */
[----:B------:R-:W-:Y:S02]  /*4e70*/  F2FP.SATFINITE.E4M3.F32.PACK_AB_MERGE_C R202, R3, R70, R5 ;  /* 0x0000004603ca723e */ /* 0x000fe40004807005 */
[----:B-1----:R-:W-:Y:S02]  /*4e80*/  CS2R R38, SRZ ;  /* 0x0000000000267805 */ /* 0x002fe4000001ff00 */
[----:B--2---:R-:W-:Y:S01]  /*4e90*/  F2FP.SATFINITE.E4M3.F32.PACK_AB_MERGE_C R11, R10, R9, RZ ;  /* 0x000000090a0b723e */ /* 0x004fe200048070ff */
[----:B------:R-:W-:-:S01]  /*4ea0*/  FADD.FTZ R9, R9, R4 ;  /* 0x0000000409097221 */ /* 0x000fc20000010000 */
[----:B------:R-:W-:Y:S01]  /*4eb0*/  FADD.FTZ R4, R8, R71 ;  /* 0x0000004708047221 */ /* 0x000fe20000010000 */
[----:B------:R-:W-:Y:S02]  /*4ec0*/  CS2R R70, SRZ ;  /* 0x0000000000467805 */ /* 0x000fe4000001ff00 */
[----:B------:R-:W-:Y:S01]  /*4ed0*/  F2FP.SATFINITE.E4M3.F32.PACK_AB_MERGE_C R203, R54, R7, R11 ;  /* 0x0000000736cb723e */ /* 0x000fe2000480700b */
[----:B------:R-:W-:-:S01]  /*4ee0*/  FADD.FTZ R3, R10, R9 ;  /* 0x000000090a037221 */ /* 0x000fc20000010000 */
[----:B------:R-:W-:Y:S01]  /*4ef0*/  CS2R R54, SRZ ;  /* 0x0000000000367805 */ /* 0x000fe2000001ff00 */
[----:B------:R-:W-:Y:S06]  /*4f00*/  @!P1 BRA `(.L_x_2188) ;  /* 0x0000003800a49947 */ /* 0x000fec0003800000 */
[----:B------:R-:W-:Y:S01]  /*4f10*/  IMAD.MOV.U32 R6, RZ, RZ, R0 ;  /* 0x000000ffff067224 */ /* 0x000fe200078e0000 */
[----:B------:R-:W-:Y:S01]  /*4f20*/  UMOV UR57, UR45 ;  /* 0x0000002d00397c82 */ /* 0x000fe20008000000 */
[----:B------:R-:W-:Y:S01]  /*4f30*/  IMAD.MOV.U32 R5, RZ, RZ, R2 ;  /* 0x000000ffff057224 */ /* 0x000fe200078e0002 */
[----:B------:R-:W-:Y:S01]  /*4f40*/  UMOV UR55, UR44 ;  /* 0x0000002c00377c82 */ /* 0x000fe20008000000 */
[----:B------:R-:W-:Y:S01]  /*4f50*/  IMAD.MOV.U32 R119, RZ, RZ, RZ ;  /* 0x000000ffff777224 */ /* 0x000fe200078e00ff */
[----:B------:R-:W-:-:S06]  /*4f60*/  ULDC UR51, c[0x0][0x288] ;  /* 0x0000a20000337ab9 */ /* 0x000fcc0000000800 */
.L_x_2199:
[----:B------:R-:W-:Y:S01]  /*4f70*/  ISETP.NE.AND P2, PT, RZ, UR42, PT ;  /* 0x0000002aff007c0c */ /* 0x000fe2000bf45270 */
[----:B------:R-:W-:-:S04]  /*4f80*/  UISETP.NE.AND UP0, UPT, UR55, 0x1, UPT ;  /* 0x000000013700788c */ /* 0x000fc8000bf05270 */
[----:B------:R-:W-:-:S04]  /*4f90*/  USEL UR45, URZ, 0x1, UP0 ;  /* 0x000000013f2d7887 */ /* 0x000fc80008000000 */
[----:B------:R-:W-:-:S04]  /*4fa0*/  ULOP3.LUT UR45, UR57, UR45, URZ, 0x3c, !UPT ;  /* 0x0000002d392d7292 */ /* 0x000fc8000f8e3c3f */
[----:B------:R-:W-:Y:S08]  /*4fb0*/  @P2 BRA `(.L_x_2189) ;  /* 0x0000000000382947 */ /* 0x000ff00003800000 */
[----:B------:R-:W-:Y:S05]  /*4fc0*/  @!P0 BRA `(.L_x_2190) ;  /* 0x0000000000048947 */ /* 0x000fea0003800000 */
[----:B------:R-:W-:Y:S01]  /*4fd0*/  BPT.TRAP 0x1 ;  /* 0x000000040000795c */ /* 0x000fe20000300000 */
.L_x_2190:
        /* <DEDUP_REMOVED lines=9> */
.L_x_2191:
[----:B-1----:R-:W-:Y:S05]  /*5070*/  @P1 BRA `(.L_x_2189) ;  /* 0x0000000000081947 */ /* 0x002fea0003800000 */
[----:B------:R-:W1:Y:S02]  /*5080*/  SYNCS.PHASECHK.TRANS64.TRYWAIT P1, [UR6+0x33430], R0 ;  /* 0x03343000ff0075a7 */ /* 0x000e640008020146 */
[----:B-1----:R-:W-:Y:S05]  /*5090*/  @!P1 BRA `(.L_x_2192) ;  /* 0x000000f800509947 */ /* 0x002fea0003800000 */
.L_x_2189:
[----:B------:R-:W2:Y:S01]  /*50a0*/  S2R R2, SR_TID.X ;  /* 0x0000000000027919 */ /* 0x000ea20000002100 */
[----:B------:R-:W-:Y:S01]  /*50b0*/  UIADD3 UR44, UR55, 0x1, URZ ;  /* 0x00000001372c7890 */ /* 0x000fe2000fffe03f */
[----:B------:R-:W-:Y:S01]  /*50c0*/  UMOV UR27, 0x80000020 ;  /* 0x80000020001b7882 */ /* 0x000fe20000000000 */
[----:B------:R-:W-:Y:S02]  /*50d0*/  UMOV UR28, UR24 ;  /* 0x00000018001c7c82 */ /* 0x000fe40008000000 */
[----:B------:R-:W-:Y:S01]  /*50e0*/  UISETP.NE.AND UP0, UPT, UR44, 0x2, UPT ;  /* 0x000000022c00788c */ /* 0x000fe2000bf05270 */
[----:B------:R-:W-:Y:S01]  /*50f0*/  UMOV UR29, UR25 ;  /* 0x00000019001d7c82 */ /* 0x000fe20008000000 */
[----:B------:R-:W-:Y:S02]  /*5100*/  UMOV UR31, 0x80000020 ;  /* 0x80000020001f7882 */ /* 0x000fe40000000000 */
[----:B------:R-:W-:Y:S01]  /*5110*/  USEL UR44, UR44, URZ, UP0 ;  /* 0x0000003f2c2c7287 */ /* 0x000fe20008000000 */
[----:B------:R-:W-:Y:S01]  /*5120*/  UMOV UR32, UR24 ;  /* 0x0000001800207c82 */ /* 0x000fe20008000000 */
[----:B------:R-:W-:-:S02]  /*5130*/  UMOV UR33, UR25 ;  /* 0x0000001900217c82 */ /* 0x000fc40008000000 */
[----:B------:R-:W-:Y:S01]  /*5140*/  UIMAD UR58, UR44, 0x780, UR48 ;  /* 0x000007802c3a78a4 */ /* 0x000fe2000f8e0230 */
[----:B------:R-:W-:Y:S01]  /*5150*/  UMOV UR35, 0x80000020 ;  /* 0x8000002000237882 */ /* 0x000fe20000000000 */
[----:B------:R-:W-:Y:S02]  /*5160*/  UMOV UR7, 0x80000020 ;  /* 0x8000002000077882 */ /* 0x000fe40000000000 */
[----:B------:R-:W-:Y:S02]  /*5170*/  UIADD3 UR30, UR58, 0x80, URZ ;  /* 0x000000803a1e7890 */ /* 0x000fe4000fffe03f */
[----:B------:R-:W-:Y:S02]  /*5180*/  UIADD3 UR34, UR58, 0x100, URZ ;  /* 0x000001003a227890 */ /* 0x000fe4000fffe03f */
[----:B------:R-:W-:Y:S01]  /*5190*/  UMOV UR26, UR58 ;  /* 0x0000003a001a7c82 */ /* 0x000fe20008000000 */
[----:B------:R-:W-:Y:S02]  /*51a0*/  UIADD3 UR6, UR58, 0x200, URZ ;  /* 0x000002003a067890 */ /* 0x000fe4000fffe03f */
[----:B------:R-:W-:Y:S01]  /*51b0*/  UIADD3 UR10, UR58, 0x202, URZ ;  /* 0x000002023a0a7890 */ /* 0x000fe2000fffe03f */
[----:B------:R-:W-:Y:S01]  /*51c0*/  UMOV UR11, 0x80000020 ;  /* 0x80000020000b7882 */ /* 0x000fe20000000000 */
[----:B------:R-:W-:Y:S01]  /*51d0*/  UIADD3 UR14, UR58, 0x282, URZ ;  /* 0x000002823a0e7890 */ /* 0x000fe2000fffe03f */
[----:B------:R-:W-:Y:S01]  /*51e0*/  UMOV UR15, 0x80000020 ;  /* 0x80000020000f7882 */ /* 0x000fe20000000000 */
[----:B------:R-:W-:Y:S01]  /*51f0*/  UIADD3 UR18, UR58, 0x500, URZ ;  /* 0x000005003a127890 */ /* 0x000fe2000fffe03f */
[----:B--2---:R-:W-:Y:S01]  /*5200*/  SHF.R.U32.HI R2, RZ, 0x7, R2 ;  /* 0x00000007ff027819 */ /* 0x004fe20000011602 */
[----:B------:R-:W-:Y:S01]  /*5210*/  UMOV UR19, 0x80000020 ;  /* 0x8000002000137882 */ /* 0x000fe20000000000 */
[----:B------:R-:W-:Y:S01]  /*5220*/  UIADD3 UR22, UR58, 0x502, URZ ;  /* 0x000005023a167890 */ /* 0x000fe2000fffe03f */
[----:B------:R-:W-:-:S02]  /*5230*/  UMOV UR23, 0x80000020 ;  /* 0x8000002000177882 */ /* 0x000fc40000000000 */
[----:B01----:R-:W-:-:S05]  /*5240*/  VIADD R0, R2, 0x8 ;  /* 0x0000000802007836 */ /* 0x003fca0000000000 */
[----:B------:R0:W-:Y:S06]  /*5250*/  BAR.SYNC.DEFER_BLOCKING R0, 0x100 ;  /* 0x000400000000751d */ /* 0x0001ec0000010000 */
[----:B------:R-:W-:-:S06]  /*5260*/  WARPGROUP.ARRIVE ;  /* 0x00000000000079c5 */ /* 0x000fcc0000000000 */
[----:B------:R-:W-:Y:S01]  /*5270*/  QGMMA.64x32x32.F32.E4M3.E4M3 R184, gdesc[UR24], RZ, !UPT, gsb0 ;  /* 0x0060000018b879f3 */ /* 0x000fe2000c0008ff */
[----:B------:R-:W-:Y:S01]  /*5280*/  UIADD3 UR26, UR58, 0x180, URZ ;  /* 0x000001803a1a7890 */ /* 0x000fe2000fffe03f */
        /* <DEDUP_REMOVED lines=160> */
.L_x_2194:
[----:B------:R-:W-:Y:S01]  /*5c90*/  ULEA UR6, UR55, UR41, 0x3 ;  /* 0x0000002937067291 */ /* 0x000fe2000f8e183f */
[----:B------:R-:W-:-:S05]  /*5ca0*/  IMAD.U32 R0, RZ, RZ, UR57 ;  /* 0x00000039ff007e24 */ /* 0x000fca000f8e00ff */
[----:B------:R-:W-:-:S04]  /*5cb0*/  SHF.L.U32 R0, R0, 0x1f, RZ ;  /* 0x0000001f00007819 */ /* 0x000fc800000006ff */
[----:B------:R0:W1:Y:S01]  /*5cc0*/  SYNCS.PHASECHK.TRANS64.TRYWAIT P1, [UR6+0x33450], R0 ;  /* 0x03345000ff0075a7 */ /* 0x0000620008020146 */
[----:B------:R-:W-:Y:S05]  /*5cd0*/  @!P0 BRA `(.L_x_2195) ;  /* 0x0000000000048947 */ /* 0x000fea0003800000 */
[----:B------:R-:W-:Y:S01]  /*5ce0*/  BPT.TRAP 0x1 ;  /* 0x000000040000795c */ /* 0x000fe20000300000 */
.L_x_2195:
[----:B-1----:R-:W-:Y:S05]  /*5cf0*/  @P1 BRA `(.L_x_2193) ;  /* 0x0000000000081947 */ /* 0x002fea0003800000 */
[----:B------:R-:W1:Y:S02]  /*5d00*/  SYNCS.PHASECHK.TRANS64.TRYWAIT P1, [UR6+0x33450], R0 ;  /* 0x03345000ff0075a7 */ /* 0x000e640008020146 */
[----:B-1----:R-:W-:Y:S05]  /*5d10*/  @!P1 BRA `(.L_x_2196) ;  /* 0x000000ec00489947 */ /* 0x002fea0003800000 */
.L_x_2193:
        /* <DEDUP_REMOVED lines=36> */
.L_x_2197:
[----:B------:R-:W-:Y:S01]  /*5f60*/  UISETP.NE.AND UP0, UPT, UR50, URZ, UPT ;  /* 0x0000003f3200728c */ /* 0x000fe2000bf05270 */
[----:B0-----:R-:W-:Y:S01]  /*5f70*/  VIADD R0, R18, UR39 ;  /* 0x0000002712007c36 */ /* 0x001fe20008000000 */
[----:B------:R-:W0:Y:S01]  /*5f80*/  LDC R8, c[0x0][0x2f0] ;  /* 0x0000bc00ff087b82 */ /* 0x000e220000000800 */
[----:B------:R-:W-:-:S03]  /*5f90*/  IMAD.MOV.U32 R10, RZ, RZ, -0x2 ;  /* 0xfffffffeff0a7424 */ /* 0x000fc600078e00ff */
[----:B------:R-:W-:Y:S02]  /*5fa0*/  PLOP3.LUT P1, PT, PT, PT, UP0, 0x80, 0x0 ;  /* 0x000000000000781c */ /* 0x000fe40003f2f008 */
[----:B------:R-:W-:-:S03]  /*5fb0*/  PLOP3.LUT P2, PT, PT, PT, UP0, 0x80, 0x0 ;  /* 0x000000000000781c */ /* 0x000fc60003f4f008 */
[----:B------:R-:W-:-:S08]  /*5fc0*/  @UP0 ULDC UR6, c[0x0][0x44c] ;  /* 0x0001130000060ab9 */ /* 0x000fd00000000800 */
[----:B------:R-:W-:Y:S01]  /*5fd0*/  @P1 IMAD.HI.U32 R2, R0, UR6, RZ ;  /* 0x0000000600021c27 */ /* 0x000fe2000f8e00ff */
[----:B------:R-:W-:-:S04]  /*5fe0*/  @UP0 ULDC UR6, c[0x0][0x450] ;  /* 0x0001140000060ab9 */ /* 0x000fc80000000800 */
[----:B------:R-:W-:Y:S01]  /*5ff0*/  @P2 SHF.R.U32.HI R0, RZ, UR6, R2 ;  /* 0x00000006ff002c19 */ /* 0x000fe20008011602 */
[----:B------:R-:W-:Y:S02]  /*6000*/  UMOV UR6, 0x1 ;  /* 0x0000000100067882 */ /* 0x000fe40000000000 */
[----:B------:R-:W-:Y:S02]  /*6010*/  UIMAD UR6, UR56, -0xa0, UR6 ;  /* 0xffffff60380678a4 */ /* 0x000fe4000f8e0206 */
[----:B------:R-:W1:Y:S04]  /*6020*/  SHFL.IDX PT, R2, R0, RZ, 0x1c1f ;  /* 0x001c1fff00027589 */ /* 0x000e6800000e0000 */
[----:B------:R-:W-:Y:S01]  /*6030*/  IMAD R7, R17, R10, UR6 ;  /* 0x0000000611077e24 */ /* 0x000fe2000f8e020a */
[----:B------:R-:W2:Y:S01]  /*6040*/  SHFL.IDX PT, R0, R0, 0x1, 0x1c1f ;  /* 0x003c1f0000007f89 */ /* 0x000ea200000e0000 */
[----:B------:R-:W-:-:S02]  /*6050*/  ULEA UR6, UR44, UR41, 0x3 ;  /* 0x000000292c067291 */ /* 0x000fc4000f8e183f */
[----:B0-----:R-:W-:Y:S02]  /*6060*/  IMAD R7, R8, UR49, R7 ;  /* 0x0000003108077c24 */ /* 0x001fe4000f8e0207 */
[----:B------:R-:W-:-:S04]  /*6070*/  UIADD3 UR6, UR6, 0x33440, URZ ;  /* 0x0003344006067890 */ /* 0x000fc8000fffe03f */
[----:B------:R-:W-:-:S09]  /*6080*/  UPRMT UR6, UR40, 0x654, UR6 ;  /* 0x0000065428067896 */ /* 0x000fd20008000006 */
[----:B------:R-:W-:Y:S01]  /*6090*/  SYNCS.ARRIVE.TRANS64.RED.A1T0 RZ, [UR6], RZ ;  /* 0x000000ffffff79a7 */ /* 0x000fe20008100406 */
[----:B-1----:R-:W-:-:S04]  /*60a0*/  IADD3 R2, R2, -UR51, R7 ;  /* 0x8000003302027c10 */ /* 0x002fc8000fffe007 */
[C---:B------:R-:W-:Y:S02]  /*60b0*/  ISETP.GT.AND P1, PT, R2.reuse, RZ, PT ;  /* 0x000000ff0200720c */ /* 0x040fe40003f24270 */
[----:B------:R-:W-:Y:S02]  /*60c0*/  ISETP.GT.AND P2, PT, R2, 0x1, PT ;  /* 0x000000010200780c */ /* 0x000fe40003f44270 */
        /* <DEDUP_REMOVED lines=116> */
[----:B------:R-:W-:Y:S02]  /*6810*/  FMNMX.FTZ R2, R132, R9, !PT ;  /* 0x0000000984027209 */ /* 0x000fe40007810000 */
[----:B--2---:R-:W-:-:S02]  /*6820*/  IADD3 R7, R0, -UR51, R7 ;  /* 0x8000003300077c10 */ /* 0x004fc4000fffe007 */
[----:B------:R-:W-:Y:S02]  /*6830*/  FMNMX.FTZ R10, R133, R2, !PT ;  /* 0x00000002850a7209 */ /* 0x000fe40007810000 */
[C---:B------:R-:W-:Y:S02]  /*6840*/  ISETP.GT.AND P2, PT, R7.reuse, RZ, PT ;  /* 0x000000ff0700720c */ /* 0x040fe40003f44270 */
[C---:B------:R-:W-:Y:S01]  /*6850*/  ISETP.GT.AND P3, PT, R7.reuse, 0x1, PT ;  /* 0x000000010700780c */ /* 0x040fe20003f64270 */
[----:B------:R-:W0:Y:S01]  /*6860*/  SHFL.BFLY PT, R9, R10, 0x2, 0x1f ;  /* 0x0c401f000a097f89 */ /* 0x000e2200000e0000 */
[----:B------:R-:W-:Y:S02]  /*6870*/  FSEL R15, R186, -INF , P2 ;  /* 0xff800000ba0f7808 */ /* 0x000fe40001000000 */
[----:B------:R-:W-:Y:S02]  /*6880*/  ISETP.GT.AND P2, PT, R7, 0x8, PT ;  /* 0x000000080700780c */ /* 0x000fe40003f44270 */
[----:B------:R-:W-:-:S02]  /*6890*/  FSEL R187, R187, -INF , P3 ;  /* 0xff800000bbbb7808 */ /* 0x000fc40001800000 */
[----:B------:R-:W-:Y:S02]  /*68a0*/  FMNMX.FTZ R0, R15, R6, !PT ;  /* 0x000000060f007209 */ /* 0x000fe40007810000 */
[----:B------:R-:W-:Y:S02]  /*68b0*/  ISETP.GT.AND P3, PT, R7, 0x9, PT ;  /* 0x000000090700780c */ /* 0x000fe40003f64270 */
[----:B------:R-:W-:Y:S02]  /*68c0*/  FSEL R190, R190, -INF , P2 ;  /* 0xff800000bebe7808 */ /* 0x000fe40001000000 */
[----:B------:R-:W-:Y:S02]  /*68d0*/  FMNMX.FTZ R21, R187, R0, !PT ;  /* 0x00000000bb157209 */ /* 0x000fe40007810000 */
[----:B------:R-:W-:Y:S02]  /*68e0*/  ISETP.GT.AND P2, PT, R7, 0x10, PT ;  /* 0x000000100700780c */ /* 0x000fe40003f44270 */
[----:B------:R-:W-:-:S02]  /*68f0*/  FSEL R191, R191, -INF , P3 ;  /* 0xff800000bfbf7808 */ /* 0x000fc40001800000 */
[----:B------:R-:W-:Y:S02]  /*6900*/  FMNMX.FTZ R0, R190, R21, !PT ;  /* 0x00000015be007209 */ /* 0x000fe40007810000 */
[C---:B------:R-:W-:Y:S02]  /*6910*/  ISETP.GT.AND P3, PT, R7.reuse, 0x11, PT ;  /* 0x000000110700780c */ /* 0x040fe40003f64270 */
[----:B------:R-:W-:Y:S02]  /*6920*/  FSEL R194, R194, -INF , P2 ;  /* 0xff800000c2c27808 */ /* 0x000fe40001000000 */
[----:B0-----:R-:W-:Y:S01]  /*6930*/  FMNMX.FTZ R11, R10, R9, !PT ;  /* 0x000000090a0b7209 */ /* 0x001fe20007810000 */
[----:B------:R-:W-:Y:S01]  /*6940*/  IMAD.U32 R9, RZ, RZ, UR38 ;  /* 0x00000026ff097e24 */ /* 0x000fe2000f8e00ff */
[----:B------:R-:W-:Y:S02]  /*6950*/  ISETP.GT.AND P2, PT, R7, 0x18, PT ;  /* 0x000000180700780c */ /* 0x000fe40003f44270 */
[----:B------:R-:W-:Y:S01]  /*6960*/  FSEL R195, R195, -INF , P3 ;  /* 0xff800000c3c37808 */ /* 0x000fe20001800000 */
[----:B------:R-:W0:Y:S01]  /*6970*/  SHFL.BFLY PT, R2, R11, 0x1, 0x1f ;  /* 0x0c201f000b027f89 */ /* 0x000e2200000e0000 */
[----:B------:R-:W-:-:S02]  /*6980*/  ISETP.GT.AND P3, PT, R7, 0x19, PT ;  /* 0x000000190700780c */ /* 0x000fc40003f64270 */
[----:B------:R-:W-:Y:S02]  /*6990*/  FSEL R198, R198, -INF , P2 ;  /* 0xff800000c6c67808 */ /* 0x000fe40001000000 */
[----:B------:R-:W-:Y:S02]  /*69a0*/  FSEL R199, R199, -INF , P3 ;  /* 0xff800000c7c77808 */ /* 0x000fe40001800000 */
[C---:B------:R-:W-:Y:S02]  /*69b0*/  ISETP.GT.AND P2, PT, R7.reuse, 0x20, PT ;  /* 0x000000200700780c */ /* 0x040fe40003f44270 */
[C---:B------:R-:W-:Y:S02]  /*69c0*/  ISETP.GT.AND P3, PT, R7.reuse, 0x21, PT ;  /* 0x000000210700780c */ /* 0x040fe40003f64270 */
[----:B------:R-:W-:Y:S02]  /*69d0*/  FSEL R170, R170, -INF , P2 ;  /* 0xff800000aaaa7808 */ /* 0x000fe40001000000 */
[----:B------:R-:W-:-:S02]  /*69e0*/  ISETP.GT.AND P2, PT, R7, 0x28, PT ;  /* 0x000000280700780c */ /* 0x000fc40003f44270 */
[----:B------:R-:W-:Y:S02]  /*69f0*/  FSEL R171, R171, -INF , P3 ;  /* 0xff800000abab7808 */ /* 0x000fe40001800000 */
[C---:B------:R-:W-:Y:S02]  /*6a00*/  ISETP.GT.AND P3, PT, R7.reuse, 0x29, PT ;  /* 0x000000290700780c */ /* 0x040fe40003f64270 */
[----:B------:R-:W-:Y:S02]  /*6a10*/  FSEL R174, R174, -INF , P2 ;  /* 0xff800000aeae7808 */ /* 0x000fe40001000000 */
[----:B------:R-:W-:Y:S02]  /*6a20*/  ISETP.GT.AND P2, PT, R7, 0x30, PT ;  /* 0x000000300700780c */ /* 0x000fe40003f44270 */
[----:B------:R-:W-:Y:S02]  /*6a30*/  FSEL R175, R175, -INF , P3 ;  /* 0xff800000afaf7808 */ /* 0x000fe40001800000 */
[----:B0-----:R-:W-:-:S02]  /*6a40*/  FMNMX.FTZ R2, R11, R2, !PT ;  /* 0x000000020b027209 */ /* 0x001fc40007810000 */
[----:B------:R-:W-:Y:S02]  /*6a50*/  ISETP.GT.AND P3, PT, R7, 0x31, PT ;  /* 0x000000310700780c */ /* 0x000fe40003f64270 */
[C---:B------:R-:W-:Y:S01]  /*6a60*/  FSETP.NEU.FTZ.AND P1, PT, R2.reuse, -INF , PT ;  /* 0xff8000000200780b */ /* 0x040fe20003f3d000 */
[----:B------:R-:W-:-:S01]  /*6a70*/  FFMA.FTZ R8, R2, R9, -8 ;  /* 0xc100000002087423 */ /* 0x000fc20000010009 */
[----:B------:R-:W-:Y:S02]  /*6a80*/  FSEL R178, R178, -INF , P2 ;  /* 0xff800000b2b27808 */ /* 0x000fe40001000000 */
[----:B------:R-:W-:Y:S02]  /*6a90*/  ISETP.GT.AND P2, PT, R7, 0x38, PT ;  /* 0x000000380700780c */ /* 0x000fe40003f44270 */
[----:B------:R-:W-:Y:S02]  /*6aa0*/  FSEL R8, R8, RZ, P1 ;  /* 0x000000ff08087208 */ /* 0x000fe40000800000 */
[----:B------:R-:W-:-:S02]  /*6ab0*/  FSEL R179, R179, -INF , P3 ;  /* 0xff800000b3b37808 */ /* 0x000fc40001800000 */
[----:B------:R-:W-:Y:S01]  /*6ac0*/  ISETP.GT.AND P3, PT, R7, 0x39, PT ;  /* 0x000000390700780c */ /* 0x000fe20003f64270 */
[----:B------:R-:W-:-:S01]  /*6ad0*/  FFMA.FTZ R10, R185, UR38, -R8 ;  /* 0x00000026b90a7c23 */ /* 0x000fc20008010808 */
[----:B------:R-:W-:Y:S01]  /*6ae0*/  FMNMX.FTZ R185, R191, R0, !PT ;  /* 0x00000000bfb97209 */ /* 0x000fe20007810000 */
[----:B------:R-:W-:-:S01]  /*6af0*/  FFMA.FTZ R9, R184, UR38, -R8 ;  /* 0x00000026b8097c23 */ /* 0x000fc20008010808 */
[----:B------:R-:W-:Y:S01]  /*6b00*/  FSEL R182, R182, -INF , P2 ;  /* 0xff800000b6b67808 */ /* 0x000fe20001000000 */
[----:B------:R-:W-:-:S01]  /*6b10*/  FFMA.FTZ R184, R180, UR38, -R8 ;  /* 0x00000026b4b87c23 */ /* 0x000fc20008010808 */
[----:B------:R-:W-:Y:S01]  /*6b20*/  FMNMX.FTZ R0, R194, R185, !PT ;  /* 0x000000b9c2007209 */ /* 0x000fe20007810000 */
[----:B------:R-:W-:-:S01]  /*6b30*/  FFMA.FTZ R12, R189, UR38, -R8 ;  /* 0x00000026bd0c7c23 */ /* 0x000fc20008010808 */
[----:B------:R-:W-:Y:S01]  /*6b40*/  FSEL R183, R183, -INF , P3 ;  /* 0xff800000b7b77808 */ /* 0x000fe20001800000 */
[----:B------:R-:W-:-:S01]  /*6b50*/  FFMA.FTZ R13, R192, UR38, -R8 ;  /* 0x00000026c00d7c23 */ /* 0x000fc20008010808 */
[----:B------:R-:W-:Y:S01]  /*6b60*/  FMNMX.FTZ R185, R195, R0, !PT ;  /* 0x00000000c3b97209 */ /* 0x000fe20007810000 */
[----:B------:R-:W-:-:S01]  /*6b70*/  FFMA.FTZ R11, R188, UR38, -R8 ;  /* 0x00000026bc0b7c23 */ /* 0x000fc20008010808 */
[----:B------:R-:W-:Y:S01]  /*6b80*/  ISETP.GT.AND P2, PT, R7, 0x40, PT ;  /* 0x000000400700780c */ /* 0x000fe20003f44270 */
[----:B------:R-:W-:-:S01]  /*6b90*/  FFMA.FTZ R14, R193, UR38, -R8 ;  /* 0x00000026c10e7c23 */ /* 0x000fc20008010808 */
[----:B------:R-:W-:Y:S01]  /*6ba0*/  FMNMX.FTZ R0, R198, R185, !PT ;  /* 0x000000b9c6007209 */ /* 0x000fe20007810000 */
[----:B------:R-:W-:-:S01]  /*6bb0*/  FFMA.FTZ R20, R196, UR38, -R8 ;  /* 0x00000026c4147c23 */ /* 0x000fc20008010808 */
        /* <DEDUP_REMOVED lines=23> */
[----:B------:R0:W-:Y:S01]  /*6d30*/  MUFU.EX2 R158, R184 ;  /* 0x000000b8009e7308 */ /* 0x0001e20000000800 */
[----:B------:R-:W-:Y:S01]  /*6d40*/  ISETP.GT.AND P2, PT, R7, 0x50, PT ;  /* 0x000000500700780c */ /* 0x000fe20003f44270 */
[--C-:B------:R-:W-:Y:S01]  /*6d50*/  FFMA.FTZ R161, R161, UR38, -R8.reuse ;  /* 0x00000026a1a17c23 */ /* 0x100fe20008010808 */
[----:B------:R-:W-:Y:S01]  /*6d60*/  FMNMX.FTZ R185, R179, R0, !PT ;  /* 0x00000000b3b97209 */ /* 0x000fe20007810000 */
[--C-:B------:R-:W-:Y:S01]  /*6d70*/  FFMA.FTZ R165, R165, UR38, -R8.reuse ;  /* 0x00000026a5a57c23 */ /* 0x100fe20008010808 */
[----:B------:R-:W-:Y:S01]  /*6d80*/  FSEL R159, R159, -INF , P3 ;  /* 0xff8000009f9f7808 */ /* 0x000fe20001800000 */
[--C-:B------:R-:W-:Y:S01]  /*6d90*/  FFMA.FTZ R120, R120, UR38, -R8.reuse ;  /* 0x0000002678787c23 */ /* 0x100fe20008010808 */
[----:B------:R-:W-:Y:S01]  /*6da0*/  FMNMX.FTZ R0, R182, R185, !PT ;  /* 0x000000b9b6007209 */ /* 0x000fe20007810000 */
[--C-:B------:R-:W-:Y:S01]  /*6db0*/  FFMA.FTZ R121, R121, UR38, -R8.reuse ;  /* 0x0000002679797c23 */ /* 0x100fe20008010808 */
[----:B------:R-:W-:Y:S01]  /*6dc0*/  ISETP.GT.AND P3, PT, R7, 0x51, PT ;  /* 0x000000510700780c */ /* 0x000fe20003f64270 */
[--C-:B0-----:R-:W-:Y:S01]  /*6dd0*/  FFMA.FTZ R184, R156, UR38, -R8.reuse ;  /* 0x000000269cb87c23 */ /* 0x101fe20008010808 */
[----:B------:R-:W-:Y:S01]  /*6de0*/  FMNMX.FTZ R185, R183, R0, !PT ;  /* 0x00000000b7b97209 */ /* 0x000fe20007810000 */
[--C-:B------:R-:W-:Y:S01]  /*6df0*/  FFMA.FTZ R124, R124, UR38, -R8.reuse ;  /* 0x000000267c7c7c23 */ /* 0x100fe20008010808 */
[----:B------:R-:W-:Y:S01]  /*6e00*/  FSEL R162, R162, -INF , P2 ;  /* 0xff800000a2a27808 */ /* 0x000fe20001000000 */
[--C-:B------:R-:W-:Y:S01]  /*6e10*/  FFMA.FTZ R125, R125, UR38, -R8.reuse ;  /* 0x000000267d7d7c23 */ /* 0x100fe20008010808 */
[----:B------:R-:W-:Y:S01]  /*6e20*/  FMNMX.FTZ R0, R154, R185, !PT ;  /* 0x000000b99a007209 */ /* 0x000fe20007810000 */
[--C-:B------:R-:W-:Y:S01]  /*6e30*/  FFMA.FTZ R128, R128, UR38, -R8.reuse ;  /* 0x0000002680807c23 */ /* 0x100fe20008010808 */
[----:B------:R-:W-:Y:S01]  /*6e40*/  ISETP.GT.AND P2, PT, R7, 0x58, PT ;  /* 0x000000580700780c */ /* 0x000fe20003f44270 */
[--C-:B------:R-:W-:Y:S01]  /*6e50*/  FFMA.FTZ R129, R129, UR38, -R8.reuse ;  /* 0x0000002681817c23 */ /* 0x100fe20008010808 */
[----:B------:R-:W-:Y:S01]  /*6e60*/  FMNMX.FTZ R185, R155, R0, !PT ;  /* 0x000000009bb97209 */ /* 0x000fe20007810000 */
[--C-:B------:R-:W-:Y:S01]  /*6e70*/  FFMA.FTZ R132, R132, UR38, -R8.reuse ;  /* 0x0000002684847c23 */ /* 0x100fe20008010808 */
[----:B------:R-:W-:Y:S01]  /*6e80*/  FSEL R163, R163, -INF , P3 ;  /* 0xff800000a3a37808 */ /* 0x000fe20001800000 */
[----:B------:R-:W-:Y:S01]  /*6e90*/  FFMA.FTZ R133, R133, UR38, -R8 ;  /* 0x0000002685857c23 */ /* 0x000fe20008010808 */
[----:B------:R-:W-:Y:S01]  /*6ea0*/  FMNMX.FTZ R0, R180, R185, !PT ;  /* 0x000000b9b4007209 */ /* 0x000fe20007810000 */
[----:B------:R-:W-:Y:S01]  /*6eb0*/  MUFU.EX2 R9, R9 ;  /* 0x0000000900097308 */ /* 0x000fe20000000800 */
[----:B------:R-:W-:-:S02]  /*6ec0*/  ISETP.GT.AND P3, PT, R7, 0x59, PT ;  /* 0x000000590700780c */ /* 0x000fc40003f64270 */
[----:B------:R-:W-:Y:S02]  /*6ed0*/  FMNMX.FTZ R185, R159, R0, !PT ;  /* 0x000000009fb97209 */ /* 0x000fe40007810000 */
[----:B------:R-:W-:Y:S02]  /*6ee0*/  FSEL R166, R166, -INF , P2 ;  /* 0xff800000a6a67808 */ /* 0x000fe40001000000 */
[----:B------:R-:W-:Y:S01]  /*6ef0*/  FMNMX.FTZ R0, R162, R185, !PT ;  /* 0x000000b9a2007209 */ /* 0x000fe20007810000 */
[----:B------:R-:W-:Y:S01]  /*6f00*/  MUFU.EX2 R10, R10 ;  /* 0x0000000a000a7308 */ /* 0x000fe20000000800 */
[----:B------:R-:W-:Y:S02]  /*6f10*/  FSEL R167, R167, -INF , P3 ;  /* 0xff800000a7a77808 */ /* 0x000fe40001800000 */
[----:B------:R-:W-:Y:S02]  /*6f20*/  FMNMX.FTZ R185, R163, R0, !PT ;  /* 0x00000000a3b97209 */ /* 0x000fe40007810000 */
[----:B------:R-:W-:-:S02]  /*6f30*/  ISETP.GT.AND P2, PT, R7, 0x60, PT ;  /* 0x000000600700780c */ /* 0x000fc40003f44270 */
        /* <DEDUP_REMOVED lines=13> */
[----:B------:R-:W-:Y:S02]  /*7010*/  ISETP.GT.AND P2, PT, R7, 0x70, PT ;  /* 0x000000700700780c */ /* 0x000fe40003f44270 */
[----:B------:R-:W-:-:S02]  /*7020*/  FSEL R143, R143, -INF , P3 ;  /* 0xff8000008f8f7808 */ /* 0x000fc40001800000 */
[----:B------:R-:W-:Y:S01]  /*7030*/  FMNMX.FTZ R0, R156, R185, !PT ;  /* 0x000000b99c007209 */ /* 0x000fe20007810000 */
[----:B------:R0:W-:Y:S01]  /*7040*/  MUFU.EX2 R142, R184 ;  /* 0x000000b8008e7308 */ /* 0x0001e20000000800 */
[----:B------:R-:W-:Y:S02]  /*7050*/  ISETP.GT.AND P3, PT, R7, 0x71, PT ;  /* 0x000000710700780c */ /* 0x000fe40003f64270 */
[----:B------:R-:W-:Y:S02]  /*7060*/  FSEL R146, R146, -INF , P2 ;  /* 0xff80000092927808 */ /* 0x000fe40001000000 */
[----:B------:R-:W-:Y:S02]  /*7070*/  FMNMX.FTZ R185, R143, R0, !PT ;  /* 0x000000008fb97209 */ /* 0x000fe40007810000 */
[----:B------:R-:W-:Y:S01]  /*7080*/  ISETP.GT.AND P2, PT, R7, 0x78, PT ;  /* 0x000000780700780c */ /* 0x000fe20003f44270 */
[----:B------:R-:W-:Y:S01]  /*7090*/  MUFU.EX2 R14, R14 ;  /* 0x0000000e000e7308 */ /* 0x000fe20000000800 */
[----:B------:R-:W-:Y:S01]  /*70a0*/  FSEL R147, R147, -INF , P3 ;  /* 0xff80000093937808 */ /* 0x000fe20001800000 */
[----:B0-----:R-:W-:Y:S01]  /*70b0*/  FFMA.FTZ R184, R160, UR38, -R8 ;  /* 0x00000026a0b87c23 */ /* 0x001fe20008010808 */
[----:B------:R-:W-:-:S02]  /*70c0*/  FMNMX.FTZ R0, R146, R185, !PT ;  /* 0x000000b992007209 */ /* 0x000fc40007810000 */
[----:B------:R-:W-:Y:S02]  /*70d0*/  ISETP.GT.AND P3, PT, R7, 0x79, PT ;  /* 0x000000790700780c */ /* 0x000fe40003f64270 */
[----:B------:R-:W-:Y:S01]  /*70e0*/  FSEL R160, R150, -INF , P2 ;  /* 0xff80000096a07808 */ /* 0x000fe20001000000 */
[----:B------:R-:W-:Y:S01]  /*70f0*/  MUFU.EX2 R20, R20 ;  /* 0x0000001400147308 */ /* 0x000fe20000000800 */
[----:B------:R-:W-:Y:S02]  /*7100*/  FMNMX.FTZ R185, R147, R0, !PT ;  /* 0x0000000093b97209 */ /* 0x000fe40007810000 */
[----:B------:R-:W-:Y:S02]  /*7110*/  FSEL R151, R151, -INF , P3 ;  /* 0xff80000097977808 */ /* 0x000fe40001800000 */
[C---:B------:R-:W-:Y:S02]  /*7120*/  ISETP.GT.AND P2, PT, R7.reuse, 0x80, PT ;  /* 0x000000800700780c */ /* 0x040fe40003f44270 */
[----:B------:R-:W-:Y:S01]  /*7130*/  FMNMX.FTZ R0, R160, R185, !PT ;  /* 0x000000b9a0007209 */ /* 0x000fe20007810000 */
[----:B------:R0:W-:Y:S01]  /*7140*/  MUFU.EX2 R150, R184 ;  /* 0x000000b800967308 */ /* 0x0001e20000000800 */
[----:B------:R-:W-:-:S02]  /*7150*/  ISETP.GT.AND P3, PT, R7, 0x81, PT ;  /* 0x000000810700780c */ /* 0x000fc40003f64270 */
[----:B------:R-:W-:Y:S02]  /*7160*/  FSEL R122, R122, -INF , P2 ;  /* 0xff8000007a7a7808 */ /* 0x000fe40001000000 */
[----:B------:R-:W-:Y:S02]  /*7170*/  FMNMX.FTZ R185, R151, R0, !PT ;  /* 0x0000000097b97209 */ /* 0x000fe40007810000 */
[----:B------:R-:W-:Y:S01]  /*7180*/  ISETP.GT.AND P2, PT, R7, 0x88, PT ;  /* 0x000000880700780c */ /* 0x000fe20003f44270 */
[----:B------:R-:W-:Y:S01]  /*7190*/  MUFU.EX2 R21, R197 ;  /* 0x000000c500157308 */ /* 0x000fe20000000800 */
[----:B------:R-:W-:Y:S01]  /*71a0*/  FSEL R123, R123, -INF , P3 ;  /* 0xff8000007b7b7808 */ /* 0x000fe20001800000 */
[----:B0-----:R-:W-:Y:S01]  /*71b0*/  FFMA.FTZ R184, R164, UR38, -R8 ;  /* 0x00000026a4b87c23 */ /* 0x001fe20008010808 */
[----:B------:R-:W-:Y:S02]  /*71c0*/  FMNMX.FTZ R0, R122, R185, !PT ;  /* 0x000000b97a007209 */ /* 0x000fe40007810000 */
[----:B------:R-:W-:-:S02]  /*71d0*/  ISETP.GT.AND P3, PT, R7, 0x89, PT ;  /* 0x000000890700780c */ /* 0x000fc40003f64270 */
[----:B------:R-:W-:Y:S01]  /*71e0*/  FSEL R164, R126, -INF , P2 ;  /* 0xff8000007ea47808 */ /* 0x000fe20001000000 */
[----:B------:R-:W-:Y:S01]  /*71f0*/  MUFU.EX2 R168, R168 ;  /* 0x000000a800a87308 */ /* 0x000fe20000000800 */
[----:B------:R-:W-:Y:S02]  /*7200*/  FMNMX.FTZ R185, R123, R0, !PT ;  /* 0x000000007bb97209 */ /* 0x000fe40007810000 */
[----:B------:R-:W-:Y:S02]  /*7210*/  ISETP.GT.AND P2, PT, R7, 0x90, PT ;  /* 0x000000900700780c */ /* 0x000fe40003f44270 */
[----:B------:R-:W-:Y:S02]  /*7220*/  FSEL R127, R127, -INF , P3 ;  /* 0xff8000007f7f7808 */ /* 0x000fe40001800000 */
        /* <DEDUP_REMOVED lines=8> */
[--C-:B0-----:R-:W-:Y:S01]  /*72b0*/  FFMA.FTZ R184, R136, UR38, -R8.reuse ;  /* 0x0000002688b87c23 */ /* 0x101fe20008010808 */
[----:B------:R-:W-:Y:S01]  /*72c0*/  FMNMX.FTZ R0, R130, R185, !PT ;  /* 0x000000b982007209 */ /* 0x000fe20007810000 */
[--C-:B------:R-:W-:Y:S01]  /*72d0*/  FFMA.FTZ R136, R137, UR38, -R8.reuse ;  /* 0x0000002689887c23 */ /* 0x100fe20008010808 */
[----:B------:R-:W-:Y:S01]  /*72e0*/  ISETP.GT.AND P3, PT, R7, 0x99, PT ;  /* 0x000000990700780c */ /* 0x000fe20003f64270 */
[--C-:B------:R-:W-:Y:S01]  /*72f0*/  FFMA.FTZ R137, R140, UR38, -R8.reuse ;  /* 0x000000268c897c23 */ /* 0x100fe20008010808 */
[----:B------:R-:W-:Y:S01]  /*7300*/  FSEL R134, R134, -INF , P2 ;  /* 0xff80000086867808 */ /* 0x000fe20001000000 */
[--C-:B------:R-:W-:Y:S01]  /*7310*/  FFMA.FTZ R140, R141, UR38, -R8.reuse ;  /* 0x000000268d8c7c23 */ /* 0x100fe20008010808 */
[----:B------:R-:W-:Y:S01]  /*7320*/  FMNMX.FTZ R185, R131, R0, !PT ;  /* 0x0000000083b97209 */ /* 0x000fe20007810000 */
[--C-:B------:R-:W-:Y:S01]  /*7330*/  FFMA.FTZ R141, R144, UR38, -R8.reuse ;  /* 0x00000026908d7c23 */ /* 0x100fe20008010808 */
[----:B------:R-:W-:Y:S01]  /*7340*/  FSEL R135, R135, -INF , P3 ;  /* 0xff80000087877808 */ /* 0x000fe20001800000 */
[--C-:B------:R-:W-:Y:S01]  /*7350*/  FFMA.FTZ R144, R145, UR38, -R8.reuse ;  /* 0x0000002691907c23 */ /* 0x100fe20008010808 */
[----:B------:R-:W-:Y:S01]  /*7360*/  FMNMX.FTZ R0, R134, R185, !PT ;  /* 0x000000b986007209 */ /* 0x000fe20007810000 */
[--C-:B------:R-:W-:Y:S01]  /*7370*/  FFMA.FTZ R145, R148, UR38, -R8.reuse ;  /* 0x0000002694917c23 */ /* 0x100fe20008010808 */
[----:B------:R-:W-:-:S01]  /*7380*/  FFMA.FTZ R148, R149, UR38, -R8 ;  /* 0x0000002695947c23 */ /* 0x000fc20008010808 */
[----:B------:R-:W-:Y:S01]  /*7390*/  IMAD.U32 R149, RZ, RZ, UR38 ;  /* 0x00000026ff957e24 */ /* 0x000fe2000f8e00ff */
[----:B------:R-:W-:Y:S01]  /*73a0*/  FMNMX.FTZ R0, R135, R0, !PT ;  /* 0x0000000087007209 */ /* 0x000fe20007810000 */
[----:B------:R0:W-:Y:S01]  /*73b0*/  MUFU.EX2 R7, R184 ;  /* 0x000000b800077308 */ /* 0x0001e20000000800 */
[----:B------:R-:W-:-:S03]  /*73c0*/  FSEL R192, R2, RZ, P1 ;  /* 0x000000ff02c07208 */ /* 0x000fc60000800000 */
[----:B------:R-:W1:Y:S02]  /*73d0*/  SHFL.BFLY PT, R185, R0, 0x2, 0x1f ;  /* 0x0c401f0000b97f89 */ /* 0x000e6400000e0000 */
[----:B------:R-:W-:-:S02]  /*73e0*/  FADD.FTZ R192, -R192, R5 ;  /* 0x00000005c0c07221 */ /* 0x000fc40000010100 */
[----:B------:R-:W-:Y:S02]  /*73f0*/  MUFU.EX2 R172, R172 ;  /* 0x000000ac00ac7308 */ /* 0x000fe40000000800 */
[----:B------:R-:W-:-:S06]  /*7400*/  FMUL.FTZ R192, R192, UR38 ;  /* 0x00000026c0c07c20 */ /* 0x000fcc0008410000 */
[----:B------:R-:W-:Y:S08]  /*7410*/  MUFU.EX2 R173, R173 ;  /* 0x000000ad00ad7308 */ /* 0x000ff00000000800 */
[----:B------:R-:W-:Y:S01]  /*7420*/  MUFU.EX2 R176, R176 ;  /* 0x000000b000b07308 */ /* 0x000fe20000000800 */
[----:B-1----:R-:W-:-:S07]  /*7430*/  FMNMX.FTZ R185, R0, R185, !PT ;  /* 0x000000b900b97209 */ /* 0x002fce0007810000 */
[----:B------:R-:W-:Y:S01]  /*7440*/  MUFU.EX2 R177, R177 ;  /* 0x000000b100b17308 */ /* 0x000fe20000000800 */
[----:B------:R-:W1:Y:S07]  /*7450*/  SHFL.BFLY PT, R0, R185, 0x1, 0x1f ;  /* 0x0c201f00b9007f89 */ /* 0x000e6e00000e0000 */
[----:B------:R-:W-:Y:S08]  /*7460*/  MUFU.EX2 R181, R181 ;  /* 0x000000b500b57308 */ /* 0x000ff00000000800 */
[----:B------:R-:W-:Y:S08]  /*7470*/  MUFU.EX2 R152, R152 ;  /* 0x0000009800987308 */ /* 0x000ff00000000800 */
[----:B------:R-:W-:Y:S01]  /*7480*/  MUFU.EX2 R153, R153 ;  /* 0x0000009900997308 */ /* 0x000fe20000000800 */
[----:B-1----:R-:W-:-:S04]  /*7490*/  FMNMX.FTZ R0, R185, R0, !PT ;  /* 0x00000000b9007209 */ /* 0x002fc80007810000 */
[C---:B------:R-:W-:Y:S01]  /*74a0*/  FSETP.NEU.FTZ.AND P2, PT, R0.reuse, -INF , PT ;  /* 0xff8000000000780b */ /* 0x040fe20003f5d000 */
[----:B------:R-:W-:-:S02]  /*74b0*/  FFMA.FTZ R149, R0, R149, -8 ;  /* 0xc100000000957423 */ /* 0x000fc40000010095 */
[----:B------:R-:W-:Y:S01]  /*74c0*/  MUFU.EX2 R157, R157 ;  /* 0x0000009d009d7308 */ /* 0x000fe20000000800 */
[----:B------:R-:W-:Y:S02]  /*74d0*/  FSEL R189, R0, RZ, P2 ;  /* 0x000000ff00bd7208 */ /* 0x000fe40001000000 */
[----:B------:R-:W-:-:S03]  /*74e0*/  FSEL R8, R149, RZ, P2 ;  /* 0x000000ff95087208 */ /* 0x000fc60001000000 */
[----:B------:R-:W-:Y:S02]  /*74f0*/  FADD.FTZ R189, -R189, R6 ;  /* 0x00000006bdbd7221 */ /* 0x000fe40000010100 */
[----:B0-----:R-:W-:-:S01]  /*7500*/  FFMA.FTZ R184, R15, UR38, -R8 ;  /* 0x000000260fb87c23 */ /* 0x001fc20008010808 */
[--C-:B------:R-:W-:Y:S01]  /*7510*/  FFMA.FTZ R15, R187, UR38, -R8.reuse ;  /* 0x00000026bb0f7c23 */ /* 0x100fe20008010808 */
[----:B------:R-:W-:Y:S01]  /*7520*/  FMUL.FTZ R189, R189, UR38 ;  /* 0x00000026bdbd7c20 */ /* 0x000fe20008410000 */
        /* <DEDUP_REMOVED lines=20> */
[----:B------:R-:W-:Y:S01]  /*7670*/  FFMA.FTZ R178, R178, UR38, -R8 ;  /* 0x00000026b2b27c23 */ /* 0x000fe20008010808 */
[----:B------:R-:W-:-:S01]  /*7680*/  FADD.FTZ R192, R10, R191 ;  /* 0x000000bf0ac07221 */ /* 0x000fc20000010000 */
        /* <DEDUP_REMOVED lines=12> */
[----:B------:R-:W-:Y:S01]  /*7750*/  FADD.FTZ R3, R11, R192 ;  /* 0x000000c00b037221 */ /* 0x000fe20000010000 */
        /* <DEDUP_REMOVED lines=14> */
[----:B--2---:R-:W-:-:S01]  /*7840*/  FADD.FTZ R167, R149, R4 ;  /* 0x0000000495a77221 */ /* 0x004fc20000010000 */
[----:B------:R-:W-:Y:S01]  /*7850*/  FADD.FTZ R4, R12, R3 ;  /* 0x000000030c047221 */ /* 0x000fe20000010000 */
[----:B------:R-:W-:-:S03]  /*7860*/  FFMA.FTZ R8, R135, UR38, -R8 ;  /* 0x0000002687087c23 */ /* 0x000fc60008010808 */
[----:B------:R-:W-:Y:S02]  /*7870*/  FADD.FTZ R3, R13, R4 ;  /* 0x000000040d037221 */ /* 0x000fe40000010000 */
[----:B------:R-:W2:Y:S01]  /*7880*/  MUFU.EX2 R188, R188 ;  /* 0x000000bc00bc7308 */ /* 0x000ea20000000800 */
[----:B-1----:R-:W-:-:S01]  /*7890*/  FADD.FTZ R192, R186, R167 ;  /* 0x000000a7bac07221 */ /* 0x002fc20000010000 */
[----:B------:R-:W-:-:S06]  /*78a0*/  FADD.FTZ R3, R14, R3 ;  /* 0x000000030e037221 */ /* 0x000fcc0000010000 */
[----:B------:R-:W1:Y:S01]  /*78b0*/  MUFU.EX2 R187, R187 ;  /* 0x000000bb00bb7308 */ /* 0x000e620000000800 */
[----:B0-----:R-:W-:-:S01]  /*78c0*/  FADD.FTZ R167, R185, R192 ;  /* 0x000000c0b9a77221 */ /* 0x001fc20000010000 */
[----:B------:R-:W-:-:S06]  /*78d0*/  FADD.FTZ R192, R20, R3 ;  /* 0x0000000314c07221 */ /* 0x000fcc0000010000 */
[----:B------:R-:W0:Y:S01]  /*78e0*/  MUFU.EX2 R190, R190 ;  /* 0x000000be00be7308 */ /* 0x000e220000000800 */
[----:B--2---:R-:W-:-:S01]  /*78f0*/  FADD.FTZ R4, R188, R167 ;  /* 0x000000a7bc047221 */ /* 0x004fc20000010000 */
[----:B------:R-:W-:-:S06]  /*7900*/  FADD.FTZ R167, R21, R192 ;  /* 0x000000c015a77221 */ /* 0x000fcc0000010000 */
[----:B------:R-:W2:Y:S01]  /*7910*/  MUFU.EX2 R170, R170 ;  /* 0x000000aa00aa7308 */ /* 0x000ea20000000800 */
[----:B-1----:R-:W-:-:S01]  /*7920*/  FADD.FTZ R3, R187, R4 ;  /* 0x00000004bb037221 */ /* 0x002fc20000010000 */
[----:B------:R-:W-:-:S06]  /*7930*/  FADD.FTZ R4, R168, R167 ;  /* 0x000000a7a8047221 */ /* 0x000fcc0000010000 */
[----:B------:R-:W1:Y:S01]  /*7940*/  MUFU.EX2 R171, R171 ;  /* 0x000000ab00ab7308 */ /* 0x000e620000000800 */
[----:B0-----:R-:W-:-:S07]  /*7950*/  FADD.FTZ R3, R190, R3 ;  /* 0x00000003be037221 */ /* 0x001fce0000010000 */
        /* <DEDUP_REMOVED lines=28> */
[----:B------:R-:W-:-:S06]  /*7b20*/  FADD.FTZ R167, R157, R4 ;  /* 0x000000049da77221 */ /* 0x000fcc0000010000 */
[----:B------:R-:W0:Y:S01]  /*7b30*/  MUFU.EX2 R180, R180 ;  /* 0x000000b400b47308 */ /* 0x000e220000000800 */
[----:B--2---:R-:W-:-:S07]  /*7b40*/  FADD.FTZ R192, R155, R192 ;  /* 0x000000c09bc07221 */ /* 0x004fce0000010000 */
[----:B------:R-:W2:Y:S01]  /*7b50*/  MUFU.EX2 R159, R159 ;  /* 0x0000009f009f7308 */ /* 0x000ea20000000800 */
[----:B-1----:R-:W-:-:S01]  /*7b60*/  FADD.FTZ R3, R5, R192 ;  /* 0x000000c005037221 */ /* 0x002fc20000010000 */
[----:B------:R-:W-:-:S06]  /*7b70*/  FADD.FTZ R192, R150, R167 ;  /* 0x000000a796c07221 */ /* 0x000fcc0000010000 */
[----:B------:R-:W1:Y:S01]  /*7b80*/  MUFU.EX2 R161, R161 ;  /* 0x000000a100a17308 */ /* 0x000e620000000800 */
[----:B0-----:R-:W-:-:S07]  /*7b90*/  FADD.FTZ R4, R180, R3 ;  /* 0x00000003b4047221 */ /* 0x001fce0000010000 */
[----:B------:R-:W0:Y:S01]  /*7ba0*/  MUFU.EX2 R162, R162 ;  /* 0x000000a200a27308 */ /* 0x000e220000000800 */
[----:B--2---:R-:W-:-:S07]  /*7bb0*/  FADD.FTZ R3, R159, R4 ;  /* 0x000000049f037221 */ /* 0x004fce0000010000 */
[----:B------:R-:W2:Y:S01]  /*7bc0*/  MUFU.EX2 R163, R163 ;  /* 0x000000a300a37308 */ /* 0x000ea20000000800 */
[----:B-1----:R-:W-:-:S04]  /*7bd0*/  FADD.FTZ R167, R161, R192 ;  /* 0x000000c0a1a77221 */ /* 0x002fc80000010000 */
[----:B------:R-:W-:-:S03]  /*7be0*/  FADD.FTZ R192, R126, R167 ;  /* 0x000000a77ec07221 */ /* 0x000fc60000010000 */
        /* <DEDUP_REMOVED lines=71> */
.L_x_2198:
[----:B------:R-:W-:Y:S01]  /*8060*/  UISETP.GT.AND UP0, UPT, UR56, UR54, UPT ;  /* 0x000000363800728c */ /* 0x000fe2000bf04270 */
[----:B------:R-:W-:Y:S01]  /*8070*/  F2FP.SATFINITE.E4M3.F32.PACK_AB_MERGE_C R5, R180, R5, RZ ;  /* 0x00000005b405723e */ /* 0x000fe200048070ff */
[----:B------:R-:W-:Y:S01]  /*8080*/  ULEA UR6, UR55, UR41, 0x3 ;  /* 0x0000002937067291 */ /* 0x000fe2000f8e183f */
[----:B------:R-:W-:Y:S01]  /*8090*/  F2FP.SATFINITE.E4M3.F32.PACK_AB_MERGE_C R11, R12, R11, RZ ;  /* 0x0000000b0c0b723e */ /* 0x000fe200048070ff */
[----:B------:R-:W-:Y:S01]  /*80a0*/  UIADD3 UR56, UR56, -0x1, URZ ;  /* 0xffffffff38387890 */ /* 0x000fe2000fffe03f */
[----:B------:R-:W-:Y:S01]  /*80b0*/  F2FP.SATFINITE.E4M3.F32.PACK_AB_MERGE_C R149, R186, R149, RZ ;  /* 0x00000095ba95723e */ /* 0x000fe200048070ff */
[----:B------:R-:W-:Y:S01]  /*80c0*/  UIADD3 UR6, UR6, 0x33460, URZ ;  /* 0x0003346006067890 */ /* 0x000fe2000fffe03f */
[----:B------:R-:W-:Y:S01]  /*80d0*/  PLOP3.LUT P1, PT, PT, PT, UP0, 0x80, 0x0 ;  /* 0x000000000000781c */ /* 0x000fe20003f2f008 */
[----:B------:R-:W-:Y:S01]  /*80e0*/  UMOV UR57, UR45 ;  /* 0x0000002d00397c82 */ /* 0x000fe20008000000 */
[----:B------:R-:W-:Y:S01]  /*80f0*/  F2FP.SATFINITE.E4M3.F32.PACK_AB_MERGE_C R20, R21, R20, RZ ;  /* 0x000000141514723e */ /* 0x000fe200048070ff */
[----:B------:R-:W-:Y:S01]  /*8100*/  UPRMT UR6, UR40, 0x654, UR6 ;  /* 0x0000065428067896 */ /* 0x000fe20008000006 */
[----:B------:R-:W-:Y:S01]  /*8110*/  F2FP.SATFINITE.E4M3.F32.PACK_AB_MERGE_C R187, R190, R187, RZ ;  /* 0x000000bbbebb723e */ /* 0x000fe200048070ff */
[----:B------:R-:W-:Y:S01]  /*8120*/  UMOV UR55, UR44 ;  /* 0x0000002c00377c82 */ /* 0x000fe20008000000 */
        /* <DEDUP_REMOVED lines=11> */
[-C--:B------:R-:W-:Y:S01]  /*81e0*/  FMUL.FTZ R32, R32, R6.reuse ;  /* 0x0000000620207220 */ /* 0x080fe20000410000 */
[----:B------:R-:W-:Y:S01]  /*81f0*/  F2FP.SATFINITE.E4M3.F32.PACK_AB_MERGE_C R163, R166, R163, RZ ;  /* 0x000000a3a6a3723e */ /* 0x000fe200048070ff */
[-C--:B------:R-:W-:Y:S01]  /*8200*/  FMUL.FTZ R33, R33, R6.reuse ;  /* 0x0000000621217220 */ /* 0x080fe20000410000 */
[----:B------:R-:W-:Y:S01]  /*8210*/  F2FP.SATFINITE.E4M3.F32.PACK_AB_MERGE_C R137, R140, R137, RZ ;  /* 0x000000898c89723e */ /* 0x000fe200048070ff */
[----:B------:R-:W-:Y:S01]  /*8220*/  FMUL.FTZ R36, R36, R6 ;  /* 0x0000000624247220 */ /* 0x000fe20000410000 */
[----:B------:R-:W-:Y:S01]  /*8230*/  F2FP.SATFINITE.E4M3.F32.PACK_AB_MERGE_C R143, R143, R156, RZ ;  /* 0x0000009c8f8f723e */ /* 0x000fe200048070ff */
[-C--:B------:R-:W-:Y:S01]  /*8240*/  FMUL.FTZ R37, R37, R6.reuse ;  /* 0x0000000625257220 */ /* 0x080fe20000410000 */
        /* <DEDUP_REMOVED lines=114> */
[----:B------:R-:W-:-:S02]  /*8970*/  IMAD.MOV.U32 R6, RZ, RZ, R0 ;  /* 0x000000ffff067224 */ /* 0x000fc400078e0000 */
[----:B------:R-:W-:Y:S01]  /*8980*/  IMAD.MOV.U32 R5, RZ, RZ, R2 ;  /* 0x000000ffff057224 */ /* 0x000fe200078e0002 */
[----:B------:R-:W-:Y:S06]  /*8990*/  @P1 BRA `(.L_x_2199) ;  /* 0xffffffc400741947 */ /* 0x000fec000383ffff */
.L_x_2188:
[----:B------:R-:W-:-:S13]  /*89a0*/  ISETP.LE.AND P1, PT, RZ, UR56, PT ;  /* 0x00000038ff007c0c */ /* 0x000fda000bf23270 */
[----:B------:R-:W-:Y:S05]  /*89b0*/  @!P1 BRA `(.L_x_2200) ;  /* 0x0000002c00bc9947 */ /* 0x000fea0003800000 */
[----:B------:R-:W-:Y:S01]  /*89c0*/  IMAD.MOV.U32 R7, RZ, RZ, R0 ;  /* 0x000000ffff077224 */ /* 0x000fe200078e0000 */
[----:B------:R-:W-:Y:S01]  /*89d0*/  UMOV UR50, UR45 ;  /* 0x0000002d00327c82 */ /* 0x000fe20008000000 */
[----:B------:R-:W-:Y:S01]  /*89e0*/  IMAD.MOV.U32 R5, RZ, RZ, R2 ;  /* 0x000000ffff057224 */ /* 0x000fe200078e0002 */
[----:B------:R-:W-:-:S06]  /*89f0*/  UMOV UR49, UR44 ;  /* 0x0000002c00317c82 */ /* 0x000fcc0008000000 */
.L_x_2211:
[----:B------:R-:W-:Y:S01]  /*8a00*/  ISETP.NE.AND P2, PT, RZ, UR42, PT ;  /* 0x0000002aff007c0c */ /* 0x000fe2000bf45270 */
[----:B------:R-:W-:-:S04]  /*8a10*/  UISETP.NE.AND UP0, UPT, UR49, 0x1, UPT ;  /* 0x000000013100788c */ /* 0x000fc8000bf05270 */
[----:B------:R-:W-:-:S04]  /*8a20*/  USEL UR45, URZ, 0x1, UP0 ;  /* 0x000000013f2d7887 */ /* 0x000fc80008000000 */
[----:B------:R-:W-:-:S04]  /*8a30*/  ULOP3.LUT UR45, UR50, UR45, URZ, 0x3c, !UPT ;  /* 0x0000002d322d7292 */ /* 0x000fc8000f8e3c3f */
[----:B------:R-:W-:Y:S08]  /*8a40*/  @P2 BRA `(.L_x_2201) ;  /* 0x0000000000382947 */ /* 0x000ff00003800000 */
[----:B------:R-:W-:Y:S05]  /*8a50*/  @!P0 BRA `(.L_x_2202) ;  /* 0x0000000000048947 */ /* 0x000fea0003800000 */
[----:B------:R-:W-:Y:S01]  /*8a60*/  BPT.TRAP 0x1 ;  /* 0x000000040000795c */ /* 0x000fe20000300000 */
.L_x_2202:
        /* <DEDUP_REMOVED lines=9> */
.L_x_2203:
[----:B-1----:R-:W-:Y:S05]  /*8b00*/  @P1 BRA `(.L_x_2201) ;  /* 0x0000000000081947 */ /* 0x002fea0003800000 */
[----:B------:R-:W1:Y:S02]  /*8b10*/  SYNCS.PHASECHK.TRANS64.TRYWAIT P1, [UR6+0x33430], R0 ;  /* 0x03343000ff0075a7 */ /* 0x000e640008020146 */
[----:B-1----:R-:W-:Y:S05]  /*8b20*/  @!P1 BRA `(.L_x_2204) ;  /* 0x000000bc00dc9947 */ /* 0x002fea0003800000 */
.L_x_2201:
        /* <DEDUP_REMOVED lines=191> */
.L_x_2206:
[----:B------:R-:W-:Y:S01]  /*9720*/  ULEA UR6, UR49, UR41, 0x3 ;  /* 0x0000002931067291 */ /* 0x000fe2000f8e183f */
[----:B------:R-:W-:-:S05]  /*9730*/  IMAD.U32 R0, RZ, RZ, UR50 ;  /* 0x00000032ff007e24 */ /* 0x000fca000f8e00ff */
[----:B------:R-:W-:-:S04]  /*9740*/  SHF.L.U32 R0, R0, 0x1f, RZ ;  /* 0x0000001f00007819 */ /* 0x000fc800000006ff */
[----:B------:R0:W1:Y:S01]  /*9750*/  SYNCS.PHASECHK.TRANS64.TRYWAIT P1, [UR6+0x33450], R0 ;  /* 0x03345000ff0075a7 */ /* 0x0000620008020146 */
[----:B------:R-:W-:Y:S05]  /*9760*/  @!P0 BRA `(.L_x_2207) ;  /* 0x0000000000048947 */ /* 0x000fea0003800000 */
[----:B------:R-:W-:Y:S01]  /*9770*/  BPT.TRAP 0x1 ;  /* 0x000000040000795c */ /* 0x000fe20000300000 */
.L_x_2207:
[----:B-1----:R-:W-:Y:S05]  /*9780*/  @P1 BRA `(.L_x_2205) ;  /* 0x0000000000081947 */ /* 0x002fea0003800000 */
[----:B------:R-:W1:Y:S02]  /*9790*/  SYNCS.PHASECHK.TRANS64.TRYWAIT P1, [UR6+0x33450], R0 ;  /* 0x03345000ff0075a7 */ /* 0x000e640008020146 */
[----:B-1----:R-:W-:Y:S05]  /*97a0*/  @!P1 BRA `(.L_x_2208) ;  /* 0x000000b000d49947 */ /* 0x002fea0003800000 */
.L_x_2205:
        /* <DEDUP_REMOVED lines=36> */
.L_x_2209:
[----:B------:R-:W-:Y:S01]  /*99f0*/  FMNMX.FTZ R2, R186, R7, !PT ;  /* 0x00000007ba027209 */ /* 0x000fe20007810000 */
[----:B------:R-:W-:Y:S01]  /*9a00*/  IMAD.U32 R13, RZ, RZ, UR38 ;  /* 0x00000026ff0d7e24 */ /* 0x000fe2000f8e00ff */
[----:B0-----:R-:W-:Y:S01]  /*9a10*/  FMNMX.FTZ R0, R184, R5, !PT ;  /* 0x00000005b8007209 */ /* 0x001fe20007810000 */
        /* <DEDUP_REMOVED lines=90> */
[----:B------:R-:W-:Y:S02]  /*9fc0*/  FADD.FTZ R6, -R0, R7 ;  /* 0x0000000700067221 */ /* 0x000fe40000010100 */
[----:B------:R-:W-:-:S01]  /*9fd0*/  FFMA.FTZ R7, R2, R13, -8 ;  /* 0xc100000002077423 */ /* 0x000fc2000001000d */
[----:B------:R-:W-:Y:S01]  /*9fe0*/  FADD.FTZ R5, -R2, R5 ;  /* 0x0000000502057221 */ /* 0x000fe20000010100 */
[----:B------:R-:W-:Y:S02]  /*9ff0*/  FMUL.FTZ R6, R6, UR38 ;  /* 0x0000002606067c20 */ /* 0x000fe40008410000 */
[--C-:B------:R-:W-:Y:S01]  /*a000*/  FFMA.FTZ R21, R169, UR38, -R7.reuse ;  /* 0x00000026a9157c23 */ /* 0x100fe20008010807 */
[----:B------:R-:W-:-:S01]  /*a010*/  FFMA.FTZ R169, R173, UR38, -R7 ;  /* 0x00000026ada97c23 */ /* 0x000fc20008010807 */
[--C-:B------:R-:W-:Y:S01]  /*a020*/  FFMA.FTZ R173, R177, UR38, -R7.reuse ;  /* 0x00000026b1ad7c23 */ /* 0x100fe20008010807 */
[----:B------:R-:W-:-:S01]  /*a030*/  FFMA.FTZ R20, R168, UR38, -R7 ;  /* 0x00000026a8147c23 */ /* 0x000fc20008010807 */
[--C-:B------:R-:W-:Y:S01]  /*a040*/  FFMA.FTZ R177, R181, UR38, -R7.reuse ;  /* 0x00000026b5b17c23 */ /* 0x100fe20008010807 */
[----:B------:R-:W-:-:S01]  /*a050*/  FFMA.FTZ R168, R172, UR38, -R7 ;  /* 0x00000026aca87c23 */ /* 0x000fc20008010807 */
[----:B------:R-:W-:-:S02]  /*a060*/  IMAD.U32 R181, RZ, RZ, UR38 ;  /* 0x00000026ffb57e24 */ /* 0x000fc4000f8e00ff */
        /* <DEDUP_REMOVED lines=34> */
[----:B------:R-:W-:-:S01]  /*a290*/  FFMA.FTZ R133, R0, R181, -8 ;  /* 0xc100000000857423 */ /* 0x000fc200000100b5 */
[----:B------:R-:W-:Y:S01]  /*a2a0*/  FMUL.FTZ R5, R5, UR38 ;  /* 0x0000002605057c20 */ /* 0x000fe20008410000 */
[----:B------:R-:W-:Y:S02]  /*a2b0*/  MUFU.EX2 R6, R6 ;  /* 0x0000000600067308 */ /* 0x000fe40000000800 */
[----:B------:R-:W-:-:S01]  /*a2c0*/  FFMA.FTZ R181, R186, UR38, -R133 ;  /* 0x00000026bab57c23 */ /* 0x000fc20008010885 */
[--C-:B------:R-:W-:Y:S01]  /*a2d0*/  FFMA.FTZ R180, R187, UR38, -R133.reuse ;  /* 0x00000026bbb47c23 */ /* 0x100fe20008010885 */
        /* <DEDUP_REMOVED lines=197> */
[----:B0-----:R-:W-:-:S03]  /*af30*/  FADD.FTZ R4, R7, R4 ;  /* 0x0000000407047221 */ /* 0x001fc60000010000 */
[----:B-1----:R-:W-:Y:S01]  /*af40*/  FADD.FTZ R3, R133, R135 ;  /* 0x0000008785037221 */ /* 0x002fe20000010000 */
[----:B------:R-:W-:Y:S06]  /*af50*/  @!P0 BRA `(.L_x_2210) ;  /* 0x0000000000048947 */ /* 0x000fec0003800000 */
[----:B------:R-:W-:Y:S01]  /*af60*/  BPT.TRAP 0x1 ;  /* 0x000000040000795c */ /* 0x000fe20000300000 */
.L_x_2210:
        /* <DEDUP_REMOVED lines=14> */
[-C--:B------:R-:W-:Y:S01]  /*b050*/  FMUL.FTZ R24, R24, R5.reuse ;  /* 0x0000000518187220 */ /* 0x080fe20000410000 */
        /* <DEDUP_REMOVED lines=133> */
.L_x_2200:
[----:B------:R-:W-:Y:S06]  /*b8b0*/  BAR.ARV 0x8, 0x180 ;  /* 0x0206000000007b1d */ /* 0x000fec0000002000 */
[----:B------:R-:W-:Y:S05]  /*b8c0*/  @!P0 BRA `(.L_x_2212) ;  /* 0x0000000000048947 */ /* 0x000fea0003800000 */
[----:B------:R-:W-:Y:S01]  /*b8d0*/  BPT.TRAP 0x1 ;  /* 0x000000040000795c */ /* 0x000fe20000300000 */
.L_x_2212:
[----:B------:R-:W-:Y:S01]  /*b8e0*/  ULEA UR9, UR44, UR41, 0x3 ;  /* 0x000000292c097291 */ /* 0x000fe2000f8e183f */
[----:B------:R-:W-:-:S05]  /*b8f0*/  IMAD.U32 R5, RZ, RZ, UR45 ;  /* 0x0000002dff057e24 */ /* 0x000fca000f8e00ff */
[----:B------:R-:W-:-:S04]  /*b900*/  SHF.L.U32 R5, R5, 0x1f, RZ ;  /* 0x0000001f05057819 */ /* 0x000fc800000006ff */
[----:B------:R0:W1:Y:S01]  /*b910*/  SYNCS.PHASECHK.TRANS64.TRYWAIT P1, [UR9+0x33450], R5 ;  /* 0x03345005ff0075a7 */ /* 0x0000620008020149 */
[----:B------:R-:W-:Y:S05]  /*b920*/  @!P0 BRA `(.L_x_2213) ;  /* 0x0000000000048947 */ /* 0x000fea0003800000 */
[----:B------:R-:W-:Y:S01]  /*b930*/  BPT.TRAP 0x1 ;  /* 0x000000040000795c */ /* 0x000fe20000300000 */
.L_x_2213:
[----:B-1----:R-:W-:Y:S05]  /*b940*/  @P1 BRA `(.L_x_2214) ;  /* 0x0000000000081947 */ /* 0x002fea0003800000 */
[----:B------:R-:W1:Y:S02]  /*b950*/  SYNCS.PHASECHK.TRANS64.TRYWAIT P1, [UR9+0x33450], R5 ;  /* 0x03345005ff0075a7 */ /* 0x000e640008020149 */
[----:B-1----:R-:W-:Y:S05]  /*b960*/  @!P1 BRA `(.L_x_2215) ;  /* 0x00000090007c9947 */ /* 0x002fea0003800000 */
.L_x_2214:
[----:B------:R-:W-:Y:S01]  /*b970*/  UIADD3 UR41, UR41, 0x200, URZ ;  /* 0x0000020029297890 */ /* 0x000fe2000fffe03f */
[----:B------:R-:W-:Y:S01]  /*b980*/  WARPGROUP.ARRIVE ;  /* 0x00000000000079c5 */ /* 0x000fe20000000000 */
[----:B------:R-:W-:Y:S01]  /*b990*/  UMOV UR7, 0xc0000010 ;  /* 0xc000001000077882 */ /* 0x000fe20000000000 */
[----:B------:R-:W-:Y:S01]  /*b9a0*/  ULDC.64 UR10, c[0x0][0x9a0] ;  /* 0x00026800000a7ab9 */ /* 0x000fe20000000a00 */
[----:B------:R-:W-:Y:S01]  /*b9b0*/  USHF.R.U32.HI UR41, URZ, 0x4, UR41 ;  /* 0x000000043f297899 */ /* 0x000fe20008011629 */
[----:B01----:R-:W-:Y:S01]  /*b9c0*/  IMAD.MOV.U32 R5, RZ, RZ, 0x3f800000 ;  /* 0x3f800000ff057424 */ /* 0x003fe200078e00ff */
        /* <DEDUP_REMOVED lines=34> */
[----:B------:R-:W-:-:S04]  /*bbf0*/  IMAD.U32 R6, RZ, RZ, UR6 ;  /* 0x00000006ff067e24 */ /* 0x000fc8000f8e00ff */
        /* <DEDUP_REMOVED lines=49> */
.L_x_2216:
        /* <DEDUP_REMOVED lines=106> */
.L_x_2180:
        /* <DEDUP_REMOVED lines=66> */
[----:B------:R-:W-:Y:S01]  /*c9d0*/  LOP3.LUT P0, R34, R50, 0x3, RZ, 0xc0, !PT ;  /* 0x0000000332227812 */ /* 0x000fe2000780c0ff */
[----:B------:R-:W-:Y:S02]  /*c9e0*/  UIMAD.WIDE.U32 UR6, UR37, UR8, URZ ;  /* 0x00000008250672a5 */ /* 0x000fe4000f8e003f */
[----:B------:R-:W-:Y:S01]  /*c9f0*/  UIMAD UR5, UR37, UR9, UR5 ;  /* 0x00000009250572a4 */ /* 0x000fe2000f8e0205 */
[----:B------:R-:W-:Y:S01]  /*ca00*/  ISETP.EQ.OR P0, PT, R34, 0x3, !P0 ;  /* 0x000000032200780c */ /* 0x000fe20004702670 */
[----:B------:R-:W-:Y:S01]  /*ca10*/  USHF.R.S32.HI UR12, URZ, 0x1f, UR43 ;  /* 0x0000001f3f0c7899 */ /* 0x000fe2000801142b */
[----:B0-----:R-:W-:Y:S01]  /*ca20*/  F2FP.BF16.F32.PACK_AB R6, R47, R56 ;  /* 0x000000382f06723e */ /* 0x001fe200000010ff */
[----:B------:R-:W-:Y:S01]  /*ca30*/  ULDC.64 UR8, c[0x0][0xb98] ;  /* 0x0002e60000087ab9 */ /* 0x000fe20000000a00 */
[----:B------:R-:W0:Y:S01]  /*ca40*/  S2R R47, SR_SWINHI ;  /* 0x00000000002f7919 */ /* 0x000e220000002f00 */
[----:B------:R-:W-:Y:S01]  /*ca50*/  F2FP.BF16.F32.PACK_AB R7, R70, R35 ;  /* 0x000000234607723e */ /* 0x000fe200000010ff */
[----:B------:R-:W-:Y:S01]  /*ca60*/  UIADD3 UR7, UR7, UR5, URZ ;  /* 0x0000000507077290 */ /* 0x000fe2000fffe03f */
[----:B------:R-:W-:Y:S01]  /*ca70*/  SEL R89, R52, R53, P0 ;  /* 0x0000003534597207 */ /* 0x000fe20000000000 */
[----:B------:R-:W-:Y:S01]  /*ca80*/  UIMAD UR5, UR12, UR8, URZ ;  /* 0x000000080c0572a4 */ /* 0x000fe2000f8e023f */
[----:B------:R-:W-:Y:S01]  /*ca90*/  SEL R57, R53, R52, P0 ;  /* 0x0000003435397207 */ /* 0x000fe20000000000 */
        /* <DEDUP_REMOVED lines=16> */
[----:B------:R-:W-:-:S02]  /*cba0*/  MOV R34, R0 ;  /* 0x0000000000227202 */ /* 0x000fc40000000f00 */
[----:B0-----:R-:W-:Y:S02]  /*cbb0*/  MOV R35, R47 ;  /* 0x0000002f00237202 */ /* 0x001fe40000000f00 */
[----:B------:R-:W-:Y:S02]  /*cbc0*/  SEL R69, R24, R21, P0 ;  /* 0x0000001518457207 */ /* 0x000fe40000000000 */
[----:B------:R-:W-:Y:S01]  /*cbd0*/  SEL R123, R25, R26, P0 ;  /* 0x0000001a197b7207 */ /* 0x000fe20000000000 */
[----:B------:R-:W-:Y:S01]  /*cbe0*/  IMAD.WIDE R52, R224, 0x2, R34 ;  /* 0x00000002e0347825 */ /* 0x000fe200078e0222 */
[----:B------:R-:W-:Y:S02]  /*cbf0*/  SEL R79, R26, R25, P0 ;  /* 0x000000191a4f7207 */ /* 0x000fe40000000000 */
[----:B------:R-:W-:Y:S02]  /*cc00*/  SEL R127, R15, R20, P0 ;  /* 0x000000140f7f7207 */ /* 0x000fe40000000000 */
[----:B------:R-:W-:-:S02]  /*cc10*/  IADD3 R65, P4, R52, 0x8060, RZ ;  /* 0x0000806034417810 */ /* 0x000fc40007f9e0ff */
[----:B------:R-:W-:Y:S02]  /*cc20*/  SEL R81, R20, R15, P0 ;  /* 0x0000000f14517207 */ /* 0x000fe40000000000 */
[----:B------:R-:W-:Y:S02]  /*cc30*/  LOP3.LUT R64, R65, 0x380, RZ, 0xc0, !PT ;  /* 0x0000038041407812 */ /* 0x000fe400078ec0ff */
[----:B------:R-:W-:Y:S02]  /*cc40*/  LOP3.LUT R5, R52, 0x380, RZ, 0xc0, !PT ;  /* 0x0000038034057812 */ /* 0x000fe400078ec0ff */
[----:B------:R-:W-:Y:S02]  /*cc50*/  SEL R117, R7, R38, P0 ;  /* 0x0000002607757207 */ /* 0x000fe40000000000 */
[----:B------:R-:W-:Y:S01]  /*cc60*/  SEL R76, R38, R7, P0 ;  /* 0x00000007264c7207 */ /* 0x000fe20000000000 */
[----:B------:R-:W-:Y:S01]  /*cc70*/  IMAD R7, R220, 0x40, R16 ;  /* 0x00000040dc077824 */ /* 0x000fe200078e0210 */
[----:B------:R-:W-:-:S02]  /*cc80*/  SHF.R.U64 R64, R64, 0x3, RZ ;  /* 0x0000000340407819 */ /* 0x000fc400000012ff */
[C---:B------:R-:W-:Y:S01]  /*cc90*/  IADD3 R28, P3, R52.reuse, 0x8040, RZ ;  /* 0x00008040341c7810 */ /* 0x040fe20007f7e0ff */
[----:B------:R-:W-:Y:S01]  /*cca0*/  IMAD.WIDE R34, R7, 0x2, R34 ;  /* 0x0000000207227825 */ /* 0x000fe200078e0222 */
[C---:B------:R-:W-:Y:S02]  /*ccb0*/  IADD3 R26, P6, R52.reuse, 0x8020, RZ ;  /* 0x00008020341a7810 */ /* 0x040fe40007fde0ff */
[C---:B------:R-:W-:Y:S01]  /*ccc0*/  IADD3 R24, P5, R52.reuse, 0x8000, RZ ;  /* 0x0000800034187810 */ /* 0x040fe20007fbe0ff */
[--C-:B------:R-:W-:Y:S01]  /*ccd0*/  IMAD.X R51, RZ, RZ, R53.reuse, P3 ;  /* 0x000000ffff337224 */ /* 0x100fe200018e0635 */
[----:B------:R-:W-:Y:S01]  /*cce0*/  IADD3 R20, P2, R52, 0x4060, RZ ;  /* 0x0000406034147810 */ /* 0x000fe20007f5e0ff */
[--C-:B------:R-:W-:Y:S01]  /*ccf0*/  IMAD.X R61, RZ, RZ, R53.reuse, P6 ;  /* 0x000000ffff3d7224 */ /* 0x100fe200030e0635 */
[----:B------:R-:W-:Y:S02]  /*cd00*/  SHF.R.U64 R5, R5, 0x3, RZ ;  /* 0x0000000305057819 */ /* 0x000fe400000012ff */
[----:B------:R-:W-:Y:S01]  /*cd10*/  SEL R111, R49, R6, P0 ;  /* 0x00000006316f7207 */ /* 0x000fe20000000000 */
[--C-:B------:R-:W-:Y:S01]  /*cd20*/  IMAD.X R63, RZ, RZ, R53.reuse, P2 ;  /* 0x000000ffff3f7224 */ /* 0x100fe200010e0635 */
[----:B------:R-:W-:Y:S01]  /*cd30*/  SEL R73, R6, R49, P0 ;  /* 0x0000003106497207 */ /* 0x000fe20000000000 */
[--C-:B------:R-:W-:Y:S01]  /*cd40*/  IMAD.X R49, RZ, RZ, R53.reuse, P5 ;  /* 0x000000ffff317224 */ /* 0x100fe200028e0635 */
        /* <DEDUP_REMOVED lines=8> */
[----:B------:R-:W-:-:S02]  /*cdd0*/  IADD3 R6, P1, R52, 0x20, RZ ;  /* 0x0000002034067810 */ /* 0x000fc40007f3e0ff */
[C---:B------:R-:W-:Y:S02]  /*cde0*/  IADD3 R14, P4, R52.reuse, 0x4040, RZ ;  /* 0x00004040340e7810 */ /* 0x040fe40007f9e0ff */
[C---:B------:R-:W-:Y:S01]  /*cdf0*/  IADD3 R12, P3, R52.reuse, 0x4020, RZ ;  /* 0x00004020340c7810 */ /* 0x040fe20007f7e0ff */
[----:B------:R-:W-:Y:S01]  /*ce00*/  IMAD.X R47, RZ, RZ, R53, P1 ;  /* 0x000000ffff2f7224 */ /* 0x000fe200008e0635 */
[C---:B------:R-:W-:Y:S02]  /*ce10*/  IADD3 R10, P6, R52.reuse, 0x4000, RZ ;  /* 0x00004000340a7810 */ /* 0x040fe40007fde0ff */
[C---:B------:R-:W-:Y:S02]  /*ce20*/  IADD3 R7, P5, R52.reuse, 0x60, RZ ;  /* 0x0000006034077810 */ /* 0x040fe40007fbe0ff */
[----:B------:R-:W-:Y:S02]  /*ce30*/  IADD3 R8, P2, R52, 0x40, RZ ;  /* 0x0000004034087810 */ /* 0x000fe40007f5e0ff */
[----:B------:R-:W-:-:S02]  /*ce40*/  LOP3.LUT R52, R5, R52, RZ, 0x3c, !PT ;  /* 0x0000003405347212 */ /* 0x000fc400078e3cff */
[----:B------:R-:W-:Y:S02]  /*ce50*/  LOP3.LUT R5, R20, 0x380, RZ, 0xc0, !PT ;  /* 0x0000038014057812 */ /* 0x000fe400078ec0ff */
[----:B------:R-:W-:Y:S02]  /*ce60*/  LOP3.LUT R9, R24, 0x380, RZ, 0xc0, !PT ;  /* 0x0000038018097812 */ /* 0x000fe400078ec0ff */
[----:B------:R-:W-:Y:S02]  /*ce70*/  SHF.R.U64 R5, R5, 0x3, RZ ;  /* 0x0000000305057819 */ /* 0x000fe400000012ff */
[----:B------:R-:W-:Y:S02]  /*ce80*/  SEL R95, R37, R36, P0 ;  /* 0x00000024255f7207 */ /* 0x000fe40000000000 */
[----:B------:R-:W-:Y:S02]  /*ce90*/  LOP3.LUT R62, R5, R20, RZ, 0x3c, !PT ;  /* 0x00000014053e7212 */ /* 0x000fe400078e3cff */
[----:B------:R-:W-:-:S02]  /*cea0*/  LOP3.LUT R5, R6, 0x380, RZ, 0xc0, !PT ;  /* 0x0000038006057812 */ /* 0x000fc400078ec0ff */
[----:B------:R-:W-:Y:S01]  /*ceb0*/  SEL R66, R36, R37, P0 ;  /* 0x0000002524427207 */ /* 0x000fe20000000000 */
[----:B------:R-:W-:Y:S01]  /*cec0*/  IMAD.X R37, RZ, RZ, R53, P2 ;  /* 0x000000ffff257224 */ /* 0x000fe200010e0635 */
[----:B------:R-:W-:Y:S02]  /*ced0*/  SHF.R.U64 R9, R9, 0x3, RZ ;  /* 0x0000000309097819 */ /* 0x000fe400000012ff */
[----:B------:R-:W-:Y:S02]  /*cee0*/  SHF.R.U64 R5, R5, 0x3, RZ ;  /* 0x0000000305057819 */ /* 0x000fe400000012ff */
[----:B------:R-:W-:Y:S02]  /*cef0*/  IADD3 R25, P2, R34, 0x5000, RZ ;  /* 0x0000500022197810 */ /* 0x000fe40007f5e0ff */
[----:B------:R-:W-:Y:S02]  /*cf00*/  SEL R119, R31, R48, P0 ;  /* 0x000000301f777207 */ /* 0x000fe40000000000 */
[----:B------:R-:W-:-:S02]  /*cf10*/  SEL R77, R48, R31, P0 ;  /* 0x0000001f304d7207 */ /* 0x000fc40000000000 */
[----:B------:R-:W-:Y:S02]  /*cf20*/  SEL R113, R43, R46, P0 ;  /* 0x0000002e2b717207 */ /* 0x000fe40000000000 */
[----:B------:R-:W-:Y:S01]  /*cf30*/  SEL R74, R46, R43, P0 ;  /* 0x0000002b2e4a7207 */ /* 0x000fe20000000000 */
[----:B------:R-:W-:Y:S01]  /*cf40*/  IMAD.X R43, RZ, RZ, R53, P3 ;  /* 0x000000ffff2b7224 */ /* 0x000fe200018e0635 */
[----:B------:R-:W-:Y:S02]  /*cf50*/  LOP3.LUT R48, R9, R24, RZ, 0x3c, !PT ;  /* 0x0000001809307212 */ /* 0x000fe400078e3cff */
[----:B------:R-:W-:Y:S02]  /*cf60*/  LOP3.LUT R46, R5, R6, RZ, 0x3c, !PT ;  /* 0x00000006052e7212 */ /* 0x000fe400078e3cff */
[----:B------:R-:W-:Y:S02]  /*cf70*/  LOP3.LUT R24, R25, 0x380, RZ, 0xc0, !PT ;  /* 0x0000038019187812 */ /* 0x000fe400078ec0ff */
[----:B------:R-:W-:-:S02]  /*cf80*/  LOP3.LUT R6, R7, 0x380, RZ, 0xc0, !PT ;  /* 0x0000038007067812 */ /* 0x000fc400078ec0ff */
[----:B------:R-:W-:Y:S02]  /*cf90*/  SHF.R.U64 R24, R24, 0x3, RZ ;  /* 0x0000000318187819 */ /* 0x000fe400000012ff */
[----:B------:R-:W-:Y:S02]  /*cfa0*/  LOP3.LUT R5, R8, 0x380, RZ, 0xc0, !PT ;  /* 0x0000038008057812 */ /* 0x000fe400078ec0ff */
[----:B------:R-:W-:Y:S02]  /*cfb0*/  SHF.R.U64 R6, R6, 0x3, RZ ;  /* 0x0000000306067819 */ /* 0x000fe400000012ff */
[----:B------:R-:W-:Y:S01]  /*cfc0*/  LOP3.LUT R24, R24, R25, RZ, 0x3c, !PT ;  /* 0x0000001918187212 */ /* 0x000fe200078e3cff */
[----:B------:R-:W-:Y:S01]  /*cfd0*/  IMAD.X R25, RZ, RZ, R35, P2 ;  /* 0x000000ffff197224 */ /* 0x000fe200010e0623 */
[----:B------:R-:W-:Y:S02]  /*cfe0*/  SHF.R.U64 R5, R5, 0x3, RZ ;  /* 0x0000000305057819 */ /* 0x000fe400000012ff */
[----:B------:R-:W-:-:S02]  /*cff0*/  LOP3.LUT R38, R6, R7, RZ, 0x3c, !PT ;  /* 0x0000000706267212 */ /* 0x000fc400078e3cff */
[----:B------:R-:W-:Y:S02]  /*d000*/  IADD3 R6, P2, R34, 0xb000, RZ ;  /* 0x0000b00022067810 */ /* 0x000fe40007f5e0ff */
[----:B------:R-:W-:Y:S02]  /*d010*/  LOP3.LUT R36, R5, R8, RZ, 0x3c, !PT ;  /* 0x0000000805247212 */ /* 0x000fe400078e3cff */
[----:B------:R-:W-:Y:S02]  /*d020*/  LOP3.LUT R5, R6, 0x380, RZ, 0xc0, !PT ;  /* 0x0000038006057812 */ /* 0x000fe400078ec0ff */
[----:B------:R-:W-:Y:S02]  /*d030*/  IADD3 R31, P3, R34, 0x2000, RZ ;  /* 0x00002000221f7810 */ /* 0x000fe40007f7e0ff */
[----:B------:R-:W-:Y:S02]  /*d040*/  SHF.R.U64 R5, R5, 0x3, RZ ;  /* 0x0000000305057819 */ /* 0x000fe400000012ff */
[----:B------:R-:W-:-:S02]  /*d050*/  SEL R121, R27, R30, P0 ;  /* 0x0000001e1b797207 */ /* 0x000fc40000000000 */
[----:B------:R-:W-:Y:S02]  /*d060*/  SEL R78, R30, R27, P0 ;  /* 0x0000001b1e4e7207 */ /* 0x000fe40000000000 */
[----:B------:R-:W-:Y:S02]  /*d070*/  LOP3.LUT R6, R5, R6, RZ, 0x3c, !PT ;  /* 0x0000000605067212 */ /* 0x000fe400078e3cff */
[----:B------:R-:W-:Y:S01]  /*d080*/  LOP3.LUT R30, R31, 0x380, RZ, 0xc0, !PT ;  /* 0x000003801f1e7812 */ /* 0x000fe200078ec0ff */
[----:B------:R-:W0:Y:S01]  /*d090*/  LDC R5, c[0x0][0xbe8] ;  /* 0x0002fa00ff057b82 */ /* 0x000e220000000800 */
[----:B------:R-:W-:Y:S02]  /*d0a0*/  LOP3.LUT R9, R10, 0x380, RZ, 0xc0, !PT ;  /* 0x000003800a097812 */ /* 0x000fe400078ec0ff */
[----:B------:R-:W-:Y:S02]  /*d0b0*/  SHF.R.U64 R30, R30, 0x3, RZ ;  /* 0x000000031e1e7819 */ /* 0x000fe400000012ff */
[----:B------:R-:W-:-:S02]  /*d0c0*/  SHF.R.U64 R9, R9, 0x3, RZ ;  /* 0x0000000309097819 */ /* 0x000fc400000012ff */
[----:B------:R-:W-:Y:S02]  /*d0d0*/  SEL R93, R41, R40, P0 ;  /* 0x00000028295d7207 */ /* 0x000fe40000000000 */
[----:B------:R-:W-:Y:S01]  /*d0e0*/  SEL R59, R40, R41, P0 ;  /* 0x00000029283b7207 */ /* 0x000fe20000000000 */
[----:B------:R-:W-:Y:S01]  /*d0f0*/  IMAD.X R41, RZ, RZ, R53, P6 ;  /* 0x000000ffff297224 */ /* 0x000fe200030e0635 */
[----:B------:R-:W-:Y:S01]  /*d100*/  LOP3.LUT R30, R30, R31, RZ, 0x3c, !PT ;  /* 0x0000001f1e1e7212 */ /* 0x000fe200078e3cff */
[----:B------:R-:W-:Y:S01]  /*d110*/  IMAD.X R31, RZ, RZ, R35, P3 ;  /* 0x000000ffff1f7224 */ /* 0x000fe200018e0623 */
[----:B------:R-:W-:Y:S02]  /*d120*/  LOP3.LUT R40, R9, R10, RZ, 0x3c, !PT ;  /* 0x0000000a09287212 */ /* 0x000fe400078e3cff */
[----:B------:R-:W-:Y:S02]  /*d130*/  IADD3 R9, P3, R34, 0x8000, RZ ;  /* 0x0000800022097810 */ /* 0x000fe40007f7e0ff */
[----:B------:R-:W-:-:S02]  /*d140*/  LOP3.LUT R11, R26, 0x380, RZ, 0xc0, !PT ;  /* 0x000003801a0b7812 */ /* 0x000fc400078ec0ff */
[----:B------:R-:W-:Y:S02]  /*d150*/  LOP3.LUT R8, R9, 0x380, RZ, 0xc0, !PT ;  /* 0x0000038009087812 */ /* 0x000fe400078ec0ff */
[----:B------:R-:W-:Y:S02]  /*d160*/  SHF.R.U64 R11, R11, 0x3, RZ ;  /* 0x000000030b0b7819 */ /* 0x000fe400000012ff */
[----:B------:R-:W-:Y:S02]  /*d170*/  SHF.R.U64 R8, R8, 0x3, RZ ;  /* 0x0000000308087819 */ /* 0x000fe400000012ff */
[----:B------:R-:W-:Y:S02]  /*d180*/  LOP3.LUT R60, R11, R26, RZ, 0x3c, !PT ;  /* 0x0000001a0b3c7212 */ /* 0x000fe400078e3cff */
[----:B------:R-:W-:Y:S01]  /*d190*/  LOP3.LUT R8, R8, R9, RZ, 0x3c, !PT ;  /* 0x0000000908087212 */ /* 0x000fe200078e3cff */
[----:B------:R-:W-:Y:S01]  /*d1a0*/  IMAD.X R9, RZ, RZ, R35, P3 ;  /* 0x000000ffff097224 */ /* 0x000fe200018e0623 */
[----:B0-----:R-:W-:-:S02]  /*d1b0*/  ISETP.NE.AND P3, PT, R5, 0x1, PT ;  /* 0x000000010500780c */ /* 0x001fc40003f65270 */
[----:B------:R-:W-:Y:S02]  /*d1c0*/  LOP3.LUT R11, R12, 0x380, RZ, 0xc0, !PT ;  /* 0x000003800c0b7812 */ /* 0x000fe400078ec0ff */
[----:B------:R-:W-:Y:S02]  /*d1d0*/  LOP3.LUT R13, R28, 0x380, RZ, 0xc0, !PT ;  /* 0x000003801c0d7812 */ /* 0x000fe400078ec0ff */
[----:B------:R-:W-:Y:S02]  /*d1e0*/  SHF.R.U64 R11, R11, 0x3, RZ ;  /* 0x000000030b0b7819 */ /* 0x000fe400000012ff */
[----:B------:R-:W-:Y:S02]  /*d1f0*/  SEL R83, R130, R131, P0 ;  /* 0x0000008382537207 */ /* 0x000fe40000000000 */
[----:B------:R-:W-:Y:S02]  /*d200*/  SEL R54, R131, R130, P0 ;  /* 0x0000008283367207 */ /* 0x000fe40000000000 */
[----:B------:R-:W-:-:S02]  /*d210*/  MOV R100, R40 ;  /* 0x0000002800647202 */ /* 0x000fc40000000f00 */
[----:B------:R-:W-:Y:S01]  /*d220*/  SEL R115, R39, R42, P0 ;  /* 0x0000002a27737207 */ /* 0x000fe20000000000 */
[----:B------:R-:W0:Y:S01]  /*d230*/  @P3 LDC R40, c[0x0][0xbec] ;  /* 0x0002fb00ff283b82 */ /* 0x000e220000000800 */
[----:B------:R-:W-:Y:S01]  /*d240*/  SEL R75, R42, R39, P0 ;  /* 0x000000272a4b7207 */ /* 0x000fe20000000000 */
[----:B------:R-:W-:Y:S01]  /*d250*/  IMAD.X R39, RZ, RZ, R53, P5 ;  /* 0x000000ffff277224 */ /* 0x000fe200028e0635 */
[----:B------:R-:W-:Y:S02]  /*d260*/  SHF.R.U64 R13, R13, 0x3, RZ ;  /* 0x000000030d0d7819 */ /* 0x000fe400000012ff */
[----:B------:R-:W-:Y:S02]  /*d270*/  LOP3.LUT R42, R11, R12, RZ, 0x3c, !PT ;  /* 0x0000000c0b2a7212 */ /* 0x000fe400078e3cff */
[----:B------:R-:W-:Y:S02]  /*d280*/  LOP3.LUT R50, R13, R28, RZ, 0x3c, !PT ;  /* 0x0000001c0d327212 */ /* 0x000fe400078e3cff */
[----:B------:R-:W-:-:S02]  /*d290*/  MOV R98, R42 ;  /* 0x0000002a00627202 */ /* 0x000fc40000000f00 */
[----:B------:R-:W1:Y:S01]  /*d2a0*/  @P3 LDC R43, c[0x0][0xbf0] ;  /* 0x0002fc00ff2b3b82 */ /* 0x000e620000000800 */
[----:B------:R-:W-:Y:S02]  /*d2b0*/  MOV R60, R60 ;  /* 0x0000003c003c7202 */ /* 0x000fe40000000f00 */
[----:B------:R-:W-:Y:S02]  /*d2c0*/  MOV R64, R64 ;  /* 0x0000004000407202 */ /* 0x000fe40000000f00 */
[----:B------:R-:W-:Y:S01]  /*d2d0*/  MOV R61, R48 ;  /* 0x00000030003d7202 */ /* 0x000fe20000000f00 */
[----:B------:R-:W-:Y:S01]  /*d2e0*/  VIADD R49, R18, UR39 ;  /* 0x0000002712317c36 */ /* 0x000fe20008000000 */
[----:B------:R-:W-:Y:S02]  /*d2f0*/  MOV R65, R50 ;  /* 0x0000003200417202 */ /* 0x000fe40000000f00 */
[----:B------:R-:W-:Y:S02]  /*d300*/  SEL R91, R45, R44, P0 ;  /* 0x0000002c2d5b7207 */ /* 0x000fe40000000000 */
[----:B------:R-:W-:Y:S01]  /*d310*/  SEL R58, R44, R45, P0 ;  /* 0x0000002d2c3a7207 */ /* 0x000fe20000000000 */
[----:B------:R-:W-:Y:S01]  /*d320*/  IMAD.X R45, RZ, RZ, R53, P4 ;  /* 0x000000ffff2d7224 */ /* 0x000fe200020e0635 */
[----:B------:R-:W-:Y:S01]  /*d330*/  LOP3.LUT R13, R14, 0x380, RZ, 0xc0, !PT ;  /* 0x000003800e0d7812 */ /* 0x000fe200078ec0ff */
[----:B0-----:R-:W-:Y:S01]  /*d340*/  @P3 IMAD.HI.U32 R40, R49, R40, RZ ;  /* 0x0000002831283227 */ /* 0x001fe200078e00ff */
[----:B------:R-:W-:-:S02]  /*d350*/  SEL R97, R33, R32, P0 ;  /* 0x0000002021617207 */ /* 0x000fc40000000000 */
[----:B------:R-:W-:Y:S02]  /*d360*/  SHF.R.U64 R13, R13, 0x3, RZ ;  /* 0x000000030d0d7819 */ /* 0x000fe400000012ff */
        /* <DEDUP_REMOVED lines=26> */
[----:B------:R-:W-:-:S02]  /*d510*/  LOP3.LUT R26, R27, 0x380, RZ, 0xc0, !PT ;  /* 0x000003801b1a7812 */ /* 0x000fc400078ec0ff */
[----:B------:R-:W-:Y:S01]  /*d520*/  LOP3.LUT R14, R14, R15, RZ, 0x3c, !PT ;  /* 0x0000000f0e0e7212 */ /* 0x000fe200078e3cff */
[--C-:B------:R-:W-:Y:S01]  /*d530*/  IMAD.X R15, RZ, RZ, R35.reuse, P4 ;  /* 0x000000ffff0f7224 */ /* 0x100fe200020e0623 */
[----:B--2---:R-:W-:Y:S01]  /*d540*/  LOP3.LUT R41, R2, 0x2, RZ, 0x3c, !PT ;  /* 0x0000000202297812 */ /* 0x004fe200078e3cff */
[----:B------:R-:W-:Y:S01]  /*d550*/  SHFL.IDX PT, R83, R83, R2, 0x1c1f ;  /* 0x001c1f0253537589 */ /* 0x000fe200000e0000 */
[----:B------:R-:W-:Y:S02]  /*d560*/  LOP3.LUT R7, R34, 0x380, RZ, 0xc0, !PT ;  /* 0x0000038022077812 */ /* 0x000fe400078ec0ff */
[----:B------:R-:W-:Y:S01]  /*d570*/  SHF.R.U64 R28, R28, 0x3, RZ ;  /* 0x000000031c1c7819 */ /* 0x000fe200000012ff */
[----:B------:R-:W-:Y:S01]  /*d580*/  SHFL.IDX PT, R107, R107, R2, 0x1c1f ;  /* 0x001c1f026b6b7589 */ /* 0x000fe200000e0000 */
[----:B------:R-:W-:Y:S02]  /*d590*/  SHF.R.U64 R26, R26, 0x3, RZ ;  /* 0x000000031a1a7819 */ /* 0x000fe400000012ff */
[----:B------:R-:W-:Y:S01]  /*d5a0*/  SHF.R.U64 R7, R7, 0x3, RZ ;  /* 0x0000000307077819 */ /* 0x000fe200000012ff */
[----:B------:R-:W0:Y:S01]  /*d5b0*/  SHFL.IDX PT, R54, R54, R41, 0x1c1f ;  /* 0x001c1f2936367589 */ /* 0x000e2200000e0000 */
[----:B------:R-:W-:Y:S01]  /*d5c0*/  LOP3.LUT R28, R28, R29, RZ, 0x3c, !PT ;  /* 0x0000001d1c1c7212 */ /* 0x000fe200078e3cff */
[--C-:B------:R-:W-:Y:S01]  /*d5d0*/  IMAD.X R29, RZ, RZ, R35.reuse, P6 ;  /* 0x000000ffff1d7224 */ /* 0x100fe200030e0623 */
[----:B------:R-:W-:Y:S01]  /*d5e0*/  LOP3.LUT R26, R26, R27, RZ, 0x3c, !PT ;  /* 0x0000001b1a1a7212 */ /* 0x000fe200078e3cff */
[----:B------:R-:W1:Y:S01]  /*d5f0*/  SHFL.IDX PT, R80, R80, R41, 0x1c1f ;  /* 0x001c1f2950507589 */ /* 0x000e6200000e0000 */
[----:B------:R-:W-:Y:S01]  /*d600*/  IMAD.X R27, RZ, RZ, R35, P5 ;  /* 0x000000ffff1b7224 */ /* 0x000fe200028e0623 */
[----:B------:R-:W-:-:S02]  /*d610*/  IADD3 R11, P6, R34, 0x9000, RZ ;  /* 0x00009000220b7810 */ /* 0x000fc40007fde0ff */
[----:B------:R-:W-:Y:S01]  /*d620*/  SHFL.IDX PT, R85, R85, R2, 0x1c1f ;  /* 0x001c1f0255557589 */ /* 0x000fe200000e0000 */
[----:B------:R-:W-:Y:S02]  /*d630*/  IADD3 R13, P5, R34, 0xa000, RZ ;  /* 0x0000a000220d7810 */ /* 0x000fe40007fbe0ff */
[----:B------:R-:W-:Y:S01]  /*d640*/  LOP3.LUT R34, R7, R34, RZ, 0x3c, !PT ;  /* 0x0000002207227212 */ /* 0x000fe200078e3cff */
[----:B------:R-:W2:Y:S01]  /*d650*/  SHFL.IDX PT, R42, R55, R41, 0x1c1f ;  /* 0x001c1f29372a7589 */ /* 0x000ea200000e0000 */
[----:B------:R-:W-:Y:S01]  /*d660*/  IMAD.X R7, RZ, RZ, R35, P2 ;  /* 0x000000ffff077224 */ /* 0x000fe200010e0623 */
[----:B------:R-:W-:Y:S02]  /*d670*/  LOP3.LUT R10, R11, 0x380, RZ, 0xc0, !PT ;  /* 0x000003800b0a7812 */ /* 0x000fe400078ec0ff */
[----:B------:R-:W-:Y:S01]  /*d680*/  SHFL.IDX PT, R89, R89, R2, 0x1c1f ;  /* 0x001c1f0259597589 */ /* 0x000fe200000e0000 */
[----:B------:R-:W-:Y:S02]  /*d690*/  LOP3.LUT R12, R13, 0x380, RZ, 0xc0, !PT ;  /* 0x000003800d0c7812 */ /* 0x000fe400078ec0ff */
[----:B------:R-:W-:Y:S01]  /*d6a0*/  SHF.R.U64 R10, R10, 0x3, RZ ;  /* 0x000000030a0a7819 */ /* 0x000fe200000012ff */
[----:B------:R-:W-:Y:S01]  /*d6b0*/  SHFL.IDX PT, R109, R109, R2, 0x1c1f ;  /* 0x001c1f026d6d7589 */ /* 0x000fe200000e0000 */
[----:B------:R-:W-:-:S02]  /*d6c0*/  SHF.R.U64 R12, R12, 0x3, RZ ;  /* 0x000000030c0c7819 */ /* 0x000fc400000012ff */
[----:B------:R-:W-:Y:S01]  /*d6d0*/  LOP3.LUT R10, R10, R11, RZ, 0x3c, !PT ;  /* 0x0000000b0a0a7212 */ /* 0x000fe200078e3cff */
[----:B------:R-:W-:Y:S01]  /*d6e0*/  SHFL.IDX PT, R48, R57, R41, 0x1c1f ;  /* 0x001c1f2939307589 */ /* 0x000fe200000e0000 */
[----:B0-----:R-:W-:Y:S01]  /*d6f0*/  SEL R36, R83, R54, P0 ;  /* 0x0000003653247207 */ /* 0x001fe20000000000 */
[--C-:B------:R-:W-:Y:S01]  /*d700*/  IMAD.X R11, RZ, RZ, R35.reuse, P6 ;  /* 0x000000ffff0b7224 */ /* 0x100fe200030e0623 */
[----:B------:R-:W-:Y:S01]  /*d710*/  SEL R38, R54, R83, P0 ;  /* 0x0000005336267207 */ /* 0x000fe20000000000 */
[----:B------:R-:W0:Y:S01]  /*d720*/  SHFL.IDX PT, R72, R72, R41, 0x1c1f ;  /* 0x001c1f2948487589 */ /* 0x000e2200000e0000 */
[----:B-1----:R-:W-:Y:S02]  /*d730*/  SEL R37, R107, R80, P0 ;  /* 0x000000506b257207 */ /* 0x002fe40000000000 */
[----:B------:R-:W-:Y:S01]  /*d740*/  SEL R39, R80, R107, P0 ;  /* 0x0000006b50277207 */ /* 0x000fe20000000000 */
[----:B------:R-:W-:Y:S01]  /*d750*/  SHFL.IDX PT, R87, R87, R2, 0x1c1f ;  /* 0x001c1f0257577589 */ /* 0x000fe200000e0000 */
[----:B------:R-:W-:Y:S01]  /*d760*/  LOP3.LUT R12, R12, R13, RZ, 0x3c, !PT ;  /* 0x0000000d0c0c7212 */ /* 0x000fe200078e3cff */
[----:B------:R-:W-:-:S02]  /*d770*/  IMAD.X R13, RZ, RZ, R35, P5 ;  /* 0x000000ffff0d7224 */ /* 0x000fc400028e0623 */
[----:B------:R-:W-:Y:S01]  /*d780*/  SHFL.IDX PT, R111, R111, R2, 0x1c1f ;  /* 0x001c1f026f6f7589 */ /* 0x000fe200000e0000 */
[----:B--2---:R-:W-:Y:S02]  /*d790*/  SEL R40, R85, R42, P0 ;  /* 0x0000002a55287207 */ /* 0x004fe40000000000 */
[----:B------:R-:W-:Y:S01]  /*d7a0*/  SEL R42, R42, R85, P0 ;  /* 0x000000552a2a7207 */ /* 0x000fe20000000000 */
[----:B------:R-:W1:Y:S04]  /*d7b0*/  SHFL.IDX PT, R56, R56, R41, 0x1c1f ;  /* 0x001c1f2938387589 */ /* 0x000e6800000e0000 */
        /* <DEDUP_REMOVED lines=116> */
[----:B------:R-:W-:Y:S01]  /*df00*/  IMAD R2, R23, 0x20, R220 ;  /* 0x0000002017027824 */ /* 0x000fe200078e02dc */
[----:B------:R-:W-:-:S04]  /*df10*/  UIMAD UR5, UR10, UR8, URZ ;  /* 0x000000080a0572a4 */ /* 0x000fc8000f8e023f */
[----:B0-----:R-:W-:Y:S01]  /*df20*/  @!P2 ST.E desc[UR52][R66.64], R4 ;  /* 0x000000044200a985 */ /* 0x001fe2000c101934 */
[----:B------:R-:W-:Y:S01]  /*df30*/  UIMAD.WIDE.U32 UR6, UR37, UR8, URZ ;  /* 0x00000008250672a5 */ /* 0x000fe2000f8e003f */
[----:B------:R-:W-:Y:S02]  /*df40*/  ULDC.64 UR10, c[0x0][0xaf0] ;  /* 0x0002bc00000a7ab9 */ /* 0x000fe40000000a00 */
[----:B--2---:R0:W-:Y:S04]  /*df50*/  @!P1 ST.E desc[UR52][R72.64], R3 ;  /* 0x0000000348009985 */ /* 0x0041e8000c101934 */
[----:B------:R1:W5:Y:S01]  /*df60*/  LD.E.128 R48, desc[UR52][R30.64] ;  /* 0x000000341e307980 */ /* 0x000362000c101d00 */
[----:B------:R-:W-:-:S03]  /*df70*/  UIMAD UR5, UR37, UR9, UR5 ;  /* 0x00000009250572a4 */ /* 0x000fc6000f8e0205 */
[----:B------:R2:W5:Y:S01]  /*df80*/  LD.E.128 R80, desc[UR52][R8.64] ;  /* 0x0000003408507980 */ /* 0x000562000c101d00 */
[----:B0-----:R-:W0:Y:S01]  /*df90*/  @P3 LDC R3, c[0x0][0xbec] ;  /* 0x0002fb00ff033b82 */ /* 0x001e220000000800 */
[----:B------:R-:W-:Y:S02]  /*dfa0*/  UIMAD UR8, UR12, UR10, URZ ;  /* 0x0000000a0c0872a4 */ /* 0x000fe4000f8e023f */
[----:B------:R3:W5:Y:S04]  /*dfb0*/  LD.E.128 R64, desc[UR52][R6.64] ;  /* 0x0000003406407980 */ /* 0x000768000c101d00 */
[----:B------:R-:W5:Y:S01]  /*dfc0*/  LD.E.128 R56, desc[UR52][R34.64] ;  /* 0x0000003422387980 */ /* 0x000f62000c101d00 */
[----:B-1----:R-:W1:Y:S01]  /*dfd0*/  @P3 LDC R31, c[0x0][0xbf0] ;  /* 0x0002fc00ff1f3b82 */ /* 0x002e620000000800 */
[----:B--2---:R-:W-:Y:S01]  /*dfe0*/  VIADD R8, R2, UR39 ;  /* 0x0000002702087c36 */ /* 0x004fe20008000000 */
[----:B------:R-:W-:Y:S01]  /*dff0*/  UIADD3 UR7, UR7, UR5, URZ ;  /* 0x0000000507077290 */ /* 0x000fe2000fffe03f */
[----:B------:R-:W5:Y:S02]  /*e000*/  LD.E.128 R52, desc[UR52][R32.64] ;  /* 0x0000003420347980 */ /* 0x000f64000c101d00 */
[----:B---3--:R-:W-:Y:S01]  /*e010*/  IMAD.MOV.U32 R7, RZ, RZ, R8 ;  /* 0x000000ffff077224 */ /* 0x008fe200078e0008 */
[----:B------:R-:W-:Y:S01]  /*e020*/  UIMAD UR5, UR43, UR11, UR8 ;  /* 0x0000000b2b0572a4 */ /* 0x000fe2000f8e0208 */
[----:B------:R-:W5:Y:S01]  /*e030*/  LD.E.128 R40, desc[UR52][R28.64] ;  /* 0x000000341c287980 */ /* 0x000f62000c101d00 */
[----:B------:R-:W-:Y:S01]  /*e040*/  UIMAD.WIDE.U32 UR6, UR43, UR10, UR6 ;  /* 0x0000000a2b0672a5 */ /* 0x000fe2000f8e0006 */
[----:B------:R-:W-:-:S02]  /*e050*/  ULDC.64 UR8, c[0x0][0xae0] ;  /* 0x0002b80000087ab9 */ /* 0x000fc40000000a00 */
[----:B------:R-:W5:Y:S04]  /*e060*/  LD.E.128 R68, desc[UR52][R26.64] ;  /* 0x000000341a447980 */ /* 0x000f68000c101d00 */
[----:B------:R-:W5:Y:S01]  /*e070*/  LD.E.128 R60, desc[UR52][R24.64] ;  /* 0x00000034183c7980 */ /* 0x000f62000c101d00 */
[----:B0-----:R-:W-:Y:S01]  /*e080*/  @P3 IMAD.HI.U32 R2, R8, R3, RZ ;  /* 0x0000000308023227 */ /* 0x001fe200078e00ff */
[----:B------:R-:W-:Y:S02]  /*e090*/  UIADD3 UR5, UR7, UR5, URZ ;  /* 0x0000000507057290 */ /* 0x000fe4000fffe03f */
[----:B------:R-:W5:Y:S04]  /*e0a0*/  LD.E.128 R44, desc[UR52][R20.64] ;  /* 0x00000034142c7980 */ /* 0x000f68000c101d00 */
[----:B------:R-:W5:Y:S01]  /*e0b0*/  LD.E.128 R36, desc[UR52][R14.64] ;  /* 0x000000340e247980 */ /* 0x000f62000c101d00 */
[----:B-1----:R-:W-:-:S03]  /*e0c0*/  @P3 SHF.R.U32.HI R7, RZ, R31, R2 ;  /* 0x0000001fff073219 */ /* 0x002fc60000011602 */
[----:B------:R0:W5:Y:S01]  /*e0d0*/  LD.E.128 R76, desc[UR52][R10.64] ;  /* 0x000000340a4c7980 */ /* 0x000162000c101d00 */
[--C-:B------:R-:W-:Y:S01]  /*e0e0*/  SHF.R.S32.HI R4, RZ, 0x1f, R7.reuse ;  /* 0x0000001fff047819 */ /* 0x100fe20000011407 */
[----:B------:R-:W-:Y:S02]  /*e0f0*/  IMAD.MOV R6, RZ, RZ, -R7 ;  /* 0x000000ffff067224 */ /* 0x000fe400078e0a07 */
[----:B------:R-:W-:Y:S01]  /*e100*/  IMAD.U32 R3, RZ, RZ, UR7 ;  /* 0x00000007ff037e24 */ /* 0x000fe2000f8e00ff */
[----:B------:R1:W5:Y:S01]  /*e110*/  LD.E.128 R72, desc[UR52][R12.64] ;  /* 0x000000340c487980 */ /* 0x000362000c101d00 */
[----:B------:R-:W-:Y:S02]  /*e120*/  IMAD R4, R4, UR8, RZ ;  /* 0x0000000804047c24 */ /* 0x000fe4000f8e02ff */
[----:B------:R-:W-:Y:S01]  /*e130*/  IMAD R5, R5, R6, R8 ;  /* 0x0000000605057224 */ /* 0x000fe200078e0208 */
[----:B------:R-:W-:Y:S01]  /*e140*/  @!PT LDS RZ, [RZ] ;  /* 0x00000000fffff984 */ /* 0x000fe20000000800 */
[----:B------:R-:W-:Y:S01]  /*e150*/  @!PT LDS RZ, [RZ] ;  /* 0x00000000fffff984 */ /* 0x000fe20000000800 */
[----:B------:R-:W-:Y:S01]  /*e160*/  @!PT LDS RZ, [RZ] ;  /* 0x00000000fffff984 */ /* 0x000fe20000000800 */
[----:B------:R-:W-:Y:S01]  /*e170*/  @!PT LDS RZ, [RZ] ;  /* 0x00000000fffff984 */ /* 0x000fe20000000800 */
[----:B------:R2:W-:Y:S06]  /*e180*/  MEMBAR.ALL.CTA ;  /* 0x0000000000007992 */ /* 0x0005ec0000008000 */
[----:B--2---:R-:W2:Y:S01]  /*e190*/  FENCE.VIEW.ASYNC.S ;  /* 0x00000000000073c6 */ /* 0x004ea20000000000 */
[----:B------:R-:W-:Y:S01]  /*e1a0*/  IMAD.U32 R2, RZ, RZ, UR6 ;  /* 0x00000006ff027e24 */ /* 0x000fe2000f8e00ff */
[----:B------:R-:W-:Y:S01]  /*e1b0*/  ULDC.64 UR6, c[0x0][0xad8] ;  /* 0x0002b60000067ab9 */ /* 0x000fe20000000a00 */
[----:B------:R-:W-:-:S02]  /*e1c0*/  IMAD.U32 R3, RZ, RZ, UR5 ;  /* 0x00000005ff037e24 */ /* 0x000fc4000f8e00ff */
        /* <DEDUP_REMOVED lines=18> */
[----:B--2---:R0:W-:Y:S01]  /*e2f0*/  SYNCS.ARRIVE.TRANS64.RED.A1T0 RZ, [R0+URZ], RZ ;  /* 0x000000ff00ff79a7 */ /* 0x0041e2000810043f */
        /* <DEDUP_REMOVED lines=18> */
.L_x_2220:
[----:B------:R-:W-:Y:S05]  /*e420*/  BSYNC B1 ;  /* 0x0000000000017941 */ /* 0x000fea0003800000 */
.L_x_2219:
        /* <DEDUP_REMOVED lines=17> */
.L_x_2222:
[----:B------:R-:W-:Y:S05]  /*e540*/  BSYNC B1 ;  /* 0x0000000000017941 */ /* 0x000fea0003800000 */
.L_x_2221:
        /* <DEDUP_REMOVED lines=17> */
.L_x_2224:
[----:B------:R-:W-:Y:S05]  /*e660*/  BSYNC B1 ;  /* 0x0000000000017941 */ /* 0x000fea0003800000 */
.L_x_2223:
        /* <DEDUP_REMOVED lines=20> */
.L_x_2218:
        /* <DEDUP_REMOVED lines=50> */
.L_x_2227:
[----:B------:R-:W-:Y:S05]  /*ead0*/  BSYNC B1 ;  /* 0x0000000000017941 */ /* 0x000fea0003800000 */
.L_x_2226:
        /* <DEDUP_REMOVED lines=59> */
.L_x_2229:
[----:B------:R-:W-:Y:S05]  /*ee90*/  BSYNC B1 ;  /* 0x0000000000017941 */ /* 0x000fea0003800000 */
.L_x_2228:
        /* <DEDUP_REMOVED lines=17> */
.L_x_2231:
[----:B------:R-:W-:Y:S05]  /*efb0*/  BSYNC B1 ;  /* 0x0000000000017941 */ /* 0x000fea0003800000 */
.L_x_2230:
        /* <DEDUP_REMOVED lines=17> */
.L_x_2233:
[----:B------:R-:W-:Y:S05]  /*f0d0*/  BSYNC B1 ;  /* 0x0000000000017941 */ /* 0x000fea0003800000 */
.L_x_2232:
        /* <DEDUP_REMOVED lines=18> */
.L_x_2225:
[----:B------:R-:W-:Y:S05]  /*f200*/  BSYNC B0 ;  /* 0x0000000000007941 */ /* 0x000fea0003800000 */
.L_x_2217:
[----:B------:R-:W-:Y:S02]  /*f210*/  ULDC UR5, c[0x0][0xc38] ;  /* 0x00030e0000057ab9 */ /* 0x000fe40000000800 */
[----:B------:R-:W-:-:S06]  /*f220*/  UISETP.GE.AND UP0, UPT, UR4, UR5, UPT ;  /* 0x000000050400728c */ /* 0x000fcc000bf06270 */
[----:B------:R-:W-:-:S13]  /*f230*/  PLOP3.LUT P0, PT, PT, PT, UP0, 0x80, 0x0 ;  /* 0x000000000000781c */ /* 0x000fda0003f0f008 */
[----:B------:R-:W-:Y:S05]  /*f240*/  @!P0 BRA `(.L_x_2234) ;  /* 0xffffff1800b08947 */ /* 0x000fea000383ffff */
[----:B------:R-:W-:Y:S05]  /*f250*/  EXIT ;  /* 0x000000000000794d */ /* 0x000fea0003800000 */
.L_x_2176:
[----:B------:R-:W-:-:S08]  /*f260*/  NOP ;  /* 0x0000000000007918 */ /* 0x000fd00000000000 */
[----:B------:R-:W0:-:S00]  /*f270*/  USETMAXREG.DEALLOC.CTAPOOL 0x28 ;  /* 0x00000028000079c8 */ /* 0x000e0000080e0500 */
[----:B0-----:R-:W-:-:S06]  /*f280*/  LOP3.LUT R0, R0, 0x3, RZ, 0xc0, !PT ;  /* 0x0000000300007812 */ /* 0x001fcc00078ec0ff */
[----:B------:R-:W0:Y:S01]  /*f290*/  S2UR UR5, SR_CTAID.X ;  /* 0x00000000000579c3 */ /* 0x000e220000002500 */
[----:B------:R-:W-:Y:S01]  /*f2a0*/  LOP3.LUT R16, R16, 0xffffdfff, RZ, 0xc0, !PT ;  /* 0xffffdfff10107812 */ /* 0x000fe200078ec0ff */
[----:B------:R-:W-:Y:S01]  /*f2b0*/  STL [R1+0x14], RZ ;  /* 0x000014ff01007387 */ /* 0x000fe20000100800 */
[----:B------:R-:W-:Y:S02]  /*f2c0*/  IMAD.MOV.U32 R31, RZ, RZ, 0x1 ;  /* 0x00000001ff1f7424 */ /* 0x000fe400078e00ff */
[----:B------:R-:W-:Y:S01]  /*f2d0*/  IMAD.MOV.U32 R28, RZ, RZ, RZ ;  /* 0x000000ffff1c7224 */ /* 0x000fe200078e00ff */
        /* <DEDUP_REMOVED lines=11> */
[----:B------:R-:W-:Y:S01]  /*f390*/  ULDC.64 UR10, c[0x0][0x418] ;  /* 0x00010600000a7ab9 */ /* 0x000fe20000000a00 */
[----:B------:R-:W-:Y:S01]  /*f3a0*/  ULDC UR4, c[0x0][0x424] ;  /* 0x0001090000047ab9 */ /* 0x000fe20000000800 */
[----:B------:R-:W-:Y:S01]  /*f3b0*/  UISETP.NE.U32.AND UP0, UPT, UR10, URZ, UPT ;  /* 0x0000003f0a00728c */ /* 0x000fe2000bf05070 */
[----:B------:R-:W-:Y:S01]  /*f3c0*/  IMAD.MOV.U32 R31, RZ, RZ, 0x1 ;  /* 0x00000001ff1f7424 */ /* 0x000fe200078e00ff */
[----:B------:R-:W-:Y:S01]  /*f3d0*/  ULDC UR39, c[0x0][0x288] ;  /* 0x0000a20000277ab9 */ /* 0x000fe20000000800 */
[----:B------:R-:W-:Y:S01]  /*f3e0*/  ULDC UR38, c[0x0][0x448] ;  /* 0x0001120000267ab9 */ /* 0x000fe20000000800 */
[----:B------:R-:W-:Y:S01]  /*f3f0*/  UISETP.NE.AND.EX UP0, UPT, UR11, URZ, UPT, UP0 ;  /* 0x0000003f0b00728c */ /* 0x000fe2000bf05300 */
[----:B------:R-:W-:Y:S01]  /*f400*/  IMAD.MOV.U32 R28, RZ, RZ, RZ ;  /* 0x000000ffff1c7224 */ /* 0x000fe200078e00ff */
[----:B------:R-:W-:-:S02]  /*f410*/  UIMAD UR38, UR38, UR39, URZ ;  /* 0x00000027262672a4 */ /* 0x000fc4000f8e023f */
[----:B------:R-:W-:Y:S01]  /*f420*/  USEL UR4, UR4, 0x1, UP0 ;  /* 0x0000000104047887 */ /* 0x000fe20008000000 */
[----:B------:R-:W-:Y:S01]  /*f430*/  ULDC UR45, c[0x0][0xc] ;  /* 0x00000300002d7ab9 */ /* 0x000fe20000000800 */
[----:B------:R-:W-:Y:S02]  /*f440*/  ULOP3.LUT UR46, UR36, 0x2, URZ, 0xfc, !UPT ;  /* 0x00000002242e7892 */ /* 0x000fe4000f8efc3f */
[----:B------:R-:W-:Y:S02]  /*f450*/  UIMAD UR37, UR4, UR6, URZ ;  /* 0x00000006042572a4 */ /* 0x000fe4000f8e023f */
[----:B------:R-:W-:Y:S02]  /*f460*/  ULOP3.LUT UR47, UR36, 0x1, URZ, 0xfc, !UPT ;  /* 0x00000001242f7892 */ /* 0x000fe4000f8efc3f */
[----:B------:R-:W-:Y:S02]  /*f470*/  UIADD3 UR4, UR37, 0x9f, URZ ;  /* 0x0000009f25047890 */ /* 0x000fe4000fffe03f */
[----:B------:R-:W-:Y:S01]  /*f480*/  UIADD3 UR39, UR37, 0xa0, -UR39 ;  /* 0x000000a025277890 */ /* 0x000fe2000fffe827 */
[C---:B0-----:R-:W-:Y:S01]  /*f490*/  IMAD.SHL.U32 R6, R10.reuse, 0x10, RZ ;  /* 0x000000100a067824 */ /* 0x041fe200078e00ff */
[----:B------:R-:W-:Y:S01]  /*f4a0*/  SHF.R.U32.HI R3, RZ, 0x1, R10 ;  /* 0x00000001ff037819 */ /* 0x000fe2000001160a */
[----:B------:R-:W-:-:S02]  /*f4b0*/  IMAD.SHL.U32 R8, R10, 0x2, RZ ;  /* 0x000000020a087824 */ /* 0x000fc400078e00ff */
[----:B------:R-:W-:Y:S01]  /*f4c0*/  IMAD.SHL.U32 R0, R10, 0x40, RZ ;  /* 0x000000400a007824 */ /* 0x000fe200078e00ff */
[----:B------:R-:W-:Y:S01]  /*f4d0*/  LOP3.LUT R5, R6, 0x1b0, RZ, 0xc0, !PT ;  /* 0x000001b006057812 */ /* 0x000fe200078ec0ff */
[----:B------:R-:W-:Y:S01]  /*f4e0*/  IMAD.SHL.U32 R4, R10, 0x20, RZ ;  /* 0x000000200a047824 */ /* 0x000fe200078e00ff */
[----:B------:R-:W-:Y:S02]  /*f4f0*/  LOP3.LUT R33, R6, 0x30, RZ, 0xc0, !PT ;  /* 0x0000003006217812 */ /* 0x000fe400078ec0ff */
[----:B------:R-:W-:Y:S02]  /*f500*/  LOP3.LUT R7, R5, 0x30, R8, 0x78, !PT ;  /* 0x0000003005077812 */ /* 0x000fe400078e7808 */
[----:B------:R-:W-:Y:S02]  /*f510*/  LOP3.LUT R8, R33, 0x40, RZ, 0xfc, !PT ;  /* 0x0000004021087812 */ /* 0x000fe400078efcff */
[----:B------:R-:W-:Y:S02]  /*f520*/  LOP3.LUT R2, R0, 0x180, RZ, 0xc0, !PT ;  /* 0x0000018000027812 */ /* 0x000fe400078ec0ff */
[----:B------:R-:W-:-:S02]  /*f530*/  ISETP.GE.AND P2, PT, R8, UR7, PT ;  /* 0x0000000708007c0c */ /* 0x000fc4000bf46270 */
[----:B------:R-:W-:Y:S01]  /*f540*/  LOP3.LUT R2, R2, 0x30, R3, 0xf8, !PT ;  /* 0x0000003002027812 */ /* 0x000fe200078ef803 */
[----:B------:R-:W-:Y:S01]  /*f550*/  IMAD.SHL.U32 R3, R10, 0x8, RZ ;  /* 0x000000080a037824 */ /* 0x000fe200078e00ff */
[----:B------:R-:W-:Y:S02]  /*f560*/  ISETP.GE.AND P1, PT, R8, UR7, PT ;  /* 0x0000000708007c0c */ /* 0x000fe4000bf26270 */
[----:B------:R-:W-:Y:S02]  /*f570*/  LOP3.LUT R5, R4, 0x80, RZ, 0xc0, !PT ;  /* 0x0000008004057812 */ /* 0x000fe400078ec0ff */
[----:B------:R-:W-:Y:S01]  /*f580*/  LOP3.LUT R3, R2, 0x30, R3, 0x78, !PT ;  /* 0x0000003002037812 */ /* 0x000fe200078e7803 */
[----:B------:R-:W-:Y:S01]  /*f590*/  IMAD.SHL.U32 R2, R10, 0x4, RZ ;  /* 0x000000040a027824 */ /* 0x000fe200078e00ff */
[----:B------:R-:W-:Y:S02]  /*f5a0*/  LOP3.LUT R5, R5, 0x10, R10, 0xf8, !PT ;  /* 0x0000001005057812 */ /* 0x000fe400078ef80a */
[----:B------:R-:W-:-:S02]  /*f5b0*/  ISETP.GE.AND P0, PT, R8, UR8, PT ;  /* 0x0000000808007c0c */ /* 0x000fc4000bf06270 */
[----:B------:R-:W-:Y:S02]  /*f5c0*/  @P2 LOP3.LUT R16, R16, 0x2, RZ, 0xfc, !PT ;  /* 0x0000000210102812 */ /* 0x000fe400078efcff */
[----:B------:R-:W-:Y:S02]  /*f5d0*/  LOP3.LUT R2, R5, 0x10, R2, 0x78, !PT ;  /* 0x0000001005027812 */ /* 0x000fe400078e7802 */
[----:B------:R-:W-:Y:S02]  /*f5e0*/  LOP3.LUT R16, R16, 0xfffffeff, RZ, 0xc0, !PT ;  /* 0xfffffeff10107812 */ /* 0x000fe400078ec0ff */
[----:B------:R-:W-:Y:S02]  /*f5f0*/  LOP3.LUT R9, R7, 0x640, R6, 0xf8, !PT ;  /* 0x0000064007097812 */ /* 0x000fe400078ef806 */
[----:B------:R-:W-:Y:S02]  /*f600*/  LOP3.LUT R5, R6, 0x600, RZ, 0xc0, !PT ;  /* 0x0000060006057812 */ /* 0x000fe400078ec0ff */
[----:B------:R-:W-:Y:S01]  /*f610*/  LOP3.LUT R6, R33, 0x80, RZ, 0xfc, !PT ;  /* 0x0000008021067812 */ /* 0x000fe200078efcff */
[----:B------:R-:W-:Y:S01]  /*f620*/  STL [R1], R9 ;  /* 0x0000000901007387 */ /* 0x000fe20000100800 */
[----:B------:R-:W-:-:S02]  /*f630*/  @P1 LOP3.LUT R16, R16, 0x100, RZ, 0xfc, !PT ;  /* 0x0000010010101812 */ /* 0x000fc400078efcff */
[----:B------:R-:W-:Y:S02]  /*f640*/  ISETP.GE.AND P2, PT, R6, UR7, PT ;  /* 0x0000000706007c0c */ /* 0x000fe4000bf46270 */
[----:B------:R-:W-:Y:S02]  /*f650*/  LOP3.LUT R16, R16, 0xfffff7ff, RZ, 0xc0, !PT ;  /* 0xfffff7ff10107812 */ /* 0x000fe400078ec0ff */
[----:B------:R-:W-:Y:S02]  /*f660*/  LOP3.LUT R5, R5, 0x60, R4, 0xf8, !PT ;  /* 0x0000006005057812 */ /* 0x000fe400078ef804 */
[----:B------:R-:W-:Y:S02]  /*f670*/  @P0 LOP3.LUT R16, R16, 0x800, RZ, 0xfc, !PT ;  /* 0x0000080010100812 */ /* 0x000fe400078efcff */
[----:B------:R-:W-:Y:S02]  /*f680*/  LOP3.LUT R0, R3, 0x640, R0, 0xf8, !PT ;  /* 0x0000064003007812 */ /* 0x000fe400078ef800 */
[----:B------:R-:W-:-:S02]  /*f690*/  ISETP.GE.AND P1, PT, R6, UR7, PT ;  /* 0x0000000706007c0c */ /* 0x000fc4000bf26270 */
[----:B------:R-:W-:Y:S01]  /*f6a0*/  LOP3.LUT R16, R16, 0xfffffffe, RZ, 0xc0, !PT ;  /* 0xfffffffe10107812 */ /* 0x000fe200078ec0ff */
[----:B------:R0:W-:Y:S01]  /*f6b0*/  STL [R1+0x8], R0 ;  /* 0x0000080001007387 */ /* 0x0001e20000100800 */
[----:B------:R-:W-:Y:S02]  /*f6c0*/  LOP3.LUT R5, R5, 0x100, R4, 0xf8, !PT ;  /* 0x0000010005057812 */ /* 0x000fe400078ef804 */
[----:B------:R-:W-:Y:S02]  /*f6d0*/  @P2 LOP3.LUT R16, R16, 0x1, RZ, 0xfc, !PT ;  /* 0x0000000110102812 */ /* 0x000fe400078efcff */
[----:B------:R-:W-:Y:S02]  /*f6e0*/  ISETP.GE.AND P0, PT, R6, UR8, PT ;  /* 0x0000000806007c0c */ /* 0x000fe4000bf06270 */
[----:B------:R-:W-:Y:S02]  /*f6f0*/  LOP3.LUT R16, R16, 0xffffff7f, RZ, 0xc0, !PT ;  /* 0xffffff7f10107812 */ /* 0x000fe400078ec0ff */
[----:B------:R-:W-:-:S02]  /*f700*/  ISETP.GE.AND P2, PT, R33, UR7, PT ;  /* 0x0000000721007c0c */ /* 0x000fc4000bf46270 */
[----:B0-----:R-:W-:Y:S01]  /*f710*/  LOP3.LUT R0, R5, R2, RZ, 0xfc, !PT ;  /* 0x0000000205007212 */ /* 0x001fe200078efcff */
[----:B------:R-:W-:Y:S01]  /*f720*/  IMAD.U32 R5, RZ, RZ, UR5 ;  /* 0x00000005ff057e24 */ /* 0x000fe2000f8e00ff */
[----:B------:R-:W-:Y:S01]  /*f730*/  @P1 LOP3.LUT R16, R16, 0x80, RZ, 0xfc, !PT ;  /* 0x0000008010101812 */ /* 0x000fe200078efcff */
[----:B------:R-:W-:Y:S01]  /*f740*/  UIMAD.WIDE UR4, UR4, 0x66666667, URZ ;  /* 0x66666667040478a5 */ /* 0x000fe2000f8e023f */
[C---:B------:R-:W-:Y:S01]  /*f750*/  ISETP.GE.AND P1, PT, R33.reuse, UR7, PT ;  /* 0x0000000721007c0c */ /* 0x040fe2000bf26270 */
[----:B------:R0:W-:Y:S01]  /*f760*/  STL [R1+0x4], R0 ;  /* 0x0000040001007387 */ /* 0x0001e20000100800 */
[----:B------:R-:W-:Y:S01]  /*f770*/  LOP3.LUT R16, R16, 0xfffffbff, RZ, 0xc0, !PT ;  /* 0xfffffbff10107812 */ /* 0x000fe200078ec0ff */
[----:B------:R-:W-:Y:S01]  /*f780*/  USHF.R.U32.HI UR40, URZ, 0x1f, UR5 ;  /* 0x0000001f3f287899 */ /* 0x000fe20008011605 */
[----:B------:R-:W-:Y:S01]  /*f790*/  LOP3.LUT R3, R10, 0x7f, RZ, 0xc0, !PT ;  /* 0x0000007f0a037812 */ /* 0x000fe200078ec0ff */
[----:B------:R1:W-:Y:S01]  /*f7a0*/  STL [R1+0x10], R5 ;  /* 0x0000100501007387 */ /* 0x0003e20000100800 */
[----:B------:R-:W-:Y:S01]  /*f7b0*/  @P0 LOP3.LUT R16, R16, 0x400, RZ, 0xfc, !PT ;  /* 0x0000040010100812 */ /* 0x000fe200078efcff */
[----:B------:R-:W-:Y:S01]  /*f7c0*/  ULEA.HI.SX32 UR40, UR5, UR40, 0x1a ;  /* 0x0000002805287291 */ /* 0x000fe2000f8fd23f */
[----:B------:R-:W-:Y:S01]  /*f7d0*/  ISETP.GE.AND P0, PT, R33, UR8, PT ;  /* 0x0000000821007c0c */ /* 0x000fe2000bf06270 */
[----:B------:R1:W-:Y:S01]  /*f7e0*/  STL [R1+0x14], RZ ;  /* 0x000014ff01007387 */ /* 0x0003e20000100800 */
[----:B------:R-:W-:-:S02]  /*f7f0*/  LOP3.LUT R16, R16, 0xfffffffb, RZ, 0xc0, !PT ;  /* 0xfffffffb10107812 */ /* 0x000fc400078ec0ff */
[----:B0-----:R-:W-:Y:S02]  /*f800*/  MOV R0, 0x400 ;  /* 0x0000040000007802 */ /* 0x001fe40000000f00 */
[----:B------:R-:W-:Y:S02]  /*f810*/  @P2 LOP3.LUT R16, R16, 0x4, RZ, 0xfc, !PT ;  /* 0x0000000410102812 */ /* 0x000fe400078efcff */
[----:B------:R-:W-:Y:S02]  /*f820*/  LEA R17, R37, R0, 0x18 ;  /* 0x0000000025117211 */ /* 0x000fe400078ec0ff */
[----:B------:R-:W-:Y:S02]  /*f830*/  LOP3.LUT R16, R16, 0xffffefff, RZ, 0xc0, !PT ;  /* 0xffffefff10107812 */ /* 0x000fe400078ec0ff */
[----:B------:R-:W-:Y:S01]  /*f840*/  SHF.R.U32.HI R2, RZ, 0x2, R3 ;  /* 0x00000002ff027819 */ /* 0x000fe20000011603 */
[----:B------:R-:W-:Y:S01]  /*f850*/  IMAD.IADD R0, R17, 0x1, R9 ;  /* 0x0000000111007824 */ /* 0x000fe200078e0209 */
[----:B------:R-:W-:-:S02]  /*f860*/  LOP3.LUT R16, R16, 0xfffffdff, RZ, 0xc0, !PT ;  /* 0xfffffdff10107812 */ /* 0x000fc400078ec0ff */
[----:B------:R-:W-:Y:S02]  /*f870*/  LOP3.LUT R2, R2, 0x60, R4, 0xf8, !PT ;  /* 0x0000006002027812 */ /* 0x000fe400078ef804 */
[----:B------:R1:W-:Y:S01]  /*f880*/  STL [R1+0xc], R0 ;  /* 0x00000c0001007387 */ /* 0x0003e20000100800 */
[----:B------:R-:W-:Y:S02]  /*f890*/  @P1 LOP3.LUT R16, R16, 0x200, RZ, 0xfc, !PT ;  /* 0x0000020010101812 */ /* 0x000fe400078efcff */
[----:B------:R-:W-:Y:S02]  /*f8a0*/  LOP3.LUT R2, R2, 0x80, RZ, 0xfc, !PT ;  /* 0x0000008002027812 */ /* 0x000fe400078efcff */
[----:B------:R-:W-:-:S07]  /*f8b0*/  @P0 LOP3.LUT R16, R16, 0x1000, RZ, 0xfc, !PT ;  /* 0x0000100010100812 */ /* 0x000fce00078efcff */
.L_x_2302:
[----:B-1----:R-:W2:Y:S01]  /*f8c0*/  LDL R0, [R1+0x10] ;  /* 0x0000100001007983 */ /* 0x002ea20000100800 */
        /* <DEDUP_REMOVED lines=13> */
[----:B0-----:R-:W-:Y:S05]  /*f9a0*/  @P0 BRA `(.L_x_2236) ;  /* 0x0000000000200947 */ /* 0x001fea0003800000 */
        /* <DEDUP_REMOVED lines=8> */
.L_x_2236:
[----:B------:R-:W-:Y:S01]  /*fa30*/  ULDC UR8, c[0x0][0xc54] ;  /* 0x0003150000087ab9 */ /* 0x000fe20000000800 */
[----:B------:R-:W-:Y:S01]  /*fa40*/  UMOV UR6, UR7 ;  /* 0x0000000700067c82 */ /* 0x000fe20008000000 */
[----:B------:R-:W-:-:S11]  /*fa50*/  UISETP.NE.AND UP0, UPT, UR8, 0x1, UPT ;  /* 0x000000010800788c */ /* 0x000fd6000bf05270 */
[----:B------:R-:W-:Y:S02]  /*fa60*/  @UP0 ULDC.64 UR10, c[0x0][0xc58] ;  /* 0x00031600000a0ab9 */ /* 0x000fe40000000a00 */
[----:B------:R-:W-:-:S04]  /*fa70*/  UIMAD.WIDE.U32 UR4, UR7, UR10, URZ ;  /* 0x0000000a070472a5 */ /* 0x000fc8000f8e003f */
[----:B------:R-:W-:-:S04]  /*fa80*/  @UP0 USHF.R.U32.HI UR6, URZ, UR11, UR5 ;  /* 0x0000000b3f060299 */ /* 0x000fc80008011605 */
[----:B------:R-:W-:-:S12]  /*fa90*/  UIMAD UR4, UR6, UR8, URZ ;  /* 0x00000008060472a4 */ /* 0x000fd8000f8e023f */
.L_x_2237:
        /* <DEDUP_REMOVED lines=25> */
[----:B------:R-:W-:Y:S01]  /*fc30*/  UP2UR UR48, UPR, URZ, 0x4 ;  /* 0x000000043f307883 */ /* 0x000fe20008000000 */
[----:B------:R-:W-:Y:S01]  /*fc40*/  BSSY B7, `(.L_x_2238) ;  /* 0x0000474000077945 */ /* 0x000fe20003800000 */
[----:B------:R-:W-:-:S04]  /*fc50*/  USHF.L.U32 UR6, UR43, 0x7, URZ ;  /* 0x000000072b067899 */ /* 0x000fc8000800063f */
[----:B------:R-:W-:Y:S01]  /*fc60*/  UIADD3 UR6, UR6, 0x7f, URZ ;  /* 0x0000007f06067890 */ /* 0x000fe2000fffe03f */
[----:B------:R-:W-:Y:S01]  /*fc70*/  @UP2 ULDC UR4, c[0x0][0x44c] ;  /* 0x0001130000042ab9 */ /* 0x000fe20000000800 */
[----:B------:R-:W-:Y:S02]  /*fc80*/  @UP2 ULDC UR7, c[0x0][0x450] ;  /* 0x0001140000072ab9 */ /* 0x000fe40000000800 */
[----:B------:R-:W-:-:S04]  /*fc90*/  UIMAD.WIDE.U32 UR4, UR6, UR4, URZ ;  /* 0x00000004060472a5 */ /* 0x000fc8000f8e003f */
[----:B------:R-:W-:-:S04]  /*fca0*/  @UP2 USHF.R.U32.HI UR6, URZ, UR7, UR5 ;  /* 0x000000073f062299 */ /* 0x000fc80008011605 */
[----:B------:R-:W-:-:S04]  /*fcb0*/  UIADD3 UR4, UR39, UR6, URZ ;  /* 0x0000000627047290 */ /* 0x000fc8000fffe03f */
[----:B------:R-:W-:-:S04]  /*fcc0*/  UIMAD.WIDE UR4, UR4, 0x66666667, URZ ;  /* 0x66666667040478a5 */ /* 0x000fc8000f8e023f */
[----:B------:R-:W-:-:S04]  /*fcd0*/  USHF.R.U32.HI UR4, URZ, 0x1f, UR5 ;  /* 0x0000001f3f047899 */ /* 0x000fc80008011605 */
[----:B------:R-:W-:-:S04]  /*fce0*/  ULEA.HI.SX32 UR4, UR5, UR4, 0x1a ;  /* 0x0000000405047291 */ /* 0x000fc8000f8fd23f */
[----:B------:R-:W-:-:S04]  /*fcf0*/  UISETP.LT.AND UP0, UPT, UR40, UR4, UPT ;  /* 0x000000042800728c */ /* 0x000fc8000bf01270 */
[----:B------:R-:W-:-:S06]  /*fd00*/  USEL UR44, UR40, UR4, UP0 ;  /* 0x00000004282c7287 */ /* 0x000fcc0008000000 */
[----:B------:R-:W-:-:S13]  /*fd10*/  ISETP.LT.AND P0, PT, RZ, UR44, PT ;  /* 0x0000002cff007c0c */ /* 0x000fda000bf01270 */
[----:B0-----:R-:W-:Y:S05]  /*fd20*/  @P0 BRA `(.L_x_2239) ;  /* 0x0000000000480947 */ /* 0x001fea0003800000 */
        /* <DEDUP_REMOVED lines=16> */
[----:B------:R2:W-:Y:S01]  /*fe30*/  STL [R1+0x10], R0 ;  /* 0x0000100001007387 */ /* 0x0005e20000100800 */
[----:B------:R-:W-:Y:S05]  /*fe40*/  BRA `(.L_x_2240) ;  /* 0x00000044004c7947 */ /* 0x000fea0003800000 */
.L_x_2239:
        /* <DEDUP_REMOVED lines=20> */
.L_x_2242:
[----:B------:R-:W-:Y:S05]  /*ff90*/  BSYNC B6 ;  /* 0x0000000000067941 */ /* 0x000fea0003800000 */
.L_x_2241:
        /* <DEDUP_REMOVED lines=22> */
.L_x_2244:
[----:B------:R-:W-:Y:S05]  /*10100*/  BSYNC B6 ;  /* 0x0000000000067941 */ /* 0x000fea0003800000 */
.L_x_2243:
        /* <DEDUP_REMOVED lines=20> */
.L_x_2246:
[----:B------:R-:W-:Y:S05]  /*10250*/  BSYNC B6 ;  /* 0x0000000000067941 */ /* 0x000fea0003800000 */
.L_x_2245:
        /* <DEDUP_REMOVED lines=19> */
.L_x_2248:
[----:B------:R-:W-:Y:S05]  /*10390*/  BSYNC B6 ;  /* 0x0000000000067941 */ /* 0x000fea0003800000 */
.L_x_2247:
        /* <DEDUP_REMOVED lines=12> */
[----:B------:R-:W-:Y:S01]  /*10460*/  UMOV UR5, 0xffffffff ;  /* 0xffffffff00057882 */ /* 0x000fe20000000000 */
[----:B------:R-:W-:Y:S02]  /*10470*/  IMAD.U32 R18, RZ, RZ, UR4 ;  /* 0x00000004ff127e24 */ /* 0x000fe4000f8e00ff */
[----:B------:R-:W-:Y:S05]  /*10480*/  BRA.DIV UR5, `(.L_x_2249) ;  /* 0x0000004605cc7947 */ /* 0x000fea000b800000 */
.L_x_2322:
[----:B------:R-:W2:Y:S01]  /*10490*/  S2R R0, SR_TID.X ;  /* 0x0000000000007919 */ /* 0x000ea20000002100 */
[----:B------:R-:W-:Y:S01]  /*104a0*/  UMOV UR4, 0xa0 ;  /* 0x000000a000047882 */ /* 0x000fe20000000000 */
[----:B0-----:R-:W-:Y:S01]  /*104b0*/  ISETP.NE.AND P2, PT, R19, 0x1, PT ;  /* 0x000000011300780c */ /* 0x001fe20003f45270 */
[----:B------:R-:W-:Y:S01]  /*104c0*/  UIMAD UR4, UR44, UR4, -0xa0 ;  /* 0xffffff602c0474a4 */ /* 0x000fe2000f8e0204 */
[----:B------:R-:W0:Y:S01]  /*104d0*/  S2R R8, SR_TID.X ;  /* 0x0000000000087919 */ /* 0x000e220000002100 */
[----:B-----5:R-:W-:Y:S02]  /*104e0*/  SHF.R.S32.HI R34, RZ, 0x1f, R30 ;  /* 0x0000001fff227819 */ /* 0x020fe4000001141e */
[----:B------:R-:W-:-:S08]  /*104f0*/  LOP3.LUT R16, R16, 0xffffffdf, RZ, 0xc0, !PT ;  /* 0xffffffdf10107812 */ /* 0x000fd000078ec0ff */
[----:B------:R-:W3:Y:S01]  /*10500*/  @P2 LDC R5, c[0x0][0x434] ;  /* 0x00010d00ff052b82 */ /* 0x000ee20000000800 */
[----:B------:R-:W-:-:S07]  /*10510*/  @P2 LOP3.LUT R16, R16, 0x20, RZ, 0xfc, !PT ;  /* 0x0000002010102812 */ /* 0x000fce00078efcff */
[----:B------:R-:W4:Y:S01]  /*10520*/  @P2 LDC R9, c[0x0][0x438] ;  /* 0x00010e00ff092b82 */ /* 0x000f220000000800 */
[----:B--2---:R-:W-:Y:S01]  /*10530*/  LOP3.LUT R0, R0, 0x7f, RZ, 0xc0, !PT ;  /* 0x0000007f00007812 */ /* 0x004fe200078ec0ff */
[----:B0-----:R-:W-:-:S03]  /*10540*/  IMAD.SHL.U32 R13, R8, 0x20, RZ ;  /* 0x00000020080d7824 */ /* 0x001fc600078e00ff */
[----:B------:R-:W-:Y:S01]  /*10550*/  SHF.R.U32.HI R11, RZ, 0x2, R0 ;  /* 0x00000002ff0b7819 */ /* 0x000fe20000011600 */
[----:B------:R-:W-:-:S03]  /*10560*/  IMAD.SHL.U32 R8, R8, 0x20, RZ ;  /* 0x0000002008087824 */ /* 0x000fc600078e00ff */
[C---:B------:R-:W-:Y:S02]  /*10570*/  LOP3.LUT R13, R11.reuse, 0x60, R13, 0xf8, !PT ;  /* 0x000000600b0d7812 */ /* 0x040fe400078ef80d */
[----:B------:R-:W-:Y:S02]  /*10580*/  LOP3.LUT R8, R11, 0x60, R8, 0xf8, !PT ;  /* 0x000000600b087812 */ /* 0x000fe400078ef808 */
[----:B------:R-:W-:-:S05]  /*10590*/  LOP3.LUT R13, R13, 0x80, RZ, 0xfc, !PT ;  /* 0x000000800d0d7812 */ /* 0x000fca00078efcff */
[----:B-1----:R-:W-:-:S04]  /*105a0*/  VIADD R3, R13, UR4 ;  /* 0x000000040d037c36 */ /* 0x002fc80008000000 */
[C---:B------:R-:W-:Y:S01]  /*105b0*/  IMAD.IADD R10, R3.reuse, 0x1, R36 ;  /* 0x00000001030a7824 */ /* 0x040fe200078e0224 */
[----:B------:R-:W-:-:S03]  /*105c0*/  ISETP.GE.AND P0, PT, R3, UR37, PT ;  /* 0x0000002503007c0c */ /* 0x000fc6000bf06270 */
[----:B---3--:R-:W-:Y:S01]  /*105d0*/  @P2 IMAD.HI.U32 R2, R10, R5, RZ ;  /* 0x000000050a022227 */ /* 0x008fe200078e00ff */
[----:B------:R-:W-:-:S03]  /*105e0*/  ISETP.GT.U32.OR P0, PT, R13, 0x9f, P0 ;  /* 0x0000009f0d00780c */ /* 0x000fc60000704470 */
[----:B------:R-:W-:Y:S01]  /*105f0*/  IMAD.MOV.U32 R0, RZ, RZ, R10 ;  /* 0x000000ffff007224 */ /* 0x000fe200078e000a */
[----:B----4-:R-:W-:-:S09]  /*10600*/  @P2 SHF.R.U32.HI R0, RZ, R9, R2 ;  /* 0x00000009ff002219 */ /* 0x010fd20000011602 */
        /* <DEDUP_REMOVED lines=8> */
[----:B-1----:R-:W-:-:S04]  /*10690*/  @!P0 LEA R6, P1, R2, R4, 0x2 ;  /* 0x0000000402068211 */ /* 0x002fc800078210ff */
[----:B------:R-:W-:Y:S01]  /*106a0*/  @!P0 LEA.HI.X R7, R2, R5, R3, 0x2, P1 ;  /* 0x0000000502078211 */ /* 0x000fe200008f1403 */
[----:B------:R-:W-:Y:S01]  /*106b0*/  VIADD R5, R8, UR4 ;  /* 0x0000000408057c36 */ /* 0x000fe20008000000 */
[----:B------:R-:W0:Y:S03]  /*106c0*/  @P2 LDC R2, c[0x0][0x434] ;  /* 0x00010d00ff022b82 */ /* 0x000e260000000800 */
[C---:B------:R-:W-:Y:S01]  /*106d0*/  IMAD.IADD R11, R5.reuse, 0x1, R36 ;  /* 0x00000001050b7824 */ /* 0x040fe200078e0224 */
[----:B------:R-:W-:-:S03]  /*106e0*/  ISETP.GE.AND P1, PT, R5, UR37, PT ;  /* 0x0000002505007c0c */ /* 0x000fc6000bf26270 */
[----:B------:R-:W-:Y:S01]  /*106f0*/  IMAD.MOV.U32 R12, RZ, RZ, R11 ;  /* 0x000000ffff0c7224 */ /* 0x000fe200078e000b */
[----:B------:R-:W1:Y:S09]  /*10700*/  @P2 LDC R3, c[0x0][0x438] ;  /* 0x00010e00ff032b82 */ /* 0x000e720000000800 */
[----:B------:R-:W2:Y:S01]  /*10710*/  @!P1 LDC.64 R4, c[0x0][0x428] ;  /* 0x00010a00ff049b82 */ /* 0x000ea20000000a00 */
[----:B0-----:R-:W-:-:S07]  /*10720*/  @P2 IMAD.HI.U32 R2, R11, R2, RZ ;  /* 0x000000020b022227 */ /* 0x001fce00078e00ff */
[----:B------:R-:W0:Y:S01]  /*10730*/  @!P1 LDC.64 R8, c[0x0][0x418] ;  /* 0x00010600ff089b82 */ /* 0x000e220000000a00 */
[----:B-1----:R-:W-:-:S04]  /*10740*/  @P2 SHF.R.U32.HI R12, RZ, R3, R2 ;  /* 0x00000003ff0c2219 */ /* 0x002fc80000011602 */
[----:B------:R-:W-:Y:S01]  /*10750*/  @!P1 SHF.R.S32.HI R3, RZ, 0x1f, R12 ;  /* 0x0000001fff039819 */ /* 0x000fe2000001140c */
[----:B--2---:R-:W-:-:S04]  /*10760*/  @!P1 IMAD R2, R34, R4, RZ ;  /* 0x0000000422029224 */ /* 0x004fc800078e02ff */
[----:B------:R-:W-:Y:S02]  /*10770*/  @!P1 IMAD R5, R30, R5, R2 ;  /* 0x000000051e059224 */ /* 0x000fe400078e0202 */
[----:B------:R-:W-:-:S04]  /*10780*/  @!P1 IMAD.MOV.U32 R2, RZ, RZ, R12 ;  /* 0x000000ffff029224 */ /* 0x000fc800078e000c */
[----:B------:R-:W-:-:S04]  /*10790*/  @!P1 IMAD.WIDE.U32 R2, R30, R4, R2 ;  /* 0x000000041e029225 */ /* 0x000fc800078e0002 */
[----:B------:R-:W-:Y:S01]  /*107a0*/  @!P1 IMAD.IADD R3, R3, 0x1, R5 ;  /* 0x0000000103039824 */ /* 0x000fe200078e0205 */
[----:B0-----:R-:W-:Y:S01]  /*107b0*/  @!P1 LEA R8, P2, R2, R8, 0x2 ;  /* 0x0000000802089211 */ /* 0x001fe200078410ff */
[----:B------:R-:W-:-:S03]  /*107c0*/  IMAD.MOV.U32 R5, RZ, RZ, RZ ;  /* 0x000000ffff057224 */ /* 0x000fc600078e00ff */
[----:B------:R-:W-:Y:S01]  /*107d0*/  @!P1 LEA.HI.X R9, R2, R9, R3, 0x2, P2 ;  /* 0x0000000902099211 */ /* 0x000fe200010f1403 */
[----:B------:R-:W-:Y:S02]  /*107e0*/  IMAD.U32 R2, RZ, RZ, UR46 ;  /* 0x0000002eff027e24 */ /* 0x000fe4000f8e00ff */
[----:B------:R0:W5:Y:S03]  /*107f0*/  @!P0 LDG.E R5, desc[UR52][R6.64] ;  /* 0x0000003406058981 */ /* 0x000166000c1e1900 */
[----:B------:R-:W-:Y:S01]  /*10800*/  ISETP.NE.AND P3, PT, R2, 0x3, PT ;  /* 0x000000030200780c */ /* 0x000fe20003f65270 */
[----:B------:R-:W-:Y:S01]  /*10810*/  IMAD.MOV R3, RZ, RZ, -R0 ;  /* 0x000000ffff037224 */ /* 0x000fe200078e0a00 */
[----:B------:R-:W-:Y:S02]  /*10820*/  ISETP.GT.U32.AND P0, PT, R13, 0x9f, PT ;  /* 0x0000009f0d00780c */ /* 0x000fe40003f04070 */
[----:B------:R-:W-:Y:S01]  /*10830*/  LOP3.LUT R16, R16, 0xffffffef, RZ, 0xc0, !PT ;  /* 0xffffffef10107812 */ /* 0x000fe200078ec0ff */
[----:B0-----:R-:W-:-:S02]  /*10840*/  IMAD.MOV.U32 R6, RZ, RZ, RZ ;  /* 0x000000ffff067224 */ /* 0x001fc400078e00ff */
[----:B------:R-:W-:Y:S02]  /*10850*/  IMAD R7, R19, R3, R10 ;  /* 0x0000000313077224 */ /* 0x000fe400078e020a */
[----:B------:R-:W-:Y:S02]  /*10860*/  IMAD.MOV R0, RZ, RZ, -R12 ;  /* 0x000000ffff007224 */ /* 0x000fe400078e0a0c */
[----:B------:R-:W-:Y:S02]  /*10870*/  IMAD R3, RZ, RZ, -UR42 ;  /* 0x8000002aff037e24 */ /* 0x000fe4000f8e02ff */
[----:B------:R-:W-:Y:S01]  /*10880*/  @P3 LOP3.LUT R16, R16, 0x10, RZ, 0xfc, !PT ;  /* 0x0000001010103812 */ /* 0x000fe200078efcff */
[----:B------:R0:W5:Y:S01]  /*10890*/  @!P1 LDG.E R6, desc[UR52][R8.64] ;  /* 0x0000003408069981 */ /* 0x000162000c1e1900 */
[----:B------:R-:W-:Y:S02]  /*108a0*/  IMAD R18, R18, R3, UR41 ;  /* 0x0000002912127e24 */ /* 0x000fe4000f8e0203 */
[----:B------:R-:W-:-:S03]  /*108b0*/  LOP3.LUT R16, R16, 0xfffffff7, RZ, 0xc0, !PT ;  /* 0xfffffff710107812 */ /* 0x000fc600078ec0ff */
[----:B------:R-:W-:Y:S02]  /*108c0*/  SHF.R.S32.HI R32, RZ, 0x1f, R18 ;  /* 0x0000001fff207819 */ /* 0x000fe40000011412 */
[----:B------:R-:W-:Y:S01]  /*108d0*/  @P0 LOP3.LUT R16, R16, 0x8, RZ, 0xfc, !PT ;  /* 0x0000000810100812 */ /* 0x000fe200078efcff */
[----:B0-----:R-:W-:Y:S02]  /*108e0*/  IMAD R8, R19, R0, R11 ;  /* 0x0000000013087224 */ /* 0x001fe400078e020b */
[----:B------:R-:W-:-:S04]  /*108f0*/  IMAD.U32 R0, RZ, RZ, UR44 ;  /* 0x0000002cff007e24 */ /* 0x000fc8000f8e00ff */
[----:B------:R-:W-:Y:S01]  /*10900*/  VIADD R0, R0, 0xffffffff ;  /* 0xffffffff00007836 */ /* 0x000fe20000000000 */
[----:B------:R-:W-:Y:S06]  /*10910*/  @!P3 BRA `(.L_x_2250) ;  /* 0x000000000004b947 */ /* 0x000fec0003800000 */
[----:B------:R-:W-:Y:S01]  /*10920*/  BPT.TRAP 0x1 ;  /* 0x000000040000795c */ /* 0x000fe20000300000 */
.L_x_2250:
[----:B------:R-:W-:Y:S01]  /*10930*/  IMAD R4, R28, 0x8, R17 ;  /* 0x000000081c047824 */ /* 0x000fe200078e0211 */
[----:B------:R-:W-:Y:S01]  /*10940*/  SHF.L.U32 R27, R31, 0x1f, RZ ;  /* 0x0000001f1f1b7819 */ /* 0x000fe200000006ff */
[----:B------:R-:W-:Y:S01]  /*10950*/  BSSY B0, `(.L_x_2251) ;  /* 0x0000004000007945 */ /* 0x000fe20003800000 */
[----:B------:R-:W-:Y:S02]  /*10960*/  SHF.R.S32.HI R23, RZ, 0x1f, R8 ;  /* 0x0000001fff177819 */ /* 0x000fe40000011408 */
[----:B------:R-:W0:Y:S02]  /*10970*/  SYNCS.PHASECHK.TRANS64.TRYWAIT P0, [R4+URZ+0x33480], R27 ;  /* 0x0334801b040075a7 */ /* 0x000e24000800017f */
[----:B0-----:R-:W-:Y:S05]  /*10980*/  @!P0 BRA `(.L_x_2252) ;  /* 0x0000004000b88947 */ /* 0x001fea0003800000 */
.L_x_2323:
[----:B------:R-:W-:Y:S05]  /*10990*/  BSYNC B0 ;  /* 0x0000000000007941 */ /* 0x000fea0003800000 */
.L_x_2251:
[----:B------:R-:W2:Y:S01]  /*109a0*/  LDL R11, [R1] ;  /* 0x00000000010b7983 */ /* 0x000ea20000100800 */
[----:B------:R-:W-:Y:S01]  /*109b0*/  ULDC.64 UR4, c[0x0][0x328] ;  /* 0x0000ca0000047ab9 */ /* 0x000fe20000000a00 */
[----:B-----5:R-:W-:Y:S01]  /*109c0*/  SHF.R.S32.HI R24, RZ, 0x1f, R6 ;  /* 0x0000001fff187819 */ /* 0x020fe20000011406 */
[----:B------:R-:W-:Y:S01]  /*109d0*/  IMAD R3, R23, UR4, RZ ;  /* 0x0000000417037c24 */ /* 0x000fe2000f8e02ff */
[----:B------:R-:W-:Y:S01]  /*109e0*/  ULDC.64 UR6, c[0x0][0x338] ;  /* 0x0000ce0000067ab9 */ /* 0x000fe20000000a00 */
[----:B------:R-:W-:Y:S01]  /*109f0*/  ULDC.64 UR8, c[0x0][0x330] ;  /* 0x0000cc0000087ab9 */ /* 0x000fe20000000a00 */
[----:B------:R-:W1:Y:S01]  /*10a00*/  S2R R12, SR_TID.X ;  /* 0x00000000000c7919 */ /* 0x000e620000002100 */
[C---:B------:R-:W-:Y:S01]  /*10a10*/  IMAD R9, R8.reuse, UR5, R3 ;  /* 0x0000000508097c24 */ /* 0x040fe2000f8e0203 */
[----:B------:R-:W-:Y:S01]  /*10a20*/  SHF.R.S32.HI R25, RZ, 0x1f, R7 ;  /* 0x0000001fff197819 */ /* 0x000fe20000011407 */
[----:B------:R-:W-:Y:S01]  /*10a30*/  IMAD.WIDE.U32 R2, R8, UR4, RZ ;  /* 0x0000000408027c25 */ /* 0x000fe2000f8e00ff */
[----:B------:R-:W-:Y:S01]  /*10a40*/  ULDC.64 UR10, c[0x0][0x318] ;  /* 0x0000c600000a7ab9 */ /* 0x000fe20000000a00 */
[----:B------:R-:W-:-:S02]  /*10a50*/  SHF.R.S32.HI R26, RZ, 0x1f, R5 ;  /* 0x0000001fff1a7819 */ /* 0x000fc40000011405 */
[----:B------:R-:W-:Y:S01]  /*10a60*/  IMAD.IADD R3, R3, 0x1, R9 ;  /* 0x0000000103037824 */ /* 0x000fe200078e0209 */
[----:B------:R-:W-:Y:S01]  /*10a70*/  LOP3.LUT P1, RZ, R16, 0x80, RZ, 0xc0, !PT ;  /* 0x0000008010ff7812 */ /* 0x000fe2000782c0ff */
[----:B------:R-:W-:Y:S02]  /*10a80*/  IMAD R9, R24, UR6, RZ ;  /* 0x0000000618097c24 */ /* 0x000fe4000f8e02ff */
[----:B------:R-:W-:-:S04]  /*10a90*/  IMAD.WIDE.U32 R2, R6, UR6, R2 ;  /* 0x0000000606027c25 */ /* 0x000fc8000f8e0002 */
[----:B------:R-:W-:-:S04]  /*10aa0*/  IMAD R9, R6, UR7, R9 ;  /* 0x0000000706097c24 */ /* 0x000fc8000f8e0209 */
[----:B------:R-:W-:Y:S02]  /*10ab0*/  IMAD.IADD R3, R3, 0x1, R9 ;  /* 0x0000000103037824 */ /* 0x000fe400078e0209 */
[----:B------:R-:W-:Y:S02]  /*10ac0*/  IMAD R9, R32, UR8, RZ ;  /* 0x0000000820097c24 */ /* 0x000fe4000f8e02ff */
[----:B------:R-:W-:-:S04]  /*10ad0*/  IMAD.WIDE.U32 R2, R18, UR8, R2 ;  /* 0x0000000812027c25 */ /* 0x000fc8000f8e0002 */
[----:B------:R-:W-:Y:S01]  /*10ae0*/  IMAD R20, R18, UR9, R9 ;  /* 0x0000000912147c24 */ /* 0x000fe2000f8e0209 */
[----:B------:R-:W-:Y:S01]  /*10af0*/  IADD3 R19, P0, R2, UR10, RZ ;  /* 0x0000000a02137c10 */ /* 0x000fe2000ff1e0ff */
[----:B------:R-:W-:-:S03]  /*10b00*/  IMAD R9, R25, UR4, RZ ;  /* 0x0000000419097c24 */ /* 0x000fc6000f8e02ff */
[----:B------:R-:W-:Y:S01]  /*10b10*/  IADD3.X R10, R3, UR11, R20, P0, !PT ;  /* 0x0000000b030a7c10 */ /* 0x000fe200087fe414 */
[C---:B------:R-:W-:Y:S01]  /*10b20*/  IMAD R9, R7.reuse, UR5, R9 ;  /* 0x0000000507097c24 */ /* 0x040fe2000f8e0209 */
[----:B-1----:R-:W-:Y:S01]  /*10b30*/  LOP3.LUT R12, R12, 0x7f, RZ, 0xc0, !PT ;  /* 0x0000007f0c0c7812 */ /* 0x002fe200078ec0ff */
[----:B------:R-:W-:Y:S01]  /*10b40*/  IMAD.WIDE.U32 R2, R7, UR4, RZ ;  /* 0x0000000407027c25 */ /* 0x000fe2000f8e00ff */
[----:B------:R-:W-:Y:S02]  /*10b50*/  UMOV UR4, 0xffffffff ;  /* 0xffffffff00047882 */ /* 0x000fe40000000000 */
[----:B------:R-:W-:Y:S01]  /*10b60*/  SHF.R.U32.HI R12, RZ, 0x2, R12 ;  /* 0x00000002ff0c7819 */ /* 0x000fe2000001160c */
[----:B------:R-:W-:Y:S02]  /*10b70*/  IMAD.IADD R3, R3, 0x1, R9 ;  /* 0x0000000103037824 */ /* 0x000fe400078e0209 */
        /* <DEDUP_REMOVED lines=10> */
[----:B------:R-:W-:Y:S01]  /*10c20*/  ISETP.GE.AND P5, PT, R9, 0x1, PT ;  /* 0x000000010900780c */ /* 0x000fe20003fa6270 */
[----:B--2---:R-:W-:Y:S01]  /*10c30*/  IMAD R21, R28, 0x7800, R11 ;  /* 0x000078001c157824 */ /* 0x004fe200078e020b */
[----:B------:R-:W-:Y:S11]  /*10c40*/  BRA.DIV UR4, `(.L_x_2253) ;  /* 0x00000042041c7947 */ /* 0x000ff6000b800000 */
[----:B------:R-:W1:Y:S01]  /*10c50*/  SHFL.IDX PT, R2, R19, RZ, 0x1c1f ;  /* 0x001c1fff13027589 */ /* 0x000e6200000e0000 */
[C---:B------:R-:W-:Y:S02]  /*10c60*/  LOP3.LUT P2, RZ, R16.reuse, 0x200, RZ, 0xc0, !PT ;  /* 0x0000020010ff7812 */ /* 0x040fe4000784c0ff */
[C---:B------:R-:W-:Y:S01]  /*10c70*/  LOP3.LUT P6, RZ, R16.reuse, 0x100, RZ, 0xc0, !PT ;  /* 0x0000010010ff7812 */ /* 0x040fe200078cc0ff */
[----:B------:R-:W2:Y:S01]  /*10c80*/  SHFL.IDX PT, R0, R10, RZ, 0x1c1f ;  /* 0x001c1fff0a007589 */ /* 0x000ea200000e0000 */
[----:B------:R-:W-:Y:S02]  /*10c90*/  LOP3.LUT R16, R16, 0xffffffbf, RZ, 0xc0, !PT ;  /* 0xffffffbf10107812 */ /* 0x000fe400078ec0ff */
[C---:B------:R-:W-:Y:S01]  /*10ca0*/  ISETP.GE.AND P4, PT, R9.reuse, 0x21, PT ;  /* 0x000000210900780c */ /* 0x040fe20003f86270 */
[----:B------:R-:W-:Y:S01]  /*10cb0*/  SHFL.IDX PT, R20, R20, RZ, 0x1c1f ;  /* 0x001c1fff14147589 */ /* 0x000fe200000e0000 */
[----:B------:R-:W-:Y:S02]  /*10cc0*/  ISETP.GE.AND P3, PT, R9, 0x41, PT ;  /* 0x000000410900780c */ /* 0x000fe40003f66270 */
        /* <DEDUP_REMOVED lines=33> */
[C---:B------:R-:W-:Y:S02]  /*10ee0*/  ISETP.LT.OR P0, PT, R9.reuse, 0x61, P2 ;  /* 0x000000610900780c */ /* 0x040fe40001701670 */
[----:B------:R-:W-:-:S11]  /*10ef0*/  ISETP.GE.AND P2, PT, R9, 0x61, PT ;  /* 0x000000610900780c */ /* 0x000fd60003f46270 */
[----:B------:R-:W-:Y:S01]  /*10f00*/  LDGSTS.E.BYPASS.LTC128B.128 [R0+0x10a00], desc[UR52][R2.64], !P0 ;  /* 0x10a0000002007fae */ /* 0x000fe2000c101d74 */
[----:B------:R-:W-:-:S13]  /*10f10*/  ISETP.LT.OR P0, PT, R9, 0x61, P6 ;  /* 0x000000610900780c */ /* 0x000fda0003701670 */
[----:B------:R-:W-:Y:S01]  /*10f20*/  LDGSTS.E.BYPASS.LTC128B.128 [R0+0x13200], desc[UR52][R2.64+0x40], !P0 ;  /* 0x1320004002007fae */ /* 0x000fe2000c101d74 */
[----:B------:R-:W-:-:S13]  /*10f30*/  ISETP.LT.OR P0, PT, R9, 0x61, P1 ;  /* 0x000000610900780c */ /* 0x000fda0000f01670 */
[----:B------:R1:W-:Y:S01]  /*10f40*/  LDGSTS.E.BYPASS.LTC128B.128 [R0+0x15a00], desc[UR52][R2.64+0x80], !P0 ;  /* 0x15a0008002007fae */ /* 0x0003e2000c101d74 */
[----:B------:R-:W-:-:S03]  /*10f50*/  ISETP.GE.AND P0, PT, R9, 0x81, PT ;  /* 0x000000810900780c */ /* 0x000fc60003f06270 */
[----:B-1----:R1:W2:Y:S10]  /*10f60*/  SHFL.IDX PT, R2, R22, RZ, 0x1c1f ;  /* 0x001c1fff16027589 */ /* 0x0022b400000e0000 */
[----:B------:R-:W-:-:S07]  /*10f70*/  @P0 LOP3.LUT R16, R16, 0x40, RZ, 0xfc, !PT ;  /* 0x0000004010100812 */ /* 0x000fce00078efcff */
.L_x_2335:
[----:B--2---:R-:W-:Y:S02]  /*10f80*/  IADD3 R2, P0, R33, R2, RZ ;  /* 0x0000000221027210 */ /* 0x004fe40007f1e0ff */
        /* <DEDUP_REMOVED lines=14> */
.L_x_2254:
        /* <DEDUP_REMOVED lines=11> */
.L_x_2255:
[----:B------:R2:W-:Y:S01]  /*11120*/  SYNCS.ARRIVE.TRANS64.A1T0 RZ, [R4+URZ+0x33470], RZ ;  /* 0x033470ff04ff79a7 */ /* 0x0005e2000810003f */
[----:B------:R-:W-:Y:S05]  /*11130*/  @!P6 BRA `(.L_x_2256) ;  /* 0x000000000004e947 */ /* 0x000fea0003800000 */
[----:B------:R-:W-:Y:S01]  /*11140*/  BPT.TRAP 0x1 ;  /* 0x000000040000795c */ /* 0x000fe20000300000 */
.L_x_2256:
[----:B------:R-:W3:Y:S01]  /*11150*/  SYNCS.PHASECHK.TRANS64.TRYWAIT P0, [R4+URZ+0x33440], R27 ;  /* 0x0334401b040075a7 */ /* 0x000ee2000800017f */
[----:B------:R-:W-:Y:S04]  /*11160*/  BSSY B0, `(.L_x_2257) ;  /* 0x0000002000007945 */ /* 0x000fe80003800000 */
[----:B---3--:R-:W-:Y:S05]  /*11170*/  @!P0 BRA `(.L_x_2258) ;  /* 0x0000004000b88947 */ /* 0x008fea0003800000 */
.L_x_2336:
[----:B------:R-:W-:Y:S05]  /*11180*/  BSYNC B0 ;  /* 0x0000000000007941 */ /* 0x000fea0003800000 */
.L_x_2257:
        /* <DEDUP_REMOVED lines=30> */
[----:B------:R-:W4:Y:S01]  /*11370*/  SHFL.IDX PT, R14, R6, RZ, 0x1c1f ;  /* 0x001c1fff060e7589 */ /* 0x000f2200000e0000 */
[C---:B------:R-:W-:Y:S02]  /*11380*/  LOP3.LUT P6, RZ, R16.reuse, 0x2, RZ, 0xc0, !PT ;  /* 0x0000000210ff7812 */ /* 0x040fe400078cc0ff */
[----:B------:R-:W-:Y:S01]  /*11390*/  LOP3.LUT P1, RZ, R16, 0x1, RZ, 0xc0, !PT ;  /* 0x0000000110ff7812 */ /* 0x000fe2000782c0ff */
[----:B------:R-:W5:Y:S04]  /*113a0*/  SHFL.IDX PT, R2, R8, RZ, 0x1c1f ;  /* 0x001c1fff08027589 */ /* 0x000f6800000e0000 */
[----:B------:R-:W-:Y:S04]  /*113b0*/  SHFL.IDX PT, R7, R8, 0x1, 0x1c1f ;  /* 0x003c1f0008077f89 */ /* 0x000fe800000e0000 */
[----:B------:R-:W-:Y:S01]  /*113c0*/  SHFL.IDX PT, R9, R9, RZ, 0x1c1f ;  /* 0x001c1fff09097589 */ /* 0x000fe200000e0000 */
[----:B----4-:R-:W-:-:S05]  /*113d0*/  @P5 IADD3 R14, P0, R33, R14, RZ ;  /* 0x0000000e210e5210 */ /* 0x010fca0007f1e0ff */
[----:B-----5:R-:W-:Y:S01]  /*113e0*/  @P5 IMAD.X R3, RZ, RZ, R2, P0 ;  /* 0x000000ffff035224 */ /* 0x020fe200000e0602 */
[C---:B------:R-:W-:Y:S01]  /*113f0*/  LOP3.LUT P0, RZ, R16.reuse, 0x4, RZ, 0xc0, !PT ;  /* 0x0000000410ff7812 */ /* 0x040fe2000780c0ff */
[----:B------:R-:W-:Y:S02]  /*11400*/  @P5 IMAD.MOV.U32 R2, RZ, RZ, R14 ;  /* 0x000000ffff025224 */ /* 0x000fe400078e000e */
[----:B------:R-:W4:Y:S10]  /*11410*/  SHFL.IDX PT, R14, R6, 0x1, 0x1c1f ;  /* 0x003c1f00060e7f89 */ /* 0x000f3400000e0000 */
[----:B------:R-:W-:Y:S04]  /*11420*/  @P5 LDGSTS.E.BYPASS.LTC128B.128 [R0+0x24200], desc[UR52][R2.64], !P0 ;  /* 0x2420000002005fae */ /* 0x000fe8000c101d74 */
[----:B------:R-:W-:Y:S04]  /*11430*/  @P5 LDGSTS.E.BYPASS.LTC128B.128 [R0+0x26a00], desc[UR52][R2.64+0x40], !P6 ;  /* 0x26a0004002005fae */ /* 0x000fe8000f101d74 */
[----:B------:R5:W-:Y:S01]  /*11440*/  @P5 LDGSTS.E.BYPASS.LTC128B.128 [R0+0x29200], desc[UR52][R2.64+0x80], !P1 ;  /* 0x2920008002005fae */ /* 0x000be2000c901d74 */
[----:B------:R-:W-:-:S02]  /*11450*/  LOP3.LUT P5, RZ, R16, 0x4, RZ, 0xc0, !PT ;  /* 0x0000000410ff7812 */ /* 0x000fc400078ac0ff */
[----:B----4-:R-:W-:-:S05]  /*11460*/  @P4 IADD3 R14, P0, R33, R14, RZ ;  /* 0x0000000e210e4210 */ /* 0x010fca0007f1e0ff */
[----:B------:R-:W-:Y:S02]  /*11470*/  @P4 IMAD.X R7, RZ, RZ, R7, P0 ;  /* 0x000000ffff074224 */ /* 0x000fe400000e0607 */
[----:B-----5:R-:W-:Y:S02]  /*11480*/  @P4 IMAD.MOV.U32 R2, RZ, RZ, R14 ;  /* 0x000000ffff024224 */ /* 0x020fe400078e000e */
[----:B------:R-:W4:Y:S01]  /*11490*/  SHFL.IDX PT, R14, R6, 0x2, 0x1c1f ;  /* 0x005c1f00060e7f89 */ /* 0x000f2200000e0000 */
[----:B------:R-:W-:-:S03]  /*114a0*/  @P4 IMAD.MOV.U32 R3, RZ, RZ, R7 ;  /* 0x000000ffff034224 */ /* 0x000fc600078e0007 */
[----:B------:R-:W5:Y:S04]  /*114b0*/  SHFL.IDX PT, R7, R8, 0x2, 0x1c1f ;  /* 0x005c1f0008077f89 */ /* 0x000f6800000e0000 */
[----:B------:R-:W-:Y:S04]  /*114c0*/  @P4 LDGSTS.E.BYPASS.LTC128B.128 [R0+0x24a00], desc[UR52][R2.64], !P5 ;  /* 0x24a0000002004fae */ /* 0x000fe8000e901d74 */
[----:B------:R-:W-:Y:S04]  /*114d0*/  @P4 LDGSTS.E.BYPASS.LTC128B.128 [R0+0x27200], desc[UR52][R2.64+0x40], !P6 ;  /* 0x2720004002004fae */ /* 0x000fe8000f101d74 */
[----:B------:R0:W-:Y:S01]  /*114e0*/  @P4 LDGSTS.E.BYPASS.LTC128B.128 [R0+0x29a00], desc[UR52][R2.64+0x80], !P1 ;  /* 0x29a0008002004fae */ /* 0x0001e2000c901d74 */
[----:B----4-:R-:W-:-:S05]  /*114f0*/  @P3 IADD3 R14, P0, R33, R14, RZ ;  /* 0x0000000e210e3210 */ /* 0x010fca0007f1e0ff */
[----:B-----5:R-:W-:Y:S02]  /*11500*/  @P3 IMAD.X R7, RZ, RZ, R7, P0 ;  /* 0x000000ffff073224 */ /* 0x020fe400000e0607 */
[----:B0-----:R-:W-:Y:S02]  /*11510*/  @P3 IMAD.MOV.U32 R2, RZ, RZ, R14 ;  /* 0x000000ffff023224 */ /* 0x001fe400078e000e */
[----:B------:R-:W0:Y:S01]  /*11520*/  SHFL.IDX PT, R14, R6, 0x3, 0x1c1f ;  /* 0x007c1f00060e7f89 */ /* 0x000e2200000e0000 */
[----:B------:R-:W-:-:S03]  /*11530*/  @P3 IMAD.MOV.U32 R3, RZ, RZ, R7 ;  /* 0x000000ffff033224 */ /* 0x000fc600078e0007 */
[----:B------:R-:W4:Y:S04]  /*11540*/  SHFL.IDX PT, R7, R8, 0x3, 0x1c1f ;  /* 0x007c1f0008077f89 */ /* 0x000f2800000e0000 */
[----:B------:R-:W-:Y:S04]  /*11550*/  @P3 LDGSTS.E.BYPASS.LTC128B.128 [R0+0x25200], desc[UR52][R2.64], !P5 ;  /* 0x2520000002003fae */ /* 0x000fe8000e901d74 */
[----:B------:R-:W-:Y:S04]  /*11560*/  @P3 LDGSTS.E.BYPASS.LTC128B.128 [R0+0x27a00], desc[UR52][R2.64+0x40], !P6 ;  /* 0x27a0004002003fae */ /* 0x000fe8000f101d74 */
[----:B------:R5:W-:Y:S01]  /*11570*/  @P3 LDGSTS.E.BYPASS.LTC128B.128 [R0+0x2a200], desc[UR52][R2.64+0x80], !P1 ;  /* 0x2a20008002003fae */ /* 0x000be2000c901d74 */
[----:B0-----:R-:W-:-:S05]  /*11580*/  @P2 IADD3 R14, P0, R33, R14, RZ ;  /* 0x0000000e210e2210 */ /* 0x001fca0007f1e0ff */
[----:B----4-:R-:W-:Y:S02]  /*11590*/  @P2 IMAD.X R7, RZ, RZ, R7, P0 ;  /* 0x000000ffff072224 */ /* 0x010fe400000e0607 */
[----:B-----5:R-:W-:Y:S02]  /*115a0*/  @P2 IMAD.MOV.U32 R2, RZ, RZ, R14 ;  /* 0x000000ffff022224 */ /* 0x020fe400078e000e */
[----:B------:R-:W-:Y:S01]  /*115b0*/  @P2 IMAD.MOV.U32 R3, RZ, RZ, R7 ;  /* 0x000000ffff032224 */ /* 0x000fe200078e0007 */
[----:B------:R0:W4:Y:S04]  /*115c0*/  SHFL.IDX PT, R14, R5, RZ, 0x1c1f ;  /* 0x001c1fff050e7589 */ /* 0x00012800000e0000 */
[----:B------:R0:W-:Y:S04]  /*115d0*/  @P2 LDGSTS.E.BYPASS.LTC128B.128 [R0+0x25a00], desc[UR52][R2.64], !P5 ;  /* 0x25a0000002002fae */ /* 0x0001e8000e901d74 */
[----:B------:R0:W-:Y:S04]  /*115e0*/  @P2 LDGSTS.E.BYPASS.LTC128B.128 [R0+0x28200], desc[UR52][R2.64+0x40], !P6 ;  /* 0x2820004002002fae */ /* 0x0001e8000f101d74 */
[----:B------:R0:W-:Y:S02]  /*115f0*/  @P2 LDGSTS.E.BYPASS.LTC128B.128 [R0+0x2aa00], desc[UR52][R2.64+0x80], !P1 ;  /* 0x2aa0008002002fae */ /* 0x0001e4000c901d74 */
.L_x_2348:
[----:B------:R-:W-:Y:S01]  /*11600*/  LOP3.LUT P0, RZ, R16, 0x40, RZ, 0xc0, !PT ;  /* 0x0000004010ff7812 */ /* 0x000fe2000780c0ff */
[----:B------:R-:W-:-:S12]  /*11610*/  BSSY B0, `(.L_x_2260) ;  /* 0x000000d000007945 */ /* 0x000fd80003800000 */
[----:B------:R-:W-:Y:S05]  /*11620*/  @!P0 BRA `(.L_x_2261) ;  /* 0x00000000002c8947 */ /* 0x000fea0003800000 */
[C---:B------:R-:W-:Y:S02]  /*11630*/  LOP3.LUT P3, RZ, R16.reuse, 0x4, RZ, 0xc0, !PT ;  /* 0x0000000410ff7812 */ /* 0x040fe4000786c0ff */
[C---:B------:R-:W-:Y:S02]  /*11640*/  LOP3.LUT P2, RZ, R16.reuse, 0x2, RZ, 0xc0, !PT ;  /* 0x0000000210ff7812 */ /* 0x040fe4000784c0ff */
[----:B------:R-:W-:Y:S02]  /*11650*/  LOP3.LUT P1, RZ, R16, 0x1, RZ, 0xc0, !PT ;  /* 0x0000000110ff7812 */ /* 0x000fe4000782c0ff */
[----:B0---4-:R-:W-:-:S05]  /*11660*/  IADD3 R2, P0, R33, R14, RZ ;  /* 0x0000000e21027210 */ /* 0x011fca0007f1e0ff */
[----:B------:R-:W-:-:S05]  /*11670*/  IMAD.X R3, RZ, RZ, R9, P0 ;  /* 0x000000ffff037224 */ /* 0x000fca00000e0609 */
[----:B------:R-:W-:Y:S01]  /*11680*/  @!PT LDS RZ, [RZ] ;  /* 0x00000000fffff984 */ /* 0x000fe20000000800 */
[----:B------:R-:W-:Y:S01]  /*11690*/  @!PT LDS RZ, [RZ] ;  /* 0x00000000fffff984 */ /* 0x000fe20000000800 */
[----:B------:R-:W-:Y:S01]  /*116a0*/  @!PT LDS RZ, [RZ] ;  /* 0x00000000fffff984 */ /* 0x000fe20000000800 */
[----:B------:R0:W-:Y:S04]  /*116b0*/  LDGSTS.E.BYPASS.LTC128B.128 [R0+0x26200], desc[UR52][R2.64], !P3 ;  /* 0x2620000002007fae */ /* 0x0001e8000d901d74 */
[----:B------:R0:W-:Y:S04]  /*116c0*/  LDGSTS.E.BYPASS.LTC128B.128 [R0+0x28a00], desc[UR52][R2.64+0x40], !P2 ;  /* 0x28a0004002007fae */ /* 0x0001e8000d101d74 */
[----:B------:R0:W-:Y:S02]  /*116d0*/  LDGSTS.E.BYPASS.LTC128B.128 [R0+0x2b200], desc[UR52][R2.64+0x80], !P1 ;  /* 0x2b20008002007fae */ /* 0x0001e4000c901d74 */
.L_x_2261:
[----:B------:R-:W-:Y:S05]  /*116e0*/  BSYNC B0 ;  /* 0x0000000000007941 */ /* 0x000fea0003800000 */
.L_x_2260:
[----:B------:R-:W-:Y:S01]  /*116f0*/  NOP ;  /* 0x0000000000007918 */ /* 0x000fe20000000000 */
[----:B------:R-:W-:-:S13]  /*11700*/  PLOP3.LUT P0, PT, PT, PT, PT, 0x80, 0x0 ;  /* 0x000000000000781c */ /* 0x000fda0003f0f070 */
.L_x_2262:
        /* <DEDUP_REMOVED lines=11> */
.L_x_2263:
        /* <DEDUP_REMOVED lines=23> */
.L_x_2265:
[----:B------:R-:W-:Y:S05]  /*11930*/  BSYNC B6 ;  /* 0x0000000000067941 */ /* 0x000fea0003800000 */
.L_x_2264:
[----:B------:R1:W5:Y:S01]  /*11940*/  LDL R8, [R1+0xc] ;  /* 0x00000c0001087983 */ /* 0x0003620000100800 */
[----:B------:R-:W-:Y:S01]  /*11950*/  UISETP.NE.AND UP0, UPT, UR48, URZ, UPT ;  /* 0x0000003f3000728c */ /* 0x000fe2000bf05270 */
[----:B0-23--:R-:W-:Y:S01]  /*11960*/  IMAD.U32 R4, RZ, RZ, UR43 ;  /* 0x0000002bff047e24 */ /* 0x00dfe2000f8e00ff */
[----:B------:R-:W0:Y:S01]  /*11970*/  S2R R2, SR_TID.X ;  /* 0x0000000000027919 */ /* 0x000e220000002100 */
[----:B------:R-:W-:Y:S01]  /*11980*/  R2UR UR6, R32 ;  /* 0x00000000200672ca */ /* 0x000fe200000e0000 */
[----:B------:R-:W-:Y:S02]  /*11990*/  ULDC.64 UR8, c[0x0][0x2d8] ;  /* 0x0000b60000087ab9 */ /* 0x000fe40000000a00 */
[----:B------:R-:W-:Y:S02]  /*119a0*/  PLOP3.LUT P0, PT, PT, PT, UP0, 0x80, 0x0 ;  /* 0x000000000000781c */ /* 0x000fe40003f0f008 */
[C---:B------:R-:W-:Y:S02]  /*119b0*/  LOP3.LUT P3, RZ, R16.reuse, 0x1000, RZ, 0xc0, !PT ;  /* 0x0000100010ff7812 */ /* 0x040fe4000786c0ff */
[C---:B------:R-:W-:Y:S01]  /*119c0*/  LOP3.LUT P4, RZ, R16.reuse, 0x800, RZ, 0xc0, !PT ;  /* 0x0000080010ff7812 */ /* 0x040fe2000788c0ff */
[----:B------:R-:W-:Y:S01]  /*119d0*/  @UP0 ULDC UR4, c[0x0][0x44c] ;  /* 0x0001130000040ab9 */ /* 0x000fe20000000800 */
[----:B------:R-:W-:-:S02]  /*119e0*/  LOP3.LUT P5, RZ, R16, 0x400, RZ, 0xc0, !PT ;  /* 0x0000040010ff7812 */ /* 0x000fc400078ac0ff */
[C---:B0-----:R-:W-:Y:S01]  /*119f0*/  LOP3.LUT R19, R2.reuse, 0x7f, RZ, 0xc0, !PT ;  /* 0x0000007f02137812 */ /* 0x041fe200078ec0ff */
[----:B------:R-:W-:-:S03]  /*11a00*/  IMAD.SHL.U32 R2, R2, 0x20, RZ ;  /* 0x0000002002027824 */ /* 0x000fc600078e00ff */
[----:B------:R-:W-:-:S04]  /*11a10*/  SHF.R.U32.HI R19, RZ, 0x2, R19 ;  /* 0x00000002ff137819 */ /* 0x000fc80000011613 */
[----:B------:R-:W-:-:S05]  /*11a20*/  LOP3.LUT R2, R19, 0x60, R2, 0xf8, !PT ;  /* 0x0000006013027812 */ /* 0x000fca00078ef802 */
[----:B------:R-:W-:-:S04]  /*11a30*/  IMAD R4, R4, 0x80, R2 ;  /* 0x0000008004047824 */ /* 0x000fc800078e0202 */
[----:B------:R-:W-:Y:S01]  /*11a40*/  @P0 IMAD.HI.U32 R2, R4, UR4, RZ ;  /* 0x0000000404020c27 */ /* 0x000fe2000f8e00ff */
[----:B------:R-:W-:Y:S01]  /*11a50*/  PLOP3.LUT P0, PT, PT, PT, UP0, 0x80, 0x0 ;  /* 0x000000000000781c */ /* 0x000fe20003f0f008 */
[----:B------:R-:W-:Y:S01]  /*11a60*/  @UP0 ULDC UR4, c[0x0][0x450] ;  /* 0x0001140000040ab9 */ /* 0x000fe20000000800 */
[----:B------:R-:W-:Y:S01]  /*11a70*/  R2UR UR7, R18 ;  /* 0x00000000120772ca */ /* 0x000fe200000e0000 */
[----:B------:R-:W-:Y:S01]  /*11a80*/  IMAD.MOV.U32 R0, RZ, RZ, R4 ;  /* 0x000000ffff007224 */ /* 0x000fe200078e0004 */
[----:B------:R-:W-:-:S09]  /*11a90*/  UIMAD UR6, UR6, UR8, URZ ;  /* 0x00000008060672a4 */ /* 0x000fd2000f8e023f */
[----:B------:R-:W-:Y:S02]  /*11aa0*/  @P0 SHF.R.U32.HI R0, RZ, UR4, R2 ;  /* 0x00000004ff000c19 */ /* 0x000fe40008011602 */
[----:B------:R-:W-:Y:S01]  /*11ab0*/  R2UR UR4, R18 ;  /* 0x00000000120472ca */ /* 0x000fe200000e0000 */
[----:B------:R-:W-:Y:S02]  /*11ac0*/  UIMAD UR7, UR7, UR9, UR6 ;  /* 0x00000009070772a4 */ /* 0x000fe4000f8e0206 */
[----:B------:R-:W-:Y:S01]  /*11ad0*/  USHF.R.S32.HI UR6, URZ, 0x1f, UR42 ;  /* 0x0000001f3f067899 */ /* 0x000fe2000801142a */
[----:B------:R-:W-:-:S09]  /*11ae0*/  SHF.R.S32.HI R2, RZ, 0x1f, R0 ;  /* 0x0000001fff027819 */ /* 0x000fd20000011400 */
[----:B------:R-:W-:-:S03]  /*11af0*/  UIMAD.WIDE.U32 UR4, UR4, UR8, URZ ;  /* 0x00000008040472a5 */ /* 0x000fc6000f8e003f */
[----:B------:R-:W-:Y:S01]  /*11b00*/  ULDC.64 UR8, c[0x0][0x2e0] ;  /* 0x0000b80000087ab9 */ /* 0x000fe20000000a00 */
[----:B------:R-:W-:Y:S02]  /*11b10*/  UIADD3 UR5, UR5, UR7, URZ ;  /* 0x0000000705057290 */ /* 0x000fe4000fffe03f */
[----:B------:R-:W-:Y:S01]  /*11b20*/  UIMAD UR6, UR6, UR8, URZ ;  /* 0x00000008060672a4 */ /* 0x000fe2000f8e023f */
[----:B------:R-:W0:Y:S01]  /*11b30*/  S2R R19, SR_TID.X ;  /* 0x0000000000137919 */ /* 0x000e220000002100 */
[----:B------:R-:W-:Y:S02]  /*11b40*/  UIMAD.WIDE.U32 UR4, UR42, UR8, UR4 ;  /* 0x000000082a0472a5 */ /* 0x000fe4000f8e0004 */
[----:B------:R-:W-:-:S03]  /*11b50*/  UIMAD UR6, UR42, UR9, UR6 ;  /* 0x000000092a0672a4 */ /* 0x000fc6000f8e0206 */
[----:B------:R-:W-:Y:S01]  /*11b60*/  ULDC.64 UR8, c[0x0][0x2d0] ;  /* 0x0000b40000087ab9 */ /* 0x000fe20000000a00 */
[----:B------:R-:W-:Y:S01]  /*11b70*/  UIADD3 UR5, UR5, UR6, URZ ;  /* 0x0000000605057290 */ /* 0x000fe2000fffe03f */
[----:B------:R-:W-:Y:S02]  /*11b80*/  IMAD R3, R2, UR8, RZ ;  /* 0x0000000802037c24 */ /* 0x000fe4000f8e02ff */
[----:B------:R-:W-:Y:S02]  /*11b90*/  IMAD.U32 R9, RZ, RZ, UR8 ;  /* 0x00000008ff097e24 */ /* 0x000fe4000f8e00ff */
[C---:B------:R-:W-:Y:S02]  /*11ba0*/  IMAD R7, R0.reuse, UR9, R3 ;  /* 0x0000000900077c24 */ /* 0x040fe4000f8e0203 */
[----:B------:R-:W-:Y:S02]  /*11bb0*/  IMAD.MOV R5, RZ, RZ, -R0 ;  /* 0x000000ffff057224 */ /* 0x000fe400078e0a00 */
        /* <DEDUP_REMOVED lines=11> */
[----:B------:R-:W-:Y:S01]  /*11c70*/  UMOV UR4, 0xffffffff ;  /* 0xffffffff00047882 */ /* 0x000fe20000000000 */
[----:B0-----:R-:W-:Y:S02]  /*11c80*/  LOP3.LUT R19, R19, 0x7f, RZ, 0xc0, !PT ;  /* 0x0000007f13137812 */ /* 0x001fe400078ec0ff */
[----:B------:R-:W-:Y:S02]  /*11c90*/  IADD3.X R4, R3, UR5, R5, P0, !PT ;  /* 0x0000000503047c10 */ /* 0x000fe400087fe405 */
[----:B------:R-:W-:Y:S01]  /*11ca0*/  SHF.R.U32.HI R10, RZ, 0x2, R19 ;  /* 0x00000002ff0a7819 */ /* 0x000fe20000011613 */
[----:B-1----:R-:W-:Y:S06]  /*11cb0*/  BRA.DIV UR4, `(.L_x_2266) ;  /* 0x0000003e04b07947 */ /* 0x002fec000b800000 */
[----:B----4-:R-:W0:Y:S01]  /*11cc0*/  SHFL.IDX PT, R14, R0, RZ, 0x1c1f ;  /* 0x001c1fff000e7589 */ /* 0x010e2200000e0000 */
[----:B------:R-:W-:-:S03]  /*11cd0*/  IMAD.U32 R5, RZ, RZ, UR43 ;  /* 0x0000002bff057e24 */ /* 0x000fc6000f8e00ff */
[----:B------:R-:W1:Y:S01]  /*11ce0*/  SHFL.IDX PT, R2, R4, RZ, 0x1c1f ;  /* 0x001c1fff04027589 */ /* 0x000e6200000e0000 */
[----:B------:R-:W-:-:S03]  /*11cf0*/  IMAD R5, R5, 0x80, R10 ;  /* 0x0000008005057824 */ /* 0x000fc600078e020a */
[----:B------:R-:W-:Y:S01]  /*11d00*/  SHFL.IDX PT, R6, R4, 0x1, 0x1c1f ;  /* 0x003c1f0004067f89 */ /* 0x000fe200000e0000 */
[C---:B------:R-:W-:Y:S01]  /*11d10*/  VIADD R7, R5.reuse, 0x20 ;  /* 0x0000002005077836 */ /* 0x040fe20000000000 */
[----:B------:R-:W-:-:S13]  /*11d20*/  ISETP.GE.AND P0, PT, R5, UR38, PT ;  /* 0x0000002605007c0c */ /* 0x000fda000bf06270 */
[----:B0-----:R-:W-:-:S05]  /*11d30*/  @!P0 IADD3 R14, P1, R33, R14, RZ ;  /* 0x0000000e210e8210 */ /* 0x001fca0007f3e0ff */
[----:B-1----:R-:W-:Y:S02]  /*11d40*/  @!P0 IMAD.X R3, RZ, RZ, R2, P1 ;  /* 0x000000ffff038224 */ /* 0x002fe400008e0602 */
[----:B------:R-:W-:Y:S02]  /*11d50*/  @!P0 IMAD.MOV.U32 R2, RZ, RZ, R14 ;  /* 0x000000ffff028224 */ /* 0x000fe400078e000e */
[----:B------:R-:W0:Y:S04]  /*11d60*/  SHFL.IDX PT, R14, R0, 0x1, 0x1c1f ;  /* 0x003c1f00000e7f89 */ /* 0x000e2800000e0000 */
[----:B-----5:R-:W-:Y:S04]  /*11d70*/  @!P0 LDGSTS.E.BYPASS.LTC128B.128 [R8+0x1e200], desc[UR52][R2.64], !P3 ;  /* 0x1e20000002088fae */ /* 0x020fe8000d901d74 */
        /* <DEDUP_REMOVED lines=23> */
.L_x_2357:
        /* <DEDUP_REMOVED lines=12> */
.L_x_2267:
        /* <DEDUP_REMOVED lines=18> */
.L_x_2358:
[----:B------:R-:W-:Y:S05]  /*120d0*/  BSYNC B0 ;  /* 0x0000000000007941 */ /* 0x000fea0003800000 */
.L_x_2268:
[----:B------:R-:W-:-:S06]  /*120e0*/  UISETP.GE.AND UP0, UPT, UR44, 0x2, UPT ;  /* 0x000000022c00788c */ /* 0x000fcc000bf06270 */
[----:B------:R-:W-:-:S13]  /*120f0*/  PLOP3.LUT P0, PT, PT, PT, UP0, 0x40, 0x0 ;  /* 0x000000000000781c */ /* 0x000fda0003f0e808 */
[----:B------:R-:W-:Y:S05]  /*12100*/  @P0 BRA `(.L_x_2270) ;  /* 0x0000001800280947 */ /* 0x000fea0003800000 */
[----:B------:R-:W-:Y:S01]  /*12110*/  UIADD3 UR4, UR44, -0x2, URZ ;  /* 0xfffffffe2c047890 */ /* 0x000fe2000fffe03f */
[----:B------:R-:W-:Y:S02]  /*12120*/  IMAD.MOV.U32 R21, RZ, RZ, R31 ;  /* 0x000000ffff157224 */ /* 0x000fe400078e001f */
[----:B------:R-:W-:-:S03]  /*12130*/  IMAD.MOV.U32 R19, RZ, RZ, R28 ;  /* 0x000000ffff137224 */ /* 0x000fc600078e001c */
[----:B------:R-:W-:-:S07]  /*12140*/  IMAD.U32 R29, RZ, RZ, UR4 ;  /* 0x00000004ff1d7e24 */ /* 0x000fce000f8e00ff */
.L_x_2290:
[----:B01----:R-:W1:Y:S01]  /*12150*/  LDC R3, c[0x0][0x430] ;  /* 0x00010c00ff037b82 */ /* 0x003e620000000800 */
[----:B0-----:R-:W0:Y:S01]  /*12160*/  S2R R0, SR_TID.X ;  /* 0x0000000000007919 */ /* 0x001e220000002100 */
[----:B------:R-:W-:Y:S01]  /*12170*/  IMAD R10, R29, 0xa0, R36 ;  /* 0x000000a01d0a7824 */ /* 0x000fe200078e0224 */
[----:B------:R-:W-:Y:S05]  /*12180*/  YIELD ;  /* 0x0000000000007946 */ /* 0x000fea0003800000 */
[----:B------:R-:W2:Y:S01]  /*12190*/  S2R R4, SR_TID.X ;  /* 0x0000000000047919 */ /* 0x000ea20000002100 */
[----:B------:R-:W-:Y:S01]  /*121a0*/  ULDC.64 UR4, c[0x0][0x428] ;  /* 0x00010a0000047ab9 */ /* 0x000fe20000000a00 */
[----:B------:R-:W-:Y:S01]  /*121b0*/  ULDC.64 UR6, c[0x0][0x418] ;  /* 0x0001060000067ab9 */ /* 0x000fe20000000a00 */
[----:B------:R-:W-:Y:S01]  /*121c0*/  IMAD R7, R34, UR4, RZ ;  /* 0x0000000422077c24 */ /* 0x000fe2000f8e02ff */
[----:B------:R-:W3:Y:S01]  /*121d0*/  S2R R8, SR_TID.X ;  /* 0x0000000000087919 */ /* 0x000ee20000002100 */
[----:B------:R-:W-:-:S02]  /*121e0*/  VIADD R28, R19, 0x1 ;  /* 0x00000001131c7836 */ /* 0x000fc40000000000 */
[----:B------:R-:W-:Y:S01]  /*121f0*/  IMAD R7, R30, UR5, R7 ;  /* 0x000000051e077c24 */ /* 0x000fe2000f8e0207 */
[----:B-1----:R-:W-:Y:S02]  /*12200*/  ISETP.NE.AND P2, PT, R3, 0x1, PT ;  /* 0x000000010300780c */ /* 0x002fe40003f45270 */
[C---:B0-----:R-:W-:Y:S01]  /*12210*/  LOP3.LUT R2, R0.reuse, 0x7f, RZ, 0xc0, !PT ;  /* 0x0000007f00027812 */ /* 0x041fe200078ec0ff */
[----:B------:R-:W-:-:S10]  /*12220*/  IMAD.SHL.U32 R0, R0, 0x20, RZ ;  /* 0x0000002000007824 */ /* 0x000fd400078e00ff */
[----:B------:R-:W0:Y:S01]  /*12230*/  @P2 LDC R3, c[0x0][0x434] ;  /* 0x00010d00ff032b82 */ /* 0x000e220000000800 */
[----:B------:R-:W-:Y:S02]  /*12240*/  SHF.R.U32.HI R2, RZ, 0x2, R2 ;  /* 0x00000002ff027819 */ /* 0x000fe40000011602 */
[----:B--2---:R-:W-:Y:S02]  /*12250*/  LOP3.LUT R4, R4, 0x7f, RZ, 0xc0, !PT ;  /* 0x0000007f04047812 */ /* 0x004fe400078ec0ff */
[----:B------:R-:W-:Y:S02]  /*12260*/  LOP3.LUT R0, R2, 0x60, R0, 0xf8, !PT ;  /* 0x0000006002007812 */ /* 0x000fe400078ef800 */
[----:B------:R-:W-:Y:S01]  /*12270*/  SHF.R.U32.HI R9, RZ, 0x2, R4 ;  /* 0x00000002ff097819 */ /* 0x000fe20000011604 */
[----:B------:R-:W1:Y:S01]  /*12280*/  @P2 LDC R5, c[0x0][0x438] ;  /* 0x00010e00ff052b82 */ /* 0x000e620000000800 */
[----:B---3--:R-:W-:Y:S02]  /*12290*/  IMAD.SHL.U32 R8, R8, 0x20, RZ ;  /* 0x0000002008087824 */ /* 0x008fe400078e00ff */
[----:B------:R-:W-:-:S03]  /*122a0*/  IMAD.IADD R0, R0, 0x1, R10 ;  /* 0x0000000100007824 */ /* 0x000fc600078e020a */
[----:B------:R-:W-:Y:S01]  /*122b0*/  LOP3.LUT R8, R9, 0x60, R8, 0xf8, !PT ;  /* 0x0000006009087812 */ /* 0x000fe200078ef808 */
[----:B------:R-:W-:Y:S01]  /*122c0*/  IMAD.MOV.U32 R6, RZ, RZ, R0 ;  /* 0x000000ffff067224 */ /* 0x000fe200078e0000 */
[----:B------:R-:W2:Y:S02]  /*122d0*/  @P2 LDC R9, c[0x0][0x438] ;  /* 0x00010e00ff092b82 */ /* 0x000ea40000000800 */
[----:B------:R-:W-:-:S04]  /*122e0*/  LOP3.LUT R8, R8, 0x80, RZ, 0xfc, !PT ;  /* 0x0000008008087812 */ /* 0x000fc800078efcff */
[C---:B------:R-:W-:Y:S01]  /*122f0*/  ISETP.GT.U32.AND P1, PT, R8.reuse, 0x9f, PT ;  /* 0x0000009f0800780c */ /* 0x040fe20003f24070 */
[----:B------:R-:W-:Y:S02]  /*12300*/  IMAD.IADD R10, R8, 0x1, R10 ;  /* 0x00000001080a7824 */ /* 0x000fe400078e020a */
[----:B0-----:R-:W-:-:S04]  /*12310*/  @P2 IMAD.HI.U32 R2, R0, R3, RZ ;  /* 0x0000000300022227 */ /* 0x001fc800078e00ff */
[----:B------:R-:W-:Y:S01]  /*12320*/  IMAD.MOV.U32 R11, RZ, RZ, R10 ;  /* 0x000000ffff0b7224 */ /* 0x000fe200078e000a */
[----:B-1----:R-:W-:-:S04]  /*12330*/  @P2 SHF.R.U32.HI R6, RZ, R5, R2 ;  /* 0x00000005ff062219 */ /* 0x002fc80000011602 */
[--C-:B------:R-:W-:Y:S01]  /*12340*/  SHF.R.S32.HI R3, RZ, 0x1f, R6.reuse ;  /* 0x0000001fff037819 */ /* 0x100fe20000011406 */
[----:B------:R-:W-:-:S04]  /*12350*/  IMAD.MOV.U32 R2, RZ, RZ, R6 ;  /* 0x000000ffff027224 */ /* 0x000fc800078e0006 */
[----:B------:R-:W-:-:S04]  /*12360*/  IMAD.WIDE.U32 R2, R30, UR4, R2 ;  /* 0x000000041e027c25 */ /* 0x000fc8000f8e0002 */
[----:B------:R-:W-:Y:S01]  /*12370*/  IMAD.IADD R3, R7, 0x1, R3 ;  /* 0x0000000107037824 */ /* 0x000fe200078e0203 */
[----:B------:R-:W-:-:S04]  /*12380*/  LEA R4, P0, R2, UR6, 0x2 ;  /* 0x0000000602047c11 */ /* 0x000fc8000f8010ff */
[----:B------:R-:W-:Y:S02]  /*12390*/  LEA.HI.X R5, R2, UR7, R3, 0x2, P0 ;  /* 0x0000000702057c11 */ /* 0x000fe400080f1403 */
[----:B------:R-:W0:Y:S02]  /*123a0*/  @P2 LDC R3, c[0x0][0x434] ;  /* 0x00010d00ff032b82 */ /* 0x000e240000000800 */
        /* <DEDUP_REMOVED lines=26> */
[----:B------:R-:W-:Y:S10]  /*12550*/  @!P1 BRA `(.L_x_2271) ;  /* 0x0000000000049947 */ /* 0x000ff40003800000 */
[----:B------:R-:W-:Y:S01]  /*12560*/  BPT.TRAP 0x1 ;  /* 0x000000040000795c */ /* 0x000fe20000300000 */
.L_x_2271:
[----:B------:R-:W-:Y:S01]  /*12570*/  IMAD R4, R28, 0x8, R17 ;  /* 0x000000081c047824 */ /* 0x000fe200078e0211 */
[----:B------:R-:W-:Y:S01]  /*12580*/  SHF.L.U32 R27, R31, 0x1f, RZ ;  /* 0x0000001f1f1b7819 */ /* 0x000fe200000006ff */
[----:B------:R-:W-:Y:S01]  /*12590*/  BSSY B0, `(.L_x_2272) ;  /* 0x0000004000007945 */ /* 0x000fe20003800000 */
[----:B------:R-:W-:Y:S02]  /*125a0*/  SHF.R.S32.HI R22, RZ, 0x1f, R8 ;  /* 0x0000001fff167819 */ /* 0x000fe40000011408 */
[----:B------:R-:W0:Y:S02]  /*125b0*/  SYNCS.PHASECHK.TRANS64.TRYWAIT P0, [R4+URZ+0x33480], R27 ;  /* 0x0334801b040075a7 */ /* 0x000e24000800017f */
[----:B0-----:R-:W-:Y:S05]  /*125c0*/  @!P0 BRA `(.L_x_2273) ;  /* 0x0000003800bc8947 */ /* 0x001fea0003800000 */
.L_x_2359:
[----:B------:R-:W-:Y:S05]  /*125d0*/  BSYNC B0 ;  /* 0x0000000000007941 */ /* 0x000fea0003800000 */
.L_x_2272:
[----:B------:R-:W2:Y:S01]  /*125e0*/  LDL R11, [R1] ;  /* 0x00000000010b7983 */ /* 0x000ea20000100800 */
[----:B------:R-:W-:Y:S01]  /*125f0*/  ULDC.64 UR4, c[0x0][0x328] ;  /* 0x0000ca0000047ab9 */ /* 0x000fe20000000a00 */
[----:B------:R-:W-:Y:S01]  /*12600*/  ULDC.64 UR6, c[0x0][0x338] ;  /* 0x0000ce0000067ab9 */ /* 0x000fe20000000a00 */
[----:B------:R-:W-:Y:S01]  /*12610*/  IMAD R3, R22, UR4, RZ ;  /* 0x0000000416037c24 */ /* 0x000fe2000f8e02ff */
[----:B------:R-:W-:Y:S01]  /*12620*/  ULDC.64 UR8, c[0x0][0x330] ;  /* 0x0000cc0000087ab9 */ /* 0x000fe20000000a00 */
[----:B------:R-:W-:Y:S01]  /*12630*/  SHF.R.S32.HI R24, RZ, 0x1f, R6 ;  /* 0x0000001fff187819 */ /* 0x000fe20000011406 */
[----:B------:R-:W-:Y:S01]  /*12640*/  IMAD R23, R32, UR8, RZ ;  /* 0x0000000820177c24 */ /* 0x000fe2000f8e02ff */
[----:B------:R-:W-:Y:S01]  /*12650*/  ULDC.64 UR10, c[0x0][0x318] ;  /* 0x0000c600000a7ab9 */ /* 0x000fe20000000a00 */
[C---:B------:R-:W-:Y:S01]  /*12660*/  IMAD R0, R8.reuse, UR5, R3 ;  /* 0x0000000508007c24 */ /* 0x040fe2000f8e0203 */
[----:B-----5:R-:W-:Y:S01]  /*12670*/  SHF.R.S32.HI R25, RZ, 0x1f, R5 ;  /* 0x0000001fff197819 */ /* 0x020fe20000011405 */
[----:B------:R-:W-:Y:S01]  /*12680*/  IMAD.WIDE.U32 R2, R8, UR4, RZ ;  /* 0x0000000408027c25 */ /* 0x000fe2000f8e00ff */
[----:B------:R-:W-:-:S02]  /*12690*/  LOP3.LUT P4, RZ, R16, 0x4, RZ, 0xc0, !PT ;  /* 0x0000000410ff7812 */ /* 0x000fc4000788c0ff */
[C---:B------:R-:W-:Y:S01]  /*126a0*/  LOP3.LUT P3, RZ, R16.reuse, 0x2, RZ, 0xc0, !PT ;  /* 0x0000000210ff7812 */ /* 0x040fe2000786c0ff */
[----:B------:R-:W-:Y:S01]  /*126b0*/  IMAD.IADD R3, R3, 0x1, R0 ;  /* 0x0000000103037824 */ /* 0x000fe200078e0200 */
[----:B------:R-:W-:Y:S01]  /*126c0*/  LOP3.LUT P1, RZ, R16, 0x1, RZ, 0xc0, !PT ;  /* 0x0000000110ff7812 */ /* 0x000fe2000782c0ff */
[----:B------:R-:W-:Y:S02]  /*126d0*/  IMAD R0, R26, UR6, RZ ;  /* 0x000000061a007c24 */ /* 0x000fe4000f8e02ff */
        /* <DEDUP_REMOVED lines=52> */
.L_x_2371:
        /* <DEDUP_REMOVED lines=10> */
.L_x_2275:
        /* <DEDUP_REMOVED lines=11> */
.L_x_2276:
[----:B------:R2:W-:Y:S01]  /*12b70*/  SYNCS.ARRIVE.TRANS64.A1T0 RZ, [R4+URZ+0x33470], RZ ;  /* 0x033470ff04ff79a7 */ /* 0x0005e2000810003f */
[----:B------:R-:W-:Y:S05]  /*12b80*/  @!P3 BRA `(.L_x_2277) ;  /* 0x000000000004b947 */ /* 0x000fea0003800000 */
[----:B------:R-:W-:Y:S01]  /*12b90*/  BPT.TRAP 0x1 ;  /* 0x000000040000795c */ /* 0x000fe20000300000 */
.L_x_2277:
[----:B------:R-:W3:Y:S01]  /*12ba0*/  SYNCS.PHASECHK.TRANS64.TRYWAIT P0, [R4+URZ+0x33440], R27 ;  /* 0x0334401b040075a7 */ /* 0x000ee2000800017f */
[----:B------:R-:W-:Y:S04]  /*12bb0*/  BSSY B0, `(.L_x_2278) ;  /* 0x0000002000007945 */ /* 0x000fe80003800000 */
[----:B---3--:R-:W-:Y:S05]  /*12bc0*/  @!P0 BRA `(.L_x_2279) ;  /* 0x0000003800d08947 */ /* 0x008fea0003800000 */
.L_x_2372:
[----:B------:R-:W-:Y:S05]  /*12bd0*/  BSYNC B0 ;  /* 0x0000000000007941 */ /* 0x000fea0003800000 */
.L_x_2278:
        /* <DEDUP_REMOVED lines=8> */
[----:B------:R-:W-:Y:S01]  /*12c60*/  LOP3.LUT P3, RZ, R16, 0x2, RZ, 0xc0, !PT ;  /* 0x0000000210ff7812 */ /* 0x000fe2000786c0ff */
        /* <DEDUP_REMOVED lines=30> */
[----:B----4-:R-:W-:-:S05]  /*12e50*/  IMAD.X R3, RZ, RZ, R3, P0 ;  /* 0x000000ffff037224 */ /* 0x010fca00000e0603 */
[----:B------:R-:W-:Y:S04]  /*12e60*/  LDGSTS.E.BYPASS.LTC128B.128 [R0+0x24200], desc[UR52][R2.64], !P4 ;  /* 0x2420000002007fae */ /* 0x000fe8000e101d74 */
[----:B------:R-:W-:Y:S04]  /*12e70*/  LDGSTS.E.BYPASS.LTC128B.128 [R0+0x26a00], desc[UR52][R2.64+0x40], !P3 ;  /* 0x26a0004002007fae */ /* 0x000fe8000d901d74 */
[----:B------:R4:W-:Y:S01]  /*12e80*/  LDGSTS.E.BYPASS.LTC128B.128 [R0+0x29200], desc[UR52][R2.64+0x80], !P1 ;  /* 0x2920008002007fae */ /* 0x0009e2000c901d74 */
[----:B-1----:R-:W-:-:S03]  /*12e90*/  IADD3 R8, P0, R33, R14, RZ ;  /* 0x0000000e21087210 */ /* 0x002fc60007f1e0ff */
[----:B------:R-:W1:Y:S02]  /*12ea0*/  SHFL.IDX PT, R14, R10, 0x2, 0x1c1f ;  /* 0x005c1f000a0e7f89 */ /* 0x000e6400000e0000 */
[----:B------:R-:W-:Y:S02]  /*12eb0*/  IMAD.X R9, RZ, RZ, R6, P0 ;  /* 0x000000ffff097224 */ /* 0x000fe400000e0606 */
[----:B----4-:R-:W4:Y:S04]  /*12ec0*/  SHFL.IDX PT, R3, R20, 0x2, 0x1c1f ;  /* 0x005c1f0014037f89 */ /* 0x010f2800000e0000 */
[----:B------:R-:W5:Y:S04]  /*12ed0*/  SHFL.IDX PT, R2, R10, 0x3, 0x1c1f ;  /* 0x007c1f000a027f89 */ /* 0x000f6800000e0000 */
[----:B------:R-:W0:Y:S04]  /*12ee0*/  SHFL.IDX PT, R20, R20, 0x3, 0x1c1f ;  /* 0x007c1f0014147f89 */ /* 0x000e2800000e0000 */
[----:B------:R0:W-:Y:S04]  /*12ef0*/  LDGSTS.E.BYPASS.LTC128B.128 [R0+0x24a00], desc[UR52][R8.64], !P4 ;  /* 0x24a0000008007fae */ /* 0x0001e8000e101d74 */
[----:B------:R0:W-:Y:S01]  /*12f00*/  LDGSTS.E.BYPASS.LTC128B.128 [R0+0x27200], desc[UR52][R8.64+0x40], !P3 ;  /* 0x2720004008007fae */ /* 0x0001e2000d901d74 */
[----:B-1----:R-:W-:-:S03]  /*12f10*/  IADD3 R6, P0, R33, R14, RZ ;  /* 0x0000000e21067210 */ /* 0x002fc60007f1e0ff */
[----:B------:R1:W-:Y:S02]  /*12f20*/  LDGSTS.E.BYPASS.LTC128B.128 [R0+0x29a00], desc[UR52][R8.64+0x80], !P1 ;  /* 0x29a0008008007fae */ /* 0x0003e4000c901d74 */
[----:B----4-:R-:W-:Y:S02]  /*12f30*/  IMAD.X R7, RZ, RZ, R3, P0 ;  /* 0x000000ffff077224 */ /* 0x010fe400000e0603 */
[----:B------:R1:W4:Y:S01]  /*12f40*/  SHFL.IDX PT, R14, R5, RZ, 0x1c1f ;  /* 0x001c1fff050e7589 */ /* 0x00032200000e0000 */
[----:B-----5:R-:W-:-:S03]  /*12f50*/  IADD3 R2, P0, R33, R2, RZ ;  /* 0x0000000221027210 */ /* 0x020fc60007f1e0ff */
[----:B------:R1:W-:Y:S02]  /*12f60*/  LDGSTS.E.BYPASS.LTC128B.128 [R0+0x25200], desc[UR52][R6.64], !P4 ;  /* 0x2520000006007fae */ /* 0x0003e4000e101d74 */
[----:B0-----:R-:W-:Y:S02]  /*12f70*/  IMAD.X R3, RZ, RZ, R20, P0 ;  /* 0x000000ffff037224 */ /* 0x001fe400000e0614 */
[----:B------:R1:W-:Y:S04]  /*12f80*/  LDGSTS.E.BYPASS.LTC128B.128 [R0+0x27a00], desc[UR52][R6.64+0x40], !P3 ;  /* 0x27a0004006007fae */ /* 0x0003e8000d901d74 */
[----:B------:R1:W-:Y:S04]  /*12f90*/  LDGSTS.E.BYPASS.LTC128B.128 [R0+0x2a200], desc[UR52][R6.64+0x80], !P1 ;  /* 0x2a20008006007fae */ /* 0x0003e8000c901d74 */
[----:B------:R1:W-:Y:S04]  /*12fa0*/  LDGSTS.E.BYPASS.LTC128B.128 [R0+0x25a00], desc[UR52][R2.64], !P4 ;  /* 0x25a0000002007fae */ /* 0x0003e8000e101d74 */
[----:B------:R1:W-:Y:S04]  /*12fb0*/  LDGSTS.E.BYPASS.LTC128B.128 [R0+0x28200], desc[UR52][R2.64+0x40], !P3 ;  /* 0x2820004002007fae */ /* 0x0003e8000d901d74 */
[----:B----4-:R1:W-:Y:S02]  /*12fc0*/  LDGSTS.E.BYPASS.LTC128B.128 [R0+0x2aa00], desc[UR52][R2.64+0x80], !P1 ;  /* 0x2aa0008002007fae */ /* 0x0103e4000c901d74 */
.L_x_2384:
        /* <DEDUP_REMOVED lines=10> */
.L_x_2281:
        /* <DEDUP_REMOVED lines=11> */
.L_x_2282:
[----:B------:R-:W-:Y:S01]  /*13120*/  IMAD.U32 R0, RZ, RZ, UR47 ;  /* 0x0000002fff007e24 */ /* 0x000fe2000f8e00ff */
[----:B------:R0:W-:Y:S04]  /*13130*/  SYNCS.ARRIVE.TRANS64.A1T0 RZ, [R4+URZ+0x33430], RZ ;  /* 0x033430ff04ff79a7 */ /* 0x0001e8000810003f */
[----:B------:R-:W-:-:S13]  /*13140*/  ISETP.NE.AND P0, PT, R0, 0x3, PT ;  /* 0x000000030000780c */ /* 0x000fda0003f05270 */
[----:B0-----:R-:W-:Y:S05]  /*13150*/  @!P0 BRA `(.L_x_2283) ;  /* 0x0000000000048947 */ /* 0x001fea0003800000 */
[----:B------:R-:W-:Y:S01]  /*13160*/  BPT.TRAP 0x1 ;  /* 0x000000040000795c */ /* 0x000fe20000300000 */
.L_x_2283:
[----:B------:R-:W-:Y:S01]  /*13170*/  LOP3.LUT R3, R21, 0x1, RZ, 0x3c, !PT ;  /* 0x0000000115037812 */ /* 0x000fe200078e3cff */
[----:B------:R-:W-:Y:S01]  /*13180*/  IMAD R0, R19, 0x8, R17 ;  /* 0x0000000813007824 */ /* 0x000fe200078e0211 */
[----:B------:R-:W-:Y:S02]  /*13190*/  BSSY B0, `(.L_x_2284) ;  /* 0x0000004000007945 */ /* 0x000fe40003800000 */
[----:B------:R-:W-:-:S04]  /*131a0*/  SHF.L.U32 R3, R3, 0x1f, RZ ;  /* 0x0000001f03037819 */ /* 0x000fc800000006ff */
[----:B------:R-:W0:Y:S02]  /*131b0*/  SYNCS.PHASECHK.TRANS64.TRYWAIT P1, [R0+URZ+0x33470], R3 ;  /* 0x03347003000075a7 */ /* 0x000e24000802017f */
[----:B0-----:R-:W-:Y:S05]  /*131c0*/  @!P1 BRA `(.L_x_2285) ;  /* 0x0000003800d09947 */ /* 0x001fea0003800000 */
.L_x_2385:
[----:B------:R-:W-:Y:S05]  /*131d0*/  BSYNC B0 ;  /* 0x0000000000007941 */ /* 0x000fea0003800000 */
.L_x_2284:
[----:B------:R-:W-:-:S05]  /*131e0*/  IMAD.U32 R2, RZ, RZ, UR46 ;  /* 0x0000002eff027e24 */ /* 0x000fca000f8e00ff */
[----:B------:R-:W-:-:S13]  /*131f0*/  ISETP.NE.AND P1, PT, R2, 0x3, PT ;  /* 0x000000030200780c */ /* 0x000fda0003f25270 */
[----:B------:R-:W-:Y:S05]  /*13200*/  @!P1 BRA `(.L_x_2286) ;  /* 0x0000000000049947 */ /* 0x000fea0003800000 */
[----:B------:R-:W-:Y:S01]  /*13210*/  BPT.TRAP 0x1 ;  /* 0x000000040000795c */ /* 0x000fe20000300000 */
.L_x_2286:
[----:B------:R-:W-:Y:S01]  /*13220*/  SHF.L.U32 R5, R21, 0x1f, RZ ;  /* 0x0000001f15057819 */ /* 0x000fe200000006ff */
[----:B0-----:R-:W-:-:S03]  /*13230*/  IMAD R3, R19, 0x7800, RZ ;  /* 0x0000780013037824 */ /* 0x001fc600078e02ff */
[----:B------:R-:W0:Y:S02]  /*13240*/  SYNCS.PHASECHK.TRANS64.TRYWAIT P1, [R0+URZ+0x33460], R5 ;  /* 0x03346005000075a7 */ /* 0x000e24000802017f */
[----:B0-----:R-:W-:Y:S05]  /*13250*/  @!P1 BRA `(.L_x_2287) ;  /* 0x0000003800c09947 */ /* 0x001fea0003800000 */
.L_x_2386:
[----:B------:R-:W4:Y:S04]  /*13260*/  LDL R2, [R1+0x8] ;  /* 0x0000080001027983 */ /* 0x000f280000100800 */
[----:B------:R-:W5:Y:S01]  /*13270*/  LDL R8, [R1+0x4] ;  /* 0x0000040001087983 */ /* 0x000f620000100800 */
[----:B------:R-:W-:Y:S05]  /*13280*/  WARPSYNC.ALL ;  /* 0x0000000000007948 */ /* 0x000fea0003800000 */
[----:B------:R-:W-:-:S05]  /*13290*/  IMAD.U32 R19, RZ, RZ, UR46 ;  /* 0x0000002eff137e24 */ /* 0x000fca000f8e00ff */
[----:B------:R-:W-:Y:S02]  /*132a0*/  ISETP.NE.AND P1, PT, R19, 0x3, PT ;  /* 0x000000031300780c */ /* 0x000fe40003f25270 */
[----:B----4-:R-:W-:-:S05]  /*132b0*/  LOP3.LUT R2, R3, R2, RZ, 0xfc, !PT ;  /* 0x0000000203027212 */ /* 0x010fca00078efcff */
[----:B------:R-:W-:-:S05]  /*132c0*/  IMAD.IADD R2, R17, 0x1, R2 ;  /* 0x0000000111027824 */ /* 0x000fca00078e0202 */
[----:B0-23--:R-:W0:Y:S02]  /*132d0*/  LDSM.16.MT88.4 R4, [R2+0xf200] ;  /* 0x00f200000204783b */ /* 0x00de240000004200 */
[C-C-:B0-----:R-:W-:Y:S02]  /*132e0*/  PRMT R12, R4.reuse, 0x6420, R5.reuse ;  /* 0x00006420040c7816 */ /* 0x141fe40000000005 */
[----:B------:R-:W-:Y:S02]  /*132f0*/  PRMT R13, R4, 0x7531, R5 ;  /* 0x00007531040d7816 */ /* 0x000fe40000000005 */
[----:B-----5:R-:W-:Y:S02]  /*13300*/  LOP3.LUT R4, R3, R8, RZ, 0xfc, !PT ;  /* 0x0000000803047212 */ /* 0x020fe400078efcff */
        /* <DEDUP_REMOVED lines=96> */
.L_x_2288:
[----:B-1----:R1:W-:Y:S01]  /*13910*/  SYNCS.ARRIVE.TRANS64.A1T0 RZ, [R0+URZ+0x33450], RZ ;  /* 0x033450ff00ff79a7 */ /* 0x0023e2000810003f */
[----:B------:R-:W-:Y:S06]  /*13920*/  BAR.SYNC.DEFER_BLOCKING 0x2, 0x80 ;  /* 0x0082000000007b1d */ /* 0x000fec0000010000 */
[----:B------:R-:W-:Y:S05]  /*13930*/  @!P0 BRA `(.L_x_2289) ;  /* 0x0000000000048947 */ /* 0x000fea0003800000 */
[----:B------:R-:W-:Y:S01]  /*13940*/  BPT.TRAP 0x1 ;  /* 0x000000040000795c */ /* 0x000fe20000300000 */
.L_x_2289:
[----:B-1----:R-:W-:Y:S02]  /*13950*/  VIADD R0, R0, 0x33480 ;  /* 0x0003348000007836 */ /* 0x002fe40000000000 */
[----:B------:R-:W-:Y:S02]  /*13960*/  IMAD.MOV.U32 R21, RZ, RZ, R31 ;  /* 0x000000ffff157224 */ /* 0x000fe400078e001f */
[----:B------:R-:W-:Y:S01]  /*13970*/  IMAD.MOV.U32 R19, RZ, RZ, R28 ;  /* 0x000000ffff137224 */ /* 0x000fe200078e001c */
[----:B------:R-:W-:-:S04]  /*13980*/  PRMT R0, R37, 0x654, R0 ;  /* 0x0000065425007816 */ /* 0x000fc80000000000 */
[----:B------:R1:W-:Y:S01]  /*13990*/  SYNCS.ARRIVE.TRANS64.RED.A1T0 RZ, [R0+URZ], RZ ;  /* 0x000000ff00ff79a7 */ /* 0x0003e2000810043f */
[----:B------:R-:W-:Y:S05]  /*139a0*/  @P2 BRA `(.L_x_2290) ;  /* 0xffffffe400e82947 */ /* 0x000fea000383ffff */
.L_x_2270:
[----:B01----:R-:W0:Y:S01]  /*139b0*/  S2R R0, SR_TID.X ;  /* 0x0000000000007919 */ /* 0x003e220000002100 */
[----:B------:R-:W-:Y:S01]  /*139c0*/  BSSY B0, `(.L_x_2291) ;  /* 0x0000012000007945 */ /* 0x000fe20003800000 */
[----:B------:R-:W-:Y:S01]  /*139d0*/  IMAD.U32 R6, RZ, RZ, UR47 ;  /* 0x0000002fff067e24 */ /* 0x000fe2000f8e00ff */
        /* <DEDUP_REMOVED lines=15> */
[----:B------:R0:W-:Y:S02]  /*13ad0*/  STL [R1+0x10], R0 ;  /* 0x0000100001007387 */ /* 0x0001e40000100800 */
.L_x_2292:
[----:B------:R-:W-:Y:S05]  /*13ae0*/  BSYNC B0 ;  /* 0x0000000000007941 */ /* 0x000fea0003800000 */
.L_x_2291:
[----:B------:R-:W-:-:S13]  /*13af0*/  ISETP.NE.AND P1, PT, R6, 0x3, PT ;  /* 0x000000030600780c */ /* 0x000fda0003f25270 */
[----:B------:R-:W-:Y:S05]  /*13b00*/  @!P1 BRA `(.L_x_2293) ;  /* 0x0000000000049947 */ /* 0x000fea0003800000 */
[----:B------:R-:W-:Y:S01]  /*13b10*/  BPT.TRAP 0x1 ;  /* 0x000000040000795c */ /* 0x000fe20000300000 */
.L_x_2293:
[----:B------:R-:W-:Y:S01]  /*13b20*/  LOP3.LUT R3, R31, 0x1, RZ, 0x3c, !PT ;  /* 0x000000011f037812 */ /* 0x000fe200078e3cff */
[----:B------:R-:W-:Y:S01]  /*13b30*/  IMAD R2, R28, 0x8, R17 ;  /* 0x000000081c027824 */ /* 0x000fe200078e0211 */
[----:B------:R-:W-:Y:S02]  /*13b40*/  BSSY B0, `(.L_x_2294) ;  /* 0x0000004000007945 */ /* 0x000fe40003800000 */
[----:B------:R-:W-:-:S04]  /*13b50*/  SHF.L.U32 R3, R3, 0x1f, RZ ;  /* 0x0000001f03037819 */ /* 0x000fc800000006ff */
[----:B------:R-:W1:Y:S02]  /*13b60*/  SYNCS.PHASECHK.TRANS64.TRYWAIT P2, [R2+URZ+0x33470], R3 ;  /* 0x03347003020075a7 */ /* 0x000e64000804017f */
[----:B-1----:R-:W-:Y:S05]  /*13b70*/  @!P2 BRA `(.L_x_2295) ;  /* 0x00000030008ca947 */ /* 0x002fea0003800000 */
.L_x_2387:
[----:B------:R-:W-:Y:S05]  /*13b80*/  BSYNC B0 ;  /* 0x0000000000007941 */ /* 0x000fea0003800000 */
.L_x_2294:
[----:B0-----:R-:W-:-:S05]  /*13b90*/  IMAD.U32 R0, RZ, RZ, UR46 ;  /* 0x0000002eff007e24 */ /* 0x001fca000f8e00ff */
[----:B------:R-:W-:-:S13]  /*13ba0*/  ISETP.NE.AND P2, PT, R0, 0x3, PT ;  /* 0x000000030000780c */ /* 0x000fda0003f45270 */
[----:B------:R-:W-:Y:S05]  /*13bb0*/  @!P2 BRA `(.L_x_2296) ;  /* 0x000000000004a947 */ /* 0x000fea0003800000 */
[----:B------:R-:W-:Y:S01]  /*13bc0*/  BPT.TRAP 0x1 ;  /* 0x000000040000795c */ /* 0x000fe20000300000 */
.L_x_2296:
[----:B------:R-:W2:Y:S01]  /*13bd0*/  LDL R0, [R1+0x8] ;  /* 0x0000080001007983 */ /* 0x000ea20000100800 */
[----:B------:R-:W-:Y:S01]  /*13be0*/  SHF.L.U32 R5, R31, 0x1f, RZ ;  /* 0x0000001f1f057819 */ /* 0x000fe200000006ff */
[----:B-1----:R-:W-:-:S03]  /*13bf0*/  IMAD R3, R28, 0x7800, RZ ;  /* 0x000078001c037824 */ /* 0x002fc600078e02ff */
[----:B------:R-:W0:Y:S02]  /*13c00*/  SYNCS.PHASECHK.TRANS64.TRYWAIT P2, [R2+URZ+0x33460], R5 ;  /* 0x03346005020075a7 */ /* 0x000e24000804017f */
[----:B--2---:R-:W-:Y:S01]  /*13c10*/  LOP3.LUT R0, R3, R0, RZ, 0xfc, !PT ;  /* 0x0000000003007212 */ /* 0x004fe200078efcff */
[----:B0-----:R-:W-:Y:S06]  /*13c20*/  @!P2 BRA `(.L_x_2297) ;  /* 0x000000300074a947 */ /* 0x001fec0003800000 */
.L_x_2388:
[----:B------:R-:W2:Y:S01]  /*13c30*/  LDL R10, [R1+0x4] ;  /* 0x00000400010a7983 */ /* 0x000ea20000100800 */
[----:B------:R-:W-:Y:S01]  /*13c40*/  IMAD.IADD R0, R17, 0x1, R0 ;  /* 0x0000000111007824 */ /* 0x000fe200078e0200 */
[----:B------:R-:W-:Y:S05]  /*13c50*/  WARPSYNC.ALL ;  /* 0x0000000000007948 */ /* 0x000fea0003800000 */
[----:B0-----:R-:W0:Y:S01]  /*13c60*/  LDSM.16.MT88.4 R4, [R0+0xf200] ;  /* 0x00f200000004783b */ /* 0x001e220000004200 */
[----:B------:R-:W-:-:S05]  /*13c70*/  IMAD.U32 R12, RZ, RZ, UR46 ;  /* 0x0000002eff0c7e24 */ /* 0x000fca000f8e00ff */
[----:B------:R-:W-:Y:S02]  /*13c80*/  ISETP.NE.AND P2, PT, R12, 0x3, PT ;  /* 0x000000030c00780c */ /* 0x000fe40003f45270 */
[C-C-:B0-----:R-:W-:Y:S02]  /*13c90*/  PRMT R8, R4.reuse, 0x6420, R5.reuse ;  /* 0x0000642004087816 */ /* 0x141fe40000000005 */
[----:B------:R-:W-:Y:S02]  /*13ca0*/  PRMT R9, R4, 0x7531, R5 ;  /* 0x0000753104097816 */ /* 0x000fe40000000005 */
[C-C-:B------:R-:W-:Y:S02]  /*13cb0*/  PRMT R11, R6.reuse, 0x7531, R7.reuse ;  /* 0x00007531060b7816 */ /* 0x140fe40000000007 */
[----:B--2---:R-:W-:Y:S02]  /*13cc0*/  LOP3.LUT R4, R3, R10, RZ, 0xfc, !PT ;  /* 0x0000000a03047212 */ /* 0x004fe400078efcff */
[----:B------:R-:W-:-:S03]  /*13cd0*/  PRMT R10, R6, 0x6420, R7 ;  /* 0x00006420060a7816 */ /* 0x000fc60000000007 */
        /* <DEDUP_REMOVED lines=94> */
.L_x_2298:
[----:B-1----:R1:W-:Y:S01]  /*142c0*/  SYNCS.ARRIVE.TRANS64.A1T0 RZ, [R2+URZ+0x33450], RZ ;  /* 0x033450ff02ff79a7 */ /* 0x0023e2000810003f */
[----:B------:R-:W-:Y:S06]  /*142d0*/  BAR.SYNC.DEFER_BLOCKING 0x2, 0x80 ;  /* 0x0082000000007b1d */ /* 0x000fec0000010000 */
[----:B------:R-:W-:Y:S05]  /*142e0*/  @!P1 BRA `(.L_x_2299) ;  /* 0x0000000000049947 */ /* 0x000fea0003800000 */
[----:B------:R-:W-:Y:S01]  /*142f0*/  BPT.TRAP 0x1 ;  /* 0x000000040000795c */ /* 0x000fe20000300000 */
.L_x_2299:
[----:B-1----:R-:W-:Y:S02]  /*14300*/  VIADD R2, R2, 0x33480 ;  /* 0x0003348002027836 */ /* 0x002fe40000000000 */
[----:B------:R-:W-:-:S03]  /*14310*/  VIADD R28, R28, 0x1 ;  /* 0x000000011c1c7836 */ /* 0x000fc60000000000 */
[----:B------:R-:W-:Y:S02]  /*14320*/  PRMT R2, R37, 0x654, R2 ;  /* 0x0000065425027816 */ /* 0x000fe40000000002 */
[C---:B------:R-:W-:Y:S02]  /*14330*/  ISETP.NE.AND P1, PT, R28.reuse, 0x2, PT ;  /* 0x000000021c00780c */ /* 0x040fe40003f25270 */
[----:B------:R1:W-:Y:S02]  /*14340*/  SYNCS.ARRIVE.TRANS64.RED.A1T0 RZ, [R2+URZ], RZ ;  /* 0x000000ff02ff79a7 */ /* 0x0003e4000810043f */
[----:B------:R-:W-:Y:S02]  /*14350*/  SEL R0, RZ, 0x1, P1 ;  /* 0x00000001ff007807 */ /* 0x000fe40000800000 */
[----:B------:R-:W-:Y:S02]  /*14360*/  SEL R28, R28, RZ, P1 ;  /* 0x000000ff1c1c7207 */ /* 0x000fe40000800000 */
[----:B------:R-:W-:-:S07]  /*14370*/  LOP3.LUT R31, R31, R0, RZ, 0x3c, !PT ;  /* 0x000000001f1f7212 */ /* 0x000fce00078e3cff */
.L_x_2240:
[----:B------:R-:W-:Y:S05]  /*14380*/  BSYNC B7 ;  /* 0x0000000000077941 */ /* 0x000fea0003800000 */
.L_x_2238:
[----:B-1----:R1:W5:Y:S01]  /*14390*/  LDL R2, [R1+0x10] ;  /* 0x0000100001027983 */ /* 0x0023620000100800 */
[----:B------:R-:W-:-:S13]  /*143a0*/  LOP3.LUT P1, RZ, R16, 0x2000, RZ, 0xc0, !PT ;  /* 0x0000200010ff7812 */ /* 0x000fda000782c0ff */
[----:B-1----:R-:W-:Y:S05]  /*143b0*/  @!P1 BRA `(.L_x_2300) ;  /* 0x0000000000249947 */ /* 0x002fea0003800000 */
[----:B------:R-:W1:Y:S08]  /*143c0*/  S2UR UR4, SR_CgaCtaId ;  /* 0x00000000000479c3 */ /* 0x000e700000008800 */
[----:B------:R-:W-:Y:S01]  /*143d0*/  BAR.SYNC.DEFER_BLOCKING 0x5, 0x180 ;  /* 0x0146000000007b1d */ /* 0x000fe20000010000 */
[----:B--2---:R-:W-:Y:S01]  /*143e0*/  MOV R0, 0x400 ;  /* 0x0000040000007802 */ /* 0x004fe20000000f00 */
[----:B-1----:R-:W-:-:S05]  /*143f0*/  IMAD.U32 R37, RZ, RZ, UR4 ;  /* 0x00000004ff257e24 */ /* 0x002fca000f8e00ff */
[----:B------:R-:W-:-:S05]  /*14400*/  LEA R17, R37, R0, 0x18 ;  /* 0x0000000025117211 */ /* 0x000fca00078ec0ff */
[----:B-----5:R-:W1:Y:S04]  /*14410*/  LDS R2, [R17+0x334d0] ;  /* 0x0334d00011027984 */ /* 0x020e680000000800 */
[----:B-1----:R1:W-:Y:S01]  /*14420*/  STL [R1+0x10], R2 ;  /* 0x0000100201007387 */ /* 0x0023e20000100800 */
[----:B------:R-:W-:Y:S06]  /*14430*/  BAR.ARV 0x4, 0x180 ;  /* 0x0106000000007b1d */ /* 0x000fec0000002000 */
[----:B------:R-:W-:Y:S05]  /*14440*/  BRA `(.L_x_2301) ;  /* 0x0000000000207947 */ /* 0x000fea0003800000 */
.L_x_2300:
[----:B------:R-:W1:Y:S01]  /*14450*/  @!P0 S2R R37, SR_CgaCtaId ;  /* 0x0000000000258919 */ /* 0x000e620000008800 */
[----:B--2---:R-:W-:Y:S01]  /*14460*/  @!P0 MOV R0, 0x400 ;  /* 0x0000040000008802 */ /* 0x004fe20000000f00 */
[----:B------:R-:W-:Y:S03]  /*14470*/  BAR.SYNC.DEFER_BLOCKING 0x4, 0x180 ;  /* 0x0106000000007b1d */ /* 0x000fe60000010000 */
[----:B-1----:R-:W-:-:S03]  /*14480*/  @!P0 LEA R17, R37, R0, 0x18 ;  /* 0x0000000025118211 */ /* 0x002fc600078ec0ff */
[----:B-----5:R-:W1:Y:S04]  /*14490*/  SHFL.IDX PT, R0, R2, RZ, 0x1f ;  /* 0x00001fff02007589 */ /* 0x020e6800000e0000 */
[----:B------:R2:W-:Y:S04]  /*144a0*/  @!P0 STS [R17+0x334d0], R2 ;  /* 0x0334d00211008388 */ /* 0x0005e80000000800 */
[----:B-1----:R2:W-:Y:S01]  /*144b0*/  STL [R1+0x10], R0 ;  /* 0x0000100001007387 */ /* 0x0025e20000100800 */
[----:B------:R-:W-:Y:S06]  /*144c0*/  BAR.ARV 0x5, 0x180 ;  /* 0x0146000000007b1d */ /* 0x000fec0000002000 */
.L_x_2301:
[----:B--2---:R-:W2:Y:S01]  /*144d0*/  LDL R0, [R1+0x10] ;  /* 0x0000100001007983 */ /* 0x004ea20000100800 */
[----:B------:R-:W-:Y:S02]  /*144e0*/  ULDC UR4, c[0x0][0xc38] ;  /* 0x00030e0000047ab9 */ /* 0x000fe40000000800 */
[----:B--2---:R-:W-:-:S13]  /*144f0*/  ISETP.GE.AND P0, PT, R0, UR4, PT ;  /* 0x0000000400007c0c */ /* 0x004fda000bf06270 */
[----:B------:R-:W-:Y:S05]  /*14500*/  @!P0 BRA `(.L_x_2302) ;  /* 0xffffffb000ec8947 */ /* 0x000fea000383ffff */
.L_x_2235:
[----:B------:R-:W2:Y:S01]  /*14510*/  LDL.LU R0, [R1+0x14] ;  /* 0x0000140001007983 */ /* 0x000ea20000300800 */
[----:B------:R-:W-:Y:S01]  /*14520*/  BSSY B0, `(.L_x_2303) ;  /* 0x000000b000007945 */ /* 0x000fe20003800000 */
[----:B------:R-:W3:Y:S01]  /*14530*/  S2R R5, SR_CgaCtaId ;  /* 0x0000000000057919 */ /* 0x000ee20000008800 */
[----:B--2---:R-:W-:-:S05]  /*14540*/  VIADD R0, R0, 0x1 ;  /* 0x0000000100007836 */ /* 0x004fca0000000000 */
[----:B-1----:R-:W-:-:S04]  /*14550*/  LEA.HI R2, R0, R0, RZ, 0x1 ;  /* 0x0000000000027211 */ /* 0x002fc800078f08ff */
[----:B0-----:R-:W-:Y:S02]  /*14560*/  LOP3.LUT R3, R2, 0xfffffffe, RZ, 0xc0, !PT ;  /* 0xfffffffe02037812 */ /* 0x001fe400078ec0ff */
[----:B------:R-:W-:-:S03]  /*14570*/  MOV R2, 0x400 ;  /* 0x0000040000027802 */ /* 0x000fc60000000f00 */
[----:B------:R-:W-:Y:S01]  /*14580*/  IMAD.IADD R0, R0, 0x1, -R3 ;  /* 0x0000000100007824 */ /* 0x000fe200078e0a03 */
[----:B---3--:R-:W-:-:S04]  /*14590*/  LEA R5, R5, R2, 0x18 ;  /* 0x0000000205057211 */ /* 0x008fc800078ec0ff */
[----:B------:R-:W-:-:S04]  /*145a0*/  SHF.L.U32 R0, R0, 0x1f, RZ ;  /* 0x0000001f00007819 */ /* 0x000fc800000006ff */
[----:B------:R-:W0:Y:S02]  /*145b0*/  SYNCS.PHASECHK.TRANS64.TRYWAIT P0, [R5+URZ+0x33420], R0 ;  /* 0x03342000050075a7 */ /* 0x000e24000800017f */
[----:B0-----:R-:W-:Y:S05]  /*145c0*/  @!P0 BRA `(.L_x_2304) ;  /* 0x0000002800208947 */ /* 0x001fea0003800000 */
.L_x_2389:
[----:B------:R-:W-:Y:S05]  /*145d0*/  BSYNC B0 ;  /* 0x0000000000007941 */ /* 0x000fea0003800000 */
.L_x_2303:
[----:B------:R-:W-:-:S03]  /*145e0*/  UMOV UR4, 0xffffffff ;  /* 0xffffffff00047882 */ /* 0x000fc60000000000 */
[----:B------:R-:W-:Y:S05]  /*145f0*/  BRA.DIV UR4, `(.L_x_2305) ;  /* 0x0000002a04287947 */ /* 0x000fea000b800000 */
[----:B0-----:R-:W0:Y:S02]  /*14600*/  S2R R0, SR_TID.X ;  /* 0x0000000000007919 */ /* 0x001e240000002100 */
[----:B0-----:R-:W-:-:S04]  /*14610*/  SHF.R.U32.HI R0, RZ, 0x5, R0 ;  /* 0x00000005ff007819 */ /* 0x001fc80000011600 */
[----:B------:R-:W-:-:S05]  /*14620*/  LOP3.LUT R0, R0, 0x3, RZ, 0xc0, !PT ;  /* 0x0000000300007812 */ /* 0x000fca00078ec0ff */
[----:B------:R0:W1:Y:S02]  /*14630*/  SHFL.IDX PT, R14, R0, RZ, 0x1f ;  /* 0x00001fff000e7589 */ /* 0x00006400000e0000 */
.L_x_2392:
[----:B-1----:R-:W-:Y:S01]  /*14640*/  ISETP.NE.AND P0, PT, R14, RZ, PT ;  /* 0x000000ff0e00720c */ /* 0x002fe20003f05270 */
[----:B------:R-:W-:-:S12]  /*14650*/  BSSY B0, `(.L_x_2306) ;  /* 0x000002c000007945 */ /* 0x000fd80003800000 */
[----:B------:R-:W-:Y:S05]  /*14660*/  @P0 BRA `(.L_x_2307) ;  /* 0x0000000000a80947 */ /* 0x000fea0003800000 */
[----:B------:R-:W-:-:S03]  /*14670*/  UMOV UR4, 0xffffffff ;  /* 0xffffffff00047882 */ /* 0x000fc60000000000 */
[----:B------:R-:W-:Y:S05]  /*14680*/  BRA.DIV UR4, `(.L_x_2308) ;  /* 0x0000002a04387947 */ /* 0x000fea000b800000 */
[----:B------:R-:W-:-:S13]  /*14690*/  ELECT P6, URZ, PT ;  /* 0x00000000003f782f */ /* 0x000fda00038c0000 */
.L_x_2395:
[----:B------:R-:W-:Y:S05]  /*146a0*/  @!P6 BRA `(.L_x_2307) ;  /* 0x000000000098e947 */ /* 0x000fea0003800000 */
[----:B------:R-:W-:-:S06]  /*146b0*/  ULOP3.LUT UR4, UR36, 0x2, URZ, 0xfc, !UPT ;  /* 0x0000000224047892 */ /* 0x000fcc000f8efc3f */
[----:B0-----:R-:W-:-:S05]  /*146c0*/  IMAD.U32 R0, RZ, RZ, UR4 ;  /* 0x00000004ff007e24 */ /* 0x001fca000f8e00ff */
[----:B------:R-:W-:-:S13]  /*146d0*/  ISETP.NE.AND P0, PT, R0, 0x3, PT ;  /* 0x000000030000780c */ /* 0x000fda0003f05270 */
[----:B------:R-:W-:Y:S05]  /*146e0*/  @!P0 BRA `(.L_x_2309) ;  /* 0x0000000000048947 */ /* 0x000fea0003800000 */
[----:B------:R-:W-:Y:S01]  /*146f0*/  BPT.TRAP 0x1 ;  /* 0x000000040000795c */ /* 0x000fe20000300000 */
.L_x_2309:
[C---:B------:R-:W-:Y:S01]  /*14700*/  IMAD R3, R28.reuse, 0x8, R5 ;  /* 0x000000081c037824 */ /* 0x040fe200078e0205 */
[----:B------:R-:W-:Y:S01]  /*14710*/  SHF.L.U32 R2, R31, 0x1f, RZ ;  /* 0x0000001f1f027819 */ /* 0x000fe200000006ff */
[----:B------:R-:W-:-:S03]  /*14720*/  VIADD R28, R28, 0x1 ;  /* 0x000000011c1c7836 */ /* 0x000fc60000000000 */
[----:B------:R-:W0:Y:S02]  /*14730*/  SYNCS.PHASECHK.TRANS64.TRYWAIT P1, [R3+URZ+0x33440], R2 ;  /* 0x03344002030075a7 */ /* 0x000e24000802017f */
[----:B------:R-:W-:-:S04]  /*14740*/  ISETP.NE.AND P2, PT, R28, 0x2, PT ;  /* 0x000000021c00780c */ /* 0x000fc80003f45270 */
[----:B------:R-:W-:Y:S01]  /*14750*/  SEL R0, RZ, 0x1, P2 ;  /* 0x00000001ff007807 */ /* 0x000fe20001000000 */
[----:B0-----:R-:W-:Y:S08]  /*14760*/  @!P1 BRA `(.L_x_2310) ;  /* 0x0000002800209947 */ /* 0x001ff00003800000 */
.L_x_2396:
[----:B------:R-:W-:Y:S02]  /*14770*/  SEL R28, R28, RZ, P2 ;  /* 0x000000ff1c1c7207 */ /* 0x000fe40001000000 */
[----:B------:R-:W-:Y:S01]  /*14780*/  LOP3.LUT R0, R31, R0, RZ, 0x3c, !PT ;  /* 0x000000001f007212 */ /* 0x000fe200078e3cff */
[----:B------:R-:W-:Y:S06]  /*14790*/  @!P0 BRA `(.L_x_2311) ;  /* 0x0000000000048947 */ /* 0x000fec0003800000 */
[----:B------:R-:W-:Y:S01]  /*147a0*/  BPT.TRAP 0x1 ;  /* 0x000000040000795c */ /* 0x000fe20000300000 */
.L_x_2311:
[----:B------:R-:W-:Y:S01]  /*147b0*/  IMAD R5, R28, 0x8, R5 ;  /* 0x000000081c057824 */ /* 0x000fe200078e0205 */
[----:B------:R-:W-:-:S04]  /*147c0*/  SHF.L.U32 R0, R0, 0x1f, RZ ;  /* 0x0000001f00007819 */ /* 0x000fc800000006ff */
[----:B------:R-:W1:Y:S02]  /*147d0*/  SYNCS.PHASECHK.TRANS64.TRYWAIT P1, [R5+URZ+0x33440], R0 ;  /* 0x03344000050075a7 */ /* 0x000e64000802017f */
[----:B-1----:R-:W-:Y:S05]  /*147e0*/  @!P1 BRA `(.L_x_2312) ;  /* 0x0000002800149947 */ /* 0x002fea0003800000 */
.L_x_2397:
[----:B------:R-:W-:Y:S05]  /*147f0*/  @!P0 BRA `(.L_x_2313) ;  /* 0x0000000000048947 */ /* 0x000fea0003800000 */
[----:B------:R-:W-:Y:S01]  /*14800*/  BPT.TRAP 0x1 ;  /* 0x000000040000795c */ /* 0x000fe20000300000 */
.L_x_2313:
[----:B------:R-:W2:Y:S02]  /*14810*/  SYNCS.PHASECHK.TRANS64.TRYWAIT P1, [R3+URZ+0x33460], R2 ;  /* 0x03346002030075a7 */ /* 0x000ea4000802017f */
[----:B--2---:R-:W-:Y:S05]  /*14820*/  @!P1 BRA `(.L_x_2314) ;  /* 0x0000002800189947 */ /* 0x004fea0003800000 */
.L_x_2398:
[----:B------:R-:W-:Y:S05]  /*14830*/  @!P0 BRA `(.L_x_2315) ;  /* 0x0000000000048947 */ /* 0x000fea0003800000 */
[----:B------:R-:W-:Y:S01]  /*14840*/  BPT.TRAP 0x1 ;  /* 0x000000040000795c */ /* 0x000fe20000300000 */
.L_x_2315:
[----:B------:R-:W3:Y:S02]  /*14850*/  SYNCS.PHASECHK.TRANS64.TRYWAIT P1, [R5+URZ+0x33460], R0 ;  /* 0x03346000050075a7 */ /* 0x000ee4000802017f */
[----:B---3--:R-:W-:Y:S05]  /*14860*/  @!P1 BRA `(.L_x_2316) ;  /* 0x00000028001c9947 */ /* 0x008fea0003800000 */
.L_x_2399:
[----:B------:R-:W-:Y:S05]  /*14870*/  @!P0 BRA `(.L_x_2317) ;  /* 0x0000000000048947 */ /* 0x000fea0003800000 */
[----:B------:R-:W-:Y:S01]  /*14880*/  BPT.TRAP 0x1 ;  /* 0x000000040000795c */ /* 0x000fe20000300000 */
.L_x_2317:
[----:B------:R-:W4:Y:S02]  /*14890*/  SYNCS.PHASECHK.TRANS64.TRYWAIT P1, [R3+URZ+0x33480], R2 ;  /* 0x03348002030075a7 */ /* 0x000f24000802017f */
[----:B----4-:R-:W-:Y:S05]  /*148a0*/  @!P1 BRA `(.L_x_2318) ;  /* 0x0000002800209947 */ /* 0x010fea0003800000 */
.L_x_2400:
[----:B------:R-:W-:Y:S05]  /*148b0*/  @!P0 BRA `(.L_x_2319) ;  /* 0x0000000000048947 */ /* 0x000fea0003800000 */
[----:B------:R-:W-:Y:S01]  /*148c0*/  BPT.TRAP 0x1 ;  /* 0x000000040000795c */ /* 0x000fe20000300000 */
.L_x_2319:
[----:B------:R0:W0:Y:S02]  /*148d0*/  SYNCS.PHASECHK.TRANS64.TRYWAIT P0, [R5+URZ+0x33480], R0 ;  /* 0x03348000050075a7 */ /* 0x000024000800017f */
[----:B0-----:R-:W-:Y:S05]  /*148e0*/  @!P0 NANOSLEEP.SYNCS 0x989680 ;  /* 0x009896800000895d */ /* 0x001fea0003900000 */
[----:B------:R-:W0:Y:S02]  /*148f0*/  @!P0 SYNCS.PHASECHK.TRANS64 P0, [R5+URZ+0x33480], R0 ;  /* 0x03348000050085a7 */ /* 0x000e24000800007f */
[----:B0-----:R-:W-:Y:S05]  /*14900*/  @!P0 BRA `(.L_x_2319) ;  /* 0xfffffffc00f08947 */ /* 0x001fea000383ffff */
.L_x_2307:
[----:B------:R-:W-:Y:S05]  /*14910*/  BSYNC B0 ;  /* 0x0000000000007941 */ /* 0x000fea0003800000 */
.L_x_2306:
[----:B------:R-:W-:Y:S05]  /*14920*/  EXIT ;  /* 0x000000000000794d */ /* 0x000fea0003800000 */
.L_x_2182:
[----:B0-----:R-:W-:-:S04]  /*14930*/  IMAD.U32 R3, RZ, RZ, UR41 ;  /* 0x00000029ff037e24 */ /* 0x001fc8000f8e00ff */
[----:B------:R0:W1:Y:S03]  /*14940*/  SYNCS.PHASECHK.TRANS64.TRYWAIT P1, [R3+URZ+0x33400], R0 ;  /* 0x03340000030075a7 */ /* 0x000066000802017f */
[----:B-1----:R-:W-:Y:S05]  /*14950*/  @!P1 NANOSLEEP.SYNCS 0x989680 ;  /* 0x009896800000995d */ /* 0x002fea0003900000 */
[----:B------:R-:W1:Y:S02]  /*14960*/  @!P1 SYNCS.PHASECHK.TRANS64 P1, [R3+URZ+0x33400], R0 ;  /* 0x03340000030095a7 */ /* 0x000e64000802007f */
[----:B-1----:R-:W-:Y:S05]  /*14970*/  @!P1 BRA `(.L_x_2182) ;  /* 0xfffffffc00ec9947 */ /* 0x002fea000383ffff */
[----:B------:R-:W-:Y:S05]  /*14980*/  BRA `(.L_x_2320) ;  /* 0xfffffed000387947 */ /* 0x000fea000383ffff */
.L_x_2186:
[----:B-1----:R1:W2:Y:S02]  /*14990*/  SYNCS.PHASECHK.TRANS64.TRYWAIT P1, [R3+URZ+0x33430], R0 ;  /* 0x03343000030075a7 */ /* 0x0022a4000802017f */
[----:B--2---:R-:W-:Y:S05]  /*149a0*/  @!P1 NANOSLEEP.SYNCS 0x989680 ;  /* 0x009896800000995d */ /* 0x004fea0003900000 */
[----:B------:R-:W2:Y:S02]  /*149b0*/  @!P1 SYNCS.PHASECHK.TRANS64 P1, [R3+URZ+0x33430], R0 ;  /* 0x03343000030095a7 */ /* 0x000ea4000802007f */
[----:B--2---:R-:W-:Y:S05]  /*149c0*/  @!P1 BRA `(.L_x_2186) ;  /* 0xfffffffc00f09947 */ /* 0x004fea000383ffff */
[----:B------:R-:W-:Y:S05]  /*149d0*/  BRA `(.L_x_2185) ;  /* 0xfffffed000547947 */ /* 0x000fea000383ffff */
.L_x_2192:
[----:B-1----:R-:W-:-:S04]  /*149e0*/  IMAD.U32 R7, RZ, RZ, UR6 ;  /* 0x00000006ff077e24 */ /* 0x002fc8000f8e00ff */
[----:B------:R1:W2:Y:S03]  /*149f0*/  SYNCS.PHASECHK.TRANS64.TRYWAIT P1, [R7+URZ+0x33430], R0 ;  /* 0x03343000070075a7 */ /* 0x0002a6000802017f */
[----:B--2---:R-:W-:Y:S05]  /*14a00*/  @!P1 NANOSLEEP.SYNCS 0x989680 ;  /* 0x009896800000995d */ /* 0x004fea0003900000 */
[----:B------:R-:W2:Y:S02]  /*14a10*/  @!P1 SYNCS.PHASECHK.TRANS64 P1, [R7+URZ+0x33430], R0 ;  /* 0x03343000070095a7 */ /* 0x000ea4000802007f */
[----:B--2---:R-:W-:Y:S05]  /*14a20*/  @!P1 BRA `(.L_x_2192) ;  /* 0xfffffffc00ec9947 */ /* 0x004fea000383ffff */
[----:B------:R-:W-:Y:S05]  /*14a30*/  BRA `(.L_x_2189) ;  /* 0xffffff0400987947 */ /* 0x000fea000383ffff */
.L_x_2196:
[----:B-1----:R-:W-:-:S04]  /*14a40*/  IMAD.U32 R7, RZ, RZ, UR6 ;  /* 0x00000006ff077e24 */ /* 0x002fc8000f8e00ff */
[----:B------:R1:W2:Y:S03]  /*14a50*/  SYNCS.PHASECHK.TRANS64.TRYWAIT P1, [R7+URZ+0x33450], R0 ;  /* 0x03345000070075a7 */ /* 0x0002a6000802017f */
[----:B--2---:R-:W-:Y:S05]  /*14a60*/  @!P1 NANOSLEEP.SYNCS 0x989680 ;  /* 0x009896800000995d */ /* 0x004fea0003900000 */
[----:B------:R-:W2:Y:S02]  /*14a70*/  @!P1 SYNCS.PHASECHK.TRANS64 P1, [R7+URZ+0x33450], R0 ;  /* 0x03345000070095a7 */ /* 0x000ea4000802007f */
[----:B--2---:R-:W-:Y:S05]  /*14a80*/  @!P1 BRA `(.L_x_2196) ;  /* 0xfffffffc00ec9947 */ /* 0x004fea000383ffff */
[----:B------:R-:W-:Y:S05]  /*14a90*/  BRA `(.L_x_2193) ;  /* 0xffffff1000a07947 */ /* 0x000fea000383ffff */
.L_x_2204:
[----:B-1----:R-:W-:-:S04]  /*14aa0*/  IMAD.U32 R9, RZ, RZ, UR6 ;  /* 0x00000006ff097e24 */ /* 0x002fc8000f8e00ff */
[----:B------:R1:W2:Y:S03]  /*14ab0*/  SYNCS.PHASECHK.TRANS64.TRYWAIT P1, [R9+URZ+0x33430], R0 ;  /* 0x03343000090075a7 */ /* 0x0002a6000802017f */
[----:B--2---:R-:W-:Y:S05]  /*14ac0*/  @!P1 NANOSLEEP.SYNCS 0x989680 ;  /* 0x009896800000995d */ /* 0x004fea0003900000 */
[----:B------:R-:W2:Y:S02]  /*14ad0*/  @!P1 SYNCS.PHASECHK.TRANS64 P1, [R9+URZ+0x33430], R0 ;  /* 0x03343000090095a7 */ /* 0x000ea4000802007f */
[----:B--2---:R-:W-:Y:S05]  /*14ae0*/  @!P1 BRA `(.L_x_2204) ;  /* 0xfffffffc00ec9947 */ /* 0x004fea000383ffff */
[----:B------:R-:W-:Y:S05]  /*14af0*/  BRA `(.L_x_2201) ;  /* 0xffffff40000c7947 */ /* 0x000fea000383ffff */
.L_x_2208:
[----:B-1----:R-:W-:-:S04]  /*14b00*/  IMAD.U32 R9, RZ, RZ, UR6 ;  /* 0x00000006ff097e24 */ /* 0x002fc8000f8e00ff */
[----:B------:R1:W2:Y:S03]  /*14b10*/  SYNCS.PHASECHK.TRANS64.TRYWAIT P1, [R9+URZ+0x33450], R0 ;  /* 0x03345000090075a7 */ /* 0x0002a6000802017f */
[----:B--2---:R-:W-:Y:S05]  /*14b20*/  @!P1 NANOSLEEP.SYNCS 0x989680 ;  /* 0x009896800000995d */ /* 0x004fea0003900000 */
[----:B------:R-:W2:Y:S02]  /*14b30*/  @!P1 SYNCS.PHASECHK.TRANS64 P1, [R9+URZ+0x33450], R0 ;  /* 0x03345000090095a7 */ /* 0x000ea4000802007f */
[----:B--2---:R-:W-:Y:S05]  /*14b40*/  @!P1 BRA `(.L_x_2208) ;  /* 0xfffffffc00ec9947 */ /* 0x004fea000383ffff */
[----:B------:R-:W-:Y:S05]  /*14b50*/  BRA `(.L_x_2205) ;  /* 0xffffff4c00147947 */ /* 0x000fea000383ffff */
.L_x_2215:
[----:B-1----:R-:W-:-:S04]  /*14b60*/  IMAD.U32 R6, RZ, RZ, UR9 ;  /* 0x00000009ff067e24 */ /* 0x002fc8000f8e00ff */
[----:B------:R1:W2:Y:S03]  /*14b70*/  SYNCS.PHASECHK.TRANS64.TRYWAIT P1, [R6+URZ+0x33450], R5 ;  /* 0x03345005060075a7 */ /* 0x0002a6000802017f */
[----:B--2---:R-:W-:Y:S05]  /*14b80*/  @!P1 NANOSLEEP.SYNCS 0x989680 ;  /* 0x009896800000995d */ /* 0x004fea0003900000 */
[----:B------:R-:W2:Y:S02]  /*14b90*/  @!P1 SYNCS.PHASECHK.TRANS64 P1, [R6+URZ+0x33450], R5 ;  /* 0x03345005060095a7 */ /* 0x000ea4000802007f */
[----:B--2---:R-:W-:Y:S05]  /*14ba0*/  @!P1 BRA `(.L_x_2215) ;  /* 0xfffffffc00ec9947 */ /* 0x004fea000383ffff */
[----:B------:R-:W-:Y:S05]  /*14bb0*/  BRA `(.L_x_2214) ;  /* 0xffffff6c006c7947 */ /* 0x000fea000383ffff */
.L_x_2249:
        /* <DEDUP_REMOVED lines=10> */
.L_x_2321:
[----:B------:R-:W-:Y:S05]  /*14c60*/  BRA `(.L_x_2322) ;  /* 0xffffffb800087947 */ /* 0x000fea000383ffff */
.L_x_2252:
[----:B0-----:R0:W1:Y:S02]  /*14c70*/  SYNCS.PHASECHK.TRANS64.TRYWAIT P0, [R4+URZ+0x33480], R27 ;  /* 0x0334801b040075a7 */ /* 0x001064000800017f */
[----:B-1----:R-:W-:Y:S05]  /*14c80*/  @!P0 NANOSLEEP.SYNCS 0x989680 ;  /* 0x009896800000895d */ /* 0x002fea0003900000 */
[----:B------:R-:W1:Y:S02]  /*14c90*/  @!P0 SYNCS.PHASECHK.TRANS64 P0, [R4+URZ+0x33480], R27 ;  /* 0x0334801b040085a7 */ /* 0x000e64000800007f */
[----:B-1----:R-:W-:Y:S05]  /*14ca0*/  @!P0 BRA `(.L_x_2252) ;  /* 0xfffffffc00f08947 */ /* 0x002fea000383ffff */
[----:B------:R-:W-:Y:S05]  /*14cb0*/  BRA `(.L_x_2323) ;  /* 0xffffffbc00347947 */ /* 0x000fea000383ffff */
.L_x_2253:
        /* <DEDUP_REMOVED lines=8> */
.L_x_2325:
[----:B------:R-:W-:Y:S05]  /*14d40*/  BSYNC B0 ;  /* 0x0000000000007941 */ /* 0x000fea0003800000 */
.L_x_2324:
[----:B------:R-:W-:Y:S01]  /*14d50*/  IMAD.MOV.U32 R13, RZ, RZ, R19 ;  /* 0x000000ffff0d7224 */ /* 0x000fe200078e0013 */
[C---:B------:R-:W-:Y:S01]  /*14d60*/  LOP3.LUT P3, RZ, R16.reuse, 0x200, RZ, 0xc0, !PT ;  /* 0x0000020010ff7812 */ /* 0x040fe2000786c0ff */
[----:B------:R-:W-:Y:S01]  /*14d70*/  IMAD.MOV.U32 R12, RZ, RZ, RZ ;  /* 0x000000ffff0c7224 */ /* 0x000fe200078e00ff */
[C---:B------:R-:W-:Y:S01]  /*14d80*/  LOP3.LUT P2, RZ, R16.reuse, 0x100, RZ, 0xc0, !PT ;  /* 0x0000010010ff7812 */ /* 0x040fe2000784c0ff */
[----:B------:R-:W-:Y:S01]  /*14d90*/  IMAD.MOV.U32 R11, RZ, RZ, 0x1c1f ;  /* 0x00001c1fff0b7424 */ /* 0x000fe200078e00ff */
[----:B------:R-:W-:Y:S01]  /*14da0*/  LOP3.LUT R16, R16, 0xffffffbf, RZ, 0xc0, !PT ;  /* 0xffffffbf10107812 */ /* 0x000fe200078ec0ff */
[----:B------:R-:W-:Y:S01]  /*14db0*/  IMAD.MOV.U32 R15, RZ, RZ, -0x1 ;  /* 0xffffffffff0f7424 */ /* 0x000fe200078e00ff */
[----:B------:R-:W-:Y:S01]  /*14dc0*/  ISETP.GE.AND P4, PT, R9, 0x21, PT ;  /* 0x000000210900780c */ /* 0x000fe20003f86270 */
[----:B------:R-:W-:-:S12]  /*14dd0*/  IMAD.MOV.U32 R0, RZ, RZ, R14 ;  /* 0x000000ffff007224 */ /* 0x000fd800078e000e */
[----:B------:R-:W-:Y:S05]  /*14de0*/  WARPSYNC.COLLECTIVE R15, `(.L_x_2326) ;  /* 0x000000000f087348 */ /* 0x000fea0003c00000 */
[----:B------:R0:W1:Y:S02]  /*14df0*/  SHFL.IDX P6, R14, R13, R12, R11 ;  /* 0x0000000c0d0e7389 */ /* 0x00006400000c000b */
[----:B01----:R-:W-:Y:S01]  /*14e00*/  ENDCOLLECTIVE ;  /* 0x000000000000791b */ /* 0x003fe20003800000 */
.L_x_2326:
[----:B------:R-:W-:Y:S02]  /*14e10*/  IMAD.MOV.U32 R13, RZ, RZ, R10 ;  /* 0x000000ffff0d7224 */ /* 0x000fe400078e000a */
[----:B------:R-:W-:Y:S02]  /*14e20*/  IMAD.MOV.U32 R12, RZ, RZ, 0x1 ;  /* 0x00000001ff0c7424 */ /* 0x000fe400078e00ff */
[----:B------:R-:W-:-:S07]  /*14e30*/  IMAD.MOV.U32 R2, RZ, RZ, R14 ;  /* 0x000000ffff027224 */ /* 0x000fce00078e000e */
[----:B------:R-:W-:Y:S05]  /*14e40*/  WARPSYNC.COLLECTIVE R15, `(.L_x_2327) ;  /* 0x000000000f087348 */ /* 0x000fea0003c00000 */
[----:B------:R0:W1:Y:S02]  /*14e50*/  SHFL.IDX P6, R14, R13, R12, R11 ;  /* 0x0000000c0d0e7389 */ /* 0x00006400000c000b */
[----:B01----:R-:W-:Y:S01]  /*14e60*/  ENDCOLLECTIVE ;  /* 0x000000000000791b */ /* 0x003fe20003800000 */
.L_x_2327:
        /* <DEDUP_REMOVED lines=17> */
.L_x_2328:
[----:B------:R-:W-:Y:S02]  /*14f80*/  IMAD.MOV.U32 R13, RZ, RZ, R10 ;  /* 0x000000ffff0d7224 */ /* 0x000fe400078e000a */
[----:B------:R-:W-:Y:S02]  /*14f90*/  IMAD.MOV.U32 R12, RZ, RZ, 0x2 ;  /* 0x00000002ff0c7424 */ /* 0x000fe400078e00ff */
[----:B------:R-:W-:-:S07]  /*14fa0*/  IMAD.MOV.U32 R2, RZ, RZ, R14 ;  /* 0x000000ffff027224 */ /* 0x000fce00078e000e */
[----:B------:R-:W-:Y:S05]  /*14fb0*/  WARPSYNC.COLLECTIVE R15, `(.L_x_2329) ;  /* 0x000000000f087348 */ /* 0x000fea0003c00000 */
[----:B------:R0:W1:Y:S02]  /*14fc0*/  SHFL.IDX P6, R14, R13, R12, R11 ;  /* 0x0000000c0d0e7389 */ /* 0x00006400000c000b */
[----:B01----:R-:W-:Y:S01]  /*14fd0*/  ENDCOLLECTIVE ;  /* 0x000000000000791b */ /* 0x003fe20003800000 */
.L_x_2329:
        /* <DEDUP_REMOVED lines=16> */
.L_x_2330:
[----:B------:R-:W-:Y:S02]  /*150e0*/  IMAD.MOV.U32 R13, RZ, RZ, R10 ;  /* 0x000000ffff0d7224 */ /* 0x000fe400078e000a */
[----:B------:R-:W-:Y:S02]  /*150f0*/  IMAD.MOV.U32 R12, RZ, RZ, 0x3 ;  /* 0x00000003ff0c7424 */ /* 0x000fe400078e00ff */
[----:B------:R-:W-:-:S07]  /*15100*/  IMAD.MOV.U32 R2, RZ, RZ, R14 ;  /* 0x000000ffff027224 */ /* 0x000fce00078e000e */
[----:B------:R-:W-:Y:S05]  /*15110*/  WARPSYNC.COLLECTIVE R15, `(.L_x_2331) ;  /* 0x000000000f087348 */ /* 0x000fea0003c00000 */
[----:B------:R0:W1:Y:S02]  /*15120*/  SHFL.IDX P6, R14, R13, R12, R11 ;  /* 0x0000000c0d0e7389 */ /* 0x00006400000c000b */
[----:B01----:R-:W-:Y:S01]  /*15130*/  ENDCOLLECTIVE ;  /* 0x000000000000791b */ /* 0x003fe20003800000 */
.L_x_2331:
        /* <DEDUP_REMOVED lines=13> */
.L_x_2332:
        /* <DEDUP_REMOVED lines=12> */
.L_x_2333:
        /* <DEDUP_REMOVED lines=15> */
.L_x_2334:
[----:B------:R-:W-:Y:S01]  /*153c0*/  @!PT LDS RZ, [RZ] ;  /* 0x00000000fffff984 */ /* 0x000fe20000000800 */
[----:B------:R-:W-:Y:S01]  /*153d0*/  @!PT LDS RZ, [RZ] ;  /* 0x00000000fffff984 */ /* 0x000fe20000000800 */
[----:B------:R-:W-:Y:S01]  /*153e0*/  @!PT LDS RZ, [RZ] ;  /* 0x00000000fffff984 */ /* 0x000fe20000000800 */
[----:B------:R-:W-:Y:S01]  /*153f0*/  LDGSTS.E.BYPASS.LTC128B.128 [R0+0x13200], desc[UR52][R2.64+0x40], !P0 ;  /* 0x1320004002007fae */ /* 0x000fe2000c101d74 */
[----:B------:R-:W-:-:S13]  /*15400*/  ISETP.LT.OR P0, PT, R9, 0x61, P1 ;  /* 0x000000610900780c */ /* 0x000fda0000f01670 */
[----:B------:R0:W-:Y:S01]  /*15410*/  LDGSTS.E.BYPASS.LTC128B.128 [R0+0x15a00], desc[UR52][R2.64+0x80], !P0 ;  /* 0x15a0008002007fae */ /* 0x0001e2000c101d74 */
[----:B------:R-:W-:Y:S01]  /*15420*/  ISETP.GE.AND P0, PT, R9, 0x81, PT ;  /* 0x000000810900780c */ /* 0x000fe20003f06270 */
[----:B0-----:R-:W-:-:S12]  /*15430*/  IMAD.MOV.U32 R2, RZ, RZ, R14 ;  /* 0x000000ffff027224 */ /* 0x001fd800078e000e */
[----:B------:R-:W-:Y:S01]  /*15440*/  @P0 LOP3.LUT R16, R16, 0x40, RZ, 0xfc, !PT ;  /* 0x0000004010100812 */ /* 0x000fe200078efcff */
[----:B------:R-:W-:Y:S06]  /*15450*/  BRA `(.L_x_2335) ;  /* 0xffffffb800c87947 */ /* 0x000fec000383ffff */
.L_x_2258:
[----:B---3--:R3:W4:Y:S02]  /*15460*/  SYNCS.PHASECHK.TRANS64.TRYWAIT P0, [R4+URZ+0x33440], R27 ;  /* 0x0334401b040075a7 */ /* 0x008724000800017f */
[----:B----4-:R-:W-:Y:S05]  /*15470*/  @!P0 NANOSLEEP.SYNCS 0x989680 ;  /* 0x009896800000895d */ /* 0x010fea0003900000 */
[----:B------:R-:W4:Y:S02]  /*15480*/  @!P0 SYNCS.PHASECHK.TRANS64 P0, [R4+URZ+0x33440], R27 ;  /* 0x0334401b040085a7 */ /* 0x000f24000800007f */
[----:B----4-:R-:W-:Y:S05]  /*15490*/  @!P0 BRA `(.L_x_2258) ;  /* 0xfffffffc00f08947 */ /* 0x010fea000383ffff */
[----:B------:R-:W-:Y:S05]  /*154a0*/  BRA `(.L_x_2336) ;  /* 0xffffffbc00347947 */ /* 0x000fea000383ffff */
.L_x_2259:
        /* <DEDUP_REMOVED lines=8> */
.L_x_2338:
[----:B------:R-:W-:Y:S05]  /*15530*/  BSYNC B0 ;  /* 0x0000000000007941 */ /* 0x000fea0003800000 */
.L_x_2337:
[----:B------:R-:W-:Y:S01]  /*15540*/  IMAD.MOV.U32 R13, RZ, RZ, R6 ;  /* 0x000000ffff0d7224 */ /* 0x000fe200078e0006 */
[----:B------:R-:W-:Y:S01]  /*15550*/  LOP3.LUT P1, RZ, R16, 0x1, RZ, 0xc0, !PT ;  /* 0x0000000110ff7812 */ /* 0x000fe2000782c0ff */
[----:B------:R-:W-:Y:S02]  /*15560*/  IMAD.MOV.U32 R12, RZ, RZ, RZ ;  /* 0x000000ffff0c7224 */ /* 0x000fe400078e00ff */
[----:B------:R-:W-:Y:S02]  /*15570*/  IMAD.MOV.U32 R11, RZ, RZ, 0x1c1f ;  /* 0x00001c1fff0b7424 */ /* 0x000fe400078e00ff */
[----:B------:R-:W-:Y:S02]  /*15580*/  IMAD.MOV.U32 R15, RZ, RZ, -0x1 ;  /* 0xffffffffff0f7424 */ /* 0x000fe400078e00ff */
[----:B------:R-:W-:-:S07]  /*15590*/  IMAD.MOV.U32 R2, RZ, RZ, R14 ;  /* 0x000000ffff027224 */ /* 0x000fce00078e000e */
[----:B------:R-:W-:Y:S05]  /*155a0*/  WARPSYNC.COLLECTIVE R15, `(.L_x_2339) ;  /* 0x000000000f087348 */ /* 0x000fea0003c00000 */
[----:B------:R0:W1:Y:S02]  /*155b0*/  SHFL.IDX P6, R14, R13, R12, R11 ;  /* 0x0000000c0d0e7389 */ /* 0x00006400000c000b */
[----:B01----:R-:W-:Y:S01]  /*155c0*/  ENDCOLLECTIVE ;  /* 0x000000000000791b */ /* 0x003fe20003800000 */
.L_x_2339:
[----:B------:R-:W-:Y:S02]  /*155d0*/  IMAD.MOV.U32 R13, RZ, RZ, R8 ;  /* 0x000000ffff0d7224 */ /* 0x000fe400078e0008 */
[----:B------:R-:W-:Y:S01]  /*155e0*/  IMAD.MOV.U32 R12, RZ, RZ, 0x1 ;  /* 0x00000001ff0c7424 */ /* 0x000fe200078e00ff */
[----:B------:R-:W-:Y:S02]  /*155f0*/  @P5 IADD3 R14, P0, R33, R14, RZ ;  /* 0x0000000e210e5210 */ /* 0x000fe40007f1e0ff */
[----:B------:R-:W-:-:S03]  /*15600*/  LOP3.LUT P6, RZ, R16, 0x2, RZ, 0xc0, !PT ;  /* 0x0000000210ff7812 */ /* 0x000fc600078cc0ff */
[----:B------:R-:W-:Y:S01]  /*15610*/  @P5 IMAD.X R3, RZ, RZ, R2, P0 ;  /* 0x000000ffff035224 */ /* 0x000fe200000e0602 */
[----:B------:R-:W-:Y:S01]  /*15620*/  LOP3.LUT P0, RZ, R16, 0x4, RZ, 0xc0, !PT ;  /* 0x0000000410ff7812 */ /* 0x000fe2000780c0ff */
[----:B------:R-:W-:-:S12]  /*15630*/  @P5 IMAD.MOV.U32 R2, RZ, RZ, R14 ;  /* 0x000000ffff025224 */ /* 0x000fd800078e000e */
[----:B------:R-:W-:Y:S01]  /*15640*/  @!PT LDS RZ, [RZ] ;  /* 0x00000000fffff984 */ /* 0x000fe20000000800 */
[----:B------:R-:W-:Y:S01]  /*15650*/  @!PT LDS RZ, [RZ] ;  /* 0x00000000fffff984 */ /* 0x000fe20000000800 */
[----:B------:R-:W-:Y:S01]  /*15660*/  @!PT LDS RZ, [RZ] ;  /* 0x00000000fffff984 */ /* 0x000fe20000000800 */
[----:B------:R0:W-:Y:S04]  /*15670*/  @P5 LDGSTS.E.BYPASS.LTC128B.128 [R0+0x24200], desc[UR52][R2.64], !P0 ;  /* 0x2420000002005fae */ /* 0x0001e8000c101d74 */
[----:B------:R0:W-:Y:S02]  /*15680*/  @P5 LDGSTS.E.BYPASS.LTC128B.128 [R0+0x26a00], desc[UR52][R2.64+0x40], !P6 ;  /* 0x26a0004002005fae */ /* 0x0001e4000f101d74 */
[----:B0-----:R-:W-:Y:S05]  /*15690*/  WARPSYNC.COLLECTIVE R15, `(.L_x_2340) ;  /* 0x000000000f087348 */ /* 0x001fea0003c00000 */
[----:B------:R1:W2:Y:S02]  /*156a0*/  SHFL.IDX P6, R14, R13, R12, R11 ;  /* 0x0000000c0d0e7389 */ /* 0x0002a400000c000b */
[----:B012---:R-:W-:Y:S01]  /*156b0*/  ENDCOLLECTIVE ;  /* 0x000000000000791b */ /* 0x007fe20003800000 */
.L_x_2340:
[----:B------:R-:W-:Y:S01]  /*156c0*/  @!PT LDS RZ, [RZ] ;  /* 0x00000000fffff984 */ /* 0x000fe20000000800 */
[----:B------:R-:W-:Y:S01]  /*156d0*/  @!PT LDS RZ, [RZ] ;  /* 0x00000000fffff984 */ /* 0x000fe20000000800 */
[----:B------:R-:W-:Y:S01]  /*156e0*/  @!PT LDS RZ, [RZ] ;  /* 0x00000000fffff984 */ /* 0x000fe20000000800 */
[----:B------:R0:W-:Y:S01]  /*156f0*/  @P5 LDGSTS.E.BYPASS.LTC128B.128 [R0+0x29200], desc[UR52][R2.64+0x80], !P1 ;  /* 0x2920008002005fae */ /* 0x0001e2000c901d74 */
[----:B------:R-:W-:Y:S01]  /*15700*/  LOP3.LUT P5, RZ, R16, 0x2, RZ, 0xc0, !PT ;  /* 0x0000000210ff7812 */ /* 0x000fe200078ac0ff */
[----:B------:R-:W-:Y:S02]  /*15710*/  IMAD.MOV.U32 R13, RZ, RZ, R6 ;  /* 0x000000ffff0d7224 */ /* 0x000fe400078e0006 */
[----:B------:R-:W-:-:S10]  /*15720*/  IMAD.MOV.U32 R7, RZ, RZ, R14 ;  /* 0x000000ffff077224 */ /* 0x000fd400078e000e */
[----:B0-----:R-:W-:Y:S05]  /*15730*/  WARPSYNC.COLLECTIVE R15, `(.L_x_2341) ;  /* 0x000000000f087348 */ /* 0x001fea0003c00000 */
[----:B------:R1:W2:Y:S02]  /*15740*/  SHFL.IDX P6, R14, R13, R12, R11 ;  /* 0x0000000c0d0e7389 */ /* 0x0002a400000c000b */
[----:B012---:R-:W-:Y:S01]  /*15750*/  ENDCOLLECTIVE ;  /* 0x000000000000791b */ /* 0x007fe20003800000 */
.L_x_2341:
[----:B------:R-:W-:Y:S02]  /*15760*/  IMAD.MOV.U32 R13, RZ, RZ, R8 ;  /* 0x000000ffff0d7224 */ /* 0x000fe400078e0008 */
[----:B------:R-:W-:Y:S01]  /*15770*/  IMAD.MOV.U32 R12, RZ, RZ, 0x2 ;  /* 0x00000002ff0c7424 */ /* 0x000fe200078e00ff */
[----:B------:R-:W-:Y:S02]  /*15780*/  @P4 IADD3 R14, P0, R33, R14, RZ ;  /* 0x0000000e210e4210 */ /* 0x000fe40007f1e0ff */
[----:B------:R-:W-:-:S03]  /*15790*/  LOP3.LUT P6, RZ, R16, 0x4, RZ, 0xc0, !PT ;  /* 0x0000000410ff7812 */ /* 0x000fc600078cc0ff */
        /* <DEDUP_REMOVED lines=10> */
.L_x_2342:
        /* <DEDUP_REMOVED lines=11> */
.L_x_2343:
[----:B------:R-:W-:Y:S02]  /*158f0*/  IMAD.MOV.U32 R13, RZ, RZ, R8 ;  /* 0x000000ffff0d7224 */ /* 0x000fe400078e0008 */
[----:B------:R-:W-:Y:S01]  /*15900*/  IMAD.MOV.U32 R12, RZ, RZ, 0x3 ;  /* 0x00000003ff0c7424 */ /* 0x000fe200078e00ff */
[----:B------:R-:W-:-:S05]  /*15910*/  @P3 IADD3 R14, P0, R33, R14, RZ ;  /* 0x0000000e210e3210 */ /* 0x000fca0007f1e0ff */
[----:B------:R-:W-:-:S08]  /*15920*/  @P3 IMAD.MOV.U32 R2, RZ, RZ, R14 ;  /* 0x000000ffff023224 */ /* 0x000fd000078e000e */
[----:B------:R-:W-:Y:S05]  /*15930*/  WARPSYNC.COLLECTIVE R15, `(.L_x_2344) ;  /* 0x000000000f087348 */ /* 0x000fea0003c00000 */
[----:B------:R0:W1:Y:S02]  /*15940*/  SHFL.IDX P6, R14, R13, R12, R11 ;  /* 0x0000000c0d0e7389 */ /* 0x00006400000c000b */
[----:B01----:R-:W-:Y:S01]  /*15950*/  ENDCOLLECTIVE ;  /* 0x000000000000791b */ /* 0x003fe20003800000 */
.L_x_2344:
        /* <DEDUP_REMOVED lines=13> */
.L_x_2345:
[----:B------:R-:W-:Y:S02]  /*15a30*/  IMAD.MOV.U32 R13, RZ, RZ, R9 ;  /* 0x000000ffff0d7224 */ /* 0x000fe400078e0009 */
[----:B------:R-:W-:Y:S01]  /*15a40*/  IMAD.MOV.U32 R12, RZ, RZ, RZ ;  /* 0x000000ffff0c7224 */ /* 0x000fe200078e00ff */
[----:B------:R-:W-:-:S05]  /*15a50*/  @P2 IADD3 R14, P0, R33, R14, RZ ;  /* 0x0000000e210e2210 */ /* 0x000fca0007f1e0ff */
[----:B------:R-:W-:-:S08]  /*15a60*/  @P2 IMAD.MOV.U32 R2, RZ, RZ, R14 ;  /* 0x000000ffff022224 */ /* 0x000fd000078e000e */
[----:B------:R-:W-:Y:S05]  /*15a70*/  WARPSYNC.COLLECTIVE R15, `(.L_x_2346) ;  /* 0x000000000f087348 */ /* 0x000fea0003c00000 */
[----:B------:R0:W1:Y:S02]  /*15a80*/  SHFL.IDX P6, R14, R13, R12, R11 ;  /* 0x0000000c0d0e7389 */ /* 0x00006400000c000b */
[----:B01----:R-:W-:Y:S01]  /*15a90*/  ENDCOLLECTIVE ;  /* 0x000000000000791b */ /* 0x003fe20003800000 */
.L_x_2346:
        /* <DEDUP_REMOVED lines=13> */
.L_x_2347:
[----:B------:R-:W-:Y:S05]  /*15b70*/  BRA `(.L_x_2348) ;  /* 0xffffffb800a07947 */ /* 0x000fea000383ffff */
.L_x_2266:
[----:B------:R-:W-:Y:S02]  /*15b80*/  IMAD.MOV.U32 R13, RZ, RZ, R4 ;  /* 0x000000ffff0d7224 */ /* 0x000fe400078e0004 */
[----:B------:R-:W-:Y:S02]  /*15b90*/  IMAD.MOV.U32 R12, RZ, RZ, RZ ;  /* 0x000000ffff0c7224 */ /* 0x000fe400078e00ff */
[----:B------:R-:W-:Y:S02]  /*15ba0*/  IMAD.MOV.U32 R11, RZ, RZ, 0x1c1f ;  /* 0x00001c1fff0b7424 */ /* 0x000fe400078e00ff */
[----:B------:R-:W-:Y:S02]  /*15bb0*/  IMAD.MOV.U32 R15, RZ, RZ, -0x1 ;  /* 0xffffffffff0f7424 */ /* 0x000fe400078e00ff */
[----:B------:R-:W-:-:S07]  /*15bc0*/  IMAD.U32 R5, RZ, RZ, UR43 ;  /* 0x0000002bff057e24 */ /* 0x000fce000f8e00ff */
[----:B----45:R-:W-:Y:S05]  /*15bd0*/  WARPSYNC.COLLECTIVE R15, `(.L_x_2349) ;  /* 0x000000000f087348 */ /* 0x030fea0003c00000 */
[----:B----4-:R0:W1:Y:S02]  /*15be0*/  SHFL.IDX P6, R14, R13, R12, R11 ;  /* 0x0000000c0d0e7389 */ /* 0x01006400000c000b */
[----:B01---5:R-:W-:Y:S01]  /*15bf0*/  ENDCOLLECTIVE ;  /* 0x000000000000791b */ /* 0x023fe20003800000 */
.L_x_2349:
[----:B------:R-:W-:-:S04]  /*15c00*/  IMAD R5, R5, 0x80, R10 ;  /* 0x0000008005057824 */ /* 0x000fc800078e020a */
[C---:B------:R-:W-:Y:S01]  /*15c10*/  VIADD R6, R5.reuse, 0x20 ;  /* 0x0000002005067836 */ /* 0x040fe20000000000 */
[----:B------:R-:W-:Y:S01]  /*15c20*/  ISETP.GE.AND P0, PT, R5, UR38, PT ;  /* 0x0000002605007c0c */ /* 0x000fe2000bf06270 */
[----:B------:R-:W-:Y:S02]  /*15c30*/  IMAD.MOV.U32 R13, RZ, RZ, R0 ;  /* 0x000000ffff0d7224 */ /* 0x000fe400078e0000 */
[----:B------:R-:W-:-:S10]  /*15c40*/  IMAD.MOV.U32 R2, RZ, RZ, R14 ;  /* 0x000000ffff027224 */ /* 0x000fd400078e000e */
[----:B------:R-:W-:Y:S05]  /*15c50*/  WARPSYNC.COLLECTIVE R15, `(.L_x_2350) ;  /* 0x000000000f087348 */ /* 0x000fea0003c00000 */
[----:B------:R0:W1:Y:S02]  /*15c60*/  SHFL.IDX P6, R14, R13, R12, R11 ;  /* 0x0000000c0d0e7389 */ /* 0x00006400000c000b */
[----:B01----:R-:W-:Y:S01]  /*15c70*/  ENDCOLLECTIVE ;  /* 0x000000000000791b */ /* 0x003fe20003800000 */
.L_x_2350:
        /* <DEDUP_REMOVED lines=8> */
.L_x_2351:
        /* <DEDUP_REMOVED lines=12> */
.L_x_2352:
[----:B------:R-:W-:Y:S02]  /*15dc0*/  IMAD.MOV.U32 R13, RZ, RZ, R4 ;  /* 0x000000ffff0d7224 */ /* 0x000fe400078e0004 */
[----:B------:R-:W-:Y:S01]  /*15dd0*/  IMAD.MOV.U32 R12, RZ, RZ, 0x2 ;  /* 0x00000002ff0c7424 */ /* 0x000fe200078e00ff */
[----:B------:R-:W-:-:S05]  /*15de0*/  @!P0 IADD3 R14, P1, R33, R14, RZ ;  /* 0x0000000e210e8210 */ /* 0x000fca0007f3e0ff */
[----:B------:R-:W-:-:S08]  /*15df0*/  @!P0 IMAD.MOV.U32 R2, RZ, RZ, R14 ;  /* 0x000000ffff028224 */ /* 0x000fd000078e000e */
[----:B------:R-:W-:Y:S05]  /*15e00*/  WARPSYNC.COLLECTIVE R15, `(.L_x_2353) ;  /* 0x000000000f087348 */ /* 0x000fea0003c00000 */
[----:B------:R0:W1:Y:S02]  /*15e10*/  SHFL.IDX P6, R14, R13, R12, R11 ;  /* 0x0000000c0d0e7389 */ /* 0x00006400000c000b */
[----:B01----:R-:W-:Y:S01]  /*15e20*/  ENDCOLLECTIVE ;  /* 0x000000000000791b */ /* 0x003fe20003800000 */
.L_x_2353:
        /* <DEDUP_REMOVED lines=15> */
.L_x_2354:
[----:B------:R-:W-:Y:S02]  /*15f20*/  IMAD.MOV.U32 R13, RZ, RZ, R4 ;  /* 0x000000ffff0d7224 */ /* 0x000fe400078e0004 */
[----:B------:R-:W-:Y:S01]  /*15f30*/  IMAD.MOV.U32 R12, RZ, RZ, 0x3 ;  /* 0x00000003ff0c7424 */ /* 0x000fe200078e00ff */
[----:B------:R-:W-:-:S05]  /*15f40*/  @!P0 IADD3 R14, P1, R33, R14, RZ ;  /* 0x0000000e210e8210 */ /* 0x000fca0007f3e0ff */
[----:B------:R-:W-:-:S08]  /*15f50*/  @!P0 IMAD.MOV.U32 R2, RZ, RZ, R14 ;  /* 0x000000ffff028224 */ /* 0x000fd000078e000e */
[----:B------:R-:W-:Y:S05]  /*15f60*/  WARPSYNC.COLLECTIVE R15, `(.L_x_2355) ;  /* 0x000000000f087348 */ /* 0x000fea0003c00000 */
[----:B------:R0:W1:Y:S02]  /*15f70*/  SHFL.IDX P6, R14, R13, R12, R11 ;  /* 0x0000000c0d0e7389 */ /* 0x00006400000c000b */
[----:B01----:R-:W-:Y:S01]  /*15f80*/  ENDCOLLECTIVE ;  /* 0x000000000000791b */ /* 0x003fe20003800000 */
.L_x_2355:
        /* <DEDUP_REMOVED lines=13> */
.L_x_2356:
[----:B------:R-:W-:Y:S05]  /*16060*/  BRA `(.L_x_2357) ;  /* 0xffffffbc00a07947 */ /* 0x000fea000383ffff */
.L_x_2269:
[----:B0-----:R0:W1:Y:S02]  /*16070*/  SYNCS.PHASECHK.TRANS64.TRYWAIT P0, [R17+URZ+0x33420], R0 ;  /* 0x03342000110075a7 */ /* 0x001064000800017f */
[----:B-1----:R-:W-:Y:S05]  /*16080*/  @!P0 NANOSLEEP.SYNCS 0x989680 ;  /* 0x009896800000895d */ /* 0x002fea0003900000 */
[----:B------:R-:W1:Y:S02]  /*16090*/  @!P0 SYNCS.PHASECHK.TRANS64 P0, [R17+URZ+0x33420], R0 ;  /* 0x03342000110085a7 */ /* 0x000e64000800007f */
[----:B-1----:R-:W-:Y:S05]  /*160a0*/  @!P0 BRA `(.L_x_2269) ;  /* 0xfffffffc00f08947 */ /* 0x002fea000383ffff */
[----:B------:R-:W-:Y:S05]  /*160b0*/  BRA `(.L_x_2358) ;  /* 0xffffffc000047947 */ /* 0x000fea000383ffff */
.L_x_2273:
[----:B0-----:R0:W1:Y:S02]  /*160c0*/  SYNCS.PHASECHK.TRANS64.TRYWAIT P0, [R4+URZ+0x33480], R27 ;  /* 0x0334801b040075a7 */ /* 0x001064000800017f */
[----:B-1----:R-:W-:Y:S05]  /*160d0*/  @!P0 NANOSLEEP.SYNCS 0x989680 ;  /* 0x009896800000895d */ /* 0x002fea0003900000 */
[----:B------:R-:W1:Y:S02]  /*160e0*/  @!P0 SYNCS.PHASECHK.TRANS64 P0, [R4+URZ+0x33480], R27 ;  /* 0x0334801b040085a7 */ /* 0x000e64000800007f */
[----:B-1----:R-:W-:Y:S05]  /*160f0*/  @!P0 BRA `(.L_x_2273) ;  /* 0xfffffffc00f08947 */ /* 0x002fea000383ffff */
[----:B------:R-:W-:Y:S05]  /*16100*/  BRA `(.L_x_2359) ;  /* 0xffffffc400307947 */ /* 0x000fea000383ffff */
.L_x_2274:
        /* <DEDUP_REMOVED lines=8> */
.L_x_2361:
[----:B------:R-:W-:Y:S05]  /*16190*/  BSYNC B0 ;  /* 0x0000000000007941 */ /* 0x000fea0003800000 */
.L_x_2360:
        /* <DEDUP_REMOVED lines=8> */
.L_x_2362:
[----:B------:R-:W-:Y:S02]  /*16220*/  IMAD.MOV.U32 R13, RZ, RZ, R10 ;  /* 0x000000ffff0d7224 */ /* 0x000fe400078e000a */
[----:B------:R-:W-:Y:S02]  /*16230*/  IMAD.MOV.U32 R12, RZ, RZ, 0x1 ;  /* 0x00000001ff0c7424 */ /* 0x000fe400078e00ff */
[----:B------:R-:W-:-:S07]  /*16240*/  IMAD.MOV.U32 R2, RZ, RZ, R14 ;  /* 0x000000ffff027224 */ /* 0x000fce00078e000e */
[----:B------:R-:W-:Y:S05]  /*16250*/  WARPSYNC.COLLECTIVE R15, `(.L_x_2363) ;  /* 0x000000000f087348 */ /* 0x000fea0003c00000 */
[----:B------:R0:W1:Y:S02]  /*16260*/  SHFL.IDX P6, R14, R13, R12, R11 ;  /* 0x0000000c0d0e7389 */ /* 0x00006400000c000b */
[----:B01----:R-:W-:Y:S01]  /*16270*/  ENDCOLLECTIVE ;  /* 0x000000000000791b */ /* 0x003fe20003800000 */
.L_x_2363:
        /* <DEDUP_REMOVED lines=14> */
.L_x_2364:
[----:B------:R-:W-:Y:S02]  /*16360*/  IMAD.MOV.U32 R13, RZ, RZ, R10 ;  /* 0x000000ffff0d7224 */ /* 0x000fe400078e000a */
[----:B------:R-:W-:Y:S02]  /*16370*/  IMAD.MOV.U32 R12, RZ, RZ, 0x2 ;  /* 0x00000002ff0c7424 */ /* 0x000fe400078e00ff */
[----:B------:R-:W-:-:S07]  /*16380*/  IMAD.MOV.U32 R2, RZ, RZ, R14 ;  /* 0x000000ffff027224 */ /* 0x000fce00078e000e */
[----:B------:R-:W-:Y:S05]  /*16390*/  WARPSYNC.COLLECTIVE R15, `(.L_x_2365) ;  /* 0x000000000f087348 */ /* 0x000fea0003c00000 */
[----:B------:R0:W1:Y:S02]  /*163a0*/  SHFL.IDX P6, R14, R13, R12, R11 ;  /* 0x0000000c0d0e7389 */ /* 0x00006400000c000b */
[----:B01----:R-:W-:Y:S01]  /*163b0*/  ENDCOLLECTIVE ;  /* 0x000000000000791b */ /* 0x003fe20003800000 */
.L_x_2365:
        /* <DEDUP_REMOVED lines=13> */
.L_x_2366:
[----:B------:R-:W-:Y:S02]  /*16490*/  IMAD.MOV.U32 R13, RZ, RZ, R10 ;  /* 0x000000ffff0d7224 */ /* 0x000fe400078e000a */
[----:B------:R-:W-:Y:S02]  /*164a0*/  IMAD.MOV.U32 R12, RZ, RZ, 0x3 ;  /* 0x00000003ff0c7424 */ /* 0x000fe400078e00ff */
[----:B------:R-:W-:-:S07]  /*164b0*/  IMAD.MOV.U32 R2, RZ, RZ, R14 ;  /* 0x000000ffff027224 */ /* 0x000fce00078e000e */
[----:B------:R-:W-:Y:S05]  /*164c0*/  WARPSYNC.COLLECTIVE R15, `(.L_x_2367) ;  /* 0x000000000f087348 */ /* 0x000fea0003c00000 */
[----:B------:R0:W1:Y:S02]  /*164d0*/  SHFL.IDX P6, R14, R13, R12, R11 ;  /* 0x0000000c0d0e7389 */ /* 0x00006400000c000b */
[----:B01----:R-:W-:Y:S01]  /*164e0*/  ENDCOLLECTIVE ;  /* 0x000000000000791b */ /* 0x003fe20003800000 */
.L_x_2367:
        /* <DEDUP_REMOVED lines=13> */
.L_x_2368:
[----:B------:R-:W-:Y:S02]  /*165c0*/  IMAD.MOV.U32 R13, RZ, RZ, R23 ;  /* 0x000000ffff0d7224 */ /* 0x000fe400078e0017 */
[----:B------:R-:W-:Y:S02]  /*165d0*/  IMAD.MOV.U32 R12, RZ, RZ, RZ ;  /* 0x000000ffff0c7224 */ /* 0x000fe400078e00ff */
[----:B------:R-:W-:-:S07]  /*165e0*/  IMAD.MOV.U32 R2, RZ, RZ, R14 ;  /* 0x000000ffff027224 */ /* 0x000fce00078e000e */
[----:B------:R-:W-:Y:S05]  /*165f0*/  WARPSYNC.COLLECTIVE R15, `(.L_x_2369) ;  /* 0x000000000f087348 */ /* 0x000fea0003c00000 */
[----:B------:R0:W1:Y:S02]  /*16600*/  SHFL.IDX P6, R14, R13, R12, R11 ;  /* 0x0000000c0d0e7389 */ /* 0x00006400000c000b */
[----:B01----:R-:W-:Y:S01]  /*16610*/  ENDCOLLECTIVE ;  /* 0x000000000000791b */ /* 0x003fe20003800000 */
.L_x_2369:
        /* <DEDUP_REMOVED lines=13> */
.L_x_2370:
[----:B------:R-:W-:Y:S01]  /*166f0*/  IMAD.MOV.U32 R2, RZ, RZ, R14 ;  /* 0x000000ffff027224 */ /* 0x000fe200078e000e */
[----:B------:R-:W-:Y:S06]  /*16700*/  BRA `(.L_x_2371) ;  /* 0xffffffc000c47947 */ /* 0x000fec000383ffff */
.L_x_2279:
[----:B---3--:R3:W4:Y:S02]  /*16710*/  SYNCS.PHASECHK.TRANS64.TRYWAIT P0, [R4+URZ+0x33440], R27 ;  /* 0x0334401b040075a7 */ /* 0x008724000800017f */
[----:B----4-:R-:W-:Y:S05]  /*16720*/  @!P0 NANOSLEEP.SYNCS 0x989680 ;  /* 0x009896800000895d */ /* 0x010fea0003900000 */
[----:B------:R-:W4:Y:S02]  /*16730*/  @!P0 SYNCS.PHASECHK.TRANS64 P0, [R4+URZ+0x33440], R27 ;  /* 0x0334401b040085a7 */ /* 0x000f24000800007f */
[----:B----4-:R-:W-:Y:S05]  /*16740*/  @!P0 BRA `(.L_x_2279) ;  /* 0xfffffffc00f08947 */ /* 0x010fea000383ffff */
[----:B------:R-:W-:Y:S05]  /*16750*/  BRA `(.L_x_2372) ;  /* 0xffffffc4001c7947 */ /* 0x000fea000383ffff */
.L_x_2280:
        /* <DEDUP_REMOVED lines=8> */
.L_x_2374:
[----:B------:R-:W-:Y:S05]  /*167e0*/  BSYNC B0 ;  /* 0x0000000000007941 */ /* 0x000fea0003800000 */
.L_x_2373:
        /* <DEDUP_REMOVED lines=8> */
.L_x_2375:
[----:B------:R-:W-:Y:S02]  /*16870*/  IMAD.MOV.U32 R13, RZ, RZ, R20 ;  /* 0x000000ffff0d7224 */ /* 0x000fe400078e0014 */
[----:B------:R-:W-:Y:S01]  /*16880*/  IMAD.MOV.U32 R12, RZ, RZ, 0x1 ;  /* 0x00000001ff0c7424 */ /* 0x000fe200078e00ff */
[----:B------:R-:W-:-:S13]  /*16890*/  IADD3 R2, P0, R33, R14, RZ ;  /* 0x0000000e21027210 */ /* 0x000fda0007f1e0ff */
[----:B------:R-:W-:Y:S05]  /*168a0*/  WARPSYNC.COLLECTIVE R15, `(.L_x_2376) ;  /* 0x000000000f087348 */ /* 0x000fea0003c00000 */
[----:B------:R0:W1:Y:S02]  /*168b0*/  SHFL.IDX P6, R14, R13, R12, R11 ;  /* 0x0000000c0d0e7389 */ /* 0x00006400000c000b */
[----:B01----:R-:W-:Y:S01]  /*168c0*/  ENDCOLLECTIVE ;  /* 0x000000000000791b */ /* 0x003fe20003800000 */
.L_x_2376:
        /* <DEDUP_REMOVED lines=12> */
.L_x_2377:
[----:B------:R-:W-:Y:S02]  /*16990*/  IMAD.MOV.U32 R13, RZ, RZ, R20 ;  /* 0x000000ffff0d7224 */ /* 0x000fe400078e0014 */
[----:B------:R-:W-:Y:S01]  /*169a0*/  IMAD.MOV.U32 R12, RZ, RZ, 0x2 ;  /* 0x00000002ff0c7424 */ /* 0x000fe200078e00ff */
[----:B------:R-:W-:-:S13]  /*169b0*/  IADD3 R2, P0, R33, R14, RZ ;  /* 0x0000000e21027210 */ /* 0x000fda0007f1e0ff */
[----:B------:R-:W-:Y:S05]  /*169c0*/  WARPSYNC.COLLECTIVE R15, `(.L_x_2378) ;  /* 0x000000000f087348 */ /* 0x000fea0003c00000 */
[----:B------:R0:W1:Y:S02]  /*169d0*/  SHFL.IDX P6, R14, R13, R12, R11 ;  /* 0x0000000c0d0e7389 */ /* 0x00006400000c000b */
[----:B01----:R-:W-:Y:S01]  /*169e0*/  ENDCOLLECTIVE ;  /* 0x000000000000791b */ /* 0x003fe20003800000 */
.L_x_2378:
        /* <DEDUP_REMOVED lines=12> */
.L_x_2379:
[----:B------:R-:W-:Y:S02]  /*16ab0*/  IMAD.MOV.U32 R13, RZ, RZ, R20 ;  /* 0x000000ffff0d7224 */ /* 0x000fe400078e0014 */
[----:B------:R-:W-:Y:S01]  /*16ac0*/  IMAD.MOV.U32 R12, RZ, RZ, 0x3 ;  /* 0x00000003ff0c7424 */ /* 0x000fe200078e00ff */
[----:B------:R-:W-:-:S13]  /*16ad0*/  IADD3 R2, P0, R33, R14, RZ ;  /* 0x0000000e21027210 */ /* 0x000fda0007f1e0ff */
[----:B------:R-:W-:Y:S05]  /*16ae0*/  WARPSYNC.COLLECTIVE R15, `(.L_x_2380) ;  /* 0x000000000f087348 */ /* 0x000fea0003c00000 */
[----:B------:R0:W1:Y:S02]  /*16af0*/  SHFL.IDX P6, R14, R13, R12, R11 ;  /* 0x0000000c0d0e7389 */ /* 0x00006400000c000b */
[----:B01----:R-:W-:Y:S01]  /*16b00*/  ENDCOLLECTIVE ;  /* 0x000000000000791b */ /* 0x003fe20003800000 */
.L_x_2380:
        /* <DEDUP_REMOVED lines=12> */
.L_x_2381:
[----:B------:R-:W-:Y:S02]  /*16bd0*/  IMAD.MOV.U32 R13, RZ, RZ, R22 ;  /* 0x000000ffff0d7224 */ /* 0x000fe400078e0016 */
[----:B------:R-:W-:Y:S02]  /*16be0*/  IMAD.MOV.U32 R12, RZ, RZ, RZ ;  /* 0x000000ffff0c7224 */ /* 0x000fe400078e00ff */
[----:B------:R-:W-:-:S07]  /*16bf0*/  IMAD.MOV.U32 R2, RZ, RZ, R14 ;  /* 0x000000ffff027224 */ /* 0x000fce00078e000e */
[----:B------:R-:W-:Y:S05]  /*16c00*/  WARPSYNC.COLLECTIVE R15, `(.L_x_2382) ;  /* 0x000000000f087348 */ /* 0x000fea0003c00000 */
[----:B------:R0:W1:Y:S02]  /*16c10*/  SHFL.IDX P6, R14, R13, R12, R11 ;  /* 0x0000000c0d0e7389 */ /* 0x00006400000c000b */
[----:B01----:R-:W-:Y:S01]  /*16c20*/  ENDCOLLECTIVE ;  /* 0x000000000000791b */ /* 0x003fe20003800000 */
.L_x_2382:
        /* <DEDUP_REMOVED lines=13> */
.L_x_2383:
[----:B------:R-:W-:Y:S05]  /*16d00*/  BRA `(.L_x_2384) ;  /* 0xffffffc000b07947 */ /* 0x000fea000383ffff */
.L_x_2285:
[----:B0-----:R0:W1:Y:S02]  /*16d10*/  SYNCS.PHASECHK.TRANS64.TRYWAIT P1, [R0+URZ+0x33470], R3 ;  /* 0x03347003000075a7 */ /* 0x001064000802017f */
[----:B-1----:R-:W-:Y:S05]  /*16d20*/  @!P1 NANOSLEEP.SYNCS 0x989680 ;  /* 0x009896800000995d */ /* 0x002fea0003900000 */
[----:B------:R-:W1:Y:S02]  /*16d30*/  @!P1 SYNCS.PHASECHK.TRANS64 P1, [R0+URZ+0x33470], R3 ;  /* 0x03347003000095a7 */ /* 0x000e64000802007f */
[----:B-1----:R-:W-:Y:S05]  /*16d40*/  @!P1 BRA `(.L_x_2285) ;  /* 0xfffffffc00f09947 */ /* 0x002fea000383ffff */
[----:B------:R-:W-:Y:S05]  /*16d50*/  BRA `(.L_x_2385) ;  /* 0xffffffc4001c7947 */ /* 0x000fea000383ffff */
.L_x_2287:
[----:B0-----:R0:W1:Y:S02]  /*16d60*/  SYNCS.PHASECHK.TRANS64.TRYWAIT P1, [R0+URZ+0x33460], R5 ;  /* 0x03346005000075a7 */ /* 0x001064000802017f */
[----:B-1----:R-:W-:Y:S05]  /*16d70*/  @!P1 NANOSLEEP.SYNCS 0x989680 ;  /* 0x009896800000995d */ /* 0x002fea0003900000 */
[----:B------:R-:W1:Y:S02]  /*16d80*/  @!P1 SYNCS.PHASECHK.TRANS64 P1, [R0+URZ+0x33460], R5 ;  /* 0x03346005000095a7 */ /* 0x000e64000802007f */
[----:B-1----:R-:W-:Y:S05]  /*16d90*/  @!P1 BRA `(.L_x_2287) ;  /* 0xfffffffc00f09947 */ /* 0x002fea000383ffff */
[----:B------:R-:W-:Y:S05]  /*16da0*/  BRA `(.L_x_2386) ;  /* 0xffffffc4002c7947 */ /* 0x000fea000383ffff */
.L_x_2295:
[----:B-1----:R1:W2:Y:S02]  /*16db0*/  SYNCS.PHASECHK.TRANS64.TRYWAIT P2, [R2+URZ+0x33470], R3 ;  /* 0x03347003020075a7 */ /* 0x0022a4000804017f */
[----:B--2---:R-:W-:Y:S05]  /*16dc0*/  @!P2 NANOSLEEP.SYNCS 0x989680 ;  /* 0x009896800000a95d */ /* 0x004fea0003900000 */
[----:B------:R-:W2:Y:S02]  /*16dd0*/  @!P2 SYNCS.PHASECHK.TRANS64 P2, [R2+URZ+0x33470], R3 ;  /* 0x033470030200a5a7 */ /* 0x000ea4000804007f */
[----:B--2---:R-:W-:Y:S05]  /*16de0*/  @!P2 BRA `(.L_x_2295) ;  /* 0xfffffffc00f0a947 */ /* 0x004fea000383ffff */
[----:B------:R-:W-:Y:S05]  /*16df0*/  BRA `(.L_x_2387) ;  /* 0xffffffcc00607947 */ /* 0x000fea000383ffff */
.L_x_2297:
[----:B0-----:R0:W1:Y:S02]  /*16e00*/  SYNCS.PHASECHK.TRANS64.TRYWAIT P2, [R2+URZ+0x33460], R5 ;  /* 0x03346005020075a7 */ /* 0x001064000804017f */
[----:B-1----:R-:W-:Y:S05]  /*16e10*/  @!P2 NANOSLEEP.SYNCS 0x989680 ;  /* 0x009896800000a95d */ /* 0x002fea0003900000 */
[----:B------:R-:W1:Y:S02]  /*16e20*/  @!P2 SYNCS.PHASECHK.TRANS64 P2, [R2+URZ+0x33460], R5 ;  /* 0x033460050200a5a7 */ /* 0x000e64000804007f */
[----:B-1----:R-:W-:Y:S05]  /*16e30*/  @!P2 BRA `(.L_x_2297) ;  /* 0xfffffffc00f0a947 */ /* 0x002fea000383ffff */
[----:B------:R-:W-:Y:S05]  /*16e40*/  BRA `(.L_x_2388) ;  /* 0xffffffcc00787947 */ /* 0x000fea000383ffff */
.L_x_2304:
[----:B0-----:R0:W1:Y:S02]  /*16e50*/  SYNCS.PHASECHK.TRANS64.TRYWAIT P0, [R5+URZ+0x33420], R0 ;  /* 0x03342000050075a7 */ /* 0x001064000800017f */
[----:B-1----:R-:W-:Y:S05]  /*16e60*/  @!P0 NANOSLEEP.SYNCS 0x989680 ;  /* 0x009896800000895d */ /* 0x002fea0003900000 */
[----:B------:R-:W1:Y:S02]  /*16e70*/  @!P0 SYNCS.PHASECHK.TRANS64 P0, [R5+URZ+0x33420], R0 ;  /* 0x03342000050085a7 */ /* 0x000e64000800007f */
[----:B-1----:R-:W-:Y:S05]  /*16e80*/  @!P0 BRA `(.L_x_2304) ;  /* 0xfffffffc00f08947 */ /* 0x002fea000383ffff */
[----:B------:R-:W-:Y:S05]  /*16e90*/  BRA `(.L_x_2389) ;  /* 0xffffffd400cc7947 */ /* 0x000fea000383ffff */
.L_x_2305:
        /* <DEDUP_REMOVED lines=11> */
.L_x_2391:
[----:B------:R-:W-:Y:S05]  /*16f50*/  BSYNC B0 ;  /* 0x0000000000007941 */ /* 0x000fea0003800000 */
.L_x_2390:
[----:B------:R-:W-:Y:S05]  /*16f60*/  BRA `(.L_x_2392) ;  /* 0xffffffd400b47947 */ /* 0x000fea000383ffff */
.L_x_2308:
[----:B------:R-:W-:Y:S01]  /*16f70*/  BSSY B1, `(.L_x_2393) ;  /* 0x0000006000017945 */ /* 0x000fe20003800000 */
[----:B------:R-:W-:-:S07]  /*16f80*/  IMAD.MOV.U32 R15, RZ, RZ, -0x1 ;  /* 0xffffffffff0f7424 */ /* 0x000fce00078e00ff */
[----:B0-----:R-:W-:Y:S05]  /*16f90*/  WARPSYNC.COLLECTIVE R15, `(.L_x_2394) ;  /* 0x000000000f0c7348 */ /* 0x001fea0003c00000 */
[----:B------:R-:W-:Y:S02]  /*16fa0*/  ELECT P6, UR62, PT ;  /* 0x00000000003e782f */ /* 0x000fe400038c0000 */
[----:B------:R-:W-:Y:S01]  /*16fb0*/  MOV R14, UR62 ;  /* 0x0000003e000e7c02 */ /* 0x000fe20008000f00 */
[----:B0-----:R-:W-:Y:S10]  /*16fc0*/  ENDCOLLECTIVE ;  /* 0x000000000000791b */ /* 0x001ff40003800000 */
.L_x_2394:
[----:B------:R-:W-:Y:S05]  /*16fd0*/  BSYNC B1 ;  /* 0x0000000000017941 */ /* 0x000fea0003800000 */
.L_x_2393:
[----:B------:R-:W-:Y:S05]  /*16fe0*/  BRA `(.L_x_2395) ;  /* 0xffffffd400ac7947 */ /* 0x000fea000383ffff */
.L_x_2310:
[----:B0-----:R0:W1:Y:S02]  /*16ff0*/  SYNCS.PHASECHK.TRANS64.TRYWAIT P1, [R3+URZ+0x33440], R2 ;  /* 0x03344002030075a7 */ /* 0x001064000802017f */
[----:B-1----:R-:W-:Y:S05]  /*17000*/  @!P1 NANOSLEEP.SYNCS 0x989680 ;  /* 0x009896800000995d */ /* 0x002fea0003900000 */
[----:B------:R-:W1:Y:S02]  /*17010*/  @!P1 SYNCS.PHASECHK.TRANS64 P1, [R3+URZ+0x33440], R2 ;  /* 0x03344002030095a7 */ /* 0x000e64000802007f */
[----:B-1----:R-:W-:Y:S05]  /*17020*/  @!P1 BRA `(.L_x_2310) ;  /* 0xfffffffc00f09947 */ /* 0x002fea000383ffff */
[----:B------:R-:W-:Y:S05]  /*17030*/  BRA `(.L_x_2396) ;  /* 0xffffffd400cc7947 */ /* 0x000fea000383ffff */
.L_x_2312:
[----:B-1----:R1:W2:Y:S02]  /*17040*/  SYNCS.PHASECHK.TRANS64.TRYWAIT P1, [R5+URZ+0x33440], R0 ;  /* 0x03344000050075a7 */ /* 0x0022a4000802017f */
[----:B--2---:R-:W-:Y:S05]  /*17050*/  @!P1 NANOSLEEP.SYNCS 0x989680 ;  /* 0x009896800000995d */ /* 0x004fea0003900000 */
[----:B------:R-:W2:Y:S02]  /*17060*/  @!P1 SYNCS.PHASECHK.TRANS64 P1, [R5+URZ+0x33440], R0 ;  /* 0x03344000050095a7 */ /* 0x000ea4000802007f */
[----:B--2---:R-:W-:Y:S05]  /*17070*/  @!P1 BRA `(.L_x_2312) ;  /* 0xfffffffc00f09947 */ /* 0x004fea000383ffff */
[----:B------:R-:W-:Y:S05]  /*17080*/  BRA `(.L_x_2397) ;  /* 0xffffffd400d87947 */ /* 0x000fea000383ffff */
.L_x_2314:
[----:B--2---:R2:W3:Y:S02]  /*17090*/  SYNCS.PHASECHK.TRANS64.TRYWAIT P1, [R3+URZ+0x33460], R2 ;  /* 0x03346002030075a7 */ /* 0x0044e4000802017f */
[----:B---3--:R-:W-:Y:S05]  /*170a0*/  @!P1 NANOSLEEP.SYNCS 0x989680 ;  /* 0x009896800000995d */ /* 0x008fea0003900000 */
[----:B------:R-:W3:Y:S02]  /*170b0*/  @!P1 SYNCS.PHASECHK.TRANS64 P1, [R3+URZ+0x33460], R2 ;  /* 0x03346002030095a7 */ /* 0x000ee4000802007f */
[----:B---3--:R-:W-:Y:S05]  /*170c0*/  @!P1 BRA `(.L_x_2314) ;  /* 0xfffffffc00f09947 */ /* 0x008fea000383ffff */
[----:B------:R-:W-:Y:S05]  /*170d0*/  BRA `(.L_x_2398) ;  /* 0xffffffd400d47947 */ /* 0x000fea000383ffff */
.L_x_2316:
[----:B---3--:R3:W4:Y:S02]  /*170e0*/  SYNCS.PHASECHK.TRANS64.TRYWAIT P1, [R5+URZ+0x33460], R0 ;  /* 0x03346000050075a7 */ /* 0x008724000802017f */
[----:B----4-:R-:W-:Y:S05]  /*170f0*/  @!P1 NANOSLEEP.SYNCS 0x989680 ;  /* 0x009896800000995d */ /* 0x010fea0003900000 */
[----:B------:R-:W4:Y:S02]  /*17100*/  @!P1 SYNCS.PHASECHK.TRANS64 P1, [R5+URZ+0x33460], R0 ;  /* 0x03346000050095a7 */ /* 0x000f24000802007f */
[----:B----4-:R-:W-:Y:S05]  /*17110*/  @!P1 BRA `(.L_x_2316) ;  /* 0xfffffffc00f09947 */ /* 0x010fea000383ffff */
[----:B------:R-:W-:Y:S05]  /*17120*/  BRA `(.L_x_2399) ;  /* 0xffffffd400d07947 */ /* 0x000fea000383ffff */
.L_x_2318:
[----:B----4-:R4:W0:Y:S02]  /*17130*/  SYNCS.PHASECHK.TRANS64.TRYWAIT P1, [R3+URZ+0x33480], R2 ;  /* 0x03348002030075a7 */ /* 0x010824000802017f */
[----:B0-----:R-:W-:Y:S05]  /*17140*/  @!P1 NANOSLEEP.SYNCS 0x989680 ;  /* 0x009896800000995d */ /* 0x001fea0003900000 */
[----:B------:R-:W0:Y:S02]  /*17150*/  @!P1 SYNCS.PHASECHK.TRANS64 P1, [R3+URZ+0x33480], R2 ;  /* 0x03348002030095a7 */ /* 0x000e24000802007f */
[----:B0-----:R-:W-:Y:S05]  /*17160*/  @!P1 BRA `(.L_x_2318) ;  /* 0xfffffffc00f09947 */ /* 0x001fea000383ffff */
[----:B------:R-:W-:Y:S05]  /*17170*/  BRA `(.L_x_2400) ;  /* 0xffffffd400cc7947 */ /* 0x000fea000383ffff */
.L_x_2401:
        /* <DEDUP_REMOVED lines=16> */
.L_x_3252:


//--------------------- .text._ZN7cutlass13device_kernelIN5flash11enable_sm90INS1_16FlashAttnFwdSm90INS1_25CollectiveMainloopFwdSm90ILi2EN4cute5tupleIJNS5_1CILi1EEES8_S8_EEENS6_IJNS7_ILi128EEENS7_ILi160EEENS7_ILi192EEEEEELi192ENS_12float_e4m3_tEfNS_4arch4Sm90ELb1ELb0ELb0ELb1ELb1ELb0ELb0ELb1ELb1ELb1ELb0ELb0EEENS1_21CollectiveEpilogueFwdINS6_IJSA_SC_SB_EEES9_NS_10bfloat16_tESG_Li256ELb1ELb1ELb0ELb1EEENS1_36VarlenDynamicPersistentTileSchedulerILi128ELi160ELi256ELi128ELb0ELb1ELb1ELb1ELb1ELb1EEEEEEEEEvNT_6ParamsE --------------------------
	.section	.text._ZN7cutlass13device_kernelIN5flash11enable_sm90INS1_16FlashAttnFwdSm90INS1_25CollectiveMainloopFwdSm90ILi2EN4cute5tupleIJNS5_1CILi1EEES8_S8_EEENS6_IJNS7_ILi128EEENS7_ILi160EEENS7_ILi192EEEEEELi192ENS_12float_e4m3_tEfNS_4arch4Sm90ELb1ELb0ELb0ELb1ELb1ELb0ELb0ELb1ELb1ELb1ELb0ELb0EEENS1_21CollectiveEpilogueFwdINS6_IJSA_SC_SB_EEES9_NS_10bfloat16_tESG_Li256ELb1ELb1ELb0ELb1EEENS1_36VarlenDynamicPersistentTileSchedulerILi128ELi160ELi256ELi128ELb0ELb1ELb1ELb1ELb1ELb1EEEEEEEEEvNT_6ParamsE,"ax",@progbits
	.align	128
.text._ZN7cutlass13device_kernelIN5flash11enable_sm90INS1_16FlashAttnFwdSm90INS1_25CollectiveMainloopFwdSm90ILi2EN4cute5tupleIJNS5_1CILi1EEES8_S8_EEENS6_IJNS7_ILi128EEENS7_ILi160EEENS7_ILi192EEEEEELi192ENS_12float_e4m3_tEfNS_4arch4Sm90ELb1ELb0ELb0ELb1ELb1ELb0ELb0ELb1ELb1ELb1ELb0ELb0EEENS1_21CollectiveEpilogueFwdINS6_IJSA_SC_SB_EEES9_NS_10bfloat16_tESG_Li256ELb1ELb1ELb0ELb1EEENS1_36VarlenDynamicPersistentTileSchedulerILi128ELi160ELi256ELi128ELb0ELb1ELb1ELb1ELb1ELb1EEEEEEEEEvNT_6ParamsE:
        .type           _ZN7cutlass13device_kernelIN5flash11enable_sm90INS1_16FlashAttnFwdSm90INS1_25CollectiveMainloopFwdSm90ILi2EN4cute5tupleIJNS5_1CILi1EEES8_S8_EEENS6_IJNS7_ILi128EEENS7_ILi160EEENS7_ILi192EEEEEELi192ENS_12float_e4m3_tEfNS_4arch4Sm90ELb1ELb0ELb0ELb1ELb1ELb0ELb0ELb1ELb1ELb1ELb0ELb0EEENS1_21CollectiveEpilogueFwdINS6_IJSA_SC_SB_EEES9_NS_10bfloat16_tESG_Li256ELb1ELb1ELb0ELb1EEENS1_36VarlenDynamicPersistentTileSchedulerILi128ELi160ELi256ELi128ELb0ELb1ELb1ELb1ELb1ELb1EEEEEEEEEvNT_6ParamsE,@function
        .size           _ZN7cutlass13device_kernelIN5flash11enable_sm90INS1_16FlashAttnFwdSm90INS1_25CollectiveMainloopFwdSm90ILi2EN4cute5tupleIJNS5_1CILi1EEES8_S8_EEENS6_IJNS7_ILi128EEENS7_ILi160EEENS7_ILi192EEEEEELi192ENS_12float_e4m3_tEfNS_4arch4Sm90ELb1ELb0ELb0ELb1ELb1ELb0ELb0ELb1ELb1ELb1ELb0ELb0EEENS1_21CollectiveEpilogueFwdINS6_IJSA_SC_SB_EEES9_NS_10bfloat16_tESG_Li256ELb1ELb1ELb0ELb1EEENS1_36VarlenDynamicPersistentTileSchedulerILi128ELi160ELi256ELi128ELb0ELb1ELb1ELb1ELb1ELb1EEEEEEEEEvNT_6ParamsE,(.L_x_3253 - _ZN7cutlass13device_kernelIN5flash11enable_sm90INS1_16FlashAttnFwdSm90INS1_25CollectiveMainloopFwdSm90ILi2EN4cute5tupleIJNS5_1CILi1EEES8_S8_EEENS6_IJNS7_ILi128EEENS7_ILi160EEENS7_ILi192EEEEEELi192ENS_12float_e4m3_tEfNS_4arch4Sm90ELb1ELb0ELb0ELb1ELb1ELb0ELb0ELb1ELb1ELb1ELb0ELb0EEENS1_21CollectiveEpilogueFwdINS6_IJSA_SC_SB_EEES9_NS_10bfloat16_tESG_Li256ELb1ELb1ELb0ELb1EEENS1_36VarlenDynamicPersistentTileSchedulerILi128ELi160ELi256ELi128ELb0ELb1ELb1ELb1ELb1ELb1EEEEEEEEEvNT_6ParamsE)
        .other          _ZN7cutlass13device_kernelIN5flash11enable_sm90INS1_16FlashAttnFwdSm90INS1_25CollectiveMainloopFwdSm90ILi2EN4cute5tupleIJNS5_1CILi1EEES8_S8_EEENS6_IJNS7_ILi128EEENS7_ILi160EEENS7_ILi192EEEEEELi192ENS_12float_e4m3_tEfNS_4arch4Sm90ELb1ELb0ELb0ELb1ELb1ELb0ELb0ELb1ELb1ELb1ELb0ELb0EEENS1_21CollectiveEpilogueFwdINS6_IJSA_SC_SB_EEES9_NS_10bfloat16_tESG_Li256ELb1ELb1ELb0ELb1EEENS1_36VarlenDynamicPersistentTileSchedulerILi128ELi160ELi256ELi128ELb0ELb1ELb1ELb1ELb1ELb1EEEEEEEEEvNT_6ParamsE,@"STO_CUDA_ENTRY STV_DEFAULT"
_ZN7cutlass13device_kernelIN5flash11enable_sm90INS1_16FlashAttnFwdSm90INS1_25CollectiveMainloopFwdSm90ILi2EN4cute5tupleIJNS5_1CILi1EEES8_S8_EEENS6_IJNS7_ILi128EEENS7_ILi160EEENS7_ILi192EEEEEELi192ENS_12float_e4m3_tEfNS_4arch4Sm90ELb1ELb0ELb0ELb1ELb1ELb0ELb0ELb1ELb1ELb1ELb0ELb0EEENS1_21CollectiveEpilogueFwdINS6_IJSA_SC_SB_EEES9_NS_10bfloat16_tESG_Li256ELb1ELb1ELb0ELb1EEENS1_36VarlenDynamicPersistentTileSchedulerILi128ELi160ELi256ELi128ELb0ELb1ELb1ELb1ELb1ELb1EEEEEEEEEvNT_6ParamsE:
        /* <DEDUP_REMOVED lines=45> */
.L_x_2402:
        /* <DEDUP_REMOVED lines=22> */
.L_x_2403:
        /* <DEDUP_REMOVED lines=18> */
.L_x_2404:
        /* <DEDUP_REMOVED lines=22> */
.L_x_2405:
        /* <DEDUP_REMOVED lines=24> */
.L_x_2406:
        /* <DEDUP_REMOVED lines=8> */
.L_x_2408:
        /* <DEDUP_REMOVED lines=25> */
[----:B------:R-:W-:Y:S02]  /*0a40*/  UMOV UR45, URZ ;  /* 0x0000003f002d7c82 */ /* 0x000fe40008000000 */
        /* <DEDUP_REMOVED lines=49> */
.L_x_2468:
[----:B012---:R-:W0:Y:S01]  /*0d60*/  LDC.64 R2, c[0x0][0xc88] ;  /* 0x00032200ff027b82 */ /* 0x007e220000000a00 */
[----:B------:R-:W-:Y:S01]  /*0d70*/  ULDC.64 UR6, c[0x0][0xa28] ;  /* 0x00028a0000067ab9 */ /* 0x000fe20000000a00 */
[----:B------:R-:W-:Y:S01]  /*0d80*/  ULDC.64 UR8, c[0x0][0xa18] ;  /* 0x0002860000087ab9 */ /* 0x000fe20000000a00 */
[----:B------:R-:W-:Y:S01]  /*0d90*/  ULDC UR4, c[0x0][0x424] ;  /* 0x0001090000047ab9 */ /* 0x000fe20000000800 */
[----:B0-----:R-:W-:-:S06]  /*0da0*/  IMAD.WIDE R2, R63, 0x4, R2 ;  /* 0x000000043f027825 */ /* 0x001fcc00078e0202 */
[----:B------:R-:W2:Y:S01]  /*0db0*/  LDG.E R2, desc[UR54][R2.64] ;  /* 0x0000003602027981 */ /* 0x000ea2000c1e1900 */
[----:B------:R-:W-:Y:S02]  /*0dc0*/  UISETP.NE.U32.AND UP0, UPT, UR6, URZ, UPT ;  /* 0x0000003f0600728c */ /* 0x000fe4000bf05070 */
[----:B------:R-:W-:Y:S02]  /*0dd0*/  UISETP.NE.U32.AND UP1, UPT, UR8, URZ, UPT ;  /* 0x0000003f0800728c */ /* 0x000fe4000bf25070 */
[----:B------:R-:W-:Y:S02]  /*0de0*/  UISETP.NE.AND.EX UP0, UPT, UR7, URZ, UPT, UP0 ;  /* 0x0000003f0700728c */ /* 0x000fe4000bf05300 */
[----:B------:R-:W-:-:S04]  /*0df0*/  UISETP.NE.AND.EX UP1, UPT, UR9, URZ, UPT, UP1 ;  /* 0x0000003f0900728c */ /* 0x000fc8000bf25310 */
[----:B------:R-:W-:Y:S02]  /*0e00*/  PLOP3.LUT P0, PT, PT, PT, UP0, 0x80, 0x0 ;  /* 0x000000000000781c */ /* 0x000fe40003f0f008 */
[----:B------:R-:W-:Y:S02]  /*0e10*/  PLOP3.LUT P2, PT, PT, PT, UP1, 0x80, 0x0 ;  /* 0x000000000000781c */ /* 0x000fe40003f4f018 */
[----:B--2---:R-:W-:-:S13]  /*0e20*/  R2UR UR36, R2 ;  /* 0x00000000022472ca */ /* 0x004fda00000e0000 */
[----:B------:R-:W-:Y:S02]  /*0e30*/  USHF.R.S32.HI UR37, URZ, 0x1f, UR36 ;  /* 0x0000001f3f257899 */ /* 0x000fe40008011424 */
[----:B------:R-:W-:-:S04]  /*0e40*/  @UP0 ULEA UR6, UP2, UR36, UR6, 0x2 ;  /* 0x0000000624060291 */ /* 0x000fc8000f84103f */
[----:B------:R-:W-:Y:S02]  /*0e50*/  @UP0 ULEA.HI.X UR7, UR36, UR7, UR37, 0x2, UP2 ;  /* 0x0000000724070291 */ /* 0x000fe400090f1425 */
[----:B------:R-:W-:Y:S01]  /*0e60*/  @UP1 ULEA UR8, UP0, UR36, UR8, 0x2 ;  /* 0x0000000824081291 */ /* 0x000fe2000f80103f */
[----:B------:R-:W-:-:S03]  /*0e70*/  IMAD.U32 R2, RZ, RZ, UR6 ;  /* 0x00000006ff027e24 */ /* 0x000fc6000f8e00ff */
[----:B------:R-:W-:Y:S01]  /*0e80*/  @UP1 ULEA.HI.X UR9, UR36, UR9, UR37, 0x2, UP0 ;  /* 0x0000000924091291 */ /* 0x000fe200080f1425 */
[----:B------:R-:W-:Y:S01]  /*0e90*/  IMAD.U32 R3, RZ, RZ, UR7 ;  /* 0x00000007ff037e24 */ /* 0x000fe2000f8e00ff */
[----:B------:R-:W-:Y:S01]  /*0ea0*/  ULDC.64 UR6, c[0x0][0x418] ;  /* 0x0001060000067ab9 */ /* 0x000fe20000000a00 */
[----:B------:R-:W-:-:S03]  /*0eb0*/  IMAD.U32 R4, RZ, RZ, UR8 ;  /* 0x00000008ff047e24 */ /* 0x000fc6000f8e00ff */
[----:B------:R-:W-:Y:S01]  /*0ec0*/  IMAD.U32 R5, RZ, RZ, UR9 ;  /* 0x00000009ff057e24 */ /* 0x000fe2000f8e00ff */
[----:B------:R-:W2:Y:S01]  /*0ed0*/  @P0 LDG.E R2, desc[UR54][R2.64] ;  /* 0x0000003602020981 */ /* 0x000ea2000c1e1900 */
[----:B------:R-:W-:Y:S01]  /*0ee0*/  UISETP.NE.U32.AND UP0, UPT, UR6, URZ, UPT ;  /* 0x0000003f0600728c */ /* 0x000fe2000bf05070 */
[----:B------:R-:W-:Y:S02]  /*0ef0*/  ULDC.64 UR8, c[0x0][0xa20] ;  /* 0x0002880000087ab9 */ /* 0x000fe40000000a00 */
[----:B---3--:R-:W3:Y:S01]  /*0f00*/  @P2 LDG.E R4, desc[UR54][R4.64] ;  /* 0x0000003604042981 */ /* 0x008ee2000c1e1900 */
[----:B------:R-:W-:Y:S01]  /*0f10*/  UISETP.NE.AND.EX UP0, UPT, UR7, URZ, UPT, UP0 ;  /* 0x0000003f0700728c */ /* 0x000fe2000bf05300 */
[----:B------:R-:W-:Y:S01]  /*0f20*/  ISETP.NE.U32.AND P1, PT, RZ, UR8, PT ;  /* 0x00000008ff007c0c */ /* 0x000fe2000bf25070 */
[----:B------:R-:W-:Y:S01]  /*0f30*/  ULDC UR6, c[0x0][0x2f0] ;  /* 0x0000bc0000067ab9 */ /* 0x000fe20000000800 */
[----:B------:R-:W-:Y:S01]  /*0f40*/  UMOV UR51, URZ ;  /* 0x0000003f00337c82 */ /* 0x000fe20008000000 */
[----:B------:R-:W-:Y:S01]  /*0f50*/  USEL UR4, UR4, 0x1, UP0 ;  /* 0x0000000104047887 */ /* 0x000fe20008000000 */
[----:B------:R-:W-:-:S03]  /*0f60*/  ISETP.NE.AND.EX P1, PT, RZ, UR9, PT, P1 ;  /* 0x00000009ff007c0c */ /* 0x000fc6000bf25310 */
[----:B------:R-:W-:Y:S01]  /*0f70*/  UIMAD UR4, UR4, UR6, URZ ;  /* 0x00000006040472a4 */ /* 0x000fe2000f8e023f */
        /* <DEDUP_REMOVED lines=17> */
.L_x_2409:
[----:B------:R-:W-:Y:S01]  /*1090*/  UMOV UR42, UR49 ;  /* 0x00000031002a7c82 */ /* 0x000fe20008000000 */
[----:B------:R-:W-:Y:S05]  /*10a0*/  @!P1 BRA `(.L_x_2410) ;  /* 0x00000000001c9947 */ /* 0x000fea0003800000 */
[----:B------:R-:W-:-:S04]  /*10b0*/  ULEA UR4, UP0, UR36, UR8, 0x2 ;  /* 0x0000000824047291 */ /* 0x000fc8000f80103f */
[----:B------:R-:W-:Y:S02]  /*10c0*/  ULEA.HI.X UR6, UR36, UR9, UR37, 0x2, UP0 ;  /* 0x0000000924067291 */ /* 0x000fe400080f1425 */
[----:B------:R-:W-:-:S04]  /*10d0*/  IMAD.U32 R2, RZ, RZ, UR4 ;  /* 0x00000004ff027e24 */ /* 0x000fc8000f8e00ff */
[----:B------:R-:W-:-:S05]  /*10e0*/  IMAD.U32 R3, RZ, RZ, UR6 ;  /* 0x00000006ff037e24 */ /* 0x000fca000f8e00ff */
[----:B------:R-:W2:Y:S02]  /*10f0*/  LDG.E R2, desc[UR54][R2.64] ;  /* 0x0000003602027981 */ /* 0x000ea4000c1e1900 */
[----:B--2---:R-:W-:Y:S01]  /*1100*/  R2UR UR4, R2 ;  /* 0x00000000020472ca */ /* 0x004fe200000e0000 */
[----:B------:R-:W-:-:S14]  /*1110*/  BRA `(.L_x_2411) ;  /* 0x0000000000347947 */ /* 0x000fdc0003800000 */
.L_x_2410:
        /* <DEDUP_REMOVED lines=13> */
.L_x_2411:
        /* <DEDUP_REMOVED lines=13> */
[----:B------:R-:W-:Y:S02]  /*12c0*/  @UP0 UIMAD UR10, UR37, UR16, URZ ;  /* 0x00000010250a02a4 */ /* 0x000fe4000f8e023f */
[----:B------:R-:W-:Y:S02]  /*12d0*/  @UP1 UIMAD UR12, UR37, UR18, URZ ;  /* 0x00000012250c12a4 */ /* 0x000fe4000f8e023f */
[----:B------:R-:W-:Y:S02]  /*12e0*/  @UP0 UIMAD UR17, UR36, UR17, UR10 ;  /* 0x00000011241102a4 */ /* 0x000fe4000f8e020a */
[----:B------:R-:W-:Y:S02]  /*12f0*/  @UP1 UIMAD.WIDE.U32 UR10, UR36, UR18, URZ ;  /* 0x00000012240a12a5 */ /* 0x000fe4000f8e003f */
[----:B------:R-:W-:-:S02]  /*1300*/  @UP0 UIMAD.WIDE.U32 UR14, UR36, UR16, URZ ;  /* 0x00000010240e02a5 */ /* 0x000fc4000f8e003f */
[----:B------:R-:W-:Y:S02]  /*1310*/  @UP1 UIMAD UR18, UR36, UR19, UR12 ;  /* 0x00000013241212a4 */ /* 0x000fe4000f8e020c */
[----:B------:R-:W-:Y:S02]  /*1320*/  @UP1 USHF.R.S32.HI UR19, URZ, 0x1f, UR49 ;  /* 0x0000001f3f131899 */ /* 0x000fe40008011431 */
[----:B------:R-:W-:Y:S01]  /*1330*/  @UP0 USHF.R.S32.HI UR16, URZ, 0x1f, UR49 ;  /* 0x0000001f3f100899 */ /* 0x000fe20008011431 */
[----:B------:R-:W-:Y:S01]  /*1340*/  @UP1 ULDC.64 UR12, c[0x0][0x9c0] ;  /* 0x00027000000c1ab9 */ /* 0x000fe20000000a00 */
[----:B------:R-:W-:Y:S02]  /*1350*/  @UP0 UIADD3 UR15, UR15, UR17, URZ ;  /* 0x000000110f0f0290 */ /* 0x000fe4000fffe03f */
[----:B------:R-:W-:Y:S02]  /*1360*/  @UP1 UIMAD UR17, UR19, UR12, URZ ;  /* 0x0000000c131112a4 */ /* 0x000fe4000f8e023f */
[----:B------:R-:W-:-:S02]  /*1370*/  @UP0 UIMAD UR16, UR16, UR20, URZ ;  /* 0x00000014101002a4 */ /* 0x000fc4000f8e023f */
[----:B------:R-:W-:Y:S02]  /*1380*/  @UP1 UIADD3 UR11, UR11, UR18, URZ ;  /* 0x000000120b0b1290 */ /* 0x000fe4000fffe03f */
[----:B------:R-:W-:Y:S02]  /*1390*/  @UP1 UIMAD UR17, UR49, UR13, UR17 ;  /* 0x0000000d311112a4 */ /* 0x000fe4000f8e0211 */
[----:B------:R-:W-:Y:S02]  /*13a0*/  @UP0 UIMAD UR16, UR49, UR21, UR16 ;  /* 0x00000015311002a4 */ /* 0x000fe4000f8e0210 */
[----:B------:R-:W-:Y:S02]  /*13b0*/  @UP0 UIMAD.WIDE.U32 UR14, UR49, UR20, UR14 ;  /* 0x00000014310e02a5 */ /* 0x000fe4000f8e000e */
[----:B------:R-:W-:Y:S02]  /*13c0*/  @UP1 UIMAD.WIDE.U32 UR12, UR49, UR12, UR10 ;  /* 0x0000000c310c12a5 */ /* 0x000fe4000f8e000a */
[----:B------:R-:W-:-:S02]  /*13d0*/  @UP0 UIADD3 UR11, UR15, UR16, URZ ;  /* 0x000000100f0b0290 */ /* 0x000fc4000fffe03f */
[----:B------:R-:W-:Y:S02]  /*13e0*/  @UP0 ULEA UR8, UP2, UR14, UR8, 0x2 ;  /* 0x000000080e080291 */ /* 0x000fe4000f84103f */
[----:B------:R-:W-:Y:S02]  /*13f0*/  @UP1 UIADD3 UR10, UR13, UR17, URZ ;  /* 0x000000110d0a1290 */ /* 0x000fe4000fffe03f */
[----:B------:R-:W-:Y:S02]  /*1400*/  @UP1 ULEA UR6, UP3, UR12, UR6, 0x2 ;  /* 0x000000060c061291 */ /* 0x000fe4000f86103f */
[----:B------:R-:W-:Y:S01]  /*1410*/  @UP0 ULEA.HI.X UR9, UR14, UR9, UR11, 0x2, UP2 ;  /* 0x000000090e090291 */ /* 0x000fe200090f140b */
[----:B------:R-:W-:Y:S01]  /*1420*/  IMAD.U32 R2, RZ, RZ, UR8 ;  /* 0x00000008ff027e24 */ /* 0x000fe2000f8e00ff */
[----:B------:R-:W-:Y:S02]  /*1430*/  @UP1 ULEA.HI.X UR7, UR12, UR7, UR10, 0x2, UP3 ;  /* 0x000000070c071291 */ /* 0x000fe400098f140a */
[----:B------:R-:W-:Y:S01]  /*1440*/  IMAD.U32 R6, RZ, RZ, UR6 ;  /* 0x00000006ff067e24 */ /* 0x000fe2000f8e00ff */
[----:B------:R-:W-:Y:S01]  /*1450*/  USHF.L.U32 UR38, UR5, 0x7, URZ ;  /* 0x0000000705267899 */ /* 0x000fe2000800063f */
[----:B------:R-:W-:Y:S01]  /*1460*/  IMAD.U32 R3, RZ, RZ, UR9 ;  /* 0x00000009ff037e24 */ /* 0x000fe2000f8e00ff */
[----:B------:R-:W-:Y:S01]  /*1470*/  ULDC UR6, c[0x0][0x988] ;  /* 0x0002620000067ab9 */ /* 0x000fe20000000800 */
[----:B------:R-:W-:Y:S01]  /*1480*/  IMAD.U32 R7, RZ, RZ, UR7 ;  /* 0x00000007ff077e24 */ /* 0x000fe2000f8e00ff */
[----:B------:R-:W-:-:S02]  /*1490*/  ULDC UR5, c[0x0][0x448] ;  /* 0x0001120000057ab9 */ /* 0x000fc40000000800 */
[----:B------:R0:W2:Y:S04]  /*14a0*/  @P0 LDG.E R5, desc[UR54][R2.64] ;  /* 0x0000003602050981 */ /* 0x0000a8000c1e1900 */
[----:B------:R-:W2:Y:S01]  /*14b0*/  @P1 LDG.E R0, desc[UR54][R6.64] ;  /* 0x0000003606001981 */ /* 0x000ea2000c1e1900 */
[----:B------:R-:W-:Y:S01]  /*14c0*/  UISETP.NE.AND UP4, UPT, UR5, 0x1, UPT ;  /* 0x000000010500788c */ /* 0x000fe2000bf85270 */
[----:B------:R-:W-:Y:S01]  /*14d0*/  PLOP3.LUT P0, PT, PT, PT, PT, 0x80, 0x0 ;  /* 0x000000000000781c */ /* 0x000fe20003f0f070 */
[----:B------:R-:W-:Y:S01]  /*14e0*/  UIADD3 UR51, -UR51, UR4, URZ ;  /* 0x0000000433337290 */ /* 0x000fe2000fffe13f */
[----:B------:R-:W-:Y:S01]  /*14f0*/  CS2R R118, SRZ ;  /* 0x0000000000767805 */ /* 0x000fe2000001ff00 */
[----:B------:R-:W-:Y:S01]  /*1500*/  UP2UR UR53, UPR, URZ, 0x10 ;  /* 0x000000103f357883 */ /* 0x000fe20008000000 */
[----:B0-----:R-:W-:Y:S01]  /*1510*/  CS2R R2, SRZ ;  /* 0x0000000000027805 */ /* 0x001fe2000001ff00 */
[----:B------:R-:W-:Y:S01]  /*1520*/  UIADD3 UR7, UR51, 0xa0, -UR52 ;  /* 0x000000a033077890 */ /* 0x000fe2000fffe834 */
[----:B------:R-:W-:-:S02]  /*1530*/  CS2R R116, SRZ ;  /* 0x0000000000747805 */ /* 0x000fc4000001ff00 */
[----:B------:R-:W-:Y:S02]  /*1540*/  CS2R R8, SRZ ;  /* 0x0000000000087805 */ /* 0x000fe4000001ff00 */
[----:B------:R-:W-:Y:S02]  /*1550*/  CS2R R110, SRZ ;  /* 0x00000000006e7805 */ /* 0x000fe4000001ff00 */
[----:B------:R-:W-:Y:S01]  /*1560*/  CS2R R10, SRZ ;  /* 0x00000000000a7805 */ /* 0x000fe2000001ff00 */
[----:B------:R-:W-:Y:S01]  /*1570*/  @UP4 ULDC UR4, c[0x0][0x44c] ;  /* 0x0001130000044ab9 */ /* 0x000fe20000000800 */
[----:B------:R-:W-:Y:S01]  /*1580*/  @UP4 ULDC UR8, c[0x0][0x450] ;  /* 0x0001140000084ab9 */ /* 0x000fe20000000800 */
        /* <DEDUP_REMOVED lines=41> */
[----:B------:R-:W-:Y:S02]  /*1820*/  IMAD.MOV.U32 R96, RZ, RZ, RZ ;  /* 0x000000ffff607224 */ /* 0x000fe400078e00ff */
[----:B------:R-:W-:Y:S02]  /*1830*/  IMAD.MOV.U32 R133, RZ, RZ, RZ ;  /* 0x000000ffff857224 */ /* 0x000fe400078e00ff */
[----:B--2---:R-:W-:Y:S01]  /*1840*/  FMUL.FTZ R0, R5, R0 ;  /* 0x0000000005007220 */ /* 0x004fe20000410000 */
[----:B------:R-:W-:-:S03]  /*1850*/  CS2R R4, SRZ ;  /* 0x0000000000047805 */ /* 0x000fc6000001ff00 */
[----:B------:R-:W-:Y:S01]  /*1860*/  FMUL.FTZ R0, R0, UR6 ;  /* 0x0000000600007c20 */ /* 0x000fe20008410000 */
[----:B------:R-:W-:-:S04]  /*1870*/  UIADD3 UR6, UR38, 0x7f, URZ ;  /* 0x0000007f26067890 */ /* 0x000fc8000fffe03f */
[----:B------:R-:W-:Y:S01]  /*1880*/  UIMAD.WIDE.U32 UR4, UR6, UR4, URZ ;  /* 0x00000004060472a5 */ /* 0x000fe2000f8e003f */
[----:B------:R-:W-:Y:S01]  /*1890*/  R2UR UR39, R0 ;  /* 0x00000000002772ca */ /* 0x000fe200000e0000 */
[----:B------:R-:W-:Y:S02]  /*18a0*/  UIADD3 UR4, UR51, 0x9f, URZ ;  /* 0x0000009f33047890 */ /* 0x000fe4000fffe03f */
        /* <DEDUP_REMOVED lines=44> */
.L_x_2413:
        /* <DEDUP_REMOVED lines=9> */
.L_x_2572:
[----:B------:R-:W-:Y:S05]  /*1c00*/  @!P0 BRA `(.L_x_2415) ;  /* 0x0000000000048947 */ /* 0x000fea0003800000 */
[----:B------:R-:W-:Y:S01]  /*1c10*/  BPT.TRAP 0x1 ;  /* 0x000000040000795c */ /* 0x000fe20000300000 */
.L_x_2415:
[----:B0-----:R-:W-:Y:S02]  /*1c20*/  IMAD.U32 R3, RZ, RZ, UR45 ;  /* 0x0000002dff037e24 */ /* 0x001fe4000f8e00ff */
[----:B------:R-:W-:-:S03]  /*1c30*/  IMAD.U32 R0, RZ, RZ, UR46 ;  /* 0x0000002eff007e24 */ /* 0x000fc6000f8e00ff */
[----:B------:R-:W-:Y:S02]  /*1c40*/  LEA R3, R3, UR41, 0x3 ;  /* 0x0000002903037c11 */ /* 0x000fe4000f8e18ff */
[----:B------:R-:W-:-:S04]  /*1c50*/  SHF.L.U32 R0, R0, 0x1f, RZ ;  /* 0x0000001f00007819 */ /* 0x000fc800000006ff */
[----:B------:R0:W1:Y:S01]  /*1c60*/  SYNCS.PHASECHK.TRANS64.TRYWAIT P1, [R3+URZ+0x33430], R0 ;  /* 0x03343000030075a7 */ /* 0x000062000802017f */
[----:B------:R-:W-:Y:S05]  /*1c70*/  @!P0 BRA `(.L_x_2416) ;  /* 0x0000000000048947 */ /* 0x000fea0003800000 */
[----:B------:R-:W-:Y:S01]  /*1c80*/  BPT.TRAP 0x1 ;  /* 0x000000040000795c */ /* 0x000fe20000300000 */
.L_x_2416:
[----:B-1----:R-:W-:Y:S05]  /*1c90*/  @P1 BRA `(.L_x_2417) ;  /* 0x0000000000081947 */ /* 0x002fea0003800000 */
[----:B------:R-:W1:Y:S02]  /*1ca0*/  SYNCS.PHASECHK.TRANS64.TRYWAIT P1, [R3+URZ+0x33430], R0 ;  /* 0x03343000030075a7 */ /* 0x000e64000802017f */
[----:B-1----:R-:W-:Y:S05]  /*1cb0*/  @!P1 BRA `(.L_x_2418) ;  /* 0x00000148004c9947 */ /* 0x002fea0003800000 */
.L_x_2417:
        /* <DEDUP_REMOVED lines=204> */
.L_x_2419:
[----:B------:R-:W-:Y:S01]  /*2980*/  UISETP.NE.AND UP0, UPT, UR53, URZ, UPT ;  /* 0x0000003f3500728c */ /* 0x000fe2000bf05270 */
[----:B------:R-:W-:Y:S01]  /*2990*/  VIADD R2, R18, UR38 ;  /* 0x0000002612027c36 */ /* 0x000fe20008000000 */
[----:B------:R-:W-:Y:S01]  /*29a0*/  UMOV UR7, 0xffffff60 ;  /* 0xffffff6000077882 */ /* 0x000fe20000000000 */
[----:B------:R-:W-:Y:S01]  /*29b0*/  IMAD.U32 R13, RZ, RZ, UR52 ;  /* 0x00000034ff0d7e24 */ /* 0x000fe2000f8e00ff */
[----:B------:R-:W-:Y:S01]  /*29c0*/  UIMAD UR7, UR56, UR7, 0xa1 ;  /* 0x000000a1380774a4 */ /* 0x000fe2000f8e0207 */
[----:B------:R-:W-:Y:S01]  /*29d0*/  IMAD.U32 R119, RZ, RZ, UR39 ;  /* 0x00000027ff777e24 */ /* 0x000fe2000f8e00ff */
[----:B------:R-:W-:Y:S01]  /*29e0*/  PLOP3.LUT P1, PT, PT, PT, UP0, 0x80, 0x0 ;  /* 0x000000000000781c */ /* 0x000fe20003f2f008 */
[----:B------:R-:W-:Y:S01]  /*29f0*/  UMOV UR10, UR38 ;  /* 0x00000026000a7c82 */ /* 0x000fe20008000000 */
[----:B------:R-:W-:Y:S01]  /*2a00*/  PLOP3.LUT P2, PT, PT, PT, UP0, 0x80, 0x0 ;  /* 0x000000000000781c */ /* 0x000fe20003f4f008 */
[----:B------:R-:W-:Y:S01]  /*2a10*/  UIADD3 UR58, UR56, -0x2, URZ ;  /* 0xfffffffe383a7890 */ /* 0x000fe2000fffe03f */
[----:B------:R-:W-:Y:S01]  /*2a20*/  R2UR UR11, R3 ;  /* 0x00000000030b72ca */ /* 0x000fe200000e0000 */
[----:B------:R-:W-:Y:S01]  /*2a30*/  @UP0 ULDC UR6, c[0x0][0x44c] ;  /* 0x0001130000060ab9 */ /* 0x000fe20000000800 */
[----:B------:R-:W-:-:S07]  /*2a40*/  @UP0 ULDC UR14, c[0x0][0x450] ;  /* 0x00011400000e0ab9 */ /* 0x000fce0000000800 */
[----:B01----:R-:W-:Y:S01]  /*2a50*/  @P1 IMAD.HI.U32 R0, R2, UR6, RZ ;  /* 0x0000000602001c27 */ /* 0x003fe2000f8e00ff */
[----:B------:R-:W-:-:S04]  /*2a60*/  @UP0 ULDC UR6, c[0x0][0x450] ;  /* 0x0001140000060ab9 */ /* 0x000fc80000000800 */
[----:B------:R-:W-:Y:S01]  /*2a70*/  @P2 SHF.R.U32.HI R2, RZ, UR6, R0 ;  /* 0x00000006ff022c19 */ /* 0x000fe20008011600 */
[----:B------:R-:W-:Y:S01]  /*2a80*/  UIMAD UR6, UR56, -0xa0, UR51 ;  /* 0xffffff60380678a4 */ /* 0x000fe2000f8e0233 */
[----:B------:R-:W-:-:S03]  /*2a90*/  IMAD.U32 R0, RZ, RZ, UR7 ;  /* 0x00000007ff007e24 */ /* 0x000fc6000f8e00ff */
[----:B------:R-:W0:Y:S01]  /*2aa0*/  SHFL.IDX PT, R4, R2, 0x1, 0x1c1f ;  /* 0x003c1f0002047f89 */ /* 0x000e2200000e0000 */
[----:B------:R-:W-:Y:S01]  /*2ab0*/  UIADD3 UR6, UR6, 0xa0, URZ ;  /* 0x000000a006067890 */ /* 0x000fe2000fffe03f */
[----:B------:R-:W-:Y:S02]  /*2ac0*/  IMAD R0, R17, -0x2, R0 ;  /* 0xfffffffe11007824 */ /* 0x000fe400078e0200 */
[----:B------:R-:W1:Y:S03]  /*2ad0*/  SHFL.IDX PT, R2, R2, RZ, 0x1c1f ;  /* 0x001c1fff02027589 */ /* 0x000e6600000e0000 */
[----:B------:R-:W-:Y:S01]  /*2ae0*/  IMAD.U32 R10, RZ, RZ, UR6 ;  /* 0x00000006ff0a7e24 */ /* 0x000fe2000f8e00ff */
[----:B------:R-:W-:Y:S01]  /*2af0*/  IADD3 R13, -R13, UR51, R0 ;  /* 0x000000330d0d7c10 */ /* 0x000fe2000fffe100 */
[----:B------:R-:W-:Y:S02]  /*2b00*/  @UP0 ULDC UR6, c[0x0][0x44c] ;  /* 0x0001130000060ab9 */ /* 0x000fe40000000800 */
[----:B------:R-:W-:Y:S01]  /*2b10*/  IMAD R10, R17, -0x2, R10 ;  /* 0xfffffffe110a7824 */ /* 0x000fe200078e020a */
[----:B------:R-:W-:-:S04]  /*2b20*/  UIMAD.WIDE.U32 UR6, UR38, UR6, URZ ;  /* 0x00000006260672a5 */ /* 0x000fc8000f8e003f */
[----:B------:R-:W-:-:S04]  /*2b30*/  @UP0 USHF.R.U32.HI UR10, URZ, UR14, UR7 ;  /* 0x0000000e3f0a0299 */ /* 0x000fc80008011607 */
[----:B------:R-:W-:Y:S01]  /*2b40*/  UIADD3 UR6, UR10, UR51, -UR52 ;  /* 0x000000330a067290 */ /* 0x000fe2000fffe834 */
[----:B0-----:R-:W-:-:S03]  /*2b50*/  VIADDMNMX R4, R4, R13, R10, PT ;  /* 0x0000000d04047246 */ /* 0x001fc6000380010a */
        /* <DEDUP_REMOVED lines=125> */
[----:B------:R-:W-:Y:S02]  /*3330*/  FSEL R39, R39, -INF , P1 ;  /* 0xff80000027277808 */ /* 0x000fe40000800000 */
[----:B------:R-:W-:Y:S02]  /*3340*/  FMNMX.FTZ R0, R5, R0, !PT ;  /* 0x0000000005007209 */ /* 0x000fe40007810000 */
[----:B-1----:R-:W-:Y:S02]  /*3350*/  VIADDMNMX R90, R2, R13, R10, PT ;  /* 0x0000000d025a7246 */ /* 0x002fe4000380010a */
[----:B------:R-:W-:Y:S02]  /*3360*/  FMNMX.FTZ R8, R39, R0, !PT ;  /* 0x0000000027087209 */ /* 0x000fe40007810000 */
[C---:B------:R-:W-:Y:S02]  /*3370*/  ISETP.GT.AND P2, PT, R90.reuse, 0x1, PT ;  /* 0x000000015a00780c */ /* 0x040fe40003f44270 */
[----:B------:R-:W-:Y:S01]  /*3380*/  ISETP.GT.AND P3, PT, R90, 0x8, PT ;  /* 0x000000085a00780c */ /* 0x000fe20003f64270 */
[----:B------:R-:W0:Y:S01]  /*3390*/  SHFL.BFLY PT, R59, R8, 0x2, 0x1f ;  /* 0x0c401f00083b7f89 */ /* 0x000e2200000e0000 */
[----:B------:R-:W-:-:S02]  /*33a0*/  FSEL R89, R89, -INF , P2 ;  /* 0xff80000059597808 */ /* 0x000fc40001000000 */
[----:B------:R-:W-:Y:S02]  /*33b0*/  FSEL R92, R92, -INF , P3 ;  /* 0xff8000005c5c7808 */ /* 0x000fe40001800000 */
[----:B------:R-:W-:-:S04]  /*33c0*/  ISETP.GT.AND P2, PT, R90, 0x10, PT ;  /* 0x000000105a00780c */ /* 0x000fc80003f44270 */
[----:B------:R-:W-:Y:S02]  /*33d0*/  FSEL R96, R96, -INF , P2 ;  /* 0xff80000060607808 */ /* 0x000fe40001000000 */
[----:B------:R-:W-:-:S04]  /*33e0*/  ISETP.GT.AND P2, PT, R90, 0x18, PT ;  /* 0x000000185a00780c */ /* 0x000fc80003f44270 */
[----:B------:R-:W-:Y:S02]  /*33f0*/  FSEL R100, R100, -INF , P2 ;  /* 0xff80000064647808 */ /* 0x000fe40001000000 */
[----:B------:R-:W-:-:S04]  /*3400*/  ISETP.GT.AND P2, PT, R90, 0x21, PT ;  /* 0x000000215a00780c */ /* 0x000fc80003f44270 */
[----:B------:R-:W-:Y:S02]  /*3410*/  FSEL R73, R73, -INF , P2 ;  /* 0xff80000049497808 */ /* 0x000fe40001000000 */
[----:B------:R-:W-:Y:S02]  /*3420*/  ISETP.GT.AND P2, PT, R90, 0x29, PT ;  /* 0x000000295a00780c */ /* 0x000fe40003f44270 */
[----:B0-----:R-:W-:Y:S02]  /*3430*/  FMNMX.FTZ R59, R8, R59, !PT ;  /* 0x0000003b083b7209 */ /* 0x001fe40007810000 */
[----:B------:R-:W-:Y:S02]  /*3440*/  FSEL R77, R77, -INF , P2 ;  /* 0xff8000004d4d7808 */ /* 0x000fe40001000000 */
[----:B------:R-:W-:Y:S01]  /*3450*/  ISETP.GT.AND P2, PT, R90, 0x31, PT ;  /* 0x000000315a00780c */ /* 0x000fe20003f44270 */
[----:B------:R-:W0:Y:S03]  /*3460*/  SHFL.BFLY PT, R0, R59, 0x1, 0x1f ;  /* 0x0c201f003b007f89 */ /* 0x000e2600000e0000 */
[----:B------:R-:W-:-:S02]  /*3470*/  FSEL R81, R81, -INF , P2 ;  /* 0xff80000051517808 */ /* 0x000fc40001000000 */
        /* <DEDUP_REMOVED lines=9> */
[C---:B------:R-:W-:Y:S01]  /*3510*/  FSETP.NEU.FTZ.AND P1, PT, R0.reuse, -INF , PT ;  /* 0xff8000000000780b */ /* 0x040fe20003f3d000 */
[----:B------:R-:W-:-:S01]  /*3520*/  FFMA.FTZ R4, R0, R119, -8 ;  /* 0xc100000000047423 */ /* 0x000fc20000010077 */
[----:B------:R-:W-:-:S02]  /*3530*/  ISETP.GT.AND P2, PT, R90, 0x59, PT ;  /* 0x000000595a00780c */ /* 0x000fc40003f44270 */
[----:B------:R-:W-:Y:S02]  /*3540*/  CS2R R118, SRZ ;  /* 0x0000000000767805 */ /* 0x000fe4000001ff00 */
[----:B------:R-:W-:Y:S02]  /*3550*/  FSEL R4, R4, RZ, P1 ;  /* 0x000000ff04047208 */ /* 0x000fe40000800000 */
[----:B------:R-:W-:Y:S02]  /*3560*/  ISETP.GT.AND P1, PT, R90, RZ, PT ;  /* 0x000000ff5a00720c */ /* 0x000fe40003f24270 */
[----:B------:R-:W-:Y:S01]  /*3570*/  FSEL R69, R69, -INF , P2 ;  /* 0xff80000045457808 */ /* 0x000fe20001000000 */
[----:B------:R-:W-:-:S01]  /*3580*/  FFMA.FTZ R10, R15, UR39, -R4 ;  /* 0x000000270f0a7c23 */ /* 0x000fc20008010804 */
[----:B------:R-:W-:Y:S01]  /*3590*/  FSEL R88, R88, -INF , P1 ;  /* 0xff80000058587808 */ /* 0x000fe20000800000 */
        /* <DEDUP_REMOVED lines=12> */
[----:B------:R-:W-:Y:S01]  /*3660*/  MUFU.EX2 R6, R6 ;  /* 0x0000000600067308 */ /* 0x000fe20000000800 */
[----:B------:R-:W-:Y:S01]  /*3670*/  FSEL R97, R97, -INF , P1 ;  /* 0xff80000061617808 */ /* 0x000fe20000800000 */
[--C-:B------:R-:W-:Y:S01]  /*3680*/  FFMA.FTZ R11, R95, UR39, -R4.reuse ;  /* 0x000000275f0b7c23 */ /* 0x100fe20008010804 */
[----:B------:R-:W-:Y:S01]  /*3690*/  FMNMX.FTZ R2, R96, R15, !PT ;  /* 0x0000000f60027209 */ /* 0x000fe20007810000 */
[--C-:B------:R-:W-:Y:S01]  /*36a0*/  FFMA.FTZ R54, R54, UR39, -R4.reuse ;  /* 0x0000002736367c23 */ /* 0x100fe20008010804 */
[C---:B------:R-:W-:Y:S01]  /*36b0*/  ISETP.GT.AND P1, PT, R90.reuse, 0x19, PT ;  /* 0x000000195a00780c */ /* 0x040fe20003f24270 */
[--C-:B------:R-:W-:Y:S01]  /*36c0*/  FFMA.FTZ R13, R99, UR39, -R4.reuse ;  /* 0x00000027630d7c23 */ /* 0x100fe20008010804 */
[----:B------:R-:W-:Y:S01]  /*36d0*/  FMNMX.FTZ R21, R97, R2, !PT ;  /* 0x0000000261157209 */ /* 0x000fe20007810000 */
[----:B------:R-:W-:Y:S01]  /*36e0*/  MUFU.EX2 R7, R7 ;  /* 0x0000000700077308 */ /* 0x000fe20000000800 */
[----:B------:R-:W-:Y:S01]  /*36f0*/  FSEL R101, R101, -INF , P1 ;  /* 0xff80000065657808 */ /* 0x000fe20000800000 */
[--C-:B------:R-:W-:Y:S01]  /*3700*/  FFMA.FTZ R103, R103, UR39, -R4.reuse ;  /* 0x0000002767677c23 */ /* 0x100fe20008010804 */
[----:B------:R-:W-:Y:S01]  /*3710*/  ISETP.GT.AND P1, PT, R90, 0x20, PT ;  /* 0x000000205a00780c */ /* 0x000fe20003f24270 */
[--C-:B------:R-:W-:Y:S01]  /*3720*/  FFMA.FTZ R14, R105, UR39, -R4.reuse ;  /* 0x00000027690e7c23 */ /* 0x100fe20008010804 */
[----:B------:R-:W-:Y:S01]  /*3730*/  FMNMX.FTZ R2, R100, R21, !PT ;  /* 0x0000001564027209 */ /* 0x000fe20007810000 */
[--C-:B------:R-:W-:Y:S01]  /*3740*/  FFMA.FTZ R107, R107, UR39, -R4.reuse ;  /* 0x000000276b6b7c23 */ /* 0x100fe20008010804 */
[----:B------:R-:W-:Y:S01]  /*3750*/  FSEL R72, R72, -INF , P1 ;  /* 0xff80000048487808 */ /* 0x000fe20000800000 */
[----:B------:R-:W-:Y:S01]  /*3760*/  MUFU.EX2 R8, R8 ;  /* 0x0000000800087308 */ /* 0x000fe20000000800 */
[----:B------:R-:W-:Y:S01]  /*3770*/  FMNMX.FTZ R21, R101, R2, !PT ;  /* 0x0000000265157209 */ /* 0x000fe20007810000 */
[--C-:B------:R-:W-:Y:S01]  /*3780*/  FFMA.FTZ R20, R109, UR39, -R4.reuse ;  /* 0x000000276d147c23 */ /* 0x100fe20008010804 */
[----:B------:R-:W-:Y:S01]  /*3790*/  ISETP.GT.AND P1, PT, R90, 0x28, PT ;  /* 0x000000285a00780c */ /* 0x000fe20003f24270 */
[--C-:B------:R-:W-:Y:S01]  /*37a0*/  FFMA.FTZ R111, R111, UR39, -R4.reuse ;  /* 0x000000276f6f7c23 */ /* 0x100fe20008010804 */
[----:B------:R-:W-:Y:S01]  /*37b0*/  FMNMX.FTZ R2, R72, R21, !PT ;  /* 0x0000001548027209 */ /* 0x000fe20007810000 */
[--C-:B------:R-:W-:Y:S01]  /*37c0*/  FFMA.FTZ R38, R113, UR39, -R4.reuse ;  /* 0x0000002771267c23 */ /* 0x100fe20008010804 */
[----:B------:R-:W-:Y:S01]  /*37d0*/  FSEL R76, R76, -INF , P1 ;  /* 0xff8000004c4c7808 */ /* 0x000fe20000800000 */
[----:B------:R-:W0:Y:S01]  /*37e0*/  MUFU.EX2 R11, R11 ;  /* 0x0000000b000b7308 */ /* 0x000e220000000800 */
[----:B------:R-:W-:Y:S01]  /*37f0*/  FMNMX.FTZ R59, R73, R2, !PT ;  /* 0x00000002493b7209 */ /* 0x000fe20007810000 */
        /* <DEDUP_REMOVED lines=26> */
[----:B------:R-:W-:Y:S01]  /*39a0*/  FFMA.FTZ R39, R39, UR39, -R4 ;  /* 0x0000002727277c23 */ /* 0x000fe20008010804 */
[----:B------:R-:W-:-:S02]  /*39b0*/  FMNMX.FTZ R91, R58, R91, !PT ;  /* 0x0000005b3a5b7209 */ /* 0x000fc40007810000 */
[----:B------:R-:W-:Y:S02]  /*39c0*/  CS2R R116, SRZ ;  /* 0x0000000000747805 */ /* 0x000fe4000001ff00 */
[----:B------:R-:W-:Y:S01]  /*39d0*/  FSEL R60, R60, -INF , P1 ;  /* 0xff8000003c3c7808 */ /* 0x000fe20000800000 */
[----:B------:R1:W2:Y:S01]  /*39e0*/  MUFU.EX2 R15, R103 ;  /* 0x00000067000f7308 */ /* 0x0002a20000000800 */
[----:B------:R-:W-:Y:S02]  /*39f0*/  FMNMX.FTZ R91, R62, R91, !PT ;  /* 0x0000005b3e5b7209 */ /* 0x000fe40007810000 */
[----:B------:R-:W-:Y:S02]  /*3a00*/  CS2R R114, SRZ ;  /* 0x0000000000727805 */ /* 0x000fe4000001ff00 */
[----:B------:R-:W-:Y:S02]  /*3a10*/  ISETP.GT.AND P1, PT, R90, 0x50, PT ;  /* 0x000000505a00780c */ /* 0x000fe40003f24270 */
[----:B------:R-:W-:-:S02]  /*3a20*/  CS2R R112, SRZ ;  /* 0x0000000000707805 */ /* 0x000fc4000001ff00 */
[----:B------:R-:W-:Y:S02]  /*3a30*/  FMNMX.FTZ R91, R60, R91, !PT ;  /* 0x0000005b3c5b7209 */ /* 0x000fe40007810000 */
[----:B------:R-:W-:Y:S02]  /*3a40*/  CS2R R108, SRZ ;  /* 0x00000000006c7805 */ /* 0x000fe4000001ff00 */
[----:B------:R-:W-:Y:S01]  /*3a50*/  FSEL R64, R64, -INF , P1 ;  /* 0xff80000040407808 */ /* 0x000fe20000800000 */
[----:B------:R-:W-:Y:S01]  /*3a60*/  MUFU.EX2 R14, R14 ;  /* 0x0000000e000e7308 */ /* 0x000fe20000000800 */
[----:B------:R-:W-:Y:S02]  /*3a70*/  FMNMX.FTZ R91, R66, R91, !PT ;  /* 0x0000005b425b7209 */ /* 0x000fe40007810000 */
[----:B------:R-:W-:Y:S02]  /*3a80*/  CS2R R104, SRZ ;  /* 0x0000000000687805 */ /* 0x000fe4000001ff00 */
[----:B------:R-:W-:-:S02]  /*3a90*/  ISETP.GT.AND P1, PT, R90, 0x58, PT ;  /* 0x000000585a00780c */ /* 0x000fc40003f24270 */
[----:B-1----:R-:W-:Y:S02]  /*3aa0*/  CS2R R102, SRZ ;  /* 0x0000000000667805 */ /* 0x002fe4000001ff00 */
[----:B------:R-:W-:Y:S02]  /*3ab0*/  FMNMX.FTZ R2, R64, R91, !PT ;  /* 0x0000005b40027209 */ /* 0x000fe40007810000 */
[----:B------:R-:W-:Y:S02]  /*3ac0*/  CS2R R98, SRZ ;  /* 0x0000000000627805 */ /* 0x000fe4000001ff00 */
[----:B------:R-:W-:Y:S01]  /*3ad0*/  FSEL R68, R68, -INF , P1 ;  /* 0xff80000044447808 */ /* 0x000fe20000800000 */
[----:B------:R1:W-:Y:S01]  /*3ae0*/  MUFU.EX2 R21, R107 ;  /* 0x0000006b00157308 */ /* 0x0003e20000000800 */
[----:B------:R-:W-:Y:S02]  /*3af0*/  FMNMX.FTZ R87, R65, R2, !PT ;  /* 0x0000000241577209 */ /* 0x000fe40007810000 */
[----:B------:R-:W-:-:S02]  /*3b00*/  ISETP.GT.AND P1, PT, R90, 0x60, PT ;  /* 0x000000605a00780c */ /* 0x000fc40003f24270 */
[----:B------:R-:W-:Y:S02]  /*3b10*/  FMNMX.FTZ R2, R68, R87, !PT ;  /* 0x0000005744027209 */ /* 0x000fe40007810000 */
[----:B------:R-:W-:Y:S01]  /*3b20*/  ISETP.GT.AND P2, PT, R90, 0x61, PT ;  /* 0x000000615a00780c */ /* 0x000fe20003f44270 */
[----:B------:R-:W-:Y:S01]  /*3b30*/  MUFU.EX2 R20, R20 ;  /* 0x0000001400147308 */ /* 0x000fe20000000800 */
[----:B------:R-:W-:Y:S02]  /*3b40*/  FSEL R74, R40, -INF , P1 ;  /* 0xff800000284a7808 */ /* 0x000fe40000800000 */
[----:B-1----:R-:W-:Y:S02]  /*3b50*/  CS2R R106, SRZ ;  /* 0x00000000006a7805 */ /* 0x002fe4000001ff00 */
[----:B------:R-:W-:Y:S02]  /*3b60*/  FMNMX.FTZ R83, R69, R2, !PT ;  /* 0x0000000245537209 */ /* 0x000fe40007810000 */
[----:B------:R-:W-:-:S02]  /*3b70*/  ISETP.GT.AND P1, PT, R90, 0x68, PT ;  /* 0x000000685a00780c */ /* 0x000fc40003f24270 */
[----:B------:R-:W-:Y:S01]  /*3b80*/  FSEL R78, R41, -INF , P2 ;  /* 0xff800000294e7808 */ /* 0x000fe20001000000 */
[--C-:B------:R-:W-:Y:S01]  /*3b90*/  FFMA.FTZ R41, R79, UR39, -R4.reuse ;  /* 0x000000274f297c23 */ /* 0x100fe20008010804 */
[----:B------:R-:W-:Y:S01]  /*3ba0*/  FMNMX.FTZ R83, R74, R83, !PT ;  /* 0x000000534a537209 */ /* 0x000fe20007810000 */
[----:B------:R1:W-:Y:S01]  /*3bb0*/  MUFU.EX2 R40, R82 ;  /* 0x0000005200287308 */ /* 0x0003e20000000800 */
[----:B------:R-:W-:Y:S02]  /*3bc0*/  ISETP.GT.AND P2, PT, R90, 0x69, PT ;  /* 0x000000695a00780c */ /* 0x000fe40003f44270 */
[----:B------:R-:W-:Y:S01]  /*3bd0*/  FSEL R79, R44, -INF , P1 ;  /* 0xff8000002c4f7808 */ /* 0x000fe20000800000 */
[----:B------:R-:W-:-:S01]  /*3be0*/  FFMA.FTZ R44, R75, UR39, -R4 ;  /* 0x000000274b2c7c23 */ /* 0x000fc20008010804 */
[----:B------:R-:W-:Y:S01]  /*3bf0*/  FMNMX.FTZ R2, R78, R83, !PT ;  /* 0x000000534e027209 */ /* 0x000fe20007810000 */
[----:B------:R-:W-:-:S01]  /*3c00*/  FFMA.FTZ R75, R63, UR39, -R4 ;  /* 0x000000273f4b7c23 */ /* 0x000fc20008010804 */
[----:B------:R-:W-:Y:S01]  /*3c10*/  ISETP.GT.AND P1, PT, R90, 0x70, PT ;  /* 0x000000705a00780c */ /* 0x000fe20003f24270 */
[----:B------:R3:W4:Y:S01]  /*3c20*/  MUFU.EX2 R59, R111 ;  /* 0x0000006f003b7308 */ /* 0x0007220000000800 */
[----:B-1----:R-:W-:-:S02]  /*3c30*/  FSEL R82, R45, -INF , P2 ;  /* 0xff8000002d527808 */ /* 0x002fc40001000000 */
[----:B------:R-:W-:Y:S02]  /*3c40*/  FMNMX.FTZ R45, R79, R2, !PT ;  /* 0x000000024f2d7209 */ /* 0x000fe40007810000 */
[----:B------:R-:W-:Y:S02]  /*3c50*/  ISETP.GT.AND P2, PT, R90, 0x71, PT ;  /* 0x000000715a00780c */ /* 0x000fe40003f44270 */
[----:B------:R-:W-:Y:S01]  /*3c60*/  FSEL R48, R48, -INF , P1 ;  /* 0xff80000030307808 */ /* 0x000fe20000800000 */
[----:B------:R-:W-:Y:S01]  /*3c70*/  MUFU.EX2 R38, R38 ;  /* 0x0000002600267308 */ /* 0x000fe20000000800 */
[----:B------:R-:W-:Y:S02]  /*3c80*/  FMNMX.FTZ R45, R82, R45, !PT ;  /* 0x0000002d522d7209 */ /* 0x000fe40007810000 */
[----:B---3--:R-:W-:Y:S02]  /*3c90*/  CS2R R110, SRZ ;  /* 0x00000000006e7805 */ /* 0x008fe4000001ff00 */
[----:B------:R-:W-:-:S02]  /*3ca0*/  ISETP.GT.AND P1, PT, R90, 0x78, PT ;  /* 0x000000785a00780c */ /* 0x000fc40003f24270 */
[----:B------:R-:W-:Y:S02]  /*3cb0*/  FSEL R49, R49, -INF , P2 ;  /* 0xff80000031317808 */ /* 0x000fe40001000000 */
[----:B------:R-:W-:Y:S01]  /*3cc0*/  FMNMX.FTZ R2, R48, R45, !PT ;  /* 0x0000002d30027209 */ /* 0x000fe20007810000 */
[----:B------:R-:W-:Y:S01]  /*3cd0*/  MUFU.EX2 R57, R57 ;  /* 0x0000003900397308 */ /* 0x000fe20000000800 */
[----:B------:R-:W-:Y:S02]  /*3ce0*/  ISETP.GT.AND P2, PT, R90, 0x79, PT ;  /* 0x000000795a00780c */ /* 0x000fe40003f44270 */
[----:B------:R-:W-:Y:S02]  /*3cf0*/  FSEL R52, R52, -INF , P1 ;  /* 0xff80000034347808 */ /* 0x000fe40000800000 */
[----:B------:R-:W-:Y:S02]  /*3d00*/  FMNMX.FTZ R63, R49, R2, !PT ;  /* 0x00000002313f7209 */ /* 0x000fe40007810000 */
[----:B------:R-:W-:Y:S01]  /*3d10*/  FSEL R53, R53, -INF , P2 ;  /* 0xff80000035357808 */ /* 0x000fe20001000000 */
[----:B------:R1:W-:Y:S01]  /*3d20*/  MUFU.EX2 R45, R75 ;  /* 0x0000004b002d7308 */ /* 0x0003e20000000800 */
[----:B------:R-:W-:-:S02]  /*3d30*/  ISETP.GT.AND P1, PT, R90, 0x80, PT ;  /* 0x000000805a00780c */ /* 0x000fc40003f24270 */
[----:B------:R-:W-:Y:S02]  /*3d40*/  FMNMX.FTZ R2, R52, R63, !PT ;  /* 0x0000003f34027209 */ /* 0x000fe40007810000 */
[----:B------:R-:W-:Y:S02]  /*3d50*/  ISETP.GT.AND P2, PT, R90, 0x81, PT ;  /* 0x000000815a00780c */ /* 0x000fe40003f44270 */
[----:B------:R-:W-:Y:S01]  /*3d60*/  FSEL R63, R24, -INF , P1 ;  /* 0xff800000183f7808 */ /* 0x000fe20000800000 */
[----:B------:R-:W-:-:S01]  /*3d70*/  FFMA.FTZ R24, R67, UR39, -R4 ;  /* 0x0000002743187c23 */ /* 0x000fc20008010804 */
[----:B------:R-:W-:Y:S01]  /*3d80*/  FMNMX.FTZ R2, R53, R2, !PT ;  /* 0x0000000235027209 */ /* 0x000fe20007810000 */
[----:B------:R-:W-:Y:S01]  /*3d90*/  MUFU.EX2 R56, R56 ;  /* 0x0000003800387308 */ /* 0x000fe20000000800 */
[----:B------:R-:W-:Y:S02]  /*3da0*/  ISETP.GT.AND P1, PT, R90, 0x88, PT ;  /* 0x000000885a00780c */ /* 0x000fe40003f24270 */
[----:B-1----:R-:W-:Y:S01]  /*3db0*/  FSEL R75, R25, -INF , P2 ;  /* 0xff800000194b7808 */ /* 0x002fe20001000000 */
[----:B------:R-:W-:-:S01]  /*3dc0*/  FFMA.FTZ R25, R70, UR39, -R4 ;  /* 0x0000002746197c23 */ /* 0x000fc20008010804 */
[----:B------:R-:W-:-:S02]  /*3dd0*/  FMNMX.FTZ R2, R63, R2, !PT ;  /* 0x000000023f027209 */ /* 0x000fc40007810000 */
[----:B------:R-:W-:Y:S01]  /*3de0*/  ISETP.GT.AND P2, PT, R90, 0x89, PT ;  /* 0x000000895a00780c */ /* 0x000fe20003f44270 */
[----:B------:R-:W-:Y:S01]  /*3df0*/  MUFU.EX2 R61, R61 ;  /* 0x0000003d003d7308 */ /* 0x000fe20000000800 */
[----:B------:R-:W-:Y:S01]  /*3e00*/  FSEL R67, R28, -INF , P1 ;  /* 0xff8000001c437808 */ /* 0x000fe20000800000 */
[--C-:B------:R-:W-:Y:S01]  /*3e10*/  FFMA.FTZ R28, R42, UR39, -R4.reuse ;  /* 0x000000272a1c7c23 */ /* 0x100fe20008010804 */
[----:B------:R-:W-:Y:S01]  /*3e20*/  FMNMX.FTZ R2, R75, R2, !PT ;  /* 0x000000024b027209 */ /* 0x000fe20007810000 */
[----:B------:R-:W-:Y:S01]  /*3e30*/  FFMA.FTZ R42, R47, UR39, -R4 ;  /* 0x000000272f2a7c23 */ /* 0x000fe20008010804 */
[----:B------:R-:W-:Y:S02]  /*3e40*/  ISETP.GT.AND P1, PT, R90, 0x90, PT ;  /* 0x000000905a00780c */ /* 0x000fe40003f24270 */
[----:B------:R-:W-:Y:S01]  /*3e50*/  FSEL R83, R29, -INF , P2 ;  /* 0xff8000001d537808 */ /* 0x000fe20001000000 */
[----:B------:R-:W-:Y:S01]  /*3e60*/  MUFU.EX2 R41, R41 ;  /* 0x0000002900297308 */ /* 0x000fe20000000800 */
[----:B------:R-:W-:-:S02]  /*3e70*/  FMNMX.FTZ R2, R67, R2, !PT ;  /* 0x0000000243027209 */ /* 0x000fc40007810000 */
[----:B------:R-:W-:Y:S02]  /*3e80*/  ISETP.GT.AND P2, PT, R90, 0x91, PT ;  /* 0x000000915a00780c */ /* 0x000fe40003f44270 */
[----:B------:R-:W-:Y:S01]  /*3e90*/  FSEL R70, R32, -INF , P1 ;  /* 0xff80000020467808 */ /* 0x000fe20000800000 */
[--C-:B------:R-:W-:Y:S01]  /*3ea0*/  FFMA.FTZ R32, R71, UR39, -R4.reuse ;  /* 0x0000002747207c23 */ /* 0x100fe20008010804 */
        /* <DEDUP_REMOVED lines=16> */
[----:B------:R-:W-:Y:S01]  /*3fb0*/  MUFU.EX2 R24, R24 ;  /* 0x0000001800187308 */ /* 0x000fe20000000800 */
[----:B0-----:R-:W-:-:S02]  /*3fc0*/  F2FP.SATFINITE.E4M3.F32.PACK_AB_MERGE_C R217, R11, R8, RZ ;  /* 0x000000080bd9723e */ /* 0x001fc400048070ff */
[----:B------:R-:W-:Y:S02]  /*3fd0*/  FMNMX.FTZ R2, R87, R2, !PT ;  /* 0x0000000257027209 */ /* 0x000fe40007810000 */
[----:B--2---:R-:W-:Y:S02]  /*3fe0*/  F2FP.SATFINITE.E4M3.F32.PACK_AB_MERGE_C R219, R15, R12, RZ ;  /* 0x0000000c0fdb723e */ /* 0x004fe400048070ff */
[----:B------:R-:W-:Y:S01]  /*3ff0*/  F2FP.SATFINITE.E4M3.F32.PACK_AB_MERGE_C R217, R7, R6, R217 ;  /* 0x0000000607d9723e */ /* 0x000fe200048070d9 */
[----:B------:R-:W0:Y:S01]  /*4000*/  SHFL.BFLY PT, R43, R2, 0x2, 0x1f ;  /* 0x0c401f00022b7f89 */ /* 0x000e2200000e0000 */
[----:B------:R-:W-:Y:S01]  /*4010*/  MUFU.EX2 R25, R25 ;  /* 0x0000001900197308 */ /* 0x000fe20000000800 */
[----:B------:R-:W-:Y:S02]  /*4020*/  F2FP.SATFINITE.E4M3.F32.PACK_AB_MERGE_C R219, R13, R10, R219 ;  /* 0x0000000a0ddb723e */ /* 0x000fe400048070db */
[----:B----4-:R-:W-:-:S04]  /*4030*/  F2FP.SATFINITE.E4M3.F32.PACK_AB_MERGE_C R213, R59, R20, RZ ;  /* 0x000000143bd5723e */ /* 0x010fc800048070ff */
[----:B------:R-:W-:Y:S01]  /*4040*/  F2FP.SATFINITE.E4M3.F32.PACK_AB_MERGE_C R213, R21, R14, R213 ;  /* 0x0000000e15d5723e */ /* 0x000fe200048070d5 */
[----:B------:R-:W-:Y:S08]  /*4050*/  MUFU.EX2 R32, R32 ;  /* 0x0000002000207308 */ /* 0x000ff00000000800 */
[----:B------:R-:W-:Y:S01]  /*4060*/  MUFU.EX2 R28, R28 ;  /* 0x0000001c001c7308 */ /* 0x000fe20000000800 */
[----:B0-----:R-:W-:-:S07]  /*4070*/  FMNMX.FTZ R47, R2, R43, !PT ;  /* 0x0000002b022f7209 */ /* 0x001fce0007810000 */
[----:B------:R-:W-:Y:S01]  /*4080*/  MUFU.EX2 R29, R29 ;  /* 0x0000001d001d7308 */ /* 0x000fe20000000800 */
[----:B------:R-:W0:Y:S07]  /*4090*/  SHFL.BFLY PT, R2, R47, 0x1, 0x1f ;  /* 0x0c201f002f027f89 */ /* 0x000e2e00000e0000 */
[----:B------:R1:W-:Y:S08]  /*40a0*/  MUFU.EX2 R43, R54 ;  /* 0x00000036002b7308 */ /* 0x0003f00000000800 */
[----:B------:R-:W-:Y:S08]  /*40b0*/  MUFU.EX2 R33, R33 ;  /* 0x0000002100217308 */ /* 0x000ff00000000800 */
[----:B------:R-:W-:Y:S01]  /*40c0*/  MUFU.EX2 R42, R42 ;  /* 0x0000002a002a7308 */ /* 0x000fe20000000800 */
[----:B0-----:R-:W-:Y:S01]  /*40d0*/  FMNMX.FTZ R2, R47, R2, !PT ;  /* 0x000000022f027209 */ /* 0x001fe20007810000 */
        /* <DEDUP_REMOVED lines=12> */
[--C-:B-1----:R-:W-:Y:S01]  /*41a0*/  FFMA.FTZ R54, R97, UR39, -R91.reuse ;  /* 0x0000002761367c23 */ /* 0x102fe2000801085b */
        /* <DEDUP_REMOVED lines=11> */
[----:B------:R-:W-:Y:S01]  /*4260*/  FADD.FTZ R97, R11, R64 ;  /* 0x000000400b617221 */ /* 0x000fe20000010000 */
[----:B------:R-:W-:-:S01]  /*4270*/  FFMA.FTZ R76, R76, UR39, -R91 ;  /* 0x000000274c4c7c23 */ /* 0x000fc2000801085b */
[--C-:B------:R-:W-:Y:S01]  /*4280*/  FFMA.FTZ R77, R77, UR39, -R91.reuse ;  /* 0x000000274d4d7c23 */ /* 0x100fe2000801085b */
[----:B------:R-:W-:-:S01]  /*4290*/  FFMA.FTZ R55, R80, UR39, -R91 ;  /* 0x0000002750377c23 */ /* 0x000fc2000801085b */
[----:B------:R-:W-:Y:S01]  /*42a0*/  FADD.FTZ R64, R10, R97 ;  /* 0x000000610a407221 */ /* 0x000fe20000010000 */
[----:B------:R-:W-:-:S01]  /*42b0*/  FFMA.FTZ R81, R81, UR39, -R91 ;  /* 0x0000002751517c23 */ /* 0x000fc2000801085b */
[----:B------:R-:W-:Y:S01]  /*42c0*/  MUFU.EX2 R92, R92 ;  /* 0x0000005c005c7308 */ /* 0x000fe20000000800 */
[----:B------:R-:W-:-:S01]  /*42d0*/  FFMA.FTZ R84, R84, UR39, -R91 ;  /* 0x0000002754547c23 */ /* 0x000fc2000801085b */
        /* <DEDUP_REMOVED lines=24> */
[--C-:B------:R-:W-:Y:S01]  /*4460*/  FFMA.FTZ R86, R86, UR39, -R91.reuse ;  /* 0x0000002756567c23 */ /* 0x100fe2000801085b */
[----:B------:R-:W-:-:S01]  /*4470*/  FFMA.FTZ R71, R71, UR39, -R91 ;  /* 0x0000002747477c23 */ /* 0x000fc2000801085b */
[----:B------:R-:W-:Y:S01]  /*4480*/  FFMA.FTZ R87, R87, UR39, -R91 ;  /* 0x0000002757577c23 */ /* 0x000fe2000801085b */
[----:B-1----:R-:W-:-:S02]  /*4490*/  F2FP.SATFINITE.E4M3.F32.PACK_AB_MERGE_C R216, R93, R92, RZ ;  /* 0x0000005c5dd8723e */ /* 0x002fc400048070ff */
[----:B------:R-:W-:Y:S01]  /*44a0*/  CS2R R90, SRZ ;  /* 0x00000000005a7805 */ /* 0x000fe2000001ff00 */
[----:B------:R-:W1:Y:S01]  /*44b0*/  MUFU.EX2 R100, R100 ;  /* 0x0000006400647308 */ /* 0x000e620000000800 */
[----:B------:R-:W-:-:S07]  /*44c0*/  F2FP.SATFINITE.E4M3.F32.PACK_AB_MERGE_C R216, R50, R47, R216 ;  /* 0x0000002f32d8723e */ /* 0x000fce00048070d8 */
[----:B------:R3:W-:Y:S08]  /*44d0*/  MUFU.EX2 R89, R62 ;  /* 0x0000003e00597308 */ /* 0x0007f00000000800 */
[----:B------:R-:W4:Y:S01]  /*44e0*/  MUFU.EX2 R101, R101 ;  /* 0x0000006500657308 */ /* 0x000f220000000800 */
[----:B---3--:R-:W-:-:S04]  /*44f0*/  FADD.FTZ R62, R92, R95 ;  /* 0x0000005f5c3e7221 */ /* 0x008fc80000010000 */
[----:B------:R-:W-:Y:S01]  /*4500*/  FADD.FTZ R62, R93, R62 ;  /* 0x0000003e5d3e7221 */ /* 0x000fe20000010000 */
[----:B------:R-:W-:Y:S02]  /*4510*/  CS2R R92, SRZ ;  /* 0x00000000005c7805 */ /* 0x000fe4000001ff00 */
        /* <DEDUP_REMOVED lines=15> */
[----:B------:R-:W-:-:S02]  /*4610*/  CS2R R100, SRZ ;  /* 0x0000000000647805 */ /* 0x000fc4000001ff00 */
[----:B------:R-:W-:-:S03]  /*4620*/  CS2R R50, SRZ ;  /* 0x0000000000327805 */ /* 0x000fc6000001ff00 */
        /* <DEDUP_REMOVED lines=24> */
[----:B------:R-:W-:-:S03]  /*47b0*/  CS2R R56, SRZ ;  /* 0x0000000000387805 */ /* 0x000fc6000001ff00 */
        /* <DEDUP_REMOVED lines=9> */
[----:B------:R-:W2:Y:S01]  /*4850*/  MUFU.EX2 R60, R60 ;  /* 0x0000003c003c7308 */ /* 0x000ea20000000800 */
[----:B0-----:R-:W-:-:S02]  /*4860*/  FADD.FTZ R3, R85, R4 ;  /* 0x0000000455037221 */ /* 0x001fc40000010000 */
[----:B------:R-:W-:Y:S01]  /*4870*/  FADD.FTZ R12, R24, R11 ;  /* 0x0000000b180c7221 */ /* 0x000fe20000010000 */
[----:B------:R-:W-:-:S03]  /*4880*/  F2FP.SATFINITE.E4M3.F32.PACK_AB_MERGE_C R84, R85, R84, RZ ;  /* 0x000000545554723e */ /* 0x000fc600048070ff */
[----:B------:R-:W-:Y:S01]  /*4890*/  FADD.FTZ R7, R25, R12 ;  /* 0x0000000c19077221 */ /* 0x000fe20000010000 */
[----:B------:R-:W-:Y:S01]  /*48a0*/  F2FP.SATFINITE.E4M3.F32.PACK_AB_MERGE_C R25, R32, R25, RZ ;  /* 0x000000192019723e */ /* 0x000fe200048070ff */
[----:B------:R-:W0:Y:S01]  /*48b0*/  MUFU.EX2 R81, R66 ;  /* 0x0000004200517308 */ /* 0x000e220000000800 */
[----:B-1----:R-:W-:-:S01]  /*48c0*/  FADD.FTZ R4, R88, R3 ;  /* 0x0000000358047221 */ /* 0x002fc20000010000 */
[----:B------:R-:W-:Y:S01]  /*48d0*/  FADD.FTZ R7, R32, R7 ;  /* 0x0000000720077221 */ /* 0x000fe20000010000 */
[----:B------:R-:W-:Y:S02]  /*48e0*/  F2FP.SATFINITE.E4M3.F32.PACK_AB_MERGE_C R211, R24, R9, R25 ;  /* 0x0000000918d3723e */ /* 0x000fe40004807019 */
[----:B------:R-:W-:Y:S01]  /*48f0*/  CS2R R24, SRZ ;  /* 0x0000000000187805 */ /* 0x000fe2000001ff00 */
[----:B------:R-:W-:-:S01]  /*4900*/  FADD.FTZ R3, R89, R4 ;  /* 0x0000000459037221 */ /* 0x000fc20000010000 */
[----:B------:R-:W-:Y:S01]  /*4910*/  FADD.FTZ R10, R28, R7 ;  /* 0x000000071c0a7221 */ /* 0x000fe20000010000 */
[----:B------:R-:W-:Y:S01]  /*4920*/  F2FP.SATFINITE.E4M3.F32.PACK_AB_MERGE_C R214, R80, R55, R84 ;  /* 0x0000003750d6723e */ /* 0x000fe20004807054 */
[----:B------:R-:W1:Y:S01]  /*4930*/  MUFU.EX2 R58, R58 ;  /* 0x0000003a003a7308 */ /* 0x000e620000000800 */
[----:B--2---:R-:W-:-:S01]  /*4940*/  FADD.FTZ R4, R60, R3 ;  /* 0x000000033c047221 */ /* 0x004fc20000010000 */
[----:B------:R-:W-:Y:S01]  /*4950*/  FADD.FTZ R10, R29, R10 ;  /* 0x0000000a1d0a7221 */ /* 0x000fe20000010000 */
[----:B------:R-:W-:-:S02]  /*4960*/  CS2R R84, SRZ ;  /* 0x0000000000547805 */ /* 0x000fc4000001ff00 */
[----:B------:R-:W-:Y:S01]  /*4970*/  CS2R R54, SRZ ;  /* 0x0000000000367805 */ /* 0x000fe2000001ff00 */
[----:B------:R-:W-:-:S01]  /*4980*/  FADD.FTZ R7, R33, R10 ;  /* 0x0000000a21077221 */ /* 0x000fc20000010000 */
[----:B------:R-:W-:Y:S01]  /*4990*/  F2FP.SATFINITE.E4M3.F32.PACK_AB_MERGE_C R33, R42, R33, RZ ;  /* 0x000000212a21723e */ /* 0x000fe200048070ff */
[----:B------:R-:W2:Y:S01]  /*49a0*/  MUFU.EX2 R65, R65 ;  /* 0x0000004100417308 */ /* 0x000ea20000000800 */
[----:B0-----:R-:W-:-:S01]  /*49b0*/  FADD.FTZ R3, R81, R4 ;  /* 0x0000000451037221 */ /* 0x001fc20000010000 */
[----:B------:R-:W-:Y:S01]  /*49c0*/  FADD.FTZ R11, R42, R7 ;  /* 0x000000072a0b7221 */ /* 0x000fe20000010000 */
[----:B------:R-:W-:Y:S02]  /*49d0*/  F2FP.SATFINITE.E4M3.F32.PACK_AB_MERGE_C R60, R81, R60, RZ ;  /* 0x0000003c513c723e */ /* 0x000fe400048070ff */
[----:B------:R-:W-:Y:S02]  /*49e0*/  CS2R R80, SRZ ;  /* 0x0000000000507805 */ /* 0x000fe4000001ff00 */
[----:B------:R-:W-:Y:S01]  /*49f0*/  F2FP.SATFINITE.E4M3.F32.PACK_AB_MERGE_C R205, R29, R28, R33 ;  /* 0x0000001c1dcd723e */ /* 0x000fe20004807021 */
[----:B------:R-:W-:Y:S01]  /*4a00*/  FADD.FTZ R10, R36, R11 ;  /* 0x0000000b240a7221 */ /* 0x000fe20000010000 */
[----:B------:R-:W-:Y:S01]  /*4a10*/  F2FP.SATFINITE.E4M3.F32.PACK_AB_MERGE_C R208, R89, R88, R60 ;  /* 0x0000005859d0723e */ /* 0x000fe2000480703c */
[----:B------:R-:W0:Y:S01]  /*4a20*/  MUFU.EX2 R68, R68 ;  /* 0x0000004400447308 */ /* 0x000e220000000800 */
[----:B-1----:R-:W-:-:S01]  /*4a30*/  FADD.FTZ R8, R58, R3 ;  /* 0x000000033a087221 */ /* 0x002fc20000010000 */
[----:B------:R-:W-:Y:S01]  /*4a40*/  FADD.FTZ R10, R37, R10 ;  /* 0x0000000a250a7221 */ /* 0x000fe20000010000 */
[----:B------:R-:W-:-:S02]  /*4a50*/  CS2R R88, SRZ ;  /* 0x0000000000587805 */ /* 0x000fc4000001ff00 */
[----:B------:R-:W-:Y:S02]  /*4a60*/  CS2R R60, SRZ ;  /* 0x00000000003c7805 */ /* 0x000fe4000001ff00 */
[----:B------:R-:W-:Y:S01]  /*4a70*/  CS2R R32, SRZ ;  /* 0x0000000000207805 */ /* 0x000fe2000001ff00 */
[----:B------:R-:W-:Y:S01]  /*4a80*/  FADD.FTZ R11, R43, R10 ;  /* 0x0000000a2b0b7221 */ /* 0x000fe20000010000 */
[----:B------:R-:W-:Y:S01]  /*4a90*/  CS2R R28, SRZ ;  /* 0x00000000001c7805 */ /* 0x000fe2000001ff00 */
[----:B------:R-:W1:Y:S01]  /*4aa0*/  MUFU.EX2 R69, R69 ;  /* 0x0000004500457308 */ /* 0x000e620000000800 */
[----:B--2---:R-:W-:-:S07]  /*4ab0*/  FADD.FTZ R3, R65, R8 ;  /* 0x0000000841037221 */ /* 0x004fce0000010000 */
[----:B------:R-:W2:Y:S01]  /*4ac0*/  MUFU.EX2 R74, R74 ;  /* 0x0000004a004a7308 */ /* 0x000ea20000000800 */
[----:B0-----:R-:W-:-:S07]  /*4ad0*/  FADD.FTZ R6, R68, R3 ;  /* 0x0000000344067221 */ /* 0x001fce0000010000 */
[----:B------:R-:W0:Y:S01]  /*4ae0*/  MUFU.EX2 R95, R78 ;  /* 0x0000004e005f7308 */ /* 0x000e220000000800 */
[C---:B-1----:R-:W-:Y:S01]  /*4af0*/  F2FP.SATFINITE.E4M3.F32.PACK_AB_MERGE_C R68, R69.reuse, R68, RZ ;  /* 0x000000444544723e */ /* 0x042fe200048070ff */
[----:B------:R-:W-:-:S03]  /*4b00*/  FADD.FTZ R69, R69, R6 ;  /* 0x0000000645457221 */ /* 0x000fc60000010000 */
[----:B------:R-:W-:Y:S02]  /*4b10*/  F2FP.SATFINITE.E4M3.F32.PACK_AB_MERGE_C R210, R65, R58, R68 ;  /* 0x0000003a41d2723e */ /* 0x000fe40004807044 */
[----:B------:R-:W-:Y:S02]  /*4b20*/  CS2R R64, SRZ ;  /* 0x0000000000407805 */ /* 0x000fe4000001ff00 */
[----:B------:R-:W-:Y:S01]  /*4b30*/  CS2R R58, SRZ ;  /* 0x00000000003a7805 */ /* 0x000fe2000001ff00 */
[----:B------:R-:W1:Y:S01]  /*4b40*/  MUFU.EX2 R79, R79 ;  /* 0x0000004f004f7308 */ /* 0x000e620000000800 */
[----:B--2---:R-:W-:-:S01]  /*4b50*/  FADD.FTZ R8, R74, R69 ;  /* 0x000000454a087221 */ /* 0x004fc20000010000 */
[----:B------:R-:W-:-:S06]  /*4b60*/  CS2R R68, SRZ ;  /* 0x0000000000447805 */ /* 0x000fcc000001ff00 */
        /* <DEDUP_REMOVED lines=24> */
[----:B------:R-:W-:-:S02]  /*4cf0*/  F2FP.SATFINITE.E4M3.F32.PACK_AB_MERGE_C R52, R53, R52, RZ ;  /* 0x000000343534723e */ /* 0x000fc400048070ff */
[----:B------:R-:W-:Y:S02]  /*4d00*/  CS2R R36, SRZ ;  /* 0x0000000000247805 */ /* 0x000fe4000001ff00 */
[----:B------:R-:W-:Y:S02]  /*4d10*/  F2FP.SATFINITE.E4M3.F32.PACK_AB_MERGE_C R206, R49, R48, R52 ;  /* 0x0000003031ce723e */ /* 0x000fe40004807034 */
[----:B------:R-:W-:Y:S01]  /*4d20*/  CS2R R52, SRZ ;  /* 0x0000000000347805 */ /* 0x000fe2000001ff00 */
[----:B------:R-:W1:Y:S01]  /*4d30*/  MUFU.EX2 R27, R27 ;  /* 0x0000001b001b7308 */ /* 0x000e620000000800 */
[----:B--2---:R-:W-:-:S01]  /*4d40*/  FADD.FTZ R12, R26, R11 ;  /* 0x0000000b1a0c7221 */ /* 0x004fc20000010000 */
[----:B------:R-:W-:-:S06]  /*4d50*/  CS2R R48, SRZ ;  /* 0x0000000000307805 */ /* 0x000fcc000001ff00 */
[----:B------:R2:W3:Y:S01]  /*4d60*/  MUFU.EX2 R4, R75 ;  /* 0x0000004b00047308 */ /* 0x0004e20000000800 */
[----:B0-----:R-:W-:-:S07]  /*4d70*/  FADD.FTZ R7, R63, R10 ;  /* 0x0000000a3f077221 */ /* 0x001fce0000010000 */
[----:B------:R-:W0:Y:S01]  /*4d80*/  MUFU.EX2 R67, R67 ;  /* 0x0000004300437308 */ /* 0x000e220000000800 */
[----:B-1----:R-:W-:-:S01]  /*4d90*/  FADD.FTZ R9, R27, R12 ;  /* 0x0000000c1b097221 */ /* 0x002fc20000010000 */
[----:B--2---:R-:W-:-:S06]  /*4da0*/  CS2R R74, SRZ ;  /* 0x00000000004a7805 */ /* 0x004fcc000001ff00 */
[----:B------:R-:W1:Y:S01]  /*4db0*/  MUFU.EX2 R30, R30 ;  /* 0x0000001e001e7308 */ /* 0x000e620000000800 */
[----:B---3--:R-:W-:-:S07]  /*4dc0*/  FADD.FTZ R12, R4, R7 ;  /* 0x00000007040c7221 */ /* 0x008fce0000010000 */
[----:B------:R-:W2:Y:S01]  /*4dd0*/  MUFU.EX2 R31, R31 ;  /* 0x0000001f001f7308 */ /* 0x000ea20000000800 */
[----:B0-----:R-:W-:-:S07]  /*4de0*/  FADD.FTZ R7, R67, R12 ;  /* 0x0000000c43077221 */ /* 0x001fce0000010000 */
[----:B------:R0:W3:Y:S01]  /*4df0*/  MUFU.EX2 R6, R83 ;  /* 0x0000005300067308 */ /* 0x0000e20000000800 */
[----:B-1----:R-:W-:-:S07]  /*4e00*/  FADD.FTZ R14, R30, R9 ;  /* 0x000000091e0e7221 */ /* 0x002fce0000010000 */
[----:B------:R-:W1:Y:S01]  /*4e10*/  MUFU.EX2 R70, R70 ;  /* 0x0000004600467308 */ /* 0x000e620000000800 */
[C---:B--2---:R-:W-:Y:S01]  /*4e20*/  F2FP.SATFINITE.E4M3.F32.PACK_AB_MERGE_C R30, R31.reuse, R30, RZ ;  /* 0x0000001e1f1e723e */ /* 0x044fe200048070ff */
[----:B------:R-:W-:Y:S01]  /*4e30*/  FADD.FTZ R31, R31, R14 ;  /* 0x0000000e1f1f7221 */ /* 0x000fe20000010000 */
[----:B0-----:R-:W-:Y:S02]  /*4e40*/  CS2R R82, SRZ ;  /* 0x0000000000527805 */ /* 0x001fe4000001ff00 */
[----:B------:R-:W-:Y:S02]  /*4e50*/  F2FP.SATFINITE.E4M3.F32.PACK_AB_MERGE_C R201, R27, R26, R30 ;  /* 0x0000001a1bc9723e */ /* 0x000fe4000480701e */
[----:B------:R-:W-:Y:S01]  /*4e60*/  CS2R R26, SRZ ;  /* 0x00000000001a7805 */ /* 0x000fe2000001ff00 */
[----:B------:R-:W0:Y:S01]  /*4e70*/  MUFU.EX2 R34, R34 ;  /* 0x0000002200227308 */ /* 0x000e220000000800 */
[----:B---3--:R-:W-:-:S01]  /*4e80*/  FADD.FTZ R7, R6, R7 ;  /* 0x0000000706077221 */ /* 0x008fc20000010000 */
[----:B------:R-:W-:-:S04]  /*4e90*/  F2FP.SATFINITE.E4M3.F32.PACK_AB_MERGE_C R67, R6, R67, RZ ;  /* 0x000000430643723e */ /* 0x000fc800048070ff */
[----:B------:R-:W-:Y:S02]  /*4ea0*/  F2FP.SATFINITE.E4M3.F32.PACK_AB_MERGE_C R200, R4, R63, R67 ;  /* 0x0000003f04c8723e */ /* 0x000fe40004807043 */
[----:B------:R-:W-:Y:S01]  /*4eb0*/  CS2R R66, SRZ ;  /* 0x0000000000427805 */ /* 0x000fe2000001ff00 */
[----:B------:R-:W2:Y:S01]  /*4ec0*/  MUFU.EX2 R3, R86 ;  /* 0x0000005600037308 */ /* 0x000ea20000000800 */
[----:B-1----:R-:W-:-:S01]  /*4ed0*/  FADD.FTZ R6, R70, R7 ;  /* 0x0000000746067221 */ /* 0x002fc20000010000 */
[----:B------:R-:W-:-:S06]  /*4ee0*/  CS2R R62, SRZ ;  /* 0x00000000003e7805 */ /* 0x000fcc000001ff00 */
[----:B------:R-:W1:Y:S01]  /*4ef0*/  MUFU.EX2 R35, R35 ;  /* 0x0000002300237308 */ /* 0x000e620000000800 */
[----:B0-----:R-:W-:-:S01]  /*4f00*/  FADD.FTZ R12, R34, R31 ;  /* 0x0000001f220c7221 */ /* 0x001fc20000010000 */
[----:B------:R-:W-:-:S06]  /*4f10*/  CS2R R30, SRZ ;  /* 0x00000000001e7805 */ /* 0x000fcc000001ff00 */
[----:B------:R-:W-:Y:S01]  /*4f20*/  MUFU.EX2 R71, R71 ;  /* 0x0000004700477308 */ /* 0x000fe20000000800 */
[----:B--2---:R-:W-:-:S07]  /*4f30*/  FADD.FTZ R6, R3, R6 ;  /* 0x0000000603067221 */ /* 0x004fce0000010000 */
[----:B------:R0:W2:Y:S01]  /*4f40*/  MUFU.EX2 R8, R87 ;  /* 0x0000005700087308 */ /* 0x0000a20000000800 */
[----:B-1----:R-:W-:-:S07]  /*4f50*/  FADD.FTZ R12, R35, R12 ;  /* 0x0000000c230c7221 */ /* 0x002fce0000010000 */
[----:B------:R-:W-:Y:S01]  /*4f60*/  MUFU.EX2 R5, R5 ;  /* 0x0000000500057308 */ /* 0x000fe20000000800 */
[----:B0-----:R-:W-:-:S07]  /*4f70*/  CS2R R86, SRZ ;  /* 0x0000000000567805 */ /* 0x001fce000001ff00 */
[----:B------:R0:W1:Y:S01]  /*4f80*/  MUFU.EX2 R10, R39 ;  /* 0x00000027000a7308 */ /* 0x0000620000000800 */
[----:B--2---:R-:W-:Y:S01]  /*4f90*/  F2FP.SATFINITE.E4M3.F32.PACK_AB_MERGE_C R4, R8, R71, RZ ;  /* 0x000000470804723e */ /* 0x004fe200048070ff */
[----:B------:R-:W-:-:S03]  /*4fa0*/  FADD.FTZ R71, R71, R6 ;  /* 0x0000000647477221 */ /* 0x000fc60000010000 */
[----:B------:R-:W-:Y:S01]  /*4fb0*/  F2FP.SATFINITE.E4M3.F32.PACK_AB_MERGE_C R202, R3, R70, R4 ;  /* 0x0000004603ca723e */ /* 0x000fe20004807004 */
[----:B------:R-:W-:-:S01]  /*4fc0*/  FADD.FTZ R4, R8, R71 ;  /* 0x0000004708047221 */ /* 0x000fc20000010000 */
[----:B------:R-:W-:Y:S02]  /*4fd0*/  CS2R R70, SRZ ;  /* 0x0000000000467805 */ /* 0x000fe4000001ff00 */
[----:B0-----:R-:W-:Y:S02]  /*4fe0*/  CS2R R38, SRZ ;  /* 0x0000000000267805 */ /* 0x001fe4000001ff00 */
[----:B-1----:R-:W-:Y:S01]  /*4ff0*/  F2FP.SATFINITE.E4M3.F32.PACK_AB_MERGE_C R7, R10, R5, RZ ;  /* 0x000000050a07723e */ /* 0x002fe200048070ff */
[----:B------:R-:W-:-:S03]  /*5000*/  FADD.FTZ R5, R5, R12 ;  /* 0x0000000c05057221 */ /* 0x000fc60000010000 */
        /* <DEDUP_REMOVED lines=8> */
[----:B------:R-:W-:-:S07]  /*5090*/  IMAD.MOV.U32 R119, RZ, RZ, RZ ;  /* 0x000000ffff777224 */ /* 0x000fce00078e00ff */
.L_x_2431:
[----:B------:R-:W-:Y:S01]  /*50a0*/  ISETP.NE.AND P2, PT, RZ, UR44, PT ;  /* 0x0000002cff007c0c */ /* 0x000fe2000bf45270 */
[----:B------:R-:W-:-:S04]  /*50b0*/  UISETP.NE.AND UP0, UPT, UR57, 0x1, UPT ;  /* 0x000000013900788c */ /* 0x000fc8000bf05270 */
[----:B------:R-:W-:-:S04]  /*50c0*/  USEL UR46, URZ, 0x1, UP0 ;  /* 0x000000013f2e7887 */ /* 0x000fc80008000000 */
[----:B------:R-:W-:-:S04]  /*50d0*/  ULOP3.LUT UR46, UR59, UR46, URZ, 0x3c, !UPT ;  /* 0x0000002e3b2e7292 */ /* 0x000fc8000f8e3c3f */
[----:B------:R-:W-:Y:S08]  /*50e0*/  @P2 BRA `(.L_x_2421) ;  /* 0x0000000000382947 */ /* 0x000ff00003800000 */
[----:B------:R-:W-:Y:S05]  /*50f0*/  @!P0 BRA `(.L_x_2422) ;  /* 0x0000000000048947 */ /* 0x000fea0003800000 */
[----:B------:R-:W-:Y:S01]  /*5100*/  BPT.TRAP 0x1 ;  /* 0x000000040000795c */ /* 0x000fe20000300000 */
.L_x_2422:
        /* <DEDUP_REMOVED lines=9> */
.L_x_2423:
[----:B-1----:R-:W-:Y:S05]  /*51a0*/  @P1 BRA `(.L_x_2421) ;  /* 0x0000000000081947 */ /* 0x002fea0003800000 */
[----:B------:R-:W1:Y:S02]  /*51b0*/  SYNCS.PHASECHK.TRANS64.TRYWAIT P1, [UR6+0x33430], R0 ;  /* 0x03343000ff0075a7 */ /* 0x000e640008020146 */
[----:B-1----:R-:W-:Y:S05]  /*51c0*/  @!P1 BRA `(.L_x_2424) ;  /* 0x00000114001c9947 */ /* 0x002fea0003800000 */
.L_x_2421:
        /* <DEDUP_REMOVED lines=191> */
.L_x_2426:
[----:B------:R-:W-:Y:S01]  /*5dc0*/  ULEA UR6, UR57, UR41, 0x3 ;  /* 0x0000002939067291 */ /* 0x000fe2000f8e183f */
[----:B------:R-:W-:-:S05]  /*5dd0*/  IMAD.U32 R0, RZ, RZ, UR59 ;  /* 0x0000003bff007e24 */ /* 0x000fca000f8e00ff */
[----:B------:R-:W-:-:S04]  /*5de0*/  SHF.L.U32 R0, R0, 0x1f, RZ ;  /* 0x0000001f00007819 */ /* 0x000fc800000006ff */
[----:B------:R0:W1:Y:S01]  /*5df0*/  SYNCS.PHASECHK.TRANS64.TRYWAIT P1, [UR6+0x33450], R0 ;  /* 0x03345000ff0075a7 */ /* 0x0000620008020146 */
[----:B------:R-:W-:Y:S05]  /*5e00*/  @!P0 BRA `(.L_x_2427) ;  /* 0x0000000000048947 */ /* 0x000fea0003800000 */
[----:B------:R-:W-:Y:S01]  /*5e10*/  BPT.TRAP 0x1 ;  /* 0x000000040000795c */ /* 0x000fe20000300000 */
.L_x_2427:
[----:B-1----:R-:W-:Y:S05]  /*5e20*/  @P1 BRA `(.L_x_2425) ;  /* 0x0000000000081947 */ /* 0x002fea0003800000 */
[----:B------:R-:W1:Y:S02]  /*5e30*/  SYNCS.PHASECHK.TRANS64.TRYWAIT P1, [UR6+0x33450], R0 ;  /* 0x03345000ff0075a7 */ /* 0x000e640008020146 */
[----:B-1----:R-:W-:Y:S05]  /*5e40*/  @!P1 BRA `(.L_x_2428) ;  /* 0x0000010800149947 */ /* 0x002fea0003800000 */
.L_x_2425:
        /* <DEDUP_REMOVED lines=36> */
.L_x_2429:
[----:B------:R-:W-:Y:S01]  /*6090*/  UISETP.NE.AND UP0, UPT, UR53, URZ, UPT ;  /* 0x0000003f3500728c */ /* 0x000fe2000bf05270 */
[----:B------:R-:W-:Y:S02]  /*60a0*/  VIADD R7, R18, UR38 ;  /* 0x0000002612077c36 */ /* 0x000fe40008000000 */
[----:B------:R-:W-:-:S03]  /*60b0*/  IMAD.U32 R11, RZ, RZ, UR52 ;  /* 0x00000034ff0b7e24 */ /* 0x000fc6000f8e00ff */
[----:B------:R-:W-:Y:S02]  /*60c0*/  PLOP3.LUT P1, PT, PT, PT, UP0, 0x80, 0x0 ;  /* 0x000000000000781c */ /* 0x000fe40003f2f008 */
[----:B------:R-:W-:-:S03]  /*60d0*/  PLOP3.LUT P2, PT, PT, PT, UP0, 0x80, 0x0 ;  /* 0x000000000000781c */ /* 0x000fc60003f4f008 */
[----:B------:R-:W-:-:S08]  /*60e0*/  @UP0 ULDC UR6, c[0x0][0x44c] ;  /* 0x0001130000060ab9 */ /* 0x000fd00000000800 */
[----:B0-----:R-:W-:Y:S01]  /*60f0*/  @P1 IMAD.HI.U32 R0, R7, UR6, RZ ;  /* 0x0000000607001c27 */ /* 0x001fe2000f8e00ff */
[----:B------:R-:W-:-:S04]  /*6100*/  @UP0 ULDC UR6, c[0x0][0x450] ;  /* 0x0001140000060ab9 */ /* 0x000fc80000000800 */
[----:B------:R-:W-:Y:S01]  /*6110*/  @P2 SHF.R.U32.HI R7, RZ, UR6, R0 ;  /* 0x00000006ff072c19 */ /* 0x000fe20008011600 */
[----:B------:R-:W-:Y:S01]  /*6120*/  UMOV UR6, 0x1 ;  /* 0x0000000100067882 */ /* 0x000fe20000000000 */
[----:B------:R-:W-:Y:S01]  /*6130*/  IMAD.MOV.U32 R0, RZ, RZ, -0x2 ;  /* 0xfffffffeff007424 */ /* 0x000fe200078e00ff */
[----:B------:R-:W-:Y:S02]  /*6140*/  UIMAD UR6, UR58, -0xa0, UR6 ;  /* 0xffffff603a0678a4 */ /* 0x000fe4000f8e0206 */
[----:B------:R-:W0:Y:S04]  /*6150*/  SHFL.IDX PT, R9, R7, RZ, 0x1c1f ;  /* 0x001c1fff07097589 */ /* 0x000e2800000e0000 */
[----:B------:R-:W-:Y:S01]  /*6160*/  IMAD R0, R17, R0, UR6 ;  /* 0x0000000611007e24 */ /* 0x000fe2000f8e0200 */
[----:B------:R-:W1:Y:S01]  /*6170*/  SHFL.IDX PT, R7, R7, 0x1, 0x1c1f ;  /* 0x003c1f0007077f89 */ /* 0x000e6200000e0000 */
[----:B------:R-:W-:-:S03]  /*6180*/  ULEA UR6, UR45, UR41, 0x3 ;  /* 0x000000292d067291 */ /* 0x000fc6000f8e183f */
[----:B------:R-:W-:Y:S01]  /*6190*/  IADD3 R0, -R11, UR51, R0 ;  /* 0x000000330b007c10 */ /* 0x000fe2000fffe100 */
[----:B------:R-:W-:-:S04]  /*61a0*/  UIADD3 UR6, UR6, 0x33440, URZ ;  /* 0x0003344006067890 */ /* 0x000fc8000fffe03f */
[----:B------:R-:W-:-:S09]  /*61b0*/  UPRMT UR6, UR40, 0x654, UR6 ;  /* 0x0000065428067896 */ /* 0x000fd20008000006 */
[----:B------:R-:W-:Y:S01]  /*61c0*/  SYNCS.ARRIVE.TRANS64.RED.A1T0 RZ, [UR6], RZ ;  /* 0x000000ffffff79a7 */ /* 0x000fe20008100406 */
[----:B0-----:R-:W-:-:S05]  /*61d0*/  IMAD.IADD R2, R0, 0x1, R9 ;  /* 0x0000000100027824 */ /* 0x001fca00078e0209 */
[----:B------:R-:W-:Y:S01]  /*61e0*/  ISETP.GT.AND P1, PT, R2, RZ, PT ;  /* 0x000000ff0200720c */ /* 0x000fe20003f24270 */
[----:B-1----:R-:W-:Y:S01]  /*61f0*/  IMAD.IADD R0, R0, 0x1, R7 ;  /* 0x0000000100007824 */ /* 0x002fe200078e0207 */
        /* <DEDUP_REMOVED lines=118> */
[----:B------:R-:W-:-:S02]  /*6960*/  ISETP.GT.AND P2, PT, R0, RZ, PT ;  /* 0x000000ff0000720c */ /* 0x000fc40003f44270 */
[----:B------:R-:W-:Y:S02]  /*6970*/  FMNMX.FTZ R10, R133, R2, !PT ;  /* 0x00000002850a7209 */ /* 0x000fe40007810000 */
[----:B------:R-:W-:Y:S02]  /*6980*/  ISETP.GT.AND P3, PT, R0, 0x1, PT ;  /* 0x000000010000780c */ /* 0x000fe40003f64270 */
[----:B------:R-:W-:Y:S01]  /*6990*/  FSEL R7, R186, -INF , P2 ;  /* 0xff800000ba077808 */ /* 0x000fe20001000000 */
[----:B------:R-:W0:Y:S01]  /*69a0*/  SHFL.BFLY PT, R9, R10, 0x2, 0x1f ;  /* 0x0c401f000a097f89 */ /* 0x000e2200000e0000 */
[----:B------:R-:W-:Y:S02]  /*69b0*/  ISETP.GT.AND P2, PT, R0, 0x8, PT ;  /* 0x000000080000780c */ /* 0x000fe40003f44270 */
[----:B------:R-:W-:Y:S02]  /*69c0*/  FSEL R187, R187, -INF , P3 ;  /* 0xff800000bbbb7808 */ /* 0x000fe40001800000 */
[----:B------:R-:W-:-:S02]  /*69d0*/  FMNMX.FTZ R20, R7, R6, !PT ;  /* 0x0000000607147209 */ /* 0x000fc40007810000 */
[----:B------:R-:W-:Y:S02]  /*69e0*/  ISETP.GT.AND P3, PT, R0, 0x9, PT ;  /* 0x000000090000780c */ /* 0x000fe40003f64270 */
[----:B------:R-:W-:Y:S02]  /*69f0*/  FSEL R190, R190, -INF , P2 ;  /* 0xff800000bebe7808 */ /* 0x000fe40001000000 */
[----:B------:R-:W-:Y:S02]  /*6a00*/  FMNMX.FTZ R21, R187, R20, !PT ;  /* 0x00000014bb157209 */ /* 0x000fe40007810000 */
[C---:B------:R-:W-:Y:S02]  /*6a10*/  ISETP.GT.AND P2, PT, R0.reuse, 0x10, PT ;  /* 0x000000100000780c */ /* 0x040fe40003f44270 */
[----:B------:R-:W-:Y:S02]  /*6a20*/  FSEL R191, R191, -INF , P3 ;  /* 0xff800000bfbf7808 */ /* 0x000fe40001800000 */
[----:B------:R-:W-:-:S02]  /*6a30*/  ISETP.GT.AND P3, PT, R0, 0x11, PT ;  /* 0x000000110000780c */ /* 0x000fc40003f64270 */
[----:B------:R-:W-:Y:S02]  /*6a40*/  FSEL R194, R194, -INF , P2 ;  /* 0xff800000c2c27808 */ /* 0x000fe40001000000 */
[----:B------:R-:W-:Y:S02]  /*6a50*/  ISETP.GT.AND P2, PT, R0, 0x18, PT ;  /* 0x000000180000780c */ /* 0x000fe40003f44270 */
[----:B------:R-:W-:Y:S02]  /*6a60*/  FSEL R195, R195, -INF , P3 ;  /* 0xff800000c3c37808 */ /* 0x000fe40001800000 */
[----:B0-----:R-:W-:Y:S01]  /*6a70*/  FMNMX.FTZ R11, R10, R9, !PT ;  /* 0x000000090a0b7209 */ /* 0x001fe20007810000 */
[----:B------:R-:W-:Y:S01]  /*6a80*/  IMAD.U32 R9, RZ, RZ, UR39 ;  /* 0x00000027ff097e24 */ /* 0x000fe2000f8e00ff */
[----:B------:R-:W-:Y:S02]  /*6a90*/  ISETP.GT.AND P3, PT, R0, 0x19, PT ;  /* 0x000000190000780c */ /* 0x000fe40003f64270 */
[----:B------:R-:W-:Y:S01]  /*6aa0*/  FSEL R198, R198, -INF , P2 ;  /* 0xff800000c6c67808 */ /* 0x000fe20001000000 */
[----:B------:R-:W0:Y:S01]  /*6ab0*/  SHFL.BFLY PT, R2, R11, 0x1, 0x1f ;  /* 0x0c201f000b027f89 */ /* 0x000e2200000e0000 */
[----:B------:R-:W-:-:S02]  /*6ac0*/  FSEL R199, R199, -INF , P3 ;  /* 0xff800000c7c77808 */ /* 0x000fc40001800000 */
[C---:B------:R-:W-:Y:S02]  /*6ad0*/  ISETP.GT.AND P2, PT, R0.reuse, 0x20, PT ;  /* 0x000000200000780c */ /* 0x040fe40003f44270 */
[----:B------:R-:W-:Y:S02]  /*6ae0*/  ISETP.GT.AND P3, PT, R0, 0x21, PT ;  /* 0x000000210000780c */ /* 0x000fe40003f64270 */
[----:B------:R-:W-:Y:S02]  /*6af0*/  FSEL R170, R170, -INF , P2 ;  /* 0xff800000aaaa7808 */ /* 0x000fe40001000000 */
        /* <DEDUP_REMOVED lines=16> */
[----:B------:R-:W-:Y:S01]  /*6c00*/  FSEL R183, R183, -INF , P3 ;  /* 0xff800000b7b77808 */ /* 0x000fe20001800000 */
[----:B------:R-:W-:-:S01]  /*6c10*/  FFMA.FTZ R9, R184, UR39, -R8 ;  /* 0x00000027b8097c23 */ /* 0x000fc20008010808 */
[----:B------:R-:W-:Y:S01]  /*6c20*/  FMNMX.FTZ R184, R190, R21, !PT ;  /* 0x00000015beb87209 */ /* 0x000fe20007810000 */
[----:B------:R-:W-:-:S01]  /*6c30*/  FFMA.FTZ R186, R168, UR39, -R8 ;  /* 0x00000027a8ba7c23 */ /* 0x000fc20008010808 */
[--C-:B------:R-:W-:Y:S01]  /*6c40*/  FFMA.FTZ R10, R185, UR39, -R8.reuse ;  /* 0x00000027b90a7c23 */ /* 0x100fe20008010808 */
[----:B------:R-:W-:Y:S01]  /*6c50*/  ISETP.GT.AND P2, PT, R0, 0x40, PT ;  /* 0x000000400000780c */ /* 0x000fe20003f44270 */
[--C-:B------:R-:W-:Y:S01]  /*6c60*/  FFMA.FTZ R11, R188, UR39, -R8.reuse ;  /* 0x00000027bc0b7c23 */ /* 0x100fe20008010808 */
[----:B------:R-:W-:Y:S01]  /*6c70*/  FMNMX.FTZ R21, R191, R184, !PT ;  /* 0x000000b8bf157209 */ /* 0x000fe20007810000 */
[--C-:B------:R-:W-:Y:S01]  /*6c80*/  FFMA.FTZ R188, R177, UR39, -R8.reuse ;  /* 0x00000027b1bc7c23 */ /* 0x100fe20008010808 */
[----:B------:R-:W-:Y:S01]  /*6c90*/  ISETP.GT.AND P3, PT, R0, 0x41, PT ;  /* 0x000000410000780c */ /* 0x000fe20003f64270 */
[--C-:B------:R-:W-:Y:S01]  /*6ca0*/  FFMA.FTZ R12, R189, UR39, -R8.reuse ;  /* 0x00000027bd0c7c23 */ /* 0x100fe20008010808 */
[----:B------:R-:W-:Y:S01]  /*6cb0*/  FMNMX.FTZ R168, R194, R21, !PT ;  /* 0x00000015c2a87209 */ /* 0x000fe20007810000 */
[--C-:B------:R-:W-:Y:S01]  /*6cc0*/  FFMA.FTZ R13, R192, UR39, -R8.reuse ;  /* 0x00000027c00d7c23 */ /* 0x100fe20008010808 */
[----:B------:R0:W-:Y:S01]  /*6cd0*/  MUFU.EX2 R21, R186 ;  /* 0x000000ba00157308 */ /* 0x0001e20000000800 */
        /* <DEDUP_REMOVED lines=8> */
[----:B0-----:R-:W-:-:S01]  /*6d60*/  FFMA.FTZ R186, R172, UR39, -R8 ;  /* 0x00000027acba7c23 */ /* 0x001fc20008010808 */
        /* <DEDUP_REMOVED lines=49> */
[----:B------:R-:W-:Y:S01]  /*7080*/  FFMA.FTZ R133, R133, UR39, -R8 ;  /* 0x0000002785857c23 */ /* 0x000fe20008010808 */
[----:B------:R-:W-:-:S02]  /*7090*/  FSEL R162, R162, -INF , P2 ;  /* 0xff800000a2a27808 */ /* 0x000fc40001000000 */
[----:B------:R-:W-:Y:S01]  /*70a0*/  FMNMX.FTZ R185, R159, R180, !PT ;  /* 0x000000b49fb97209 */ /* 0x000fe20007810000 */
[----:B------:R-:W-:Y:S01]  /*70b0*/  MUFU.EX2 R9, R9 ;  /* 0x0000000900097308 */ /* 0x000fe20000000800 */
[----:B------:R-:W-:Y:S01]  /*70c0*/  ISETP.GT.AND P2, PT, R0, 0x58, PT ;  /* 0x000000580000780c */ /* 0x000fe20003f44270 */
[----:B0-----:R-:W-:Y:S01]  /*70d0*/  FFMA.FTZ R184, R156, UR39, -R8 ;  /* 0x000000279cb87c23 */ /* 0x001fe20008010808 */
[----:B------:R-:W-:Y:S02]  /*70e0*/  FMNMX.FTZ R180, R162, R185, !PT ;  /* 0x000000b9a2b47209 */ /* 0x000fe40007810000 */
[----:B------:R-:W-:Y:S02]  /*70f0*/  FSEL R166, R166, -INF , P2 ;  /* 0xff800000a6a67808 */ /* 0x000fe40001000000 */
[----:B------:R-:W-:Y:S01]  /*7100*/  FMNMX.FTZ R185, R163, R180, !PT ;  /* 0x000000b4a3b97209 */ /* 0x000fe20007810000 */
[----:B------:R-:W-:Y:S01]  /*7110*/  MUFU.EX2 R10, R10 ;  /* 0x0000000a000a7308 */ /* 0x000fe20000000800 */
[----:B------:R-:W-:-:S02]  /*7120*/  ISETP.GT.AND P2, PT, R0, 0x60, PT ;  /* 0x000000600000780c */ /* 0x000fc40003f44270 */
[----:B------:R-:W-:Y:S02]  /*7130*/  FMNMX.FTZ R180, R166, R185, !PT ;  /* 0x000000b9a6b47209 */ /* 0x000fe40007810000 */
[----:B------:R-:W-:Y:S02]  /*7140*/  FSEL R138, R138, -INF , P2 ;  /* 0xff8000008a8a7808 */ /* 0x000fe40001000000 */
[----:B------:R-:W-:Y:S01]  /*7150*/  FMNMX.FTZ R185, R167, R180, !PT ;  /* 0x000000b4a7b97209 */ /* 0x000fe20007810000 */
[----:B------:R-:W-:Y:S01]  /*7160*/  MUFU.EX2 R11, R11 ;  /* 0x0000000b000b7308 */ /* 0x000fe20000000800 */
[----:B------:R-:W-:Y:S02]  /*7170*/  ISETP.GT.AND P2, PT, R0, 0x68, PT ;  /* 0x000000680000780c */ /* 0x000fe40003f44270 */
[----:B------:R-:W-:Y:S02]  /*7180*/  FMNMX.FTZ R180, R138, R185, !PT ;  /* 0x000000b98ab47209 */ /* 0x000fe40007810000 */
        /* <DEDUP_REMOVED lines=15> */
[----:B------:R-:W-:Y:S02]  /*7280*/  ISETP.GT.AND P3, PT, R0, 0x79, PT ;  /* 0x000000790000780c */ /* 0x000fe40003f64270 */
[----:B------:R-:W-:Y:S02]  /*7290*/  FSEL R160, R150, -INF , P2 ;  /* 0xff80000096a07808 */ /* 0x000fe40001000000 */
[----:B------:R-:W-:Y:S01]  /*72a0*/  FMNMX.FTZ R185, R147, R180, !PT ;  /* 0x000000b493b97209 */ /* 0x000fe20007810000 */
[----:B------:R0:W-:Y:S01]  /*72b0*/  MUFU.EX2 R150, R184 ;  /* 0x000000b800967308 */ /* 0x0001e20000000800 */
[----:B------:R-:W-:-:S02]  /*72c0*/  FSEL R151, R151, -INF , P3 ;  /* 0xff80000097977808 */ /* 0x000fc40001800000 */
[----:B------:R-:W-:Y:S02]  /*72d0*/  ISETP.GT.AND P2, PT, R0, 0x80, PT ;  /* 0x000000800000780c */ /* 0x000fe40003f44270 */
        /* <DEDUP_REMOVED lines=31> */
[----:B------:R-:W-:-:S04]  /*74d0*/  FMNMX.FTZ R0, R136, R185, !PT ;  /* 0x000000b988007209 */ /* 0x000fc80007810000 */
[----:B------:R-:W-:Y:S01]  /*74e0*/  FMNMX.FTZ R0, R135, R0, !PT ;  /* 0x0000000087007209 */ /* 0x000fe20007810000 */
[----:B------:R-:W-:Y:S04]  /*74f0*/  MUFU.EX2 R20, R20 ;  /* 0x0000001400147308 */ /* 0x000fe80000000800 */
[----:B------:R-:W1:Y:S04]  /*7500*/  SHFL.BFLY PT, R185, R0, 0x2, 0x1f ;  /* 0x0c401f0000b97f89 */ /* 0x000e6800000e0000 */
[----:B------:R-:W-:Y:S08]  /*7510*/  MUFU.EX2 R168, R168 ;  /* 0x000000a800a87308 */ /* 0x000ff00000000800 */
        /* <DEDUP_REMOVED lines=8> */
[----:B-1----:R-:W-:Y:S01]  /*75a0*/  FMNMX.FTZ R0, R185, R0, !PT ;  /* 0x00000000b9007209 */ /* 0x002fe20007810000 */
[----:B------:R-:W-:-:S03]  /*75b0*/  IMAD.U32 R185, RZ, RZ, UR39 ;  /* 0x00000027ffb97e24 */ /* 0x000fc6000f8e00ff */
[C---:B------:R-:W-:Y:S01]  /*75c0*/  FSETP.NEU.FTZ.AND P2, PT, R0.reuse, -INF , PT ;  /* 0xff8000000000780b */ /* 0x040fe20003f5d000 */
[----:B------:R-:W-:-:S02]  /*75d0*/  FFMA.FTZ R180, R0, R185, -8 ;  /* 0xc100000000b47423 */ /* 0x000fc400000100b9 */
[----:B------:R-:W-:Y:S03]  /*75e0*/  MUFU.EX2 R165, R165 ;  /* 0x000000a500a57308 */ /* 0x000fe60000000800 */
[----:B------:R-:W-:-:S05]  /*75f0*/  FSEL R8, R180, RZ, P2 ;  /* 0x000000ffb4087208 */ /* 0x000fca0001000000 */
[--C-:B0-----:R-:W-:Y:S01]  /*7600*/  FFMA.FTZ R184, R190, UR39, -R8.reuse ;  /* 0x00000027beb87c23 */ /* 0x101fe20008010808 */
[----:B------:R-:W-:Y:S01]  /*7610*/  FSEL R190, R2, RZ, P1 ;  /* 0x000000ff02be7208 */ /* 0x000fe20000800000 */
[--C-:B------:R-:W-:Y:S01]  /*7620*/  FFMA.FTZ R180, R7, UR39, -R8.reuse ;  /* 0x0000002707b47c23 */ /* 0x100fe20008010808 */
[----:B------:R-:W-:-:S01]  /*7630*/  FFMA.FTZ R185, R191, UR39, -R8 ;  /* 0x00000027bfb97c23 */ /* 0x000fc20008010808 */
[--C-:B------:R-:W-:Y:S01]  /*7640*/  FFMA.FTZ R7, R187, UR39, -R8.reuse ;  /* 0x00000027bb077c23 */ /* 0x100fe20008010808 */
[----:B------:R-:W-:-:S01]  /*7650*/  FFMA.FTZ R186, R194, UR39, -R8 ;  /* 0x00000027c2ba7c23 */ /* 0x000fc20008010808 */
[----:B------:R-:W-:Y:S01]  /*7660*/  FADD.FTZ R190, -R190, R5 ;  /* 0x00000005bebe7221 */ /* 0x000fe20000010100 */
[----:B------:R-:W-:-:S01]  /*7670*/  FFMA.FTZ R5, R177, UR39, -R8 ;  /* 0x00000027b1057c23 */ /* 0x000fc20008010808 */
[----:B------:R-:W-:Y:S01]  /*7680*/  FSEL R177, R0, RZ, P2 ;  /* 0x000000ff00b17208 */ /* 0x000fe20001000000 */
[----:B------:R-:W-:Y:S01]  /*7690*/  MUFU.EX2 R180, R180 ;  /* 0x000000b400b47308 */ /* 0x000fe20000000800 */
[----:B------:R-:W-:Y:S01]  /*76a0*/  FMUL.FTZ R191, R190, UR39 ;  /* 0x00000027bebf7c20 */ /* 0x000fe20008410000 */
[--C-:B------:R-:W-:Y:S01]  /*76b0*/  FFMA.FTZ R187, R195, UR39, -R8.reuse ;  /* 0x00000027c3bb7c23 */ /* 0x100fe20008010808 */
[----:B------:R-:W-:-:S01]  /*76c0*/  FFMA.FTZ R188, R198, UR39, -R8 ;  /* 0x00000027c6bc7c23 */ /* 0x000fc20008010808 */
[----:B------:R-:W-:Y:S01]  /*76d0*/  FADD.FTZ R177, -R177, R6 ;  /* 0x00000006b1b17221 */ /* 0x000fe20000010100 */
[----:B------:R-:W-:-:S01]  /*76e0*/  FFMA.FTZ R190, R159, UR39, -R8 ;  /* 0x000000279fbe7c23 */ /* 0x000fc20008010808 */
[--C-:B------:R-:W-:Y:S01]  /*76f0*/  FFMA.FTZ R159, R162, UR39, -R8.reuse ;  /* 0x00000027a29f7c23 */ /* 0x100fe20008010808 */
[----:B------:R-:W-:-:S01]  /*7700*/  FFMA.FTZ R162, R163, UR39, -R8 ;  /* 0x00000027a3a27c23 */ /* 0x000fc20008010808 */
        /* <DEDUP_REMOVED lines=26> */
[----:B-1----:R-:W-:-:S01]  /*78b0*/  FFMA.FTZ R4, R177, R3, R180 ;  /* 0x00000003b1047223 */ /* 0x002fc200000100b4 */
[----:B------:R-:W-:Y:S01]  /*78c0*/  FADD.FTZ R167, R11, R192 ;  /* 0x000000c00ba77221 */ /* 0x000fe20000010000 */
[----:B------:R-:W-:-:S01]  /*78d0*/  FFMA.FTZ R160, R160, UR39, -R8 ;  /* 0x00000027a0a07c23 */ /* 0x000fc20008010808 */
[--C-:B------:R-:W-:Y:S01]  /*78e0*/  FFMA.FTZ R151, R151, UR39, -R8.reuse ;  /* 0x0000002797977c23 */ /* 0x100fe20008010808 */
[----:B------:R-:W-:-:S01]  /*78f0*/  FFMA.FTZ R122, R122, UR39, -R8 ;  /* 0x000000277a7a7c23 */ /* 0x000fc20008010808 */
[----:B------:R-:W-:Y:S01]  /*7900*/  FADD.FTZ R192, R12, R167 ;  /* 0x000000a70cc07221 */ /* 0x000fe20000010000 */
[----:B------:R-:W-:-:S01]  /*7910*/  FFMA.FTZ R123, R123, UR39, -R8 ;  /* 0x000000277b7b7c23 */ /* 0x000fc20008010808 */
[----:B------:R-:W1:Y:S01]  /*7920*/  MUFU.EX2 R185, R185 ;  /* 0x000000b900b97308 */ /* 0x000e620000000800 */
[----:B--2---:R-:W-:-:S01]  /*7930*/  FADD.FTZ R3, R7, R4 ;  /* 0x0000000407037221 */ /* 0x004fc20000010000 */
[----:B------:R-:W-:Y:S01]  /*7940*/  FADD.FTZ R167, R13, R192 ;  /* 0x000000c00da77221 */ /* 0x000fe20000010000 */
[----:B------:R-:W-:-:S01]  /*7950*/  FFMA.FTZ R164, R164, UR39, -R8 ;  /* 0x00000027a4a47c23 */ /* 0x000fc20008010808 */
[--C-:B------:R-:W-:Y:S01]  /*7960*/  FFMA.FTZ R127, R127, UR39, -R8.reuse ;  /* 0x000000277f7f7c23 */ /* 0x100fe20008010808 */
[----:B------:R-:W-:-:S01]  /*7970*/  FFMA.FTZ R130, R130, UR39, -R8 ;  /* 0x0000002782827c23 */ /* 0x000fc20008010808 */
[----:B------:R-:W-:Y:S01]  /*7980*/  FADD.FTZ R192, R14, R167 ;  /* 0x000000a70ec07221 */ /* 0x000fe20000010000 */
[----:B------:R-:W-:-:S01]  /*7990*/  FFMA.FTZ R131, R131, UR39, -R8 ;  /* 0x0000002783837c23 */ /* 0x000fc20008010808 */
[----:B------:R-:W2:Y:S01]  /*79a0*/  MUFU.EX2 R186, R186 ;  /* 0x000000ba00ba7308 */ /* 0x000ea20000000800 */
[----:B0-----:R-:W-:-:S01]  /*79b0*/  FADD.FTZ R4, R184, R3 ;  /* 0x00000003b8047221 */ /* 0x001fc20000010000 */
[----:B------:R-:W-:Y:S01]  /*79c0*/  FADD.FTZ R167, R15, R192 ;  /* 0x000000c00fa77221 */ /* 0x000fe20000010000 */
[----:B------:R-:W-:-:S01]  /*79d0*/  FFMA.FTZ R136, R136, UR39, -R8 ;  /* 0x0000002788887c23 */ /* 0x000fc20008010808 */
[----:B------:R-:W-:-:S02]  /*79e0*/  FFMA.FTZ R8, R135, UR39, -R8 ;  /* 0x0000002787087c23 */ /* 0x000fc40008010808 */
[----:B------:R-:W-:-:S02]  /*79f0*/  FADD.FTZ R192, R20, R167 ;  /* 0x000000a714c07221 */ /* 0x000fc40000010000 */
        /* <DEDUP_REMOVED lines=28> */
[----:B------:R-:W-:-:S06]  /*7bc0*/  FADD.FTZ R4, R158, R167 ;  /* 0x000000a79e047221 */ /* 0x000fcc0000010000 */
        /* <DEDUP_REMOVED lines=10> */
[----:B------:R-:W-:-:S06]  /*7c70*/  FADD.FTZ R167, R157, R4 ;  /* 0x000000049da77221 */ /* 0x000fcc0000010000 */
        /* <DEDUP_REMOVED lines=81> */
.L_x_2430:
        /* <DEDUP_REMOVED lines=148> */
.L_x_2420:
[----:B------:R-:W-:-:S13]  /*8ad0*/  ISETP.LE.AND P1, PT, RZ, UR58, PT ;  /* 0x0000003aff007c0c */ /* 0x000fda000bf23270 */
[----:B------:R-:W-:Y:S05]  /*8ae0*/  @!P1 BRA `(.L_x_2432) ;  /* 0x0000002c00ac9947 */ /* 0x000fea0003800000 */
[----:B------:R-:W-:Y:S01]  /*8af0*/  IMAD.MOV.U32 R7, RZ, RZ, R0 ;  /* 0x000000ffff077224 */ /* 0x000fe200078e0000 */
[----:B------:R-:W-:Y:S01]  /*8b00*/  UMOV UR52, UR46 ;  /* 0x0000002e00347c82 */ /* 0x000fe20008000000 */
[----:B------:R-:W-:Y:S01]  /*8b10*/  IMAD.MOV.U32 R5, RZ, RZ, R2 ;  /* 0x000000ffff057224 */ /* 0x000fe200078e0002 */
[----:B------:R-:W-:-:S06]  /*8b20*/  UMOV UR51, UR45 ;  /* 0x0000002d00337c82 */ /* 0x000fcc0008000000 */
.L_x_2443:
        /* <DEDUP_REMOVED lines=9> */
.L_x_2434:
[----:B------:R-:W-:Y:S01]  /*8bc0*/  ULEA UR6, UR45, UR41, 0x3 ;  /* 0x000000292d067291 */ /* 0x000fe2000f8e183f */
[----:B------:R-:W-:-:S05]  /*8bd0*/  IMAD.U32 R0, RZ, RZ, UR46 ;  /* 0x0000002eff007e24 */ /* 0x000fca000f8e00ff */
[----:B------:R-:W-:-:S04]  /*8be0*/  SHF.L.U32 R0, R0, 0x1f, RZ ;  /* 0x0000001f00007819 */ /* 0x000fc800000006ff */
[----:B------:R0:W1:Y:S01]  /*8bf0*/  SYNCS.PHASECHK.TRANS64.TRYWAIT P1, [UR6+0x33430], R0 ;  /* 0x03343000ff0075a7 */ /* 0x0000620008020146 */
[----:B------:R-:W-:Y:S05]  /*8c00*/  @!P0 BRA `(.L_x_2435) ;  /* 0x0000000000048947 */ /* 0x000fea0003800000 */
[----:B------:R-:W-:Y:S01]  /*8c10*/  BPT.TRAP 0x1 ;  /* 0x000000040000795c */ /* 0x000fe20000300000 */
.L_x_2435:
[----:B-1----:R-:W-:Y:S05]  /*8c20*/  @P1 BRA `(.L_x_2433) ;  /* 0x0000000000081947 */ /* 0x002fea0003800000 */
[----:B------:R-:W1:Y:S02]  /*8c30*/  SYNCS.PHASECHK.TRANS64.TRYWAIT P1, [UR6+0x33430], R0 ;  /* 0x03343000ff0075a7 */ /* 0x000e640008020146 */
[----:B-1----:R-:W-:Y:S05]  /*8c40*/  @!P1 BRA `(.L_x_2436) ;  /* 0x000000d800ac9947 */ /* 0x002fea0003800000 */
.L_x_2433:
[----:B------:R-:W2:Y:S01]  /*8c50*/  S2R R2, SR_TID.X ;  /* 0x0000000000027919 */ /* 0x000ea20000002100 */
[----:B------:R-:W-:Y:S01]  /*8c60*/  UIMAD UR53, UR45, 0x780, UR50 ;  /* 0x000007802d3578a4 */ /* 0x000fe2000f8e0232 */
[----:B------:R-:W-:Y:S01]  /*8c70*/  UMOV UR27, 0x80000020 ;  /* 0x80000020001b7882 */ /* 0x000fe20000000000 */
[----:B------:R-:W-:Y:S02]  /*8c80*/  UMOV UR28, UR24 ;  /* 0x00000018001c7c82 */ /* 0x000fe40008000000 */
[----:B------:R-:W-:Y:S01]  /*8c90*/  UIADD3 UR30, UR53, 0x80, URZ ;  /* 0x00000080351e7890 */ /* 0x000fe2000fffe03f */
[----:B------:R-:W-:Y:S02]  /*8ca0*/  UMOV UR29, UR25 ;  /* 0x00000019001d7c82 */ /* 0x000fe40008000000 */
[----:B------:R-:W-:Y:S01]  /*8cb0*/  UMOV UR26, UR53 ;  /* 0x00000035001a7c82 */ /* 0x000fe20008000000 */
[----:B------:R-:W-:Y:S01]  /*8cc0*/  UMOV UR31, 0x80000020 ;  /* 0x80000020001f7882 */ /* 0x000fe20000000000 */
[----:B------:R-:W-:Y:S01]  /*8cd0*/  UIADD3 UR34, UR53, 0x100, URZ ;  /* 0x0000010035227890 */ /* 0x000fe2000fffe03f */
[----:B------:R-:W-:Y:S01]  /*8ce0*/  UMOV UR32, UR24 ;  /* 0x0000001800207c82 */ /* 0x000fe20008000000 */
[----:B------:R-:W-:Y:S01]  /*8cf0*/  UMOV UR33, UR25 ;  /* 0x0000001900217c82 */ /* 0x000fe20008000000 */
[----:B------:R-:W-:Y:S01]  /*8d00*/  UMOV UR35, 0x80000020 ;  /* 0x8000002000237882 */ /* 0x000fe20000000000 */
        /* <DEDUP_REMOVED lines=176> */
.L_x_2438:
[----:B------:R-:W-:Y:S01]  /*9810*/  ULEA UR6, UR51, UR41, 0x3 ;  /* 0x0000002933067291 */ /* 0x000fe2000f8e183f */
[----:B------:R-:W-:-:S05]  /*9820*/  IMAD.U32 R0, RZ, RZ, UR52 ;  /* 0x00000034ff007e24 */ /* 0x000fca000f8e00ff */
[----:B------:R-:W-:-:S04]  /*9830*/  SHF.L.U32 R0, R0, 0x1f, RZ ;  /* 0x0000001f00007819 */ /* 0x000fc800000006ff */
[----:B------:R0:W1:Y:S01]  /*9840*/  SYNCS.PHASECHK.TRANS64.TRYWAIT P1, [UR6+0x33450], R0 ;  /* 0x03345000ff0075a7 */ /* 0x0000620008020146 */
[----:B------:R-:W-:Y:S05]  /*9850*/  @!P0 BRA `(.L_x_2439) ;  /* 0x0000000000048947 */ /* 0x000fea0003800000 */
[----:B------:R-:W-:Y:S01]  /*9860*/  BPT.TRAP 0x1 ;  /* 0x000000040000795c */ /* 0x000fe20000300000 */
.L_x_2439:
[----:B-1----:R-:W-:Y:S05]  /*9870*/  @P1 BRA `(.L_x_2437) ;  /* 0x0000000000081947 */ /* 0x002fea0003800000 */
[----:B------:R-:W1:Y:S02]  /*9880*/  SYNCS.PHASECHK.TRANS64.TRYWAIT P1, [UR6+0x33450], R0 ;  /* 0x03345000ff0075a7 */ /* 0x000e640008020146 */
[----:B-1----:R-:W-:Y:S05]  /*9890*/  @!P1 BRA `(.L_x_2440) ;  /* 0x000000cc00b09947 */ /* 0x002fea0003800000 */
.L_x_2437:
        /* <DEDUP_REMOVED lines=36> */
.L_x_2441:
        /* <DEDUP_REMOVED lines=344> */
.L_x_2442:
        /* <DEDUP_REMOVED lines=148> */
.L_x_2432:
[----:B------:R-:W-:Y:S06]  /*b9a0*/  BAR.ARV 0x8, 0x180 ;  /* 0x0206000000007b1d */ /* 0x000fec0000002000 */
[----:B------:R-:W-:Y:S05]  /*b9b0*/  @!P0 BRA `(.L_x_2444) ;  /* 0x0000000000048947 */ /* 0x000fea0003800000 */
[----:B------:R-:W-:Y:S01]  /*b9c0*/  BPT.TRAP 0x1 ;  /* 0x000000040000795c */ /* 0x000fe20000300000 */
.L_x_2444:
[----:B------:R-:W-:Y:S01]  /*b9d0*/  ULEA UR9, UR45, UR41, 0x3 ;  /* 0x000000292d097291 */ /* 0x000fe2000f8e183f */
[----:B------:R-:W-:-:S05]  /*b9e0*/  IMAD.U32 R5, RZ, RZ, UR46 ;  /* 0x0000002eff057e24 */ /* 0x000fca000f8e00ff */
[----:B------:R-:W-:-:S04]  /*b9f0*/  SHF.L.U32 R5, R5, 0x1f, RZ ;  /* 0x0000001f05057819 */ /* 0x000fc800000006ff */
[----:B------:R0:W1:Y:S01]  /*ba00*/  SYNCS.PHASECHK.TRANS64.TRYWAIT P1, [UR9+0x33450], R5 ;  /* 0x03345005ff0075a7 */ /* 0x0000620008020149 */
[----:B------:R-:W-:Y:S05]  /*ba10*/  @!P0 BRA `(.L_x_2445) ;  /* 0x0000000000048947 */ /* 0x000fea0003800000 */
[----:B------:R-:W-:Y:S01]  /*ba20*/  BPT.TRAP 0x1 ;  /* 0x000000040000795c */ /* 0x000fe20000300000 */
.L_x_2445:
[----:B-1----:R-:W-:Y:S05]  /*ba30*/  @P1 BRA `(.L_x_2446) ;  /* 0x0000000000081947 */ /* 0x002fea0003800000 */
[----:B------:R-:W1:Y:S02]  /*ba40*/  SYNCS.PHASECHK.TRANS64.TRYWAIT P1, [UR9+0x33450], R5 ;  /* 0x03345005ff0075a7 */ /* 0x000e640008020149 */
[----:B-1----:R-:W-:Y:S05]  /*ba50*/  @!P1 BRA `(.L_x_2447) ;  /* 0x000000ac00589947 */ /* 0x002fea0003800000 */
.L_x_2446:
        /* <DEDUP_REMOVED lines=87> */
.L_x_2448:
        /* <DEDUP_REMOVED lines=106> */
.L_x_2412:
        /* <DEDUP_REMOVED lines=36> */
[----:B------:R-:W-:Y:S02]  /*c8b0*/  SEL R101, R38, R39, P0 ;  /* 0x0000002726657207 */ /* 0x000fe40000000000 */
[----:B------:R-:W-:Y:S02]  /*c8c0*/  F2FP.BF16.F32.PACK_AB R2, R119, R2 ;  /* 0x000000027702723e */ /* 0x000fe400000010ff */
[----:B------:R-:W-:Y:S02]  /*c8d0*/  MOV R8, R0 ;  /* 0x0000000000087202 */ /* 0x000fe40000000f00 */
[----:B0-----:R-:W-:-:S02]  /*c8e0*/  MOV R9, R115 ;  /* 0x0000007300097202 */ /* 0x001fc40000000f00 */
[----:B------:R-:W-:Y:S02]  /*c8f0*/  F2FP.BF16.F32.PACK_AB R11, R110, R11 ;  /* 0x0000000b6e0b723e */ /* 0x000fe400000010ff */
[----:B------:R-:W-:Y:S01]  /*c900*/  F2FP.BF16.F32.PACK_AB R10, R111, R10 ;  /* 0x0000000a6f0a723e */ /* 0x000fe200000010ff */
[----:B------:R-:W-:Y:S01]  /*c910*/  IMAD.WIDE R38, R224, 0x2, R8 ;  /* 0x00000002e0267825 */ /* 0x000fe200078e0208 */
[----:B------:R-:W-:Y:S02]  /*c920*/  F2FP.BF16.F32.PACK_AB R130, R130, R133 ;  /* 0x000000858282723e */ /* 0x000fe400000010ff */
[----:B------:R-:W-:Y:S02]  /*c930*/  F2FP.BF16.F32.PACK_AB R126, R126, R129 ;  /* 0x000000817e7e723e */ /* 0x000fe400000010ff */
[C---:B------:R-:W-:Y:S02]  /*c940*/  IADD3 R135, P4, R38.reuse, 0x20, RZ ;  /* 0x0000002026877810 */ /* 0x040fe40007f9e0ff */
[----:B------:R-:W-:-:S02]  /*c950*/  IADD3 R137, P5, R38, 0x40, RZ ;  /* 0x0000004026897810 */ /* 0x000fc40007fbe0ff */
[----:B------:R-:W-:Y:S02]  /*c960*/  F2FP.BF16.F32.PACK_AB R122, R122, R125 ;  /* 0x0000007d7a7a723e */ /* 0x000fe400000010ff */
[----:B------:R-:W-:Y:S02]  /*c970*/  SEL R133, R5, R2, P0 ;  /* 0x0000000205857207 */ /* 0x000fe40000000000 */
[----:B------:R-:W-:Y:S02]  /*c980*/  SEL R125, R11, R10, P0 ;  /* 0x0000000a0b7d7207 */ /* 0x000fe40000000000 */
[----:B------:R-:W-:Y:S02]  /*c990*/  SEL R129, R10, R11, P0 ;  /* 0x0000000b0a817207 */ /* 0x000fe40000000000 */
[----:B------:R-:W-:Y:S02]  /*c9a0*/  SEL R5, R2, R5, P0 ;  /* 0x0000000502057207 */ /* 0x000fe40000000000 */
[----:B------:R-:W-:-:S02]  /*c9b0*/  LOP3.LUT R2, R135, 0x380, RZ, 0xc0, !PT ;  /* 0x0000038087027812 */ /* 0x000fc400078ec0ff */
[----:B------:R-:W-:Y:S02]  /*c9c0*/  LOP3.LUT R10, R137, 0x380, RZ, 0xc0, !PT ;  /* 0x00000380890a7812 */ /* 0x000fe400078ec0ff */
[----:B------:R-:W-:Y:S02]  /*c9d0*/  F2FP.BF16.F32.PACK_AB R35, R70, R35 ;  /* 0x000000234623723e */ /* 0x000fe400000010ff */
[----:B------:R-:W-:Y:S02]  /*c9e0*/  F2FP.BF16.F32.PACK_AB R34, R71, R34 ;  /* 0x000000224722723e */ /* 0x000fe400000010ff */
[----:B------:R-:W-:Y:S02]  /*c9f0*/  F2FP.BF16.F32.PACK_AB R37, R76, R37 ;  /* 0x000000254c25723e */ /* 0x000fe400000010ff */
[----:B------:R-:W-:Y:S02]  /*ca00*/  F2FP.BF16.F32.PACK_AB R36, R77, R36 ;  /* 0x000000244d24723e */ /* 0x000fe400000010ff */
[----:B------:R-:W-:-:S02]  /*ca10*/  F2FP.BF16.F32.PACK_AB R13, R108, R13 ;  /* 0x0000000d6c0d723e */ /* 0x000fc400000010ff */
[----:B------:R-:W-:Y:S02]  /*ca20*/  F2FP.BF16.F32.PACK_AB R12, R109, R12 ;  /* 0x0000000c6d0c723e */ /* 0x000fe400000010ff */
[----:B------:R-:W-:Y:S02]  /*ca30*/  IADD3 R139, P6, R38, 0x60, RZ ;  /* 0x00000060268b7810 */ /* 0x000fe40007fde0ff */
[----:B------:R-:W-:Y:S02]  /*ca40*/  SHF.R.U64 R2, R2, 0x3, RZ ;  /* 0x0000000302027819 */ /* 0x000fe400000012ff */
[----:B------:R-:W-:Y:S02]  /*ca50*/  SHF.R.U64 R10, R10, 0x3, RZ ;  /* 0x000000030a0a7819 */ /* 0x000fe400000012ff */
[C---:B------:R-:W-:Y:S02]  /*ca60*/  IADD3 R141, P1, R38.reuse, 0x4000, RZ ;  /* 0x00004000268d7810 */ /* 0x040fe40007f3e0ff */
[----:B------:R-:W-:-:S02]  /*ca70*/  IADD3 R143, P2, R38, 0x4020, RZ ;  /* 0x00004020268f7810 */ /* 0x000fc40007f5e0ff */
[----:B------:R-:W-:Y:S02]  /*ca80*/  F2FP.BF16.F32.PACK_AB R88, R81, R88 ;  /* 0x000000585158723e */ /* 0x000fe400000010ff */
[----:B------:R-:W-:Y:S02]  /*ca90*/  F2FP.BF16.F32.PACK_AB R72, R65, R72 ;  /* 0x000000484148723e */ /* 0x000fe400000010ff */
[----:B------:R-:W-:Y:S02]  /*caa0*/  F2FP.BF16.F32.PACK_AB R14, R103, R14 ;  /* 0x0000000e670e723e */ /* 0x000fe400000010ff */
[----:B------:R-:W-:Y:S02]  /*cab0*/  SEL R61, R37, R36, P0 ;  /* 0x00000024253d7207 */ /* 0x000fe40000000000 */
[----:B------:R-:W-:Y:S01]  /*cac0*/  SEL R65, R36, R37, P0 ;  /* 0x0000002524417207 */ /* 0x000fe20000000000 */
[----:B------:R-:W-:Y:S01]  /*cad0*/  IMAD.X R37, RZ, RZ, R39, P4 ;  /* 0x000000ffff257224 */ /* 0x000fe200020e0627 */
[----:B------:R-:W-:-:S02]  /*cae0*/  SEL R81, R13, R12, P0 ;  /* 0x0000000c0d517207 */ /* 0x000fc40000000000 */
[----:B------:R-:W-:Y:S02]  /*caf0*/  SEL R83, R12, R13, P0 ;  /* 0x0000000d0c537207 */ /* 0x000fe40000000000 */
[----:B------:R-:W-:Y:S02]  /*cb00*/  SEL R103, R35, R34, P0 ;  /* 0x0000002223677207 */ /* 0x000fe40000000000 */
[----:B------:R-:W-:Y:S01]  /*cb10*/  SEL R105, R34, R35, P0 ;  /* 0x0000002322697207 */ /* 0x000fe20000000000 */
[----:B------:R-:W-:Y:S01]  /*cb20*/  IMAD.X R35, RZ, RZ, R39, P5 ;  /* 0x000000ffff237224 */ /* 0x000fe200028e0627 */
[----:B------:R-:W-:Y:S02]  /*cb30*/  F2FP.BF16.F32.PACK_AB R33, R84, R33 ;  /* 0x000000215421723e */ /* 0x000fe400000010ff */
[----:B------:R-:W-:Y:S02]  /*cb40*/  LOP3.LUT R12, R139, 0x380, RZ, 0xc0, !PT ;  /* 0x000003808b0c7812 */ /* 0x000fe400078ec0ff */
[----:B------:R-:W-:-:S02]  /*cb50*/  LOP3.LUT R36, R2, R135, RZ, 0x3c, !PT ;  /* 0x0000008702247212 */ /* 0x000fc400078e3cff */
[----:B------:R-:W-:Y:S02]  /*cb60*/  LOP3.LUT R34, R10, R137, RZ, 0x3c, !PT ;  /* 0x000000890a227212 */ /* 0x000fe400078e3cff */
[----:B------:R-:W-:Y:S02]  /*cb70*/  LOP3.LUT R2, R141, 0x380, RZ, 0xc0, !PT ;  /* 0x000003808d027812 */ /* 0x000fe400078ec0ff */
[----:B------:R-:W-:Y:S02]  /*cb80*/  LOP3.LUT R10, R143, 0x380, RZ, 0xc0, !PT ;  /* 0x000003808f0a7812 */ /* 0x000fe400078ec0ff */
[----:B------:R-:W-:Y:S02]  /*cb90*/  F2FP.BF16.F32.PACK_AB R40, R69, R40 ;  /* 0x000000284528723e */ /* 0x000fe400000010ff */
[----:B------:R-:W-:Y:S02]  /*cba0*/  F2FP.BF16.F32.PACK_AB R31, R78, R31 ;  /* 0x0000001f4e1f723e */ /* 0x000fe400000010ff */
[----:B------:R-:W-:-:S02]  /*cbb0*/  F2FP.BF16.F32.PACK_AB R30, R79, R30 ;  /* 0x0000001e4f1e723e */ /* 0x000fc400000010ff */
[----:B------:R-:W-:Y:S02]  /*cbc0*/  F2FP.BF16.F32.PACK_AB R27, R86, R27 ;  /* 0x0000001b561b723e */ /* 0x000fe400000010ff */
[----:B------:R-:W-:Y:S02]  /*cbd0*/  F2FP.BF16.F32.PACK_AB R15, R102, R15 ;  /* 0x0000000f660f723e */ /* 0x000fe400000010ff */
[----:B------:R-:W-:Y:S02]  /*cbe0*/  SEL R67, R33, R32, P0 ;  /* 0x0000002021437207 */ /* 0x000fe40000000000 */
[----:B------:R-:W-:Y:S01]  /*cbf0*/  SEL R69, R32, R33, P0 ;  /* 0x0000002120457207 */ /* 0x000fe20000000000 */
[----:B------:R-:W-:Y:S01]  /*cc00*/  IMAD.X R33, RZ, RZ, R39, P6 ;  /* 0x000000ffff217224 */ /* 0x000fe200030e0627 */
[----:B------:R-:W-:Y:S02]  /*cc10*/  SHF.R.U64 R12, R12, 0x3, RZ ;  /* 0x000000030c0c7819 */ /* 0x000fe400000012ff */
[----:B------:R-:W-:-:S02]  /*cc20*/  IADD3 R145, P3, R38, 0x4040, RZ ;  /* 0x0000404026917810 */ /* 0x000fc40007f7e0ff */
[----:B------:R-:W-:Y:S02]  /*cc30*/  IADD3 R147, P4, R38, 0x4060, RZ ;  /* 0x0000406026937810 */ /* 0x000fe40007f9e0ff */
[----:B------:R-:W-:Y:S02]  /*cc40*/  SHF.R.U64 R2, R2, 0x3, RZ ;  /* 0x0000000302027819 */ /* 0x000fe400000012ff */
[----:B------:R-:W-:Y:S02]  /*cc50*/  SHF.R.U64 R10, R10, 0x3, RZ ;  /* 0x000000030a0a7819 */ /* 0x000fe400000012ff */
[C---:B------:R-:W-:Y:S02]  /*cc60*/  IADD3 R149, P5, R38.reuse, 0x8000, RZ ;  /* 0x0000800026957810 */ /* 0x040fe40007fbe0ff */
[----:B------:R-:W-:Y:S02]  /*cc70*/  IADD3 R151, P6, R38, 0x8020, RZ ;  /* 0x0000802026977810 */ /* 0x000fe40007fde0ff */
[----:B------:R-:W-:-:S02]  /*cc80*/  F2FP.BF16.F32.PACK_AB R52, R52, R121 ;  /* 0x000000793434723e */ /* 0x000fc400000010ff */
[----:B------:R-:W-:Y:S02]  /*cc90*/  SEL R107, R31, R30, P0 ;  /* 0x0000001e1f6b7207 */ /* 0x000fe40000000000 */
[----:B------:R-:W-:Y:S01]  /*cca0*/  SEL R109, R30, R31, P0 ;  /* 0x0000001f1e6d7207 */ /* 0x000fe20000000000 */
[--C-:B------:R-:W-:Y:S01]  /*ccb0*/  IMAD.X R31, RZ, RZ, R39.reuse, P1 ;  /* 0x000000ffff1f7224 */ /* 0x100fe200008e0627 */
[----:B------:R-:W-:Y:S02]  /*ccc0*/  SEL R111, R27, R26, P0 ;  /* 0x0000001a1b6f7207 */ /* 0x000fe40000000000 */
[----:B------:R-:W-:Y:S01]  /*ccd0*/  SEL R113, R26, R27, P0 ;  /* 0x0000001b1a717207 */ /* 0x000fe20000000000 */
[--C-:B------:R-:W-:Y:S01]  /*cce0*/  IMAD.X R27, RZ, RZ, R39.reuse, P2 ;  /* 0x000000ffff1b7224 */ /* 0x100fe200010e0627 */
[----:B------:R-:W-:Y:S02]  /*ccf0*/  SEL R119, R15, R14, P0 ;  /* 0x0000000e0f777207 */ /* 0x000fe40000000000 */
[----:B------:R-:W-:Y:S01]  /*cd00*/  SEL R121, R14, R15, P0 ;  /* 0x0000000f0e797207 */ /* 0x000fe20000000000 */
[----:B------:R-:W-:Y:S01]  /*cd10*/  IMAD.X R15, RZ, RZ, R39, P6 ;  /* 0x000000ffff0f7224 */ /* 0x000fe200030e0627 */
[----:B------:R-:W-:-:S02]  /*cd20*/  LOP3.LUT R32, R12, R139, RZ, 0x3c, !PT ;  /* 0x0000008b0c207212 */ /* 0x000fc400078e3cff */
[----:B------:R-:W-:Y:S02]  /*cd30*/  LOP3.LUT R12, R145, 0x380, RZ, 0xc0, !PT ;  /* 0x00000380910c7812 */ /* 0x000fe400078ec0ff */
[----:B------:R-:W-:Y:S02]  /*cd40*/  LOP3.LUT R14, R147, 0x380, RZ, 0xc0, !PT ;  /* 0x00000380930e7812 */ /* 0x000fe400078ec0ff */
[----:B------:R-:W-:Y:S02]  /*cd50*/  LOP3.LUT R30, R2, R141, RZ, 0x3c, !PT ;  /* 0x0000008d021e7212 */ /* 0x000fe400078e3cff */
[----:B------:R-:W-:Y:S02]  /*cd60*/  LOP3.LUT R26, R10, R143, RZ, 0x3c, !PT ;  /* 0x0000008f0a1a7212 */ /* 0x000fe400078e3cff */
[----:B------:R-:W-:Y:S02]  /*cd70*/  LOP3.LUT R2, R149, 0x380, RZ, 0xc0, !PT ;  /* 0x0000038095027812 */ /* 0x000fe400078ec0ff */
[----:B------:R-:W-:-:S02]  /*cd80*/  LOP3.LUT R10, R151, 0x380, RZ, 0xc0, !PT ;  /* 0x00000380970a7812 */ /* 0x000fc400078ec0ff */
[----:B------:R-:W-:Y:S02]  /*cd90*/  F2FP.BF16.F32.PACK_AB R29, R92, R29 ;  /* 0x0000001d5c1d723e */ /* 0x000fe400000010ff */
[----:B------:R-:W-:Y:S02]  /*cda0*/  F2FP.BF16.F32.PACK_AB R25, R94, R25 ;  /* 0x000000195e19723e */ /* 0x000fe400000010ff */
[----:B------:R-:W-:Y:S02]  /*cdb0*/  F2FP.BF16.F32.PACK_AB R28, R93, R28 ;  /* 0x0000001c5d1c723e */ /* 0x000fe400000010ff */
[----:B------:R-:W-:Y:S02]  /*cdc0*/  F2FP.BF16.F32.PACK_AB R24, R95, R24 ;  /* 0x000000185f18723e */ /* 0x000fe400000010ff */
[----:B------:R-:W-:Y:S02]  /*cdd0*/  F2FP.BF16.F32.PACK_AB R41, R68, R41 ;  /* 0x000000294429723e */ /* 0x000fe400000010ff */
[----:B------:R-:W-:-:S02]  /*cde0*/  F2FP.BF16.F32.PACK_AB R21, R100, R21 ;  /* 0x000000156415723e */ /* 0x000fc400000010ff */
[----:B------:R-:W-:Y:S02]  /*cdf0*/  SHF.R.U64 R12, R12, 0x3, RZ ;  /* 0x000000030c0c7819 */ /* 0x000fe400000012ff */
[----:B------:R-:W-:Y:S02]  /*ce00*/  SHF.R.U64 R14, R14, 0x3, RZ ;  /* 0x000000030e0e7819 */ /* 0x000fe400000012ff */
[----:B------:R-:W-:Y:S02]  /*ce10*/  F2FP.BF16.F32.PACK_AB R89, R89, R96 ;  /* 0x000000605959723e */ /* 0x000fe400000010ff */
[----:B------:R-:W-:Y:S02]  /*ce20*/  F2FP.BF16.F32.PACK_AB R131, R128, R131 ;  /* 0x000000838083723e */ /* 0x000fe400000010ff */
[----:B------:R-:W-:Y:S02]  /*ce30*/  IADD3 R153, P1, R38, 0x8040, RZ ;  /* 0x0000804026997810 */ /* 0x000fe40007f3e0ff */
[----:B------:R-:W-:-:S02]  /*ce40*/  SHF.R.U64 R2, R2, 0x3, RZ ;  /* 0x0000000302027819 */ /* 0x000fc400000012ff */
[----:B------:R-:W-:Y:S01]  /*ce50*/  SHF.R.U64 R10, R10, 0x3, RZ ;  /* 0x000000030a0a7819 */ /* 0x000fe200000012ff */
[----:B------:R-:W-:Y:S01]  /*ce60*/  IMAD.X R11, RZ, RZ, R39, P1 ;  /* 0x000000ffff0b7224 */ /* 0x000fe200008e0627 */
[----:B------:R-:W-:Y:S02]  /*ce70*/  F2FP.BF16.F32.PACK_AB R73, R73, R80 ;  /* 0x000000504949723e */ /* 0x000fe400000010ff */
[----:B------:R-:W-:Y:S02]  /*ce80*/  F2FP.BF16.F32.PACK_AB R127, R124, R127 ;  /* 0x0000007f7c7f723e */ /* 0x000fe400000010ff */
[C---:B------:R-:W-:Y:S02]  /*ce90*/  LOP3.LUT R13, R38.reuse, 0x380, RZ, 0xc0, !PT ;  /* 0x00000380260d7812 */ /* 0x040fe400078ec0ff */
[----:B------:R-:W-:Y:S02]  /*cea0*/  IADD3 R155, P2, R38, 0x8060, RZ ;  /* 0x00008060269b7810 */ /* 0x000fe40007f5e0ff */
[----:B------:R-:W-:-:S02]  /*ceb0*/  F2FP.BF16.F32.PACK_AB R46, R46, R49 ;  /* 0x000000312e2e723e */ /* 0x000fc400000010ff */
[----:B------:R-:W-:Y:S02]  /*cec0*/  F2FP.BF16.F32.PACK_AB R123, R120, R123 ;  /* 0x0000007b787b723e */ /* 0x000fe400000010ff */
[----:B------:R-:W-:Y:S02]  /*ced0*/  F2FP.BF16.F32.PACK_AB R47, R47, R64 ;  /* 0x000000402f2f723e */ /* 0x000fe400000010ff */
[----:B------:R-:W-:Y:S02]  /*cee0*/  SEL R71, R29, R28, P0 ;  /* 0x0000001c1d477207 */ /* 0x000fe40000000000 */
[----:B------:R-:W-:Y:S01]  /*cef0*/  SEL R75, R28, R29, P0 ;  /* 0x0000001d1c4b7207 */ /* 0x000fe20000000000 */
[--C-:B------:R-:W-:Y:S01]  /*cf00*/  IMAD.X R29, RZ, RZ, R39.reuse, P3 ;  /* 0x000000ffff1d7224 */ /* 0x100fe200018e0627 */
[----:B------:R-:W-:Y:S02]  /*cf10*/  SEL R115, R25, R24, P0 ;  /* 0x0000001819737207 */ /* 0x000fe40000000000 */
[----:B------:R-:W-:Y:S01]  /*cf20*/  SEL R117, R24, R25, P0 ;  /* 0x0000001918757207 */ /* 0x000fe20000000000 */
[----:B------:R-:W-:Y:S01]  /*cf30*/  IMAD.X R25, RZ, RZ, R39, P4 ;  /* 0x000000ffff197224 */ /* 0x000fe200020e0627 */
[----:B------:R-:W-:-:S02]  /*cf40*/  F2FP.BF16.F32.PACK_AB R53, R53, R48 ;  /* 0x000000303535723e */ /* 0x000fc400000010ff */
[----:B------:R-:W-:Y:S02]  /*cf50*/  SEL R59, R41, R40, P0 ;  /* 0x00000028293b7207 */ /* 0x000fe40000000000 */
[----:B------:R-:W-:Y:S02]  /*cf60*/  SEL R77, R21, R20, P0 ;  /* 0x00000014154d7207 */ /* 0x000fe40000000000 */
[----:B------:R-:W-:Y:S01]  /*cf70*/  SEL R79, R20, R21, P0 ;  /* 0x00000015144f7207 */ /* 0x000fe20000000000 */
[----:B------:R-:W-:Y:S01]  /*cf80*/  IMAD.X R21, RZ, RZ, R39, P5 ;  /* 0x000000ffff157224 */ /* 0x000fe200028e0627 */
[----:B------:R-:W-:Y:S02]  /*cf90*/  LOP3.LUT R28, R12, R145, RZ, 0x3c, !PT ;  /* 0x000000910c1c7212 */ /* 0x000fe400078e3cff */
[----:B------:R-:W-:Y:S02]  /*cfa0*/  LOP3.LUT R24, R14, R147, RZ, 0x3c, !PT ;  /* 0x000000930e187212 */ /* 0x000fe400078e3cff */
[----:B------:R-:W-:-:S02]  /*cfb0*/  F2FP.BF16.F32.PACK_AB R43, R54, R43 ;  /* 0x0000002b362b723e */ /* 0x000fc400000010ff */
[----:B------:R-:W-:Y:S02]  /*cfc0*/  F2FP.BF16.F32.PACK_AB R42, R55, R42 ;  /* 0x0000002a372a723e */ /* 0x000fe400000010ff */
[----:B------:R-:W-:Y:S02]  /*cfd0*/  SEL R7, R130, R131, P0 ;  /* 0x0000008382077207 */ /* 0x000fe40000000000 */
[----:B------:R-:W-:Y:S02]  /*cfe0*/  SEL R41, R40, R41, P0 ;  /* 0x0000002928297207 */ /* 0x000fe40000000000 */
[----:B------:R-:W-:Y:S02]  /*cff0*/  SEL R91, R89, R88, P0 ;  /* 0x00000058595b7207 */ /* 0x000fe40000000000 */
[----:B------:R-:W-:Y:S02]  /*d000*/  LOP3.LUT R12, R153, 0x380, RZ, 0xc0, !PT ;  /* 0x00000380990c7812 */ /* 0x000fe400078ec0ff */
[----:B------:R-:W-:-:S02]  /*d010*/  LOP3.LUT R20, R2, R149, RZ, 0x3c, !PT ;  /* 0x0000009502147212 */ /* 0x000fc400078e3cff */
[----:B------:R-:W-:Y:S02]  /*d020*/  LOP3.LUT R14, R10, R151, RZ, 0x3c, !PT ;  /* 0x000000970a0e7212 */ /* 0x000fe400078e3cff */
[----:B------:R-:W-:Y:S02]  /*d030*/  F2FP.BF16.F32.PACK_AB R45, R45, R56 ;  /* 0x000000382d2d723e */ /* 0x000fe400000010ff */
[----:B------:R-:W-:Y:S02]  /*d040*/  F2FP.BF16.F32.PACK_AB R44, R44, R57 ;  /* 0x000000392c2c723e */ /* 0x000fe400000010ff */
[----:B------:R-:W-:Y:S02]  /*d050*/  SEL R131, R131, R130, P0 ;  /* 0x0000008283837207 */ /* 0x000fe40000000000 */
[----:B------:R-:W-:Y:S02]  /*d060*/  SEL R49, R126, R127, P0 ;  /* 0x0000007f7e317207 */ /* 0x000fe40000000000 */
[----:B------:R-:W-:-:S02]  /*d070*/  SEL R89, R88, R89, P0 ;  /* 0x0000005958597207 */ /* 0x000fc40000000000 */
[----:B------:R-:W-:Y:S02]  /*d080*/  SEL R93, R73, R72, P0 ;  /* 0x00000048495d7207 */ /* 0x000fe40000000000 */
[----:B------:R-:W-:Y:S02]  /*d090*/  SHF.R.U64 R13, R13, 0x3, RZ ;  /* 0x000000030d0d7819 */ /* 0x000fe400000012ff */
[----:B------:R-:W-:Y:S02]  /*d0a0*/  LOP3.LUT R40, R155, 0x380, RZ, 0xc0, !PT ;  /* 0x000003809b287812 */ /* 0x000fe400078ec0ff */
        /* <DEDUP_REMOVED lines=9> */
[----:B------:R-:W-:Y:S02]  /*d140*/  SHF.R.U64 R12, R12, 0x3, RZ ;  /* 0x000000030c0c7819 */ /* 0x000fe400000012ff */
[----:B------:R-:W-:Y:S02]  /*d150*/  SEL R57, R45, R44, P0 ;  /* 0x0000002c2d397207 */ /* 0x000fe40000000000 */
[----:B------:R-:W-:Y:S02]  /*d160*/  SEL R43, R42, R43, P0 ;  /* 0x0000002b2a2b7207 */ /* 0x000fe40000000000 */
[----:B------:R-:W-:Y:S01]  /*d170*/  LOP3.LUT R38, R13, R38, RZ, 0x3c, !PT ;  /* 0x000000260d267212 */ /* 0x000fe200078e3cff */
[----:B------:R-:W-:Y:S01]  /*d180*/  IMAD.X R13, RZ, RZ, R39, P2 ;  /* 0x000000ffff0d7224 */ /* 0x000fe200010e0627 */
[----:B------:R-:W-:Y:S02]  /*d190*/  SHF.R.U64 R40, R40, 0x3, RZ ;  /* 0x0000000328287819 */ /* 0x000fe400000012ff */
[----:B------:R-:W-:-:S02]  /*d1a0*/  MOV R68, R24 ;  /* 0x0000001800447202 */ /* 0x000fc40000000f00 */
[----:B------:R-:W-:Y:S02]  /*d1b0*/  MOV R64, R14 ;  /* 0x0000000e00407202 */ /* 0x000fe40000000f00 */
[----:B------:R-:W-:Y:S02]  /*d1c0*/  SEL R45, R44, R45, P0 ;  /* 0x0000002d2c2d7207 */ /* 0x000fe40000000000 */
[----:B------:R-:W-:Y:S02]  /*d1d0*/  MOV R72, R26 ;  /* 0x0000001a00487202 */ /* 0x000fe40000000f00 */
[----:B------:R-:W-:Y:S02]  /*d1e0*/  MOV R70, R28 ;  /* 0x0000001c00467202 */ /* 0x000fe40000000f00 */
[----:B------:R-:W-:Y:S02]  /*d1f0*/  MOV R76, R32 ;  /* 0x00000020004c7202 */ /* 0x000fe40000000f00 */
[----:B------:R-:W-:-:S02]  /*d200*/  MOV R74, R30 ;  /* 0x0000001e004a7202 */ /* 0x000fc40000000f00 */
[----:B------:R-:W-:Y:S01]  /*d210*/  LOP3.LUT R10, R12, R153, RZ, 0x3c, !PT ;  /* 0x000000990c0a7212 */ /* 0x000fe200078e3cff */
[----:B--2---:R-:W-:Y:S01]  /*d220*/  SHFL.IDX PT, R7, R7, R6, 0x1c1f ;  /* 0x001c1f0607077589 */ /* 0x004fe200000e0000 */
[----:B------:R-:W-:Y:S02]  /*d230*/  LOP3.LUT R2, R6, 0x2, RZ, 0x3c, !PT ;  /* 0x0000000206027812 */ /* 0x000fe400078e3cff */
[----:B------:R-:W-:Y:S01]  /*d240*/  MOV R78, R34 ;  /* 0x00000022004e7202 */ /* 0x000fe20000000f00 */
[----:B------:R-:W-:Y:S01]  /*d250*/  SHFL.IDX PT, R91, R91, R6, 0x1c1f ;  /* 0x001c1f065b5b7589 */ /* 0x000fe200000e0000 */
[----:B------:R-:W-:Y:S02]  /*d260*/  MOV R80, R36 ;  /* 0x0000002400507202 */ /* 0x000fe40000000f00 */
[----:B------:R-:W-:Y:S01]  /*d270*/  LOP3.LUT R12, R40, R155, RZ, 0x3c, !PT ;  /* 0x0000009b280c7212 */ /* 0x000fe200078e3cff */
[----:B------:R-:W0:Y:S01]  /*d280*/  SHFL.IDX PT, R14, R131, R2, 0x1c1f ;  /* 0x001c1f02830e7589 */ /* 0x000e2200000e0000 */
[----:B------:R-:W-:-:S02]  /*d290*/  MOV R82, R38 ;  /* 0x0000002600527202 */ /* 0x000fc40000000f00 */
[----:B------:R-:W-:Y:S01]  /*d2a0*/  MOV R66, R20 ;  /* 0x0000001400427202 */ /* 0x000fe20000000f00 */
[----:B------:R-:W1:Y:S01]  /*d2b0*/  SHFL.IDX PT, R24, R89, R2, 0x1c1f ;  /* 0x001c1f0259187589 */ /* 0x000e6200000e0000 */
[----:B------:R-:W-:Y:S02]  /*d2c0*/  MOV R21, R10 ;  /* 0x0000000a00157202 */ /* 0x000fe40000000f00 */
[----:B------:R-:W-:Y:S01]  /*d2d0*/  MOV R11, R12 ;  /* 0x0000000c000b7202 */ /* 0x000fe20000000f00 */
[----:B------:R-:W-:Y:S01]  /*d2e0*/  SHFL.IDX PT, R49, R49, R6, 0x1c1f ;  /* 0x001c1f0631317589 */ /* 0x000fe200000e0000 */
[----:B------:R-:W-:-:S03]  /*d2f0*/  PLOP3.LUT P2, PT, PT, PT, UP0, 0x80, 0x0 ;  /* 0x000000000000781c */ /* 0x000fc60003f4f008 */
[----:B------:R-:W-:Y:S04]  /*d300*/  SHFL.IDX PT, R93, R93, R6, 0x1c1f ;  /* 0x001c1f065d5d7589 */ /* 0x000fe800000e0000 */
[----:B------:R-:W2:Y:S04]  /*d310*/  SHFL.IDX PT, R26, R127, R2, 0x1c1f ;  /* 0x001c1f027f1a7589 */ /* 0x000ea800000e0000 */
[----:B------:R-:W3:Y:S04]  /*d320*/  SHFL.IDX PT, R28, R73, R2, 0x1c1f ;  /* 0x001c1f02491c7589 */ /* 0x000ee800000e0000 */
[----:B------:R-:W-:Y:S01]  /*d330*/  SHFL.IDX PT, R51, R51, R6, 0x1c1f ;  /* 0x001c1f0633337589 */ /* 0x000fe200000e0000 */
[----:B0-----:R-:W-:-:S02]  /*d340*/  SEL R12, R7, R14, P0 ;  /* 0x0000000e070c7207 */ /* 0x001fc40000000000 */
[----:B------:R-:W-:Y:S01]  /*d350*/  SEL R14, R14, R7, P0 ;  /* 0x000000070e0e7207 */ /* 0x000fe20000000000 */
[----:B------:R-:W-:Y:S01]  /*d360*/  SHFL.IDX PT, R95, R95, R6, 0x1c1f ;  /* 0x001c1f065f5f7589 */ /* 0x000fe200000e0000 */
[----:B-1----:R-:W-:Y:S01]  /*d370*/  SEL R13, R91, R24, P0 ;  /* 0x000000185b0d7207 */ /* 0x002fe20000000000 */
[----:B------:R-:W-:Y:S01]  /*d380*/  IMAD.U32 R7, RZ, RZ, UR7 ;  /* 0x00000007ff077e24 */ /* 0x000fe2000f8e00ff */
[----:B------:R-:W-:Y:S01]  /*d390*/  SEL R15, R24, R91, P0 ;  /* 0x0000005b180f7207 */ /* 0x000fe20000000000 */
[----:B------:R-:W0:Y:S04]  /*d3a0*/  SHFL.IDX PT, R30, R123, R2, 0x1c1f ;  /* 0x001c1f027b1e7589 */ /* 0x000e2800000e0000 */
[----:B------:R-:W1:Y:S04]  /*d3b0*/  SHFL.IDX PT, R32, R47, R2, 0x1c1f ;  /* 0x001c1f022f207589 */ /* 0x000e6800000e0000 */
[----:B------:R-:W-:Y:S01]  /*d3c0*/  SHFL.IDX PT, R55, R55, R6, 0x1c1f ;  /* 0x001c1f0637377589 */ /* 0x000fe200000e0000 */
[----:B--2---:R-:W-:-:S02]  /*d3d0*/  SEL R24, R49, R26, P0 ;  /* 0x0000001a31187207 */ /* 0x004fc40000000000 */
[----:B------:R-:W-:Y:S01]  /*d3e0*/  SEL R26, R26, R49, P0 ;  /* 0x000000311a1a7207 */ /* 0x000fe20000000000 */
[----:B------:R-:W2:Y:S01]  /*d3f0*/  SHFL.IDX PT, R34, R53, R2, 0x1c1f ;  /* 0x001c1f0235227589 */ /* 0x000ea200000e0000 */
[----:B---3--:R-:W-:Y:S02]  /*d400*/  SEL R25, R93, R28, P0 ;  /* 0x0000001c5d197207 */ /* 0x008fe40000000000 */
[----:B------:R-:W-:Y:S01]  /*d410*/  SEL R27, R28, R93, P0 ;  /* 0x0000005d1c1b7207 */ /* 0x000fe20000000000 */
[----:B------:R-:W-:Y:S04]  /*d420*/  SHFL.IDX PT, R97, R97, R6, 0x1c1f ;  /* 0x001c1f0661617589 */ /* 0x000fe800000e0000 */
[----:B------:R-:W3:Y:S04]  /*d430*/  SHFL.IDX PT, R36, R43, R2, 0x1c1f ;  /* 0x001c1f022b247589 */ /* 0x000ee800000e0000 */
[----:B------:R-:W-:Y:S01]  /*d440*/  SHFL.IDX PT, R57, R57, R6, 0x1c1f ;  /* 0x001c1f0639397589 */ /* 0x000fe200000e0000 */
[----:B0-----:R-:W-:-:S02]  /*d450*/  SEL R28, R51, R30, P0 ;  /* 0x0000001e331c7207 */ /* 0x001fc40000000000 */
[----:B------:R-:W-:Y:S01]  /*d460*/  SEL R30, R30, R51, P0 ;  /* 0x000000331e1e7207 */ /* 0x000fe20000000000 */
[----:B------:R-:W-:Y:S01]  /*d470*/  SHFL.IDX PT, R99, R99, R6, 0x1c1f ;  /* 0x001c1f0663637589 */ /* 0x000fe200000e0000 */
[----:B-1----:R-:W-:Y:S02]  /*d480*/  SEL R29, R95, R32, P0 ;  /* 0x000000205f1d7207 */ /* 0x002fe40000000000 */
[----:B------:R-:W-:Y:S01]  /*d490*/  SEL R31, R32, R95, P0 ;  /* 0x0000005f201f7207 */ /* 0x000fe20000000000 */
[----:B------:R-:W0:Y:S04]  /*d4a0*/  SHFL.IDX PT, R38, R45, R2, 0x1c1f ;  /* 0x001c1f022d267589 */ /* 0x000e2800000e0000 */
[----:B------:R-:W1:Y:S01]  /*d4b0*/  SHFL.IDX PT, R40, R101, R2, 0x1c1f ;  /* 0x001c1f0265287589 */ /* 0x000e6200000e0000 */
[----:B--2---:R-:W-:-:S02]  /*d4c0*/  SEL R32, R55, R34, P0 ;  /* 0x0000002237207207 */ /* 0x004fc40000000000 */
[----:B------:R-:W-:Y:S01]  /*d4d0*/  SEL R34, R34, R55, P0 ;  /* 0x0000003722227207 */ /* 0x000fe20000000000 */
[----:B------:R-:W-:Y:S04]  /*d4e0*/  SHFL.IDX PT, R59, R59, R6, 0x1c1f ;  /* 0x001c1f063b3b7589 */ /* 0x000fe800000e0000 */
[----:B------:R-:W2:Y:S01]  /*d4f0*/  SHFL.IDX PT, R42, R41, R2, 0x1c1f ;  /* 0x001c1f02292a7589 */ /* 0x000ea200000e0000 */
[----:B---3--:R-:W-:Y:S02]  /*d500*/  SEL R33, R97, R36, P0 ;  /* 0x0000002461217207 */ /* 0x008fe40000000000 */
[----:B------:R-:W-:Y:S01]  /*d510*/  SEL R35, R36, R97, P0 ;  /* 0x0000006124237207 */ /* 0x000fe20000000000 */
[----:B------:R-:W-:Y:S06]  /*d520*/  BAR.SYNC.DEFER_BLOCKING 0x1, 0x100 ;  /* 0x0044000000007b1d */ /* 0x000fec0000010000 */
[----:B------:R-:W-:Y:S01]  /*d530*/  SHFL.IDX PT, R103, R103, R6, 0x1c1f ;  /* 0x001c1f0667677589 */ /* 0x000fe200000e0000 */
[----:B0-----:R-:W-:-:S02]  /*d540*/  SEL R36, R57, R38, P0 ;  /* 0x0000002639247207 */ /* 0x001fc40000000000 */
[----:B------:R-:W-:Y:S01]  /*d550*/  SEL R38, R38, R57, P0 ;  /* 0x0000003926267207 */ /* 0x000fe20000000000 */
[----:B------:R-:W0:Y:S01]  /*d560*/  SHFL.IDX PT, R50, R105, R2, 0x1c1f ;  /* 0x001c1f0269327589 */ /* 0x000e2200000e0000 */
[----:B-1----:R-:W-:Y:S02]  /*d570*/  SEL R37, R99, R40, P0 ;  /* 0x0000002863257207 */ /* 0x002fe40000000000 */
[----:B------:R-:W-:Y:S01]  /*d580*/  SEL R39, R40, R99, P0 ;  /* 0x0000006328277207 */ /* 0x000fe20000000000 */
[----:B------:R-:W-:Y:S04]  /*d590*/  SHFL.IDX PT, R61, R61, R6, 0x1c1f ;  /* 0x001c1f063d3d7589 */ /* 0x000fe800000e0000 */
[----:B------:R-:W-:Y:S01]  /*d5a0*/  SHFL.IDX PT, R107, R107, R6, 0x1c1f ;  /* 0x001c1f066b6b7589 */ /* 0x000fe200000e0000 */
[----:B--2---:R-:W-:-:S02]  /*d5b0*/  SEL R40, R59, R42, P0 ;  /* 0x0000002a3b287207 */ /* 0x004fc40000000000 */
[----:B------:R-:W-:Y:S01]  /*d5c0*/  SEL R42, R42, R59, P0 ;  /* 0x0000003b2a2a7207 */ /* 0x000fe20000000000 */
[----:B------:R-:W-:Y:S04]  /*d5d0*/  SHFL.IDX PT, R10, R65, R2, 0x1c1f ;  /* 0x001c1f02410a7589 */ /* 0x000fe800000e0000 */
[----:B------:R-:W-:Y:S04]  /*d5e0*/  SHFL.IDX PT, R52, R109, R2, 0x1c1f ;  /* 0x001c1f026d347589 */ /* 0x000fe800000e0000 */
[----:B------:R-:W-:Y:S04]  /*d5f0*/  SHFL.IDX PT, R67, R67, R6, 0x1c1f ;  /* 0x001c1f0643437589 */ /* 0x000fe800000e0000 */
[----:B------:R-:W-:Y:S01]  /*d600*/  SHFL.IDX PT, R71, R71, R6, 0x1c1f ;  /* 0x001c1f0647477589 */ /* 0x000fe200000e0000 */
[----:B0-----:R-:W-:-:S02]  /*d610*/  SEL R41, R103, R50, P0 ;  /* 0x0000003267297207 */ /* 0x001fc40000000000 */
        /* <DEDUP_REMOVED lines=18> */
[----:B------:R-:W1:Y:S04]  /*d740*/  SHFL.IDX PT, R62, R5, R2, 0x1c1f ;  /* 0x001c1f02053e7589 */ /* 0x000e6800000e0000 */
[----:B------:R2:W-:Y:S04]  /*d750*/  STSM.16.M88.4 [R82], R12 ;  /* 0x0000000c52007844 */ /* 0x0005e80000000200 */
[----:B------:R3:W-:Y:S04]  /*d760*/  STSM.16.M88.4 [R80], R24 ;  /* 0x0000001850007844 */ /* 0x0007e80000000200 */
[----:B------:R4:W-:Y:S04]  /*d770*/  STSM.16.M88.4 [R78], R28 ;  /* 0x0000001c4e007844 */ /* 0x0009e80000000200 */
[----:B------:R1:W-:Y:S01]  /*d780*/  STSM.16.M88.4 [R76], R32 ;  /* 0x000000204c007844 */ /* 0x0003e20000000200 */
[----:B0-----:R-:W-:-:S02]  /*d790*/  SEL R45, R125, R60, P0 ;  /* 0x0000003c7d2d7207 */ /* 0x001fc40000000000 */
[----:B------:R-:W-:Y:S01]  /*d7a0*/  SEL R47, R60, R125, P0 ;  /* 0x0000007d3c2f7207 */ /* 0x000fe20000000000 */
[----:B------:R-:W-:Y:S01]  /*d7b0*/  STSM.16.M88.4 [R74], R36 ;  /* 0x000000244a007844 */ /* 0x000fe20000000200 */
[----:B--2---:R-:W-:Y:S02]  /*d7c0*/  SEL R12, R61, R10, P0 ;  /* 0x0000000a3d0c7207 */ /* 0x004fe40000000000 */
[----:B------:R-:W-:Y:S01]  /*d7d0*/  SEL R14, R10, R61, P0 ;  /* 0x0000003d0a0e7207 */ /* 0x000fe20000000000 */
[----:B------:R-:W-:Y:S01]  /*d7e0*/  STSM.16.M88.4 [R72], R40 ;  /* 0x0000002848007844 */ /* 0x000fe20000000200 */
[----:B------:R-:W-:Y:S01]  /*d7f0*/  SEL R13, R107, R52, P0 ;  /* 0x000000346b0d7207 */ /* 0x000fe20000000000 */
[----:B------:R-:W-:Y:S01]  /*d800*/  UMOV UR4, URZ ;  /* 0x0000003f00047c82 */ /* 0x000fe20008000000 */
[----:B------:R-:W-:Y:S01]  /*d810*/  SEL R15, R52, R107, P0 ;  /* 0x0000006b340f7207 */ /* 0x000fe20000000000 */
[----:B------:R-:W-:Y:S01]  /*d820*/  ULDC UR8, c[0x0][0xa88] ;  /* 0x0002a20000087ab9 */ /* 0x000fe20000000800 */
[----:B---3--:R-:W-:Y:S01]  /*d830*/  SEL R24, R67, R20, P0 ;  /* 0x0000001443187207 */ /* 0x008fe20000000000 */
[----:B------:R-:W0:Y:S01]  /*d840*/  LDC R61, c[0x0][0xbe8] ;  /* 0x0002fa00ff3d7b82 */ /* 0x000e220000000800 */
[----:B------:R-:W-:Y:S01]  /*d850*/  SEL R26, R20, R67, P0 ;  /* 0x00000043141a7207 */ /* 0x000fe20000000000 */
[----:B------:R2:W-:Y:S01]  /*d860*/  STSM.16.M88.4 [R70], R12 ;  /* 0x0000000c46007844 */ /* 0x0005e20000000200 */
[----:B------:R-:W-:-:S02]  /*d870*/  SEL R25, R111, R54, P0 ;  /* 0x000000366f197207 */ /* 0x000fc40000000000 */
[----:B------:R-:W-:Y:S02]  /*d880*/  SEL R27, R54, R111, P0 ;  /* 0x0000006f361b7207 */ /* 0x000fe40000000000 */
[----:B----4-:R-:W-:Y:S02]  /*d890*/  SEL R28, R71, R6, P0 ;  /* 0x00000006471c7207 */ /* 0x010fe40000000000 */
[----:B------:R-:W-:Y:S01]  /*d8a0*/  SEL R30, R6, R71, P0 ;  /* 0x00000047061e7207 */ /* 0x000fe20000000000 */
[----:B------:R3:W-:Y:S01]  /*d8b0*/  STSM.16.M88.4 [R68], R24 ;  /* 0x0000001844007844 */ /* 0x0007e20000000200 */
[----:B------:R-:W-:Y:S01]  /*d8c0*/  SEL R29, R115, R56, P0 ;  /* 0x00000038731d7207 */ /* 0x000fe20000000000 */
[----:B------:R-:W-:Y:S01]  /*d8d0*/  IMAD.U32 R6, RZ, RZ, UR6 ;  /* 0x00000006ff067e24 */ /* 0x000fe2000f8e00ff */
[----:B------:R-:W-:Y:S01]  /*d8e0*/  SEL R31, R56, R115, P0 ;  /* 0x00000073381f7207 */ /* 0x000fe20000000000 */
[----:B------:R-:W-:Y:S01]  /*d8f0*/  ULDC.64 UR6, c[0x0][0xc08] ;  /* 0x0003020000067ab9 */ /* 0x000fe20000000a00 */
[----:B-1----:R-:W-:-:S02]  /*d900*/  SEL R32, R77, R44, P0 ;  /* 0x0000002c4d207207 */ /* 0x002fc40000000000 */
[----:B------:R-:W-:Y:S01]  /*d910*/  SEL R34, R44, R77, P0 ;  /* 0x0000004d2c227207 */ /* 0x000fe20000000000 */
[----:B------:R3:W-:Y:S01]  /*d920*/  STSM.16.M88.4 [R66], R28 ;  /* 0x0000001c42007844 */ /* 0x0007e20000000200 */
[----:B------:R-:W-:Y:S02]  /*d930*/  SEL R33, R119, R58, P0 ;  /* 0x0000003a77217207 */ /* 0x000fe40000000000 */
[----:B------:R-:W-:Y:S02]  /*d940*/  SEL R35, R58, R119, P0 ;  /* 0x000000773a237207 */ /* 0x000fe40000000000 */
[----:B------:R-:W-:Y:S02]  /*d950*/  SEL R44, R81, R46, P0 ;  /* 0x0000002e512c7207 */ /* 0x000fe40000000000 */
[----:B------:R-:W-:Y:S01]  /*d960*/  SEL R46, R46, R81, P0 ;  /* 0x000000512e2e7207 */ /* 0x000fe20000000000 */
[----:B------:R3:W-:Y:S01]  /*d970*/  STSM.16.M88.4 [R64], R32 ;  /* 0x0000002040007844 */ /* 0x0007e20000000200 */
[----:B------:R-:W-:-:S02]  /*d980*/  SEL R53, R133, R62, P0 ;  /* 0x0000003e85357207 */ /* 0x000fc40000000000 */
[----:B------:R-:W-:Y:S01]  /*d990*/  SEL R55, R62, R133, P0 ;  /* 0x000000853e377207 */ /* 0x000fe20000000000 */
[----:B------:R3:W-:Y:S01]  /*d9a0*/  STSM.16.M88.4 [R21], R44 ;  /* 0x0000002c15007844 */ /* 0x0007e20000000200 */
[----:B------:R-:W-:Y:S02]  /*d9b0*/  SEL R52, R85, R48, P0 ;  /* 0x0000003055347207 */ /* 0x000fe40000000000 */
[----:B------:R-:W-:-:S05]  /*d9c0*/  SEL R54, R48, R85, P0 ;  /* 0x0000005530367207 */ /* 0x000fca0000000000 */
[----:B------:R3:W-:Y:S01]  /*d9d0*/  STSM.16.M88.4 [R11], R52 ;  /* 0x000000340b007844 */ /* 0x0007e20000000200 */
[----:B------:R-:W-:Y:S06]  /*d9e0*/  BAR.SYNC.DEFER_BLOCKING 0x1, 0x100 ;  /* 0x0044000000007b1d */ /* 0x000fec0000010000 */
[----:B------:R-:W4:Y:S01]  /*d9f0*/  @P2 LDG.E R2, desc[UR54][R6.64] ;  /* 0x0000003606022981 */ /* 0x000f22000c1e1900 */
[----:B------:R-:W-:Y:S01]  /*da00*/  UISETP.NE.U32.AND UP1, UPT, UR6, URZ, UPT ;  /* 0x0000003f0600728c */ /* 0x000fe2000bf25070 */
[----:B0-----:R-:W-:-:S03]  /*da10*/  ISETP.NE.AND P1, PT, R61, 0x1, PT ;  /* 0x000000013d00780c */ /* 0x001fc60003f25270 */
[----:B------:R-:W-:-:S06]  /*da20*/  UISETP.NE.AND.EX UP1, UPT, UR7, URZ, UPT, UP1 ;  /* 0x0000003f0700728c */ /* 0x000fcc000bf25310 */
[----:B------:R-:W-:-:S04]  /*da30*/  PLOP3.LUT P0, PT, PT, PT, UP1, 0x80, 0x0 ;  /* 0x000000000000781c */ /* 0x000fc80003f0f018 */
[----:B------:R-:W0:Y:S01]  /*da40*/  @P1 LDC R5, c[0x0][0xbec] ;  /* 0x0002fb00ff051b82 */ /* 0x000e220000000800 */
[----:B------:R-:W-:-:S04]  /*da50*/  @UP1 ULEA UR6, UP2, UR36, UR6, 0x2 ;  /* 0x0000000624061291 */ /* 0x000fc8000f84103f */
[----:B------:R-:W-:Y:S02]  /*da60*/  @UP1 ULEA.HI.X UR7, UR36, UR7, UR37, 0x2, UP2 ;  /* 0x0000000724071291 */ /* 0x000fe400090f1425 */
[----:B--2---:R-:W-:Y:S01]  /*da70*/  IMAD.U32 R12, RZ, RZ, UR6 ;  /* 0x00000006ff0c7e24 */ /* 0x004fe2000f8e00ff */
[----:B------:R-:W1:Y:S03]  /*da80*/  @P1 LDC R10, c[0x0][0xbf0] ;  /* 0x0002fc00ff0a1b82 */ /* 0x000e660000000800 */
[----:B------:R-:W-:Y:S01]  /*da90*/  IMAD.U32 R13, RZ, RZ, UR7 ;  /* 0x00000007ff0d7e24 */ /* 0x000fe2000f8e00ff */
[----:B----4-:R-:W-:Y:S01]  /*daa0*/  @P2 R2UR UR4, R2 ;  /* 0x00000000020422ca */ /* 0x010fe200000e0000 */
[----:B------:R-:W-:-:S06]  /*dab0*/  IMAD.U32 R2, RZ, RZ, UR8 ;  /* 0x00000008ff027e24 */ /* 0x000fcc000f8e00ff */
[----:B------:R3:W5:Y:S01]  /*dac0*/  @P0 LDG.E R2, desc[UR54][R12.64] ;  /* 0x000000360c020981 */ /* 0x000762000c1e1900 */
[----:B01----:R-:W-:Y:S07]  /*dad0*/  @P0 BRA `(.L_x_2451) ;  /* 0x0000000000100947 */ /* 0x003fee0003800000 */
[----:B------:R-:W-:Y:S05]  /*dae0*/  @!P2 BRA `(.L_x_2451) ;  /* 0x00000000000ca947 */ /* 0x000fea0003800000 */
[----:B---3--:R-:W2:Y:S04]  /*daf0*/  LDG.E R11, desc[UR54][R6.64] ;  /* 0x00000036060b7981 */ /* 0x008ea8000c1e1900 */
[----:B-----5:R-:W2:Y:S02]  /*db00*/  LDG.E R2, desc[UR54][R6.64+0x4] ;  /* 0x0000043606027981 */ /* 0x020ea4000c1e1900 */
[----:B--2---:R-:W-:-:S07]  /*db10*/  IMAD.IADD R2, R2, 0x1, -R11 ;  /* 0x0000000102027824 */ /* 0x004fce00078e0a0b */
.L_x_2451:
[----:B------:R-:W-:Y:S01]  /*db20*/  USHF.R.S32.HI UR14, URZ, 0x1f, UR42 ;  /* 0x0000001f3f0e7899 */ /* 0x000fe2000801142a */
[----:B---3--:R-:W-:Y:S01]  /*db30*/  VIADD R12, R18, UR38 ;  /* 0x00000026120c7c36 */ /* 0x008fe20008000000 */
[----:B------:R-:W-:Y:S01]  /*db40*/  ULDC.64 UR12, c[0x0][0xb90] ;  /* 0x0002e400000c7ab9 */ /* 0x000fe20000000a00 */
[----:B------:R-:W-:Y:S01]  /*db50*/  USHF.R.S32.HI UR9, URZ, 0x1f, UR4 ;  /* 0x0000001f3f097899 */ /* 0x000fe20008011404 */
[----:B------:R-:W-:Y:S01]  /*db60*/  VIADD R14, R223, UR38 ;  /* 0x00000026df0e7c36 */ /* 0x000fe20008000000 */
        /* <DEDUP_REMOVED lines=21> */
[----:B-----5:R-:W-:Y:S01]  /*dcc0*/  IMAD R67, R2, R61, RZ ;  /* 0x0000003d02437224 */ /* 0x020fe200078e02ff */
[----:B------:R-:W-:Y:S01]  /*dcd0*/  IADD3 R6, P0, R6, UR6, RZ ;  /* 0x0000000606067c10 */ /* 0x000fe2000ff1e0ff */
[----:B------:R-:W-:Y:S01]  /*dce0*/  ULDC.64 UR10, c[0x0][0xaa0] ;  /* 0x0002a800000a7ab9 */ /* 0x000fe20000000a00 */
[----:B------:R-:W-:Y:S01]  /*dcf0*/  IMAD.U32 R12, RZ, RZ, UR8 ;  /* 0x00000008ff0c7e24 */ /* 0x000fe2000f8e00ff */
[----:B------:R-:W-:-:S02]  /*dd00*/  SHF.R.S32.HI R10, RZ, 0x1f, R5 ;  /* 0x0000001fff0a7819 */ /* 0x000fc40000011405 */
[----:B------:R-:W-:Y:S02]  /*dd10*/  LOP3.LUT R24, R25, 0x380, RZ, 0xc0, !PT ;  /* 0x0000038019187812 */ /* 0x000fe400078ec0ff */
[----:B------:R-:W-:Y:S01]  /*dd20*/  IADD3.X R7, R7, UR7, R12, P0, !PT ;  /* 0x0000000707077c10 */ /* 0x000fe200087fe40c */
[----:B------:R-:W-:Y:S01]  /*dd30*/  ULDC.64 UR6, c[0x0][0xb88] ;  /* 0x0002e20000067ab9 */ /* 0x000fe20000000a00 */
[----:B------:R-:W-:Y:S01]  /*dd40*/  SHF.R.U64 R24, R24, 0x3, RZ ;  /* 0x0000000318187819 */ /* 0x000fe200000012ff */
[----:B------:R-:W-:Y:S01]  /*dd50*/  IMAD R10, R10, UR6, RZ ;  /* 0x000000060a0a7c24 */ /* 0x000fe2000f8e02ff */
[----:B------:R-:W-:Y:S01]  /*dd60*/  IADD3 R37, P3, R8, 0x6000, RZ ;  /* 0x0000600008257810 */ /* 0x000fe20007f7e0ff */
[----:B------:R-:W-:Y:S01]  /*dd70*/  IMAD.WIDE.U32 R6, R5, UR6, R6 ;  /* 0x0000000605067c25 */ /* 0x000fe2000f8e0006 */
[----:B------:R-:W-:Y:S02]  /*dd80*/  LOP3.LUT R24, R24, R25, RZ, 0x3c, !PT ;  /* 0x0000001918187212 */ /* 0x000fe400078e3cff */
[----:B------:R-:W-:Y:S01]  /*dd90*/  LOP3.LUT R36, R37, 0x380, RZ, 0xc0, !PT ;  /* 0x0000038025247812 */ /* 0x000fe200078ec0ff */
[----:B------:R-:W-:Y:S01]  /*dda0*/  IMAD R11, R5, UR7, R10 ;  /* 0x00000007050b7c24 */ /* 0x000fe2000f8e020a */
[----:B------:R-:W-:Y:S01]  /*ddb0*/  ULDC.64 UR6, c[0x0][0xb50] ;  /* 0x0002d40000067ab9 */ /* 0x000fe20000000a00 */
[----:B------:R-:W-:Y:S01]  /*ddc0*/  IMAD.X R25, RZ, RZ, R9, P2 ;  /* 0x000000ffff197224 */ /* 0x000fe200010e0609 */
[----:B------:R-:W-:Y:S01]  /*ddd0*/  IADD3 R29, P2, R8, 0x7000, RZ ;  /* 0x00007000081d7810 */ /* 0x000fe20007f5e0ff */
[----:B------:R-:W-:Y:S01]  /*dde0*/  IMAD.IADD R5, R7, 0x1, R11 ;  /* 0x0000000107057824 */ /* 0x000fe200078e020b */
[----:B------:R-:W-:-:S02]  /*ddf0*/  LEA R7, P0, R6, UR6, 0x2 ;  /* 0x0000000606077c11 */ /* 0x000fc4000f8010ff */
[----:B------:R-:W-:Y:S02]  /*de00*/  LOP3.LUT R28, R29, 0x380, RZ, 0xc0, !PT ;  /* 0x000003801d1c7812 */ /* 0x000fe400078ec0ff */
[----:B------:R-:W-:Y:S01]  /*de10*/  LEA.HI.X R6, R6, UR7, R5, 0x2, P0 ;  /* 0x0000000706067c11 */ /* 0x000fe200080f1405 */
[----:B------:R-:W-:Y:S01]  /*de20*/  SHFL.IDX PT, R20, R7, RZ, 0x1c1f ;  /* 0x001c1fff07147589 */ /* 0x000fe200000e0000 */
[----:B------:R-:W-:Y:S02]  /*de30*/  IADD3 R41, P0, R8, 0x5000, RZ ;  /* 0x0000500008297810 */ /* 0x000fe40007f1e0ff */
[----:B------:R-:W-:Y:S01]  /*de40*/  SHF.R.U64 R28, R28, 0x3, RZ ;  /* 0x000000031c1c7819 */ /* 0x000fe200000012ff */
[----:B------:R-:W1:Y:S01]  /*de50*/  SHFL.IDX PT, R21, R6, RZ, 0x1c1f ;  /* 0x001c1fff06157589 */ /* 0x000e6200000e0000 */
[----:B------:R-:W-:Y:S02]  /*de60*/  LOP3.LUT R40, R41, 0x380, RZ, 0xc0, !PT ;  /* 0x0000038029287812 */ /* 0x000fe400078ec0ff */
[----:B------:R-:W-:-:S02]  /*de70*/  SHF.R.U64 R36, R36, 0x3, RZ ;  /* 0x0000000324247819 */ /* 0x000fc400000012ff */
[C---:B------:R-:W-:Y:S02]  /*de80*/  IADD3 R13, P6, R8.reuse, 0x2000, RZ ;  /* 0x00002000080d7810 */ /* 0x040fe40007fde0ff */
[C---:B------:R-:W-:Y:S02]  /*de90*/  IADD3 R11, P5, R8.reuse, 0x3000, RZ ;  /* 0x00003000080b7810 */ /* 0x040fe40007fbe0ff */
[----:B------:R-:W-:Y:S01]  /*dea0*/  IADD3 R45, P4, R8, 0x4000, RZ ;  /* 0x00004000082d7810 */ /* 0x000fe20007f9e0ff */
[----:B------:R-:W-:Y:S01]  /*deb0*/  UIMAD UR8, UR9, UR10, URZ ;  /* 0x0000000a090872a4 */ /* 0x000fe2000f8e023f */
[----:B------:R-:W-:Y:S01]  /*dec0*/  SHF.R.U64 R40, R40, 0x3, RZ ;  /* 0x0000000328287819 */ /* 0x000fe200000012ff */
[----:B------:R-:W-:Y:S01]  /*ded0*/  UIMAD.WIDE.U32 UR6, UR4, UR10, URZ ;  /* 0x0000000a040672a5 */ /* 0x000fe2000f8e003f */
[----:B------:R-:W-:Y:S01]  /*dee0*/  LOP3.LUT R28, R28, R29, RZ, 0x3c, !PT ;  /* 0x0000001d1c1c7212 */ /* 0x000fe200078e3cff */
[--C-:B------:R-:W-:Y:S01]  /*def0*/  IMAD.X R29, RZ, RZ, R9.reuse, P2 ;  /* 0x000000ffff1d7224 */ /* 0x100fe200010e0609 */
[----:B------:R-:W-:Y:S01]  /*df00*/  LOP3.LUT R40, R40, R41, RZ, 0x3c, !PT ;  /* 0x0000002928287212 */ /* 0x000fe200078e3cff */
[--C-:B------:R-:W-:Y:S01]  /*df10*/  IMAD.X R41, RZ, RZ, R9.reuse, P0 ;  /* 0x000000ffff297224 */ /* 0x100fe200000e0609 */
[----:B------:R-:W-:Y:S01]  /*df20*/  LOP3.LUT P0, RZ, R221, 0x3, RZ, 0xc0, !PT ;  /* 0x00000003ddff7812 */ /* 0x000fe2000780c0ff */
[----:B------:R-:W-:Y:S01]  /*df30*/  SHFL.IDX PT, R51, R6, 0x1, 0x1c1f ;  /* 0x003c1f0006337f89 */ /* 0x000fe200000e0000 */
[----:B------:R-:W-:Y:S01]  /*df40*/  LOP3.LUT R36, R36, R37, RZ, 0x3c, !PT ;  /* 0x0000002524247212 */ /* 0x000fe200078e3cff */
[----:B------:R-:W-:Y:S01]  /*df50*/  IMAD.X R37, RZ, RZ, R9, P3 ;  /* 0x000000ffff257224 */ /* 0x000fe200018e0609 */
[----:B------:R-:W-:Y:S01]  /*df60*/  ISETP.GE.OR P2, PT, R14, R67, P0 ;  /* 0x000000430e00720c */ /* 0x000fe20000746670 */
[----:B------:R2:W3:Y:S01]  /*df70*/  SHFL.IDX PT, R50, R7, 0x1, 0x1c1f ;  /* 0x003c1f0007327f89 */ /* 0x0004e200000e0000 */
[----:B------:R-:W-:Y:S01]  /*df80*/  IADD3 R15, P3, R8, 0xb000, RZ ;  /* 0x0000b000080f7810 */ /* 0x000fe20007f7e0ff */
[----:B------:R-:W-:Y:S01]  /*df90*/  VIADD R5, R14, 0x8 ;  /* 0x000000080e057836 */ /* 0x000fe20000000000 */
[----:B------:R-:W-:-:S02]  /*dfa0*/  LOP3.LUT R12, R13, 0x380, RZ, 0xc0, !PT ;  /* 0x000003800d0c7812 */ /* 0x000fc400078ec0ff */
[----:B------:R-:W-:Y:S02]  /*dfb0*/  LOP3.LUT R2, R15, 0x380, RZ, 0xc0, !PT ;  /* 0x000003800f027812 */ /* 0x000fe400078ec0ff */
[----:B------:R-:W-:Y:S02]  /*dfc0*/  LOP3.LUT R10, R11, 0x380, RZ, 0xc0, !PT ;  /* 0x000003800b0a7812 */ /* 0x000fe400078ec0ff */
[----:B------:R-:W-:Y:S01]  /*dfd0*/  LOP3.LUT R44, R45, 0x380, RZ, 0xc0, !PT ;  /* 0x000003802d2c7812 */ /* 0x000fe200078ec0ff */
[----:B------:R-:W-:Y:S01]  /*dfe0*/  UIMAD UR8, UR4, UR11, UR8 ;  /* 0x0000000b040872a4 */ /* 0x000fe2000f8e0208 */
[----:B------:R-:W-:Y:S01]  /*dff0*/  SHF.R.U64 R2, R2, 0x3, RZ ;  /* 0x0000000302027819 */ /* 0x000fe200000012ff */
[----:B-1----:R1:W-:Y:S01]  /*e000*/  @!P2 ST.E desc[UR54][R20.64], R3 ;  /* 0x000000031400a985 */ /* 0x0023e2000c101936 */
[----:B------:R-:W-:Y:S01]  /*e010*/  SHF.R.U64 R12, R12, 0x3, RZ ;  /* 0x000000030c0c7819 */ /* 0x000fe200000012ff */
[----:B------:R-:W-:Y:S01]  /*e020*/  ULDC.64 UR10, c[0x0][0xae8] ;  /* 0x0002ba00000a7ab9 */ /* 0x000fe20000000a00 */
[----:B------:R-:W-:Y:S01]  /*e030*/  SHF.R.U64 R10, R10, 0x3, RZ ;  /* 0x000000030a0a7819 */ /* 0x000fe200000012ff */
[----:B--2---:R-:W-:Y:S01]  /*e040*/  IMAD.X R7, RZ, RZ, R9, P3 ;  /* 0x000000ffff077224 */ /* 0x004fe200018e0609 */
[----:B------:R-:W-:-:S02]  /*e050*/  SHF.R.U64 R44, R44, 0x3, RZ ;  /* 0x000000032c2c7819 */ /* 0x000fc400000012ff */
[----:B------:R-:W-:Y:S02]  /*e060*/  LOP3.LUT R6, R2, R15, RZ, 0x3c, !PT ;  /* 0x0000000f02067212 */ /* 0x000fe400078e3cff */
[----:B------:R-:W-:Y:S02]  /*e070*/  LOP3.LUT R33, R8, 0x380, RZ, 0xc0, !PT ;  /* 0x0000038008217812 */ /* 0x000fe400078ec0ff */
[----:B------:R-:W-:Y:S01]  /*e080*/  ISETP.GE.OR P0, PT, R5, R67, P0 ;  /* 0x000000430500720c */ /* 0x000fe20000706670 */
[----:B-1----:R-:W1:Y:S01]  /*e090*/  @P1 LDC R3, c[0x0][0xbec] ;  /* 0x0002fb00ff031b82 */ /* 0x002e620000000800 */
[----:B------:R-:W-:Y:S01]  /*e0a0*/  IMAD R2, R23, 0x20, R220 ;  /* 0x0000002017027824 */ /* 0x000fe200078e02dc */
[----:B------:R-:W-:Y:S01]  /*e0b0*/  UIADD3 UR7, UR7, UR8, URZ ;  /* 0x0000000807077290 */ /* 0x000fe2000fffe03f */
[----:B------:R-:W-:Y:S01]  /*e0c0*/  LOP3.LUT R12, R12, R13, RZ, 0x3c, !PT ;  /* 0x0000000d0c0c7212 */ /* 0x000fe200078e3cff */
[----:B------:R-:W-:Y:S01]  /*e0d0*/  UIMAD UR4, UR14, UR10, URZ ;  /* 0x0000000a0e0472a4 */ /* 0x000fe2000f8e023f */
[----:B------:R-:W-:Y:S01]  /*e0e0*/  LOP3.LUT R10, R10, R11, RZ, 0x3c, !PT ;  /* 0x0000000b0a0a7212 */ /* 0x000fe200078e3cff */
[--C-:B------:R-:W-:Y:S01]  /*e0f0*/  IMAD.X R13, RZ, RZ, R9.reuse, P6 ;  /* 0x000000ffff0d7224 */ /* 0x100fe200030e0609 */
[----:B------:R-:W-:Y:S01]  /*e100*/  LOP3.LUT R44, R44, R45, RZ, 0x3c, !PT ;  /* 0x0000002d2c2c7212 */ /* 0x000fe200078e3cff */
[--C-:B------:R-:W-:Y:S01]  /*e110*/  IMAD.X R11, RZ, RZ, R9.reuse, P5 ;  /* 0x000000ffff0b7224 */ /* 0x100fe200028e0609 */
[C---:B------:R-:W-:Y:S01]  /*e120*/  IADD3 R57, P6, R8.reuse, 0x8000, RZ ;  /* 0x0000800008397810 */ /* 0x040fe20007fde0ff */
[--C-:B------:R-:W-:Y:S01]  /*e130*/  IMAD.X R45, RZ, RZ, R9.reuse, P4 ;  /* 0x000000ffff2d7224 */ /* 0x100fe200020e0609 */
[----:B------:R-:W-:Y:S01]  /*e140*/  IADD3 R53, P5, R8, 0x9000, RZ ;  /* 0x0000900008357810 */ /* 0x000fe20007fbe0ff */
[----:B------:R-:W-:Y:S01]  /*e150*/  VIADD R62, R2, UR38 ;  /* 0x00000026023e7c36 */ /* 0x000fe20008000000 */
[----:B------:R-:W-:Y:S01]  /*e160*/  IADD3 R49, P4, R8, 0xa000, RZ ;  /* 0x0000a00008317810 */ /* 0x000fe20007f9e0ff */
[----:B------:R-:W-:Y:S01]  /*e170*/  UIMAD UR4, UR42, UR11, UR4 ;  /* 0x0000000b2a0472a4 */ /* 0x000fe2000f8e0204 */
[----:B------:R-:W-:Y:S01]  /*e180*/  LOP3.LUT R56, R57, 0x380, RZ, 0xc0, !PT ;  /* 0x0000038039387812 */ /* 0x000fe200078ec0ff */
[----:B------:R-:W-:Y:S01]  /*e190*/  UIMAD.WIDE.U32 UR6, UR42, UR10, UR6 ;  /* 0x0000000a2a0672a5 */ /* 0x000fe2000f8e0006 */
[----:B------:R-:W-:Y:S01]  /*e1a0*/  LOP3.LUT R52, R53, 0x380, RZ, 0xc0, !PT ;  /* 0x0000038035347812 */ /* 0x000fe200078ec0ff */
[----:B------:R-:W-:Y:S01]  /*e1b0*/  ULDC.64 UR8, c[0x0][0xaf0] ;  /* 0x0002bc0000087ab9 */ /* 0x000fe20000000a00 */
[----:B------:R-:W-:Y:S01]  /*e1c0*/  LOP3.LUT R48, R49, 0x380, RZ, 0xc0, !PT ;  /* 0x0000038031307812 */ /* 0x000fe200078ec0ff */
[----:B------:R-:W-:Y:S01]  /*e1d0*/  UIADD3 UR7, UR7, UR4, URZ ;  /* 0x0000000407077290 */ /* 0x000fe2000fffe03f */
[----:B------:R-:W-:Y:S01]  /*e1e0*/  SHF.R.U64 R33, R33, 0x3, RZ ;  /* 0x0000000321217819 */ /* 0x000fe200000012ff */
[----:B------:R-:W-:Y:S01]  /*e1f0*/  UIMAD UR4, UR37, UR8, URZ ;  /* 0x00000008250472a4 */ /* 0x000fe2000f8e023f */
[----:B---3--:R2:W-:Y:S01]  /*e200*/  @!P0 ST.E desc[UR54][R50.64], R4 ;  /* 0x0000000432008985 */ /* 0x0085e2000c101936 */
[----:B-1----:R-:W-:Y:S01]  /*e210*/  @P1 IMAD.HI.U32 R2, R62, R3, RZ ;  /* 0x000000033e021227 */ /* 0x002fe200078e00ff */
[----:B------:R-:W-:Y:S01]  /*e220*/  SHF.R.U64 R56, R56, 0x3, RZ ;  /* 0x0000000338387819 */ /* 0x000fe200000012ff */
[----:B------:R-:W-:Y:S01]  /*e230*/  UIMAD UR4, UR36, UR9, UR4 ;  /* 0x00000009240472a4 */ /* 0x000fe2000f8e0204 */
[----:B------:R-:W-:Y:S01]  /*e240*/  SHF.R.U64 R52, R52, 0x3, RZ ;  /* 0x0000000334347819 */ /* 0x000fe200000012ff */
[----:B------:R-:W-:Y:S01]  /*e250*/  IMAD.MOV.U32 R21, RZ, RZ, R62 ;  /* 0x000000ffff157224 */ /* 0x000fe200078e003e */
[----:B------:R-:W-:Y:S01]  /*e260*/  SHF.R.U64 R48, R48, 0x3, RZ ;  /* 0x0000000330307819 */ /* 0x000fe200000012ff */
[----:B------:R-:W-:Y:S01]  /*e270*/  UIMAD.WIDE.U32 UR6, UR36, UR8, UR6 ;  /* 0x00000008240672a5 */ /* 0x000fe2000f8e0006 */
[----:B0-----:R-:W-:Y:S01]  /*e280*/  @P1 SHF.R.U32.HI R21, RZ, R65, R2 ;  /* 0x00000041ff151219 */ /* 0x001fe20000011602 */
[----:B------:R-:W5:Y:S01]  /*e290*/  LD.E.128 R24, desc[UR54][R24.64] ;  /* 0x0000003618187980 */ /* 0x000f62000c101d00 */
        /* <DEDUP_REMOVED lines=9> */
[----:B------:R-:W-:Y:S01]  /*e330*/  UIADD3 UR4, UR7, UR4, URZ ;  /* 0x0000000407047290 */ /* 0x000fe2000fffe03f */
[----:B------:R-:W-:Y:S01]  /*e340*/  IMAD.MOV R60, RZ, RZ, -R21 ;  /* 0x000000ffff3c7224 */ /* 0x000fe200078e0a15 */
        /* <DEDUP_REMOVED lines=18> */
[----:B--2---:R-:W5:Y:S04]  /*e470*/  LD.E.128 R48, desc[UR54][R48.64] ;  /* 0x0000003630307980 */ /* 0x004f68000c101d00 */
        /* <DEDUP_REMOVED lines=42> */
.L_x_2453:
[----:B------:R-:W-:Y:S05]  /*e720*/  BSYNC B1 ;  /* 0x0000000000017941 */ /* 0x000fea0003800000 */
.L_x_2452:
        /* <DEDUP_REMOVED lines=17> */
.L_x_2455:
[----:B------:R-:W-:Y:S05]  /*e840*/  BSYNC B1 ;  /* 0x0000000000017941 */ /* 0x000fea0003800000 */
.L_x_2454:
        /* <DEDUP_REMOVED lines=17> */
.L_x_2457:
[----:B------:R-:W-:Y:S05]  /*e960*/  BSYNC B1 ;  /* 0x0000000000017941 */ /* 0x000fea0003800000 */
.L_x_2456:
        /* <DEDUP_REMOVED lines=20> */
.L_x_2450:
        /* <DEDUP_REMOVED lines=33> */
.L_x_2459:
[----:B------:R-:W-:Y:S01]  /*ecc0*/  USEL UR36, UR36, URZ, !UP0 ;  /* 0x0000003f24247287 */ /* 0x000fe2000c000000 */
[----:B------:R-:W-:Y:S01]  /*ecd0*/  BSSY B1, `(.L_x_2460) ;  /* 0x000002c000017945 */ /* 0x000fe20003800000 */
[----:B------:R-:W-:-:S03]  /*ece0*/  USEL UR37, UR37, URZ, !UP0 ;  /* 0x0000003f25257287 */ /* 0x000fc6000c000000 */
[----:B------:R-:W-:Y:S09]  /*ecf0*/  @P1 BRA `(.L_x_2461) ;  /* 0x0000000000a41947 */ /* 0x000ff20003800000 */
        /* <DEDUP_REMOVED lines=41> */
.L_x_2461:
[----:B------:R-:W-:Y:S05]  /*ef90*/  BSYNC B1 ;  /* 0x0000000000017941 */ /* 0x000fea0003800000 */
.L_x_2460:
        /* <DEDUP_REMOVED lines=65> */
.L_x_2463:
[----:B------:R-:W-:Y:S05]  /*f3b0*/  BSYNC B1 ;  /* 0x0000000000017941 */ /* 0x000fea0003800000 */
.L_x_2462:
        /* <DEDUP_REMOVED lines=17> */
.L_x_2465:
[----:B------:R-:W-:Y:S05]  /*f4d0*/  BSYNC B1 ;  /* 0x0000000000017941 */ /* 0x000fea0003800000 */
.L_x_2464:
        /* <DEDUP_REMOVED lines=17> */
.L_x_2467:
[----:B------:R-:W-:Y:S05]  /*f5f0*/  BSYNC B1 ;  /* 0x0000000000017941 */ /* 0x000fea0003800000 */
.L_x_2466:
        /* <DEDUP_REMOVED lines=18> */
.L_x_2458:
[----:B------:R-:W-:Y:S05]  /*f720*/  BSYNC B0 ;  /* 0x0000000000007941 */ /* 0x000fea0003800000 */
.L_x_2449:
[----:B------:R-:W-:Y:S02]  /*f730*/  ULDC UR4, c[0x0][0xc3c] ;  /* 0x00030f0000047ab9 */ /* 0x000fe40000000800 */
[----:B------:R-:W-:-:S13]  /*f740*/  ISETP.GE.AND P0, PT, R63, UR4, PT ;  /* 0x000000043f007c0c */ /* 0x000fda000bf06270 */
[----:B------:R-:W-:Y:S05]  /*f750*/  @!P0 BRA `(.L_x_2468) ;  /* 0xffffff1400808947 */ /* 0x000fea000383ffff */
[----:B------:R-:W-:Y:S05]  /*f760*/  EXIT ;  /* 0x000000000000794d */ /* 0x000fea0003800000 */
.L_x_2407:
        /* <DEDUP_REMOVED lines=55> */
.L_x_2474:
        /* <DEDUP_REMOVED lines=12> */
.L_x_2473:
[----:B------:R-:W-:Y:S05]  /*fba0*/  BSYNC B0 ;  /* 0x0000000000007941 */ /* 0x000fea0003800000 */
.L_x_2472:
        /* <DEDUP_REMOVED lines=21> */
.L_x_2470:
[----:B------:R-:W-:-:S04]  /*fd00*/  IMAD.IADD R13, R4, 0x1, -R3 ;  /* 0x00000001040d7824 */ /* 0x000fc800078e0a03 */
[----:B------:R-:W-:-:S05]  /*fd10*/  IMAD R2, R8, R9, R13 ;  /* 0x0000000908027224 */ /* 0x000fca00078e020d */
[----:B------:R-:W-:-:S13]  /*fd20*/  ISETP.GT.AND P0, PT, R2, R7, PT ;  /* 0x000000070200720c */ /* 0x000fda0003f04270 */
[----:B------:R-:W-:Y:S02]  /*fd30*/  VOTEU.ANY UR7, UPT, !P0 ;  /* 0x0000000000077886 */ /* 0x000fe400040e0100 */
[----:B------:R-:W-:-:S04]  /*fd40*/  UPOPC UR6, UR7 ;  /* 0x00000007000672bf */ /* 0x000fc80008000000 */
[----:B------:R-:W-:-:S03]  /*fd50*/  UIADD3 UR39, UR6, UR4, URZ ;  /* 0x0000000406277290 */ /* 0x000fc6000fffe03f */
[----:B------:R-:W-:Y:S02]  /*fd60*/  ULDC.64 UR4, c[0x0][0xc90] ;  /* 0x0003240000047ab9 */ /* 0x000fe40000000a00 */
[----:B------:R-:W-:-:S06]  /*fd70*/  UIMAD.WIDE UR4, UR39, 0x4, UR4 ;  /* 0x00000004270478a5 */ /* 0x000fcc000f8e0204 */
[----:B------:R-:W-:Y:S02]  /*fd80*/  IMAD.U32 R2, RZ, RZ, UR4 ;  /* 0x00000004ff027e24 */ /* 0x000fe4000f8e00ff */
[----:B------:R-:W-:-:S05]  /*fd90*/  IMAD.U32 R3, RZ, RZ, UR5 ;  /* 0x00000005ff037e24 */ /* 0x000fca000f8e00ff */
[----:B------:R-:W2:Y:S01]  /*fda0*/  LDG.E R6, desc[UR54][R2.64] ;  /* 0x0000003602067981 */ /* 0x000ea2000c1e1900 */
[----:B------:R-:W-:Y:S01]  /*fdb0*/  IMAD.U32 R15, RZ, RZ, UR6 ;  /* 0x00000006ff0f7e24 */ /* 0x000fe2000f8e00ff */
[----:B------:R-:W-:-:S04]  /*fdc0*/  ISETP.NE.AND P0, PT, RZ, UR7, PT ;  /* 0x00000007ff007c0c */ /* 0x000fc8000bf05270 */
        /* <DEDUP_REMOVED lines=8> */
[----:B------:R-:W-:-:S06]  /*fe50*/  UIADD3 UR4, UR6, -0x1, URZ ;  /* 0xffffffff06047890 */ /* 0x000fcc000fffe03f */
[----:B0-----:R-:W-:-:S05]  /*fe60*/  IMAD.U32 R11, RZ, RZ, UR4 ;  /* 0x00000004ff0b7e24 */ /* 0x001fca000f8e00ff */
[----:B------:R2:W3:Y:S02]  /*fe70*/  SHFL.IDX PT, R16, R8, R11, 0x1f ;  /* 0x00001f0b08107589 */ /* 0x0004e400000e0000 */
.L_x_2475:
[----:B-1----:R-:W-:Y:S02]  /*fe80*/  IMAD.MOV R2, RZ, RZ, -R3 ;  /* 0x000000ffff027224 */ /* 0x002fe400078e0a03 */
[----:B---3--:R-:W-:Y:S02]  /*fe90*/  IMAD R16, R16, R9, R13 ;  /* 0x0000000910107224 */ /* 0x008fe400078e020d */
[----:B------:R-:W-:Y:S01]  /*fea0*/  IMAD.MOV.U32 R13, RZ, RZ, R2 ;  /* 0x000000ffff0d7224 */ /* 0x000fe200078e0002 */
[----:B------:R-:W-:Y:S01]  /*feb0*/  IABS R2, R4 ;  /* 0x0000000400027213 */ /* 0x000fe20000000000 */
[----:B0-2---:R-:W-:Y:S02]  /*fec0*/  IMAD.IADD R11, R7, 0x1, -R16 ;  /* 0x00000001070b7824 */ /* 0x005fe400078e0a10 */
        /* <DEDUP_REMOVED lines=23> */
[----:B------:R-:W-:Y:S02]  /*10040*/  VIADDMNMX R15, R3, R9, R6, PT ;  /* 0x00000009030f7246 */ /* 0x000fe40003800106 */
[----:B------:R-:W-:Y:S02]  /*10050*/  IABS R9, R4 ;  /* 0x0000000400097213 */ /* 0x000fe40000000000 */
[-C--:B------:R-:W-:Y:S01]  /*10060*/  IABS R8, R15.reuse ;  /* 0x0000000f00087213 */ /* 0x080fe20000000000 */
[----:B------:R-:W-:Y:S01]  /*10070*/  IMAD.MOV R18, RZ, RZ, -R15 ;  /* 0x000000ffff127224 */ /* 0x000fe200078e0a0f */
[----:B------:R-:W-:Y:S02]  /*10080*/  IABS R10, R15 ;  /* 0x0000000f000a7213 */ /* 0x000fe40000000000 */
[----:B------:R-:W0:Y:S08]  /*10090*/  I2F.RP R6, R8 ;  /* 0x0000000800067306 */ /* 0x000e300000209400 */
[----:B0-----:R-:W0:Y:S02]  /*100a0*/  MUFU.RCP R6, R6 ;  /* 0x0000000600067308 */ /* 0x001e240000001000 */
[----:B0-----:R-:W-:-:S06]  /*100b0*/  VIADD R3, R6, 0xffffffe ;  /* 0x0ffffffe06037836 */ /* 0x001fcc0000000000 */
[----:B------:R-:W0:Y:S02]  /*100c0*/  F2I.FTZ.U32.TRUNC.NTZ R3, R3 ;  /* 0x0000000300037305 */ /* 0x000e24000021f000 */
[----:B0-----:R-:W-:-:S04]  /*100d0*/  IMAD.MOV R2, RZ, RZ, -R3 ;  /* 0x000000ffff027224 */ /* 0x001fc800078e0a03 */
[----:B------:R-:W-:Y:S02]  /*100e0*/  IMAD.MOV.U32 R7, RZ, RZ, R2 ;  /* 0x000000ffff077224 */ /* 0x000fe400078e0002 */
[----:B------:R-:W-:Y:S02]  /*100f0*/  IMAD.MOV.U32 R2, RZ, RZ, RZ ;  /* 0x000000ffff027224 */ /* 0x000fe400078e00ff */
        /* <DEDUP_REMOVED lines=20> */
.L_x_2471:
[----:B------:R-:W-:Y:S01]  /*10240*/  IMAD.MOV.U32 R16, RZ, RZ, R7 ;  /* 0x000000ffff107224 */ /* 0x000fe200078e0007 */
[----:B------:R-:W-:Y:S01]  /*10250*/  ULDC UR39, c[0x0][0xc3c] ;  /* 0x00030f0000277ab9 */ /* 0x000fe20000000800 */
[----:B------:R-:W-:Y:S02]  /*10260*/  IMAD.MOV.U32 R17, RZ, RZ, RZ ;  /* 0x000000ffff117224 */ /* 0x000fe400078e00ff */
[----:B------:R-:W-:-:S07]  /*10270*/  IMAD.MOV.U32 R18, RZ, RZ, RZ ;  /* 0x000000ffff127224 */ /* 0x000fce00078e00ff */
.L_x_2476:
[----:B------:R-:W-:Y:S01]  /*10280*/  ISETP.NE.AND P0, PT, R5, RZ, PT ;  /* 0x000000ff0500720c */ /* 0x000fe20003f05270 */
[----:B------:R-:W-:-:S12]  /*10290*/  IMAD.U32 R19, RZ, RZ, UR39 ;  /* 0x00000027ff137e24 */ /* 0x000fd8000f8e00ff */
[----:B------:R-:W0:Y:S01]  /*102a0*/  @!P0 S2R R3, SR_CgaCtaId ;  /* 0x0000000000038919 */ /* 0x000e220000008800 */
[----:B------:R-:W-:-:S04]  /*102b0*/  @!P0 MOV R0, 0x400 ;  /* 0x0000040000008802 */ /* 0x000fc80000000f00 */
[----:B0-----:R-:W-:-:S05]  /*102c0*/  @!P0 LEA R0, R3, R0, 0x18 ;  /* 0x0000000003008211 */ /* 0x001fca00078ec0ff */
[----:B------:R0:W-:Y:S01]  /*102d0*/  @!P0 STS.128 [R0+0x334d0], R16 ;  /* 0x0334d01000008388 */ /* 0x0001e20000000c00 */
[----:B------:R-:W-:Y:S06]  /*102e0*/  BAR.ARV 0x5, 0x180 ;  /* 0x0146000000007b1d */ /* 0x000fec0000002000 */
.L_x_2469:
        /* <DEDUP_REMOVED lines=34> */
[----:B------:R-:W-:Y:S02]  /*10510*/  LOP3.LUT R6, R33, 0x1b0, RZ, 0xc0, !PT ;  /* 0x000001b021067812 */ /* 0x000fe400078ec0ff */
        /* <DEDUP_REMOVED lines=16> */
.L_x_2554:
        /* <DEDUP_REMOVED lines=39> */
[----:B01-3--:R-:W-:-:S14]  /*10890*/  @P1 BRA `(.L_x_2478) ;  /* 0x0000000000241947 */ /* 0x00bfdc0003800000 */
        /* <DEDUP_REMOVED lines=9> */
.L_x_2478:
        /* <DEDUP_REMOVED lines=21> */
.L_x_2479:
        /* <DEDUP_REMOVED lines=11> */
.L_x_2480:
[----:B------:R-:W-:Y:S01]  /*10b30*/  R2UR UR6, R17 ;  /* 0x00000000110672ca */ /* 0x000fe200000e0000 */
[----:B------:R-:W-:Y:S01]  /*10b40*/  ULDC UR4, c[0x0][0x448] ;  /* 0x0001120000047ab9 */ /* 0x000fe20000000800 */
[----:B------:R-:W-:Y:S01]  /*10b50*/  UIADD3 UR36, -UR38, UR36, URZ ;  /* 0x0000002426247290 */ /* 0x000fe2000fffe13f */
[----:B------:R-:W-:Y:S01]  /*10b60*/  BSSY B7, `(.L_x_2481) ;  /* 0x00004a5000077945 */ /* 0x000fe20003800000 */
[----:B------:R-:W-:Y:S02]  /*10b70*/  UISETP.NE.AND UP0, UPT, UR4, 0x1, UPT ;  /* 0x000000010400788c */ /* 0x000fe4000bf05270 */
[----:B------:R-:W-:Y:S02]  /*10b80*/  UIADD3 UR7, UR36, 0xa0, -UR40 ;  /* 0x000000a024077890 */ /* 0x000fe4000fffe828 */
[----:B------:R-:W-:-:S05]  /*10b90*/  UP2UR UR49, UPR, URZ, 0x1 ;  /* 0x000000013f317883 */ /* 0x000fca0008000000 */
[----:B------:R-:W-:Y:S02]  /*10ba0*/  USHF.L.U32 UR6, UR6, 0x7, URZ ;  /* 0x0000000706067899 */ /* 0x000fe4000800063f */
[----:B------:R-:W-:Y:S01]  /*10bb0*/  @UP0 ULDC UR4, c[0x0][0x44c] ;  /* 0x0001130000040ab9 */ /* 0x000fe20000000800 */
[----:B------:R-:W-:Y:S01]  /*10bc0*/  @UP0 ULDC UR8, c[0x0][0x450] ;  /* 0x0001140000080ab9 */ /* 0x000fe20000000800 */
[----:B------:R-:W-:-:S04]  /*10bd0*/  UIADD3 UR6, UR6, 0x7f, URZ ;  /* 0x0000007f06067890 */ /* 0x000fc8000fffe03f */
[----:B------:R-:W-:Y:S02]  /*10be0*/  UIMAD.WIDE.U32 UR4, UR6, UR4, URZ ;  /* 0x00000004060472a5 */ /* 0x000fe4000f8e003f */
        /* <DEDUP_REMOVED lines=10> */
[----:B------:R-:W-:-:S06]  /*10c90*/  USEL UR41, UR4, UR6, UP0 ;  /* 0x0000000604297287 */ /* 0x000fcc0008000000 */
[----:B------:R-:W-:-:S13]  /*10ca0*/  ISETP.LT.AND P0, PT, RZ, UR41, PT ;  /* 0x00000029ff007c0c */ /* 0x000fda000bf01270 */
        /* <DEDUP_REMOVED lines=18> */
.L_x_2482:
        /* <DEDUP_REMOVED lines=20> */
.L_x_2485:
[----:B------:R-:W-:Y:S05]  /*10f10*/  BSYNC B6 ;  /* 0x0000000000067941 */ /* 0x000fea0003800000 */
.L_x_2484:
        /* <DEDUP_REMOVED lines=22> */
.L_x_2487:
[----:B------:R-:W-:Y:S05]  /*11080*/  BSYNC B6 ;  /* 0x0000000000067941 */ /* 0x000fea0003800000 */
.L_x_2486:
        /* <DEDUP_REMOVED lines=20> */
.L_x_2489:
[----:B------:R-:W-:Y:S05]  /*111d0*/  BSYNC B6 ;  /* 0x0000000000067941 */ /* 0x000fea0003800000 */
.L_x_2488:
        /* <DEDUP_REMOVED lines=19> */
.L_x_2491:
[----:B------:R-:W-:Y:S05]  /*11310*/  BSYNC B6 ;  /* 0x0000000000067941 */ /* 0x000fea0003800000 */
.L_x_2490:
        /* <DEDUP_REMOVED lines=15> */
.L_x_2574:
        /* <DEDUP_REMOVED lines=80> */
.L_x_2493:
[----:B------:R-:W-:Y:S01]  /*11910*/  IMAD R4, R28, 0x8, R22 ;  /* 0x000000081c047824 */ /* 0x000fe200078e0216 */
[----:B------:R-:W-:Y:S01]  /*11920*/  SHF.L.U32 R35, R31, 0x1f, RZ ;  /* 0x0000001f1f237819 */ /* 0x000fe200000006ff */
[----:B------:R-:W-:Y:S01]  /*11930*/  BSSY B0, `(.L_x_2494) ;  /* 0x0000004000007945 */ /* 0x000fe20003800000 */
[----:B------:R-:W-:Y:S02]  /*11940*/  SHF.R.S32.HI R26, RZ, 0x1f, R5 ;  /* 0x0000001fff1a7819 */ /* 0x000fe40000011405 */
[----:B------:R-:W0:Y:S02]  /*11950*/  SYNCS.PHASECHK.TRANS64.TRYWAIT P0, [R4+URZ+0x33480], R35 ;  /* 0x03348023040075a7 */ /* 0x000e24000800017f */
[----:B0-----:R-:W-:Y:S05]  /*11960*/  @!P0 BRA `(.L_x_2495) ;  /* 0x0000004c00d88947 */ /* 0x001fea0003800000 */
.L_x_2575:
[----:B------:R-:W-:Y:S05]  /*11970*/  BSYNC B0 ;  /* 0x0000000000007941 */ /* 0x000fea0003800000 */
.L_x_2494:
        /* <DEDUP_REMOVED lines=99> */
.L_x_2587:
        /* <DEDUP_REMOVED lines=13> */
.L_x_2497:
        /* <DEDUP_REMOVED lines=11> */
.L_x_2498:
[----:B------:R2:W-:Y:S01]  /*12130*/  SYNCS.ARRIVE.TRANS64.A1T0 RZ, [R4+URZ+0x33470], RZ ;  /* 0x033470ff04ff79a7 */ /* 0x0005e2000810003f */
[----:B------:R-:W-:Y:S05]  /*12140*/  @!P2 BRA `(.L_x_2499) ;  /* 0x000000000004a947 */ /* 0x000fea0003800000 */
[----:B------:R-:W-:Y:S01]  /*12150*/  BPT.TRAP 0x1 ;  /* 0x000000040000795c */ /* 0x000fe20000300000 */
.L_x_2499:
[----:B------:R-:W3:Y:S01]  /*12160*/  SYNCS.PHASECHK.TRANS64.TRYWAIT P0, [R4+URZ+0x33440], R35 ;  /* 0x03344023040075a7 */ /* 0x000ee2000800017f */
[----:B------:R-:W-:Y:S04]  /*12170*/  BSSY B0, `(.L_x_2500) ;  /* 0x0000002000007945 */ /* 0x000fe80003800000 */
[----:B---3--:R-:W-:Y:S05]  /*12180*/  @!P0 BRA `(.L_x_2501) ;  /* 0x0000004c00f08947 */ /* 0x008fea0003800000 */
.L_x_2588:
[----:B------:R-:W-:Y:S05]  /*12190*/  BSYNC B0 ;  /* 0x0000000000007941 */ /* 0x000fea0003800000 */
.L_x_2500:
        /* <DEDUP_REMOVED lines=78> */
.L_x_2600:
        /* <DEDUP_REMOVED lines=17> */
.L_x_2504:
[----:B------:R-:W-:Y:S05]  /*12790*/  BSYNC B0 ;  /* 0x0000000000007941 */ /* 0x000fea0003800000 */
.L_x_2503:
[----:B------:R-:W-:Y:S01]  /*127a0*/  NOP ;  /* 0x0000000000007918 */ /* 0x000fe20000000000 */
[----:B------:R-:W-:-:S13]  /*127b0*/  PLOP3.LUT P0, PT, PT, PT, PT, 0x80, 0x0 ;  /* 0x000000000000781c */ /* 0x000fda0003f0f070 */
.L_x_2505:
        /* <DEDUP_REMOVED lines=11> */
.L_x_2506:
        /* <DEDUP_REMOVED lines=34> */
.L_x_2508:
[----:B------:R-:W-:Y:S05]  /*12a90*/  BSYNC B6 ;  /* 0x0000000000067941 */ /* 0x000fea0003800000 */
.L_x_2507:
[----:B------:R1:W5:Y:S01]  /*12aa0*/  LDL R8, [R1+0xc] ;  /* 0x00000c0001087983 */ /* 0x0003620000100800 */
[----:B------:R-:W-:Y:S01]  /*12ab0*/  UISETP.NE.AND UP0, UPT, UR49, URZ, UPT ;  /* 0x0000003f3100728c */ /* 0x000fe2000bf05270 */
[----:B------:R-:W4:Y:S01]  /*12ac0*/  S2R R2, SR_TID.X ;  /* 0x0000000000027919 */ /* 0x000f220000002100 */
[----:B------:R-:W-:Y:S01]  /*12ad0*/  R2UR UR6, R34 ;  /* 0x00000000220672ca */ /* 0x000fe200000e0000 */
[----:B0-23--:R-:W0:Y:S03]  /*12ae0*/  LDC R4, c[0x0][0x448] ;  /* 0x00011200ff047b82 */ /* 0x00de260000000800 */
[----:B------:R-:W-:Y:S01]  /*12af0*/  PLOP3.LUT P0, PT, PT, PT, UP0, 0x80, 0x0 ;  /* 0x000000000000781c */ /* 0x000fe20003f0f008 */
[----:B------:R-:W-:-:S04]  /*12b00*/  ULDC.64 UR8, c[0x0][0x2d8] ;  /* 0x0000b60000087ab9 */ /* 0x000fc80000000a00 */
[----:B------:R-:W-:Y:S01]  /*12b10*/  @UP0 ULDC UR4, c[0x0][0x44c] ;  /* 0x0001130000040ab9 */ /* 0x000fe20000000800 */
[C---:B------:R-:W-:Y:S02]  /*12b20*/  R2UR UR7, R18.reuse ;  /* 0x00000000120772ca */ /* 0x040fe400000e0000 */
[----:B------:R-:W-:Y:S02]  /*12b30*/  R2UR UR10, R18 ;  /* 0x00000000120a72ca */ /* 0x000fe400000e0000 */
[C---:B----4-:R-:W-:Y:S01]  /*12b40*/  LOP3.LUT R19, R2.reuse, 0x7f, RZ, 0xc0, !PT ;  /* 0x0000007f02137812 */ /* 0x050fe200078ec0ff */
[----:B------:R-:W-:-:S03]  /*12b50*/  IMAD.SHL.U32 R2, R2, 0x20, RZ ;  /* 0x0000002002027824 */ /* 0x000fc600078e00ff */
[----:B------:R-:W-:-:S04]  /*12b60*/  SHF.R.U32.HI R19, RZ, 0x2, R19 ;  /* 0x00000002ff137819 */ /* 0x000fc80000011613 */
[----:B------:R-:W-:-:S05]  /*12b70*/  LOP3.LUT R2, R19, 0x60, R2, 0xf8, !PT ;  /* 0x0000006013027812 */ /* 0x000fca00078ef802 */
[----:B------:R-:W-:-:S04]  /*12b80*/  IMAD R5, R17, 0x80, R2 ;  /* 0x0000008011057824 */ /* 0x000fc800078e0202 */
[----:B------:R-:W-:Y:S01]  /*12b90*/  @P0 IMAD.HI.U32 R2, R5, UR4, RZ ;  /* 0x0000000405020c27 */ /* 0x000fe2000f8e00ff */
[----:B------:R-:W-:Y:S01]  /*12ba0*/  PLOP3.LUT P0, PT, PT, PT, UP0, 0x80, 0x0 ;  /* 0x000000000000781c */ /* 0x000fe20003f0f008 */
[----:B------:R-:W-:Y:S01]  /*12bb0*/  @UP0 ULDC UR4, c[0x0][0x450] ;  /* 0x0001140000040ab9 */ /* 0x000fe20000000800 */
[----:B------:R-:W-:Y:S01]  /*12bc0*/  UIMAD UR6, UR6, UR8, URZ ;  /* 0x00000008060672a4 */ /* 0x000fe2000f8e023f */
[----:B------:R-:W-:Y:S01]  /*12bd0*/  IMAD.MOV.U32 R0, RZ, RZ, R5 ;  /* 0x000000ffff007224 */ /* 0x000fe200078e0005 */
[----:B------:R-:W-:Y:S02]  /*12be0*/  UMOV UR5, UR45 ;  /* 0x0000002d00057c82 */ /* 0x000fe40008000000 */
[----:B------:R-:W-:-:S07]  /*12bf0*/  UIMAD UR6, UR10, UR9, UR6 ;  /* 0x000000090a0672a4 */ /* 0x000fce000f8e0206 */
[----:B------:R-:W-:Y:S01]  /*12c00*/  @P0 SHF.R.U32.HI R0, RZ, UR4, R2 ;  /* 0x00000004ff000c19 */ /* 0x000fe20008011602 */
[----:B------:R-:W-:Y:S02]  /*12c10*/  UMOV UR4, UR36 ;  /* 0x0000002400047c82 */ /* 0x000fe40008000000 */
[----:B------:R-:W-:-:S03]  /*12c20*/  UIMAD.WIDE.U32 UR4, UR7, UR8, UR4 ;  /* 0x00000008070472a5 */ /* 0x000fc6000f8e0004 */
[----:B------:R-:W-:Y:S01]  /*12c30*/  ULDC.64 UR8, c[0x0][0x2e0] ;  /* 0x0000b80000087ab9 */ /* 0x000fe20000000a00 */
[----:B------:R-:W-:Y:S01]  /*12c40*/  UIADD3 UR5, UR5, UR6, URZ ;  /* 0x0000000605057290 */ /* 0x000fe2000fffe03f */
[----:B------:R-:W2:Y:S01]  /*12c50*/  S2R R19, SR_TID.X ;  /* 0x0000000000137919 */ /* 0x000ea20000002100 */
[----:B------:R-:W-:Y:S01]  /*12c60*/  UIMAD UR7, UR44, UR8, URZ ;  /* 0x000000082c0772a4 */ /* 0x000fe2000f8e023f */
[--C-:B------:R-:W-:Y:S01]  /*12c70*/  SHF.R.S32.HI R2, RZ, 0x1f, R0.reuse ;  /* 0x0000001fff027819 */ /* 0x100fe20000011400 */
[----:B------:R-:W-:Y:S02]  /*12c80*/  UIMAD.WIDE.U32 UR4, UR42, UR8, UR4 ;  /* 0x000000082a0472a5 */ /* 0x000fe4000f8e0004 */
[----:B------:R-:W-:Y:S01]  /*12c90*/  UIMAD UR7, UR42, UR9, UR7 ;  /* 0x000000092a0772a4 */ /* 0x000fe2000f8e0207 */
[----:B------:R-:W-:Y:S02]  /*12ca0*/  IMAD.MOV R6, RZ, RZ, -R0 ;  /* 0x000000ffff067224 */ /* 0x000fe400078e0a00 */
[----:B------:R-:W-:Y:S01]  /*12cb0*/  ULDC.64 UR8, c[0x0][0x2d0] ;  /* 0x0000b40000087ab9 */ /* 0x000fe20000000a00 */
[----:B------:R-:W-:Y:S01]  /*12cc0*/  UIADD3 UR5, UR5, UR7, URZ ;  /* 0x0000000705057290 */ /* 0x000fe2000fffe03f */
[----:B------:R-:W-:-:S02]  /*12cd0*/  IMAD R3, R2, UR8, RZ ;  /* 0x0000000802037c24 */ /* 0x000fc4000f8e02ff */
[----:B------:R-:W-:Y:S02]  /*12ce0*/  IMAD.U32 R9, RZ, RZ, UR8 ;  /* 0x00000008ff097e24 */ /* 0x000fe4000f8e00ff */
[----:B0-----:R-:W-:Y:S02]  /*12cf0*/  IMAD R5, R4, R6, R5 ;  /* 0x0000000604057224 */ /* 0x001fe400078e0205 */
[C---:B------:R-:W-:Y:S02]  /*12d00*/  IMAD R7, R0.reuse, UR9, R3 ;  /* 0x0000000900077c24 */ /* 0x040fe4000f8e0203 */
[----:B------:R-:W-:Y:S01]  /*12d10*/  IMAD.WIDE.U32 R2, R0, R9, UR4 ;  /* 0x0000000400027e25 */ /* 0x000fe2000f8e0009 */
[----:B------:R-:W-:Y:S01]  /*12d20*/  SHF.R.S32.HI R0, RZ, 0x1f, R5 ;  /* 0x0000001fff007819 */ /* 0x000fe20000011405 */
[----:B------:R-:W-:Y:S02]  /*12d30*/  ULDC.64 UR4, c[0x0][0x2c8] ;  /* 0x0000b20000047ab9 */ /* 0x000fe40000000a00 */
[----:B------:R-:W-:-:S02]  /*12d40*/  IMAD.IADD R3, R3, 0x1, R7 ;  /* 0x0000000103037824 */ /* 0x000fc400078e0207 */
        /* <DEDUP_REMOVED lines=10> */
[----:B--2---:R-:W-:-:S02]  /*12df0*/  LOP3.LUT R19, R19, 0x7f, RZ, 0xc0, !PT ;  /* 0x0000007f13137812 */ /* 0x004fc400078ec0ff */
[----:B------:R-:W-:Y:S02]  /*12e00*/  ISETP.GE.AND P3, PT, R33, UR4, PT ;  /* 0x0000000421007c0c */ /* 0x000fe4000bf66270 */
[----:B------:R-:W-:Y:S02]  /*12e10*/  ISETP.GE.AND P2, PT, R10, UR4, PT ;  /* 0x000000040a007c0c */ /* 0x000fe4000bf46270 */
[----:B------:R-:W-:Y:S02]  /*12e20*/  ISETP.GE.AND P1, PT, R11, UR4, PT ;  /* 0x000000040b007c0c */ /* 0x000fe4000bf26270 */
[----:B------:R-:W-:Y:S01]  /*12e30*/  SHF.R.U32.HI R10, RZ, 0x2, R19 ;  /* 0x00000002ff0a7819 */ /* 0x000fe20000011613 */
[----:B-1----:R-:W-:Y:S10]  /*12e40*/  BRA.DIV UR5, `(.L_x_2509) ;  /* 0x0000004a05887947 */ /* 0x002ff4000b800000 */
[----:B------:R-:W0:Y:S01]  /*12e50*/  SHFL.IDX PT, R14, R0, RZ, 0x1c1f ;  /* 0x001c1fff000e7589 */ /* 0x000e2200000e0000 */
[----:B------:R-:W-:Y:S02]  /*12e60*/  IMAD R4, R4, UR40, RZ ;  /* 0x0000002804047c24 */ /* 0x000fe4000f8e02ff */
[----:B------:R-:W-:Y:S01]  /*12e70*/  IMAD R17, R17, 0x80, R10 ;  /* 0x0000008011117824 */ /* 0x000fe200078e020a */
        /* <DEDUP_REMOVED lines=11> */
[----:B------:R-:W-:-:S13]  /*12f30*/  ISETP.GE.AND P0, PT, R7, R4, PT ;  /* 0x000000040700720c */ /* 0x000fda0003f06270 */
        /* <DEDUP_REMOVED lines=10> */
[----:B------:R-:W-:-:S03]  /*12fe0*/  ISETP.GE.AND P0, PT, R7, R4, PT ;  /* 0x000000040700720c */ /* 0x000fc60003f06270 */
[----:B------:R-:W2:Y:S10]  /*12ff0*/  SHFL.IDX PT, R5, R5, 0x3, 0x1c1f ;  /* 0x007c1f0005057f89 */ /* 0x000eb400000e0000 */
[----:B0-----:R-:W-:-:S05]  /*13000*/  @!P0 IADD3 R14, P4, R33, R14, RZ ;  /* 0x0000000e210e8210 */ /* 0x001fca0007f9e0ff */
[----:B------:R-:W-:Y:S02]  /*13010*/  @!P0 IMAD.X R7, RZ, RZ, R6, P4 ;  /* 0x000000ffff078224 */ /* 0x000fe400020e0606 */
[----:B-1----:R-:W-:Y:S02]  /*13020*/  @!P0 IMAD.MOV.U32 R2, RZ, RZ, R14 ;  /* 0x000000ffff028224 */ /* 0x002fe400078e000e */
[----:B------:R-:W-:Y:S01]  /*13030*/  @!P0 IMAD.MOV.U32 R3, RZ, RZ, R7 ;  /* 0x000000ffff038224 */ /* 0x000fe200078e0007 */
[----:B------:R0:W1:Y:S04]  /*13040*/  SHFL.IDX PT, R14, R0, 0x3, 0x1c1f ;  /* 0x007c1f00000e7f89 */ /* 0x00006800000e0000 */
[----:B------:R0:W-:Y:S04]  /*13050*/  @!P0 LDGSTS.E.BYPASS.LTC128B.128 [R8+0x1f200], desc[UR54][R2.64], !P3 ;  /* 0x1f20000002088fae */ /* 0x0001e8000d901d76 */
[----:B------:R0:W-:Y:S04]  /*13060*/  @!P0 LDGSTS.E.BYPASS.LTC128B.128 [R8+0x21200], desc[UR54][R2.64+0x40], !P2 ;  /* 0x2120004002088fae */ /* 0x0001e8000d101d76 */
[----:B--2---:R0:W-:Y:S02]  /*13070*/  @!P0 LDGSTS.E.BYPASS.LTC128B.128 [R8+0x23200], desc[UR54][R2.64+0x80], !P1 ;  /* 0x2320008002088fae */ /* 0x0041e4000c901d76 */
.L_x_2609:
        /* <DEDUP_REMOVED lines=12> */
.L_x_2511:
[----:B------:R-:W-:Y:S05]  /*13140*/  BSYNC B0 ;  /* 0x0000000000007941 */ /* 0x000fea0003800000 */
.L_x_2510:
[----:B------:R-:W-:Y:S01]  /*13150*/  NOP ;  /* 0x0000000000007918 */ /* 0x000fe20000000000 */
[----:B------:R-:W-:-:S13]  /*13160*/  PLOP3.LUT P0, PT, PT, PT, PT, 0x80, 0x0 ;  /* 0x000000000000781c */ /* 0x000fda0003f0f070 */
.L_x_2512:
        /* <DEDUP_REMOVED lines=18> */
.L_x_2610:
[----:B------:R-:W-:Y:S05]  /*13290*/  BSYNC B0 ;  /* 0x0000000000007941 */ /* 0x000fea0003800000 */
.L_x_2513:
[----:B------:R-:W-:-:S06]  /*132a0*/  UISETP.GE.AND UP0, UPT, UR41, 0x2, UPT ;  /* 0x000000022900788c */ /* 0x000fcc000bf06270 */
[----:B------:R-:W-:-:S13]  /*132b0*/  PLOP3.LUT P0, PT, PT, PT, UP0, 0x40, 0x0 ;  /* 0x000000000000781c */ /* 0x000fda0003f0e808 */
[----:B------:R-:W-:Y:S05]  /*132c0*/  @P0 BRA `(.L_x_2515) ;  /* 0x0000001800480947 */ /* 0x000fea0003800000 */
[----:B------:R-:W-:Y:S01]  /*132d0*/  UIADD3 UR4, UR41, -0x2, URZ ;  /* 0xfffffffe29047890 */ /* 0x000fe2000fffe03f */
[----:B------:R-:W-:Y:S02]  /*132e0*/  IMAD.MOV.U32 R19, RZ, RZ, R31 ;  /* 0x000000ffff137224 */ /* 0x000fe400078e001f */
[----:B------:R-:W-:-:S03]  /*132f0*/  IMAD.MOV.U32 R17, RZ, RZ, R28 ;  /* 0x000000ffff117224 */ /* 0x000fc600078e001c */
[----:B------:R-:W-:-:S07]  /*13300*/  IMAD.U32 R29, RZ, RZ, UR4 ;  /* 0x00000004ff1d7e24 */ /* 0x000fce000f8e00ff */
.L_x_2535:
        /* <DEDUP_REMOVED lines=67> */
.L_x_2516:
[----:B------:R-:W-:Y:S01]  /*13740*/  IMAD R4, R28, 0x8, R22 ;  /* 0x000000081c047824 */ /* 0x000fe200078e0216 */
[----:B------:R-:W-:Y:S01]  /*13750*/  SHF.L.U32 R27, R31, 0x1f, RZ ;  /* 0x0000001f1f1b7819 */ /* 0x000fe200000006ff */
[----:B------:R-:W-:Y:S01]  /*13760*/  BSSY B0, `(.L_x_2517) ;  /* 0x0000004000007945 */ /* 0x000fe20003800000 */
[----:B------:R-:W-:Y:S02]  /*13770*/  SHF.R.S32.HI R25, RZ, 0x1f, R8 ;  /* 0x0000001fff197819 */ /* 0x000fe40000011408 */
[----:B------:R-:W0:Y:S02]  /*13780*/  SYNCS.PHASECHK.TRANS64.TRYWAIT P0, [R4+URZ+0x33480], R27 ;  /* 0x0334801b040075a7 */ /* 0x000e24000800017f */
[----:B0-----:R-:W-:Y:S05]  /*13790*/  @!P0 BRA `(.L_x_2518) ;  /* 0x0000004400848947 */ /* 0x001fea0003800000 */
.L_x_2611:
[----:B------:R-:W-:Y:S05]  /*137a0*/  BSYNC B0 ;  /* 0x0000000000007941 */ /* 0x000fea0003800000 */
.L_x_2517:
        /* <DEDUP_REMOVED lines=71> */
.L_x_2623:
        /* <DEDUP_REMOVED lines=10> */
.L_x_2520:
        /* <DEDUP_REMOVED lines=11> */
.L_x_2521:
[----:B------:R2:W-:Y:S01]  /*13d70*/  SYNCS.ARRIVE.TRANS64.A1T0 RZ, [R4+URZ+0x33470], RZ ;  /* 0x033470ff04ff79a7 */ /* 0x0005e2000810003f */
[----:B------:R-:W-:Y:S05]  /*13d80*/  @!P3 BRA `(.L_x_2522) ;  /* 0x000000000004b947 */ /* 0x000fea0003800000 */
[----:B------:R-:W-:Y:S01]  /*13d90*/  BPT.TRAP 0x1 ;  /* 0x000000040000795c */ /* 0x000fe20000300000 */
.L_x_2522:
[----:B------:R-:W3:Y:S01]  /*13da0*/  SYNCS.PHASECHK.TRANS64.TRYWAIT P0, [R4+URZ+0x33440], R27 ;  /* 0x0334401b040075a7 */ /* 0x000ee2000800017f */
[----:B------:R-:W-:Y:S04]  /*13db0*/  BSSY B0, `(.L_x_2523) ;  /* 0x0000002000007945 */ /* 0x000fe80003800000 */
[----:B---3--:R-:W-:Y:S05]  /*13dc0*/  @!P0 BRA `(.L_x_2524) ;  /* 0x00000044008c8947 */ /* 0x008fea0003800000 */
.L_x_2624:
[----:B------:R-:W-:Y:S05]  /*13dd0*/  BSYNC B0 ;  /* 0x0000000000007941 */ /* 0x000fea0003800000 */
.L_x_2523:
        /* <DEDUP_REMOVED lines=67> */
.L_x_2636:
        /* <DEDUP_REMOVED lines=10> */
.L_x_2526:
        /* <DEDUP_REMOVED lines=11> */
.L_x_2527:
[----:B------:R-:W-:Y:S01]  /*14360*/  IMAD.U32 R0, RZ, RZ, UR47 ;  /* 0x0000002fff007e24 */ /* 0x000fe2000f8e00ff */
[----:B------:R0:W-:Y:S04]  /*14370*/  SYNCS.ARRIVE.TRANS64.A1T0 RZ, [R4+URZ+0x33430], RZ ;  /* 0x033430ff04ff79a7 */ /* 0x0001e8000810003f */
[----:B------:R-:W-:-:S13]  /*14380*/  ISETP.NE.AND P0, PT, R0, 0x3, PT ;  /* 0x000000030000780c */ /* 0x000fda0003f05270 */
[----:B0-----:R-:W-:Y:S05]  /*14390*/  @!P0 BRA `(.L_x_2528) ;  /* 0x0000000000048947 */ /* 0x001fea0003800000 */
[----:B------:R-:W-:Y:S01]  /*143a0*/  BPT.TRAP 0x1 ;  /* 0x000000040000795c */ /* 0x000fe20000300000 */
.L_x_2528:
[----:B------:R-:W-:Y:S01]  /*143b0*/  LOP3.LUT R3, R19, 0x1, RZ, 0x3c, !PT ;  /* 0x0000000113037812 */ /* 0x000fe200078e3cff */
[----:B------:R-:W-:Y:S01]  /*143c0*/  IMAD R0, R17, 0x8, R22 ;  /* 0x0000000811007824 */ /* 0x000fe200078e0216 */
[----:B------:R-:W-:Y:S02]  /*143d0*/  BSSY B0, `(.L_x_2529) ;  /* 0x0000004000007945 */ /* 0x000fe40003800000 */
[----:B------:R-:W-:-:S04]  /*143e0*/  SHF.L.U32 R3, R3, 0x1f, RZ ;  /* 0x0000001f03037819 */ /* 0x000fc800000006ff */
[----:B------:R-:W0:Y:S02]  /*143f0*/  SYNCS.PHASECHK.TRANS64.TRYWAIT P1, [R0+URZ+0x33470], R3 ;  /* 0x03347003000075a7 */ /* 0x000e24000802017f */
[----:B0-----:R-:W-:Y:S05]  /*14400*/  @!P1 BRA `(.L_x_2530) ;  /* 0x0000004400889947 */ /* 0x001fea0003800000 */
.L_x_2637:
[----:B------:R-:W-:Y:S05]  /*14410*/  BSYNC B0 ;  /* 0x0000000000007941 */ /* 0x000fea0003800000 */
.L_x_2529:
[----:B------:R-:W-:-:S05]  /*14420*/  IMAD.U32 R2, RZ, RZ, UR46 ;  /* 0x0000002eff027e24 */ /* 0x000fca000f8e00ff */
[----:B------:R-:W-:-:S13]  /*14430*/  ISETP.NE.AND P1, PT, R2, 0x3, PT ;  /* 0x000000030200780c */ /* 0x000fda0003f25270 */
[----:B------:R-:W-:Y:S05]  /*14440*/  @!P1 BRA `(.L_x_2531) ;  /* 0x0000000000049947 */ /* 0x000fea0003800000 */
[----:B------:R-:W-:Y:S01]  /*14450*/  BPT.TRAP 0x1 ;  /* 0x000000040000795c */ /* 0x000fe20000300000 */
.L_x_2531:
[----:B0-----:R-:W-:Y:S01]  /*14460*/  SHF.L.U32 R3, R19, 0x1f, RZ ;  /* 0x0000001f13037819 */ /* 0x001fe200000006ff */
[----:B------:R-:W-:-:S03]  /*14470*/  IMAD R2, R17, 0x7800, RZ ;  /* 0x0000780011027824 */ /* 0x000fc600078e02ff */
[----:B------:R-:W0:Y:S02]  /*14480*/  SYNCS.PHASECHK.TRANS64.TRYWAIT P1, [R0+URZ+0x33460], R3 ;  /* 0x03346003000075a7 */ /* 0x000e24000802017f */
[----:B0-----:R-:W-:Y:S05]  /*14490*/  @!P1 BRA `(.L_x_2532) ;  /* 0x0000004400789947 */ /* 0x001fea0003800000 */
.L_x_2638:
        /* <DEDUP_REMOVED lines=107> */
.L_x_2533:
[----:B--2---:R2:W-:Y:S01]  /*14b50*/  SYNCS.ARRIVE.TRANS64.A1T0 RZ, [R0+URZ+0x33450], RZ ;  /* 0x033450ff00ff79a7 */ /* 0x0045e2000810003f */
[----:B------:R-:W-:Y:S06]  /*14b60*/  BAR.SYNC.DEFER_BLOCKING 0x2, 0x80 ;  /* 0x0082000000007b1d */ /* 0x000fec0000010000 */
[----:B------:R-:W-:Y:S05]  /*14b70*/  @!P0 BRA `(.L_x_2534) ;  /* 0x0000000000048947 */ /* 0x000fea0003800000 */
[----:B------:R-:W-:Y:S01]  /*14b80*/  BPT.TRAP 0x1 ;  /* 0x000000040000795c */ /* 0x000fe20000300000 */
.L_x_2534:
[----:B--2---:R-:W-:Y:S02]  /*14b90*/  VIADD R0, R0, 0x33480 ;  /* 0x0003348000007836 */ /* 0x004fe40000000000 */
[----:B------:R-:W-:Y:S02]  /*14ba0*/  IMAD.MOV.U32 R19, RZ, RZ, R31 ;  /* 0x000000ffff137224 */ /* 0x000fe400078e001f */
[----:B------:R-:W-:Y:S01]  /*14bb0*/  IMAD.MOV.U32 R17, RZ, RZ, R28 ;  /* 0x000000ffff117224 */ /* 0x000fe200078e001c */
[----:B------:R-:W-:-:S04]  /*14bc0*/  PRMT R0, R37, 0x654, R0 ;  /* 0x0000065425007816 */ /* 0x000fc80000000000 */
[----:B------:R2:W-:Y:S01]  /*14bd0*/  SYNCS.ARRIVE.TRANS64.RED.A1T0 RZ, [R0+URZ], RZ ;  /* 0x000000ff00ff79a7 */ /* 0x0005e2000810043f */
[----:B------:R-:W-:Y:S05]  /*14be0*/  @P2 BRA `(.L_x_2535) ;  /* 0xffffffe400c82947 */ /* 0x000fea000383ffff */
.L_x_2515:
        /* <DEDUP_REMOVED lines=19> */
.L_x_2537:
[----:B------:R-:W-:Y:S05]  /*14d20*/  BSYNC B0 ;  /* 0x0000000000007941 */ /* 0x000fea0003800000 */
.L_x_2536:
[----:B------:R-:W-:Y:S05]  /*14d30*/  @!P0 BRA `(.L_x_2538) ;  /* 0x0000000000048947 */ /* 0x000fea0003800000 */
[----:B------:R-:W-:Y:S01]  /*14d40*/  BPT.TRAP 0x1 ;  /* 0x000000040000795c */ /* 0x000fe20000300000 */
.L_x_2538:
[----:B------:R-:W-:Y:S01]  /*14d50*/  LOP3.LUT R0, R31, 0x1, RZ, 0x3c, !PT ;  /* 0x000000011f007812 */ /* 0x000fe200078e3cff */
[----:B------:R-:W-:Y:S01]  /*14d60*/  IMAD R3, R28, 0x8, R22 ;  /* 0x000000081c037824 */ /* 0x000fe200078e0216 */
[----:B------:R-:W-:Y:S02]  /*14d70*/  BSSY B0, `(.L_x_2539) ;  /* 0x0000004000007945 */ /* 0x000fe40003800000 */
[----:B------:R-:W-:-:S04]  /*14d80*/  SHF.L.U32 R0, R0, 0x1f, RZ ;  /* 0x0000001f00007819 */ /* 0x000fc800000006ff */
[----:B------:R-:W0:Y:S02]  /*14d90*/  SYNCS.PHASECHK.TRANS64.TRYWAIT P1, [R3+URZ+0x33470], R0 ;  /* 0x03347000030075a7 */ /* 0x000e24000802017f */
[----:B0-----:R-:W-:Y:S05]  /*14da0*/  @!P1 BRA `(.L_x_2540) ;  /* 0x0000003c00489947 */ /* 0x001fea0003800000 */
.L_x_2639:
[----:B------:R-:W-:Y:S05]  /*14db0*/  BSYNC B0 ;  /* 0x0000000000007941 */ /* 0x000fea0003800000 */
.L_x_2539:
[----:B------:R-:W-:-:S05]  /*14dc0*/  IMAD.U32 R2, RZ, RZ, UR46 ;  /* 0x0000002eff027e24 */ /* 0x000fca000f8e00ff */
[----:B------:R-:W-:-:S13]  /*14dd0*/  ISETP.NE.AND P1, PT, R2, 0x3, PT ;  /* 0x000000030200780c */ /* 0x000fda0003f25270 */
[----:B------:R-:W-:Y:S05]  /*14de0*/  @!P1 BRA `(.L_x_2541) ;  /* 0x0000000000049947 */ /* 0x000fea0003800000 */
[----:B------:R-:W-:Y:S01]  /*14df0*/  BPT.TRAP 0x1 ;  /* 0x000000040000795c */ /* 0x000fe20000300000 */
.L_x_2541:
[----:B0-----:R-:W-:-:S04]  /*14e00*/  SHF.L.U32 R0, R31, 0x1f, RZ ;  /* 0x0000001f1f007819 */ /* 0x001fc800000006ff */
[----:B------:R-:W0:Y:S02]  /*14e10*/  SYNCS.PHASECHK.TRANS64.TRYWAIT P1, [R3+URZ+0x33460], R0 ;  /* 0x03346000030075a7 */ /* 0x000e24000802017f */
[----:B0-----:R-:W-:Y:S05]  /*14e20*/  @!P1 BRA `(.L_x_2542) ;  /* 0x0000003c003c9947 */ /* 0x001fea0003800000 */
.L_x_2640:
        /* <DEDUP_REMOVED lines=108> */
.L_x_2543:
[----:B--2---:R2:W-:Y:S01]  /*154f0*/  SYNCS.ARRIVE.TRANS64.A1T0 RZ, [R3+URZ+0x33450], RZ ;  /* 0x033450ff03ff79a7 */ /* 0x0045e2000810003f */
[----:B------:R-:W-:Y:S06]  /*15500*/  BAR.SYNC.DEFER_BLOCKING 0x2, 0x80 ;  /* 0x0082000000007b1d */ /* 0x000fec0000010000 */
[----:B------:R-:W-:Y:S05]  /*15510*/  @!P0 BRA `(.L_x_2544) ;  /* 0x0000000000048947 */ /* 0x000fea0003800000 */
[----:B------:R-:W-:Y:S01]  /*15520*/  BPT.TRAP 0x1 ;  /* 0x000000040000795c */ /* 0x000fe20000300000 */
.L_x_2544:
        /* <DEDUP_REMOVED lines=8> */
.L_x_2483:
[----:B------:R-:W-:Y:S05]  /*155b0*/  BSYNC B7 ;  /* 0x0000000000077941 */ /* 0x000fea0003800000 */
.L_x_2481:
        /* <DEDUP_REMOVED lines=11> */
.L_x_2545:
[----:B------:R-:W3:Y:S01]  /*15670*/  S2R R0, SR_TID.X ;  /* 0x0000000000007919 */ /* 0x000ee20000002100 */
[----:B------:R-:W-:Y:S01]  /*15680*/  ULDC UR4, c[0x0][0xc3c] ;  /* 0x00030f0000047ab9 */ /* 0x000fe20000000800 */
[----:B------:R-:W-:Y:S01]  /*15690*/  IMAD.MOV.U32 R17, RZ, RZ, RZ ;  /* 0x000000ffff117224 */ /* 0x000fe200078e00ff */
[----:B---3--:R-:W-:-:S04]  /*156a0*/  LOP3.LUT R6, R0, 0x1f, RZ, 0xc0, !PT ;  /* 0x0000001f00067812 */ /* 0x008fc800078ec0ff */
[C---:B------:R-:W-:Y:S01]  /*156b0*/  ISETP.NE.AND P0, PT, R6.reuse, 0x1f, PT ;  /* 0x0000001f0600780c */ /* 0x040fe20003f05270 */
[----:B------:R-:W-:-:S05]  /*156c0*/  VIADD R5, R6, UR39 ;  /* 0x0000002706057c36 */ /* 0x000fca0008000000 */
[----:B------:R-:W-:Y:S01]  /*156d0*/  ISETP.GE.OR P1, PT, R5, UR4, !P0 ;  /* 0x0000000405007c0c */ /* 0x000fe2000c726670 */
[----:B------:R-:W-:-:S12]  /*156e0*/  ULDC UR4, c[0x0][0xc3c] ;  /* 0x00030f0000047ab9 */ /* 0x000fd80000000800 */
[----:B0-2---:R-:W0:Y:S02]  /*156f0*/  @!P1 LDC.64 R2, c[0x0][0xc80] ;  /* 0x00032000ff029b82 */ /* 0x005e240000000a00 */
        /* <DEDUP_REMOVED lines=30> */
.L_x_2551:
[----:B------:R-:W-:-:S04]  /*158e0*/  UIADD3 UR39, UR39, 0x1f, URZ ;  /* 0x0000001f27277890 */ /* 0x000fc8000fffe03f */
[----:B------:R-:W-:-:S06]  /*158f0*/  UISETP.GE.AND UP0, UPT, UR39, UR4, UPT ;  /* 0x000000042700728c */ /* 0x000fcc000bf06270 */
[----:B------:R-:W-:-:S13]  /*15900*/  PLOP3.LUT P6, PT, PT, PT, UP0, 0x40, 0x0 ;  /* 0x000000000000781c */ /* 0x000fda0003fce808 */
[----:B------:R-:W-:Y:S05]  /*15910*/  @!P6 BRA `(.L_x_2548) ;  /* 0x0000000400cce947 */ /* 0x000fea0003800000 */
[----:B------:R-:W0:Y:S01]  /*15920*/  S2R R0, SR_TID.X ;  /* 0x0000000000007919 */ /* 0x000e220000002100 */
[----:B------:R-:W-:Y:S01]  /*15930*/  BSSY B0, `(.L_x_2549) ;  /* 0x0000009000007945 */ /* 0x000fe20003800000 */
[----:B------:R-:W-:Y:S01]  /*15940*/  IMAD.MOV.U32 R17, RZ, RZ, RZ ;  /* 0x000000ffff117224 */ /* 0x000fe200078e00ff */
[----:B0-----:R-:W-:-:S05]  /*15950*/  LOP3.LUT R0, R0, 0x1f, RZ, 0xc0, !PT ;  /* 0x0000001f00007812 */ /* 0x001fca00078ec0ff */
[----:B------:R-:W-:-:S05]  /*15960*/  VIADD R7, R0, UR39 ;  /* 0x0000002700077c36 */ /* 0x000fca0008000000 */
[----:B------:R-:W-:-:S13]  /*15970*/  ISETP.GE.OR P6, PT, R7, UR4, !P0 ;  /* 0x0000000407007c0c */ /* 0x000fda000c7c6670 */
[----:B------:R-:W-:Y:S05]  /*15980*/  @P6 BRA `(.L_x_2550) ;  /* 0x00000000000c6947 */ /* 0x000fea0003800000 */
[----:B------:R-:W0:Y:S02]  /*15990*/  LDC.64 R2, c[0x0][0xc80] ;  /* 0x00032000ff027b82 */ /* 0x000e240000000a00 */
[----:B0-----:R-:W-:-:S05]  /*159a0*/  IMAD.WIDE R2, R7, 0x4, R2 ;  /* 0x0000000407027825 */ /* 0x001fca00078e0202 */
[----:B------:R0:W5:Y:S02]  /*159b0*/  LDG.E R17, desc[UR54][R2.64] ;  /* 0x0000003602117981 */ /* 0x000164000c1e1900 */
.L_x_2550:
[----:B------:R-:W-:Y:S05]  /*159c0*/  BSYNC B0 ;  /* 0x0000000000007941 */ /* 0x000fea0003800000 */
.L_x_2549:
[----:B-----5:R-:W2:Y:S02]  /*159d0*/  SHFL.UP PT, R0, R17, 0x1, RZ ;  /* 0x0420000011007989 */ /* 0x020ea400000e00ff */
[----:B--2---:R-:W-:-:S05]  /*159e0*/  SEL R0, R0, RZ, P1 ;  /* 0x000000ff00007207 */ /* 0x004fca0000800000 */
[----:B------:R-:W-:-:S05]  /*159f0*/  IMAD.IADD R0, R17, 0x1, R0 ;  /* 0x0000000111007824 */ /* 0x000fca00078e0200 */
[----:B0-----:R-:W0:Y:S02]  /*15a00*/  SHFL.UP PT, R2, R0, 0x2, RZ ;  /* 0x0440000000027989 */ /* 0x001e2400000e00ff */
[----:B0-----:R-:W-:-:S05]  /*15a10*/  SEL R3, R2, RZ, P2 ;  /* 0x000000ff02037207 */ /* 0x001fca0001000000 */
[----:B------:R-:W-:Y:S02]  /*15a20*/  IMAD.IADD R3, R0, 0x1, R3 ;  /* 0x0000000100037824 */ /* 0x000fe400078e0203 */
[----:B------:R-:W0:Y:S03]  /*15a30*/  LDC R0, c[0x0][0xc38] ;  /* 0x00030e00ff007b82 */ /* 0x000e260000000800 */
[----:B------:R-:W2:Y:S02]  /*15a40*/  SHFL.UP PT, R2, R3, 0x4, RZ ;  /* 0x0480000003027989 */ /* 0x000ea400000e00ff */
[----:B--2---:R-:W-:-:S05]  /*15a50*/  SEL R2, R2, RZ, P3 ;  /* 0x000000ff02027207 */ /* 0x004fca0001800000 */
[----:B------:R-:W-:-:S05]  /*15a60*/  IMAD.IADD R2, R3, 0x1, R2 ;  /* 0x0000000103027824 */ /* 0x000fca00078e0202 */
[----:B------:R-:W2:Y:S02]  /*15a70*/  SHFL.UP PT, R6, R2, 0x8, RZ ;  /* 0x0500000002067989 */ /* 0x000ea400000e00ff */
[----:B--2---:R-:W-:-:S05]  /*15a80*/  SEL R7, R6, RZ, P4 ;  /* 0x000000ff06077207 */ /* 0x004fca0002000000 */
[----:B------:R-:W-:-:S05]  /*15a90*/  IMAD.IADD R7, R2, 0x1, R7 ;  /* 0x0000000102077824 */ /* 0x000fca00078e0207 */
[----:B------:R-:W2:Y:S02]  /*15aa0*/  SHFL.UP PT, R6, R7, 0x10, RZ ;  /* 0x0600000007067989 */ /* 0x000ea400000e00ff */
[----:B--2---:R-:W-:-:S05]  /*15ab0*/  SEL R6, R6, RZ, P5 ;  /* 0x000000ff06067207 */ /* 0x004fca0002800000 */
[----:B------:R-:W-:-:S05]  /*15ac0*/  IMAD.IADD R6, R7, 0x1, R6 ;  /* 0x0000000107067824 */ /* 0x000fca00078e0206 */
[----:B------:R-:W0:Y:S02]  /*15ad0*/  SHFL.IDX PT, R9, R6, 0x1f, 0x1f ;  /* 0x03e01f0006097f89 */ /* 0x000e2400000e0000 */
[----:B0-----:R-:W-:-:S04]  /*15ae0*/  IMAD R9, R9, R0, RZ ;  /* 0x0000000009097224 */ /* 0x001fc800078e02ff */
[----:B------:R-:W-:-:S05]  /*15af0*/  IMAD.IADD R4, R9, 0x1, R4 ;  /* 0x0000000109047824 */ /* 0x000fca00078e0204 */
[----:B------:R-:W-:-:S13]  /*15b00*/  ISETP.GT.AND P6, PT, R4, R5, PT ;  /* 0x000000050400720c */ /* 0x000fda0003fc4270 */
[----:B------:R-:W-:Y:S05]  /*15b10*/  @!P6 BRA `(.L_x_2551) ;  /* 0xfffffffc0070e947 */ /* 0x000fea000383ffff */
[----:B------:R-:W-:-:S07]  /*15b20*/  IMAD.MOV.U32 R7, RZ, RZ, R6 ;  /* 0x000000ffff077224 */ /* 0x000fce00078e0006 */
.L_x_2547:
[----:B------:R-:W-:Y:S01]  /*15b30*/  IMAD.IADD R9, R4, 0x1, -R9 ;  /* 0x0000000104097824 */ /* 0x000fe200078e0a09 */
[----:B------:R-:W-:-:S03]  /*15b40*/  ULDC.64 UR4, c[0x0][0xc90] ;  /* 0x0003240000047ab9 */ /* 0x000fc60000000a00 */
[----:B------:R-:W-:-:S05]  /*15b50*/  IMAD R2, R7, R0, R9 ;  /* 0x0000000007027224 */ /* 0x000fca00078e0209 */
[----:B------:R-:W-:-:S13]  /*15b60*/  ISETP.GT.AND P0, PT, R2, R5, PT ;  /* 0x000000050200720c */ /* 0x000fda0003f04270 */
[----:B------:R-:W-:Y:S02]  /*15b70*/  VOTEU.ANY UR7, UPT, !P0 ;  /* 0x0000000000077886 */ /* 0x000fe400040e0100 */
[----:B------:R-:W-:-:S04]  /*15b80*/  UPOPC UR6, UR7 ;  /* 0x00000007000672bf */ /* 0x000fc80008000000 */
[----:B------:R-:W-:-:S04]  /*15b90*/  UIADD3 UR39, UR6, UR39, URZ ;  /* 0x0000002706277290 */ /* 0x000fc8000fffe03f */
[----:B------:R-:W-:-:S06]  /*15ba0*/  UIMAD.WIDE UR4, UR39, 0x4, UR4 ;  /* 0x00000004270478a5 */ /* 0x000fcc000f8e0204 */
[----:B------:R-:W-:Y:S02]  /*15bb0*/  IMAD.U32 R2, RZ, RZ, UR4 ;  /* 0x00000004ff027e24 */ /* 0x000fe4000f8e00ff */
[----:B------:R-:W-:-:S05]  /*15bc0*/  IMAD.U32 R3, RZ, RZ, UR5 ;  /* 0x00000005ff037e24 */ /* 0x000fca000f8e00ff */
[----:B------:R-:W2:Y:S01]  /*15bd0*/  LDG.E R6, desc[UR54][R2.64] ;  /* 0x0000003602067981 */ /* 0x000ea2000c1e1900 */
[----:B------:R-:W-:Y:S01]  /*15be0*/  IMAD.U32 R12, RZ, RZ, UR6 ;  /* 0x00000006ff0c7e24 */ /* 0x000fe2000f8e00ff */
[----:B------:R-:W-:Y:S01]  /*15bf0*/  ISETP.NE.AND P0, PT, RZ, UR7, PT ;  /* 0x00000007ff007c0c */ /* 0x000fe2000bf05270 */
[----:B------:R-:W-:-:S03]  /*15c00*/  IMAD.MOV.U32 R16, RZ, RZ, RZ ;  /* 0x000000ffff107224 */ /* 0x000fc600078e00ff */
[----:B------:R-:W2:Y:S02]  /*15c10*/  SHFL.IDX PT, R17, R17, R12, 0x1f ;  /* 0x00001f0c11117589 */ /* 0x000ea400000e0000 */
[----:B--2---:R-:W-:-:S05]  /*15c20*/  IMAD R4, R17, R6, RZ ;  /* 0x0000000611047224 */ /* 0x004fca00078e02ff */
[----:B------:R-:W-:-:S04]  /*15c30*/  IABS R8, R4 ;  /* 0x0000000400087213 */ /* 0x000fc80000000000 */
[----:B------:R-:W0:Y:S08]  /*15c40*/  I2F.RP R10, R8 ;  /* 0x00000008000a7306 */ /* 0x000e300000209400 */
[----:B0-----:R-:W0:Y:S02]  /*15c50*/  MUFU.RCP R10, R10 ;  /* 0x0000000a000a7308 */ /* 0x001e240000001000 */
[----:B0-----:R-:W-:-:S06]  /*15c60*/  VIADD R11, R10, 0xffffffe ;  /* 0x0ffffffe0a0b7836 */ /* 0x001fcc0000000000 */
[----:B------:R-:W0:Y:S02]  /*15c70*/  F2I.FTZ.U32.TRUNC.NTZ R11, R11 ;  /* 0x0000000b000b7305 */ /* 0x000e24000021f000 */
[----:B0-----:R-:W-:Y:S01]  /*15c80*/  IMAD.MOV R3, RZ, RZ, -R11 ;  /* 0x000000ffff037224 */ /* 0x001fe200078e0a0b */
[----:B------:R-:W-:Y:S06]  /*15c90*/  @!P0 BRA `(.L_x_2552) ;  /* 0x00000000000c8947 */ /* 0x000fec0003800000 */
[----:B------:R-:W-:-:S06]  /*15ca0*/  UIADD3 UR4, UR6, -0x1, URZ ;  /* 0xffffffff06047890 */ /* 0x000fcc000fffe03f */
[----:B------:R-:W-:-:S06]  /*15cb0*/  IMAD.U32 R16, RZ, RZ, UR4 ;  /* 0x00000004ff107e24 */ /* 0x000fcc000f8e00ff */
[----:B------:R0:W2:Y:S02]  /*15cc0*/  SHFL.IDX PT, R16, R7, R16, 0x1f ;  /* 0x00001f1007107589 */ /* 0x0000a400000e0000 */
.L_x_2552:
[----:B--2---:R-:W-:Y:S02]  /*15cd0*/  IMAD R16, R16, R0, R9 ;  /* 0x0000000010107224 */ /* 0x004fe400078e0209 */
[----:B0-----:R-:W-:Y:S02]  /*15ce0*/  IMAD R7, R3, R8, RZ ;  /* 0x0000000803077224 */ /* 0x001fe400078e02ff */
[----:B------:R-:W-:Y:S02]  /*15cf0*/  IMAD.MOV.U32 R2, RZ, RZ, RZ ;  /* 0x000000ffff027224 */ /* 0x000fe400078e00ff */
[----:B------:R-:W-:Y:S02]  /*15d00*/  IMAD.MOV.U32 R3, RZ, RZ, R11 ;  /* 0x000000ffff037224 */ /* 0x000fe400078e000b */
        /* <DEDUP_REMOVED lines=52> */
.L_x_2548:
[----:B------:R-:W-:Y:S01]  /*16050*/  IMAD.MOV.U32 R16, RZ, RZ, R5 ;  /* 0x000000ffff107224 */ /* 0x000fe200078e0005 */
[----:B------:R-:W-:Y:S01]  /*16060*/  ULDC UR39, c[0x0][0xc3c] ;  /* 0x00030f0000277ab9 */ /* 0x000fe20000000800 */
[----:B------:R-:W-:Y:S02]  /*16070*/  IMAD.MOV.U32 R17, RZ, RZ, RZ ;  /* 0x000000ffff117224 */ /* 0x000fe400078e00ff */
[----:B------:R-:W-:-:S07]  /*16080*/  IMAD.MOV.U32 R18, RZ, RZ, RZ ;  /* 0x000000ffff127224 */ /* 0x000fce00078e00ff */
.L_x_2553:
[----:B------:R-:W0:Y:S01]  /*16090*/  S2R R0, SR_TID.X ;  /* 0x0000000000007919 */ /* 0x000e220000002100 */
[----:B------:R-:W-:Y:S01]  /*160a0*/  IMAD.U32 R19, RZ, RZ, UR39 ;  /* 0x00000027ff137e24 */ /* 0x000fe2000f8e00ff */
[----:B------:R-:W-:Y:S01]  /*160b0*/  BAR.SYNC.DEFER_BLOCKING 0x4, 0x180 ;  /* 0x0106000000007b1d */ /* 0x000fe20000010000 */
[----:B0-----:R-:W-:-:S04]  /*160c0*/  LOP3.LUT R0, R0, 0x1f, RZ, 0xc0, !PT ;  /* 0x0000001f00007812 */ /* 0x001fc800078ec0ff */
[----:B------:R-:W-:-:S13]  /*160d0*/  ISETP.NE.AND P0, PT, R0, RZ, PT ;  /* 0x000000ff0000720c */ /* 0x000fda0003f05270 */
[----:B------:R-:W0:Y:S01]  /*160e0*/  @!P0 S2R R37, SR_CgaCtaId ;  /* 0x0000000000258919 */ /* 0x000e220000008800 */
[----:B------:R-:W-:-:S04]  /*160f0*/  @!P0 MOV R0, 0x400 ;  /* 0x0000040000008802 */ /* 0x000fc80000000f00 */
[----:B0-----:R-:W-:-:S05]  /*16100*/  @!P0 LEA R22, R37, R0, 0x18 ;  /* 0x0000000025168211 */ /* 0x001fca00078ec0ff */
[----:B------:R3:W-:Y:S01]  /*16110*/  @!P0 STS.128 [R22+0x334d0], R16 ;  /* 0x0334d01016008388 */ /* 0x0007e20000000c00 */
[----:B------:R-:W-:Y:S06]  /*16120*/  BAR.ARV 0x5, 0x180 ;  /* 0x0146000000007b1d */ /* 0x000fec0000002000 */
.L_x_2546:
[----:B------:R-:W-:Y:S02]  /*16130*/  ULDC UR4, c[0x0][0xc3c] ;  /* 0x00030f0000047ab9 */ /* 0x000fe40000000800 */
[----:B------:R-:W-:-:S06]  /*16140*/  UISETP.GE.AND UP0, UPT, UR39, UR4, UPT ;  /* 0x000000042700728c */ /* 0x000fcc000bf06270 */
[----:B------:R-:W-:-:S13]  /*16150*/  PLOP3.LUT P0, PT, PT, PT, UP0, 0x80, 0x0 ;  /* 0x000000000000781c */ /* 0x000fda0003f0f008 */
[----:B------:R-:W-:Y:S05]  /*16160*/  @!P0 BRA `(.L_x_2554) ;  /* 0xffffffa4002c8947 */ /* 0x000fea000383ffff */
.L_x_2477:
[----:B0-----:R-:W4:Y:S01]  /*16170*/  LDL.LU R0, [R1+0x10] ;  /* 0x0000100001007983 */ /* 0x001f220000300800 */
[----:B------:R-:W-:Y:S01]  /*16180*/  BSSY B0, `(.L_x_2555) ;  /* 0x000000b000007945 */ /* 0x000fe20003800000 */
[----:B------:R-:W0:Y:S01]  /*16190*/  S2R R5, SR_CgaCtaId ;  /* 0x0000000000057919 */ /* 0x000e220000008800 */
[----:B----4-:R-:W-:-:S05]  /*161a0*/  VIADD R0, R0, 0x1 ;  /* 0x0000000100007836 */ /* 0x010fca0000000000 */
        /* <DEDUP_REMOVED lines=8> */
.L_x_2641:
[----:B------:R-:W-:Y:S05]  /*16230*/  BSYNC B0 ;  /* 0x0000000000007941 */ /* 0x000fea0003800000 */
.L_x_2555:
[----:B------:R-:W-:-:S03]  /*16240*/  UMOV UR4, 0xffffffff ;  /* 0xffffffff00047882 */ /* 0x000fc60000000000 */
[----:B------:R-:W-:Y:S05]  /*16250*/  BRA.DIV UR4, `(.L_x_2557) ;  /* 0x0000002a04587947 */ /* 0x000fea000b800000 */
[----:B0-----:R-:W0:Y:S02]  /*16260*/  S2R R0, SR_TID.X ;  /* 0x0000000000007919 */ /* 0x001e240000002100 */
[----:B0-----:R-:W-:-:S04]  /*16270*/  SHF.R.U32.HI R0, RZ, 0x5, R0 ;  /* 0x00000005ff007819 */ /* 0x001fc80000011600 */
[----:B------:R-:W-:-:S05]  /*16280*/  LOP3.LUT R0, R0, 0x3, RZ, 0xc0, !PT ;  /* 0x0000000300007812 */ /* 0x000fca00078ec0ff */
[----:B-1----:R0:W1:Y:S02]  /*16290*/  SHFL.IDX PT, R14, R0, RZ, 0x1f ;  /* 0x00001fff000e7589 */ /* 0x00206400000e0000 */
.L_x_2644:
[----:B-1----:R-:W-:Y:S01]  /*162a0*/  ISETP.NE.AND P0, PT, R14, RZ, PT ;  /* 0x000000ff0e00720c */ /* 0x002fe20003f05270 */
[----:B------:R-:W-:-:S12]  /*162b0*/  BSSY B0, `(.L_x_2558) ;  /* 0x000002c000007945 */ /* 0x000fd80003800000 */
[----:B------:R-:W-:Y:S05]  /*162c0*/  @P0 BRA `(.L_x_2559) ;  /* 0x0000000000a80947 */ /* 0x000fea0003800000 */
[----:B------:R-:W-:-:S03]  /*162d0*/  UMOV UR4, 0xffffffff ;  /* 0xffffffff00047882 */ /* 0x000fc60000000000 */
[----:B------:R-:W-:Y:S05]  /*162e0*/  BRA.DIV UR4, `(.L_x_2560) ;  /* 0x0000002a04687947 */ /* 0x000fea000b800000 */
[----:B------:R-:W-:-:S13]  /*162f0*/  ELECT P6, URZ, PT ;  /* 0x00000000003f782f */ /* 0x000fda00038c0000 */
.L_x_2647:
[----:B------:R-:W-:Y:S05]  /*16300*/  @!P6 BRA `(.L_x_2559) ;  /* 0x000000000098e947 */ /* 0x000fea0003800000 */
[----:B------:R-:W-:-:S06]  /*16310*/  ULOP3.LUT UR4, UR43, 0x2, URZ, 0xfc, !UPT ;  /* 0x000000022b047892 */ /* 0x000fcc000f8efc3f */
[----:B0-----:R-:W-:-:S05]  /*16320*/  IMAD.U32 R0, RZ, RZ, UR4 ;  /* 0x00000004ff007e24 */ /* 0x001fca000f8e00ff */
[----:B------:R-:W-:-:S13]  /*16330*/  ISETP.NE.AND P0, PT, R0, 0x3, PT ;  /* 0x000000030000780c */ /* 0x000fda0003f05270 */
[----:B------:R-:W-:Y:S05]  /*16340*/  @!P0 BRA `(.L_x_2561) ;  /* 0x0000000000048947 */ /* 0x000fea0003800000 */
[----:B------:R-:W-:Y:S01]  /*16350*/  BPT.TRAP 0x1 ;  /* 0x000000040000795c */ /* 0x000fe20000300000 */
.L_x_2561:
[C---:B------:R-:W-:Y:S01]  /*16360*/  IMAD R3, R28.reuse, 0x8, R5 ;  /* 0x000000081c037824 */ /* 0x040fe200078e0205 */
[----:B------:R-:W-:Y:S01]  /*16370*/  SHF.L.U32 R2, R31, 0x1f, RZ ;  /* 0x0000001f1f027819 */ /* 0x000fe200000006ff */
[----:B------:R-:W-:-:S03]  /*16380*/  VIADD R28, R28, 0x1 ;  /* 0x000000011c1c7836 */ /* 0x000fc60000000000 */
[----:B------:R-:W0:Y:S02]  /*16390*/  SYNCS.PHASECHK.TRANS64.TRYWAIT P1, [R3+URZ+0x33440], R2 ;  /* 0x03344002030075a7 */ /* 0x000e24000802017f */
[----:B------:R-:W-:-:S04]  /*163a0*/  ISETP.NE.AND P2, PT, R28, 0x2, PT ;  /* 0x000000021c00780c */ /* 0x000fc80003f45270 */
[----:B------:R-:W-:Y:S01]  /*163b0*/  SEL R0, RZ, 0x1, P2 ;  /* 0x00000001ff007807 */ /* 0x000fe20001000000 */
[----:B0-----:R-:W-:Y:S08]  /*163c0*/  @!P1 BRA `(.L_x_2562) ;  /* 0x0000002800509947 */ /* 0x001ff00003800000 */
.L_x_2648:
[----:B------:R-:W-:Y:S02]  /*163d0*/  SEL R28, R28, RZ, P2 ;  /* 0x000000ff1c1c7207 */ /* 0x000fe40001000000 */
[----:B------:R-:W-:Y:S01]  /*163e0*/  LOP3.LUT R0, R31, R0, RZ, 0x3c, !PT ;  /* 0x000000001f007212 */ /* 0x000fe200078e3cff */
[----:B------:R-:W-:Y:S06]  /*163f0*/  @!P0 BRA `(.L_x_2563) ;  /* 0x0000000000048947 */ /* 0x000fec0003800000 */
[----:B------:R-:W-:Y:S01]  /*16400*/  BPT.TRAP 0x1 ;  /* 0x000000040000795c */ /* 0x000fe20000300000 */
.L_x_2563:
[----:B------:R-:W-:Y:S01]  /*16410*/  IMAD R5, R28, 0x8, R5 ;  /* 0x000000081c057824 */ /* 0x000fe200078e0205 */
[----:B------:R-:W-:-:S04]  /*16420*/  SHF.L.U32 R0, R0, 0x1f, RZ ;  /* 0x0000001f00007819 */ /* 0x000fc800000006ff */
[----:B------:R-:W1:Y:S02]  /*16430*/  SYNCS.PHASECHK.TRANS64.TRYWAIT P1, [R5+URZ+0x33440], R0 ;  /* 0x03344000050075a7 */ /* 0x000e64000802017f */
[----:B-1----:R-:W-:Y:S05]  /*16440*/  @!P1 BRA `(.L_x_2564) ;  /* 0x0000002800449947 */ /* 0x002fea0003800000 */
.L_x_2649:
[----:B------:R-:W-:Y:S05]  /*16450*/  @!P0 BRA `(.L_x_2565) ;  /* 0x0000000000048947 */ /* 0x000fea0003800000 */
[----:B------:R-:W-:Y:S01]  /*16460*/  BPT.TRAP 0x1 ;  /* 0x000000040000795c */ /* 0x000fe20000300000 */
.L_x_2565:
[----:B------:R-:W2:Y:S02]  /*16470*/  SYNCS.PHASECHK.TRANS64.TRYWAIT P1, [R3+URZ+0x33460], R2 ;  /* 0x03346002030075a7 */ /* 0x000ea4000802017f */
[----:B--2---:R-:W-:Y:S05]  /*16480*/  @!P1 BRA `(.L_x_2566) ;  /* 0x0000002800489947 */ /* 0x004fea0003800000 */
.L_x_2650:
[----:B------:R-:W-:Y:S05]  /*16490*/  @!P0 BRA `(.L_x_2567) ;  /* 0x0000000000048947 */ /* 0x000fea0003800000 */
[----:B------:R-:W-:Y:S01]  /*164a0*/  BPT.TRAP 0x1 ;  /* 0x000000040000795c */ /* 0x000fe20000300000 */
.L_x_2567:
[----:B------:R-:W4:Y:S02]  /*164b0*/  SYNCS.PHASECHK.TRANS64.TRYWAIT P1, [R5+URZ+0x33460], R0 ;  /* 0x03346000050075a7 */ /* 0x000f24000802017f */
[----:B----4-:R-:W-:Y:S05]  /*164c0*/  @!P1 BRA `(.L_x_2568) ;  /* 0x00000028004c9947 */ /* 0x010fea0003800000 */
.L_x_2651:
[----:B------:R-:W-:Y:S05]  /*164d0*/  @!P0 BRA `(.L_x_2569) ;  /* 0x0000000000048947 */ /* 0x000fea0003800000 */
[----:B------:R-:W-:Y:S01]  /*164e0*/  BPT.TRAP 0x1 ;  /* 0x000000040000795c */ /* 0x000fe20000300000 */
.L_x_2569:
[----:B------:R-:W5:Y:S02]  /*164f0*/  SYNCS.PHASECHK.TRANS64.TRYWAIT P1, [R3+URZ+0x33480], R2 ;  /* 0x03348002030075a7 */ /* 0x000f64000802017f */
[----:B-----5:R-:W-:Y:S05]  /*16500*/  @!P1 BRA `(.L_x_2570) ;  /* 0x0000002800509947 */ /* 0x020fea0003800000 */
.L_x_2652:
[----:B------:R-:W-:Y:S05]  /*16510*/  @!P0 BRA `(.L_x_2571) ;  /* 0x0000000000048947 */ /* 0x000fea0003800000 */
[----:B------:R-:W-:Y:S01]  /*16520*/  BPT.TRAP 0x1 ;  /* 0x000000040000795c */ /* 0x000fe20000300000 */
.L_x_2571:
[----:B------:R0:W0:Y:S02]  /*16530*/  SYNCS.PHASECHK.TRANS64.TRYWAIT P0, [R5+URZ+0x33480], R0 ;  /* 0x03348000050075a7 */ /* 0x000024000800017f */
[----:B0-----:R-:W-:Y:S05]  /*16540*/  @!P0 NANOSLEEP.SYNCS 0x989680 ;  /* 0x009896800000895d */ /* 0x001fea0003900000 */
[----:B------:R-:W0:Y:S02]  /*16550*/  @!P0 SYNCS.PHASECHK.TRANS64 P0, [R5+URZ+0x33480], R0 ;  /* 0x03348000050085a7 */ /* 0x000e24000800007f */
[----:B0-----:R-:W-:Y:S05]  /*16560*/  @!P0 BRA `(.L_x_2571) ;  /* 0xfffffffc00f08947 */ /* 0x001fea000383ffff */
.L_x_2559:
[----:B------:R-:W-:Y:S05]  /*16570*/  BSYNC B0 ;  /* 0x0000000000007941 */ /* 0x000fea0003800000 */
.L_x_2558:
[----:B------:R-:W-:Y:S05]  /*16580*/  EXIT ;  /* 0x000000000000794d */ /* 0x000fea0003800000 */
.L_x_2414:
[----:B0-----:R-:W-:-:S04]  /*16590*/  IMAD.U32 R3, RZ, RZ, UR41 ;  /* 0x00000029ff037e24 */ /* 0x001fc8000f8e00ff */
[----:B------:R0:W1:Y:S03]  /*165a0*/  SYNCS.PHASECHK.TRANS64.TRYWAIT P1, [R3+URZ+0x33400], R0 ;  /* 0x03340000030075a7 */ /* 0x000066000802017f */
[----:B-1----:R-:W-:Y:S05]  /*165b0*/  @!P1 NANOSLEEP.SYNCS 0x989680 ;  /* 0x009896800000995d */ /* 0x002fea0003900000 */
[----:B------:R-:W1:Y:S02]  /*165c0*/  @!P1 SYNCS.PHASECHK.TRANS64 P1, [R3+URZ+0x33400], R0 ;  /* 0x03340000030095a7 */ /* 0x000e64000802007f */
[----:B-1----:R-:W-:Y:S05]  /*165d0*/  @!P1 BRA `(.L_x_2414) ;  /* 0xfffffffc00ec9947 */ /* 0x002fea000383ffff */
[----:B------:R-:W-:Y:S05]  /*165e0*/  BRA `(.L_x_2572) ;  /* 0xfffffeb400847947 */ /* 0x000fea000383ffff */
.L_x_2418:
[----:B-1----:R1:W2:Y:S02]  /*165f0*/  SYNCS.PHASECHK.TRANS64.TRYWAIT P1, [R3+URZ+0x33430], R0 ;  /* 0x03343000030075a7 */ /* 0x0022a4000802017f */
[----:B--2---:R-:W-:Y:S05]  /*16600*/  @!P1 NANOSLEEP.SYNCS 0x989680 ;  /* 0x009896800000995d */ /* 0x004fea0003900000 */
[----:B------:R-:W2:Y:S02]  /*16610*/  @!P1 SYNCS.PHASECHK.TRANS64 P1, [R3+URZ+0x33430], R0 ;  /* 0x03343000030095a7 */ /* 0x000ea4000802007f */
[----:B--2---:R-:W-:Y:S05]  /*16620*/  @!P1 BRA `(.L_x_2418) ;  /* 0xfffffffc00f09947 */ /* 0x004fea000383ffff */
[----:B------:R-:W-:Y:S05]  /*16630*/  BRA `(.L_x_2417) ;  /* 0xfffffeb400a07947 */ /* 0x000fea000383ffff */
.L_x_2424:
[----:B-1----:R-:W-:-:S04]  /*16640*/  IMAD.U32 R7, RZ, RZ, UR6 ;  /* 0x00000006ff077e24 */ /* 0x002fc8000f8e00ff */
[----:B------:R1:W2:Y:S03]  /*16650*/  SYNCS.PHASECHK.TRANS64.TRYWAIT P1, [R7+URZ+0x33430], R0 ;  /* 0x03343000070075a7 */ /* 0x0002a6000802017f */
[----:B--2---:R-:W-:Y:S05]  /*16660*/  @!P1 NANOSLEEP.SYNCS 0x989680 ;  /* 0x009896800000995d */ /* 0x004fea0003900000 */
[----:B------:R-:W2:Y:S02]  /*16670*/  @!P1 SYNCS.PHASECHK.TRANS64 P1, [R7+URZ+0x33430], R0 ;  /* 0x03343000070095a7 */ /* 0x000ea4000802007f */
[----:B--2---:R-:W-:Y:S05]  /*16680*/  @!P1 BRA `(.L_x_2424) ;  /* 0xfffffffc00ec9947 */ /* 0x004fea000383ffff */
[----:B------:R-:W-:Y:S05]  /*16690*/  BRA `(.L_x_2421) ;  /* 0xfffffee800cc7947 */ /* 0x000fea000383ffff */
.L_x_2428:
[----:B-1----:R-:W-:-:S04]  /*166a0*/  IMAD.U32 R7, RZ, RZ, UR6 ;  /* 0x00000006ff077e24 */ /* 0x002fc8000f8e00ff */
[----:B------:R1:W2:Y:S03]  /*166b0*/  SYNCS.PHASECHK.TRANS64.TRYWAIT P1, [R7+URZ+0x33450], R0 ;  /* 0x03345000070075a7 */ /* 0x0002a6000802017f */
[----:B--2---:R-:W-:Y:S05]  /*166c0*/  @!P1 NANOSLEEP.SYNCS 0x989680 ;  /* 0x009896800000995d */ /* 0x004fea0003900000 */
[----:B------:R-:W2:Y:S02]  /*166d0*/  @!P1 SYNCS.PHASECHK.TRANS64 P1, [R7+URZ+0x33450], R0 ;  /* 0x03345000070095a7 */ /* 0x000ea4000802007f */
[----:B--2---:R-:W-:Y:S05]  /*166e0*/  @!P1 BRA `(.L_x_2428) ;  /* 0xfffffffc00ec9947 */ /* 0x004fea000383ffff */
[----:B------:R-:W-:Y:S05]  /*166f0*/  BRA `(.L_x_2425) ;  /* 0xfffffef400d47947 */ /* 0x000fea000383ffff */
.L_x_2436:
[----:B-1----:R-:W-:-:S04]  /*16700*/  IMAD.U32 R9, RZ, RZ, UR6 ;  /* 0x00000006ff097e24 */ /* 0x002fc8000f8e00ff */
[----:B------:R1:W2:Y:S03]  /*16710*/  SYNCS.PHASECHK.TRANS64.TRYWAIT P1, [R9+URZ+0x33430], R0 ;  /* 0x03343000090075a7 */ /* 0x0002a6000802017f */
[----:B--2---:R-:W-:Y:S05]  /*16720*/  @!P1 NANOSLEEP.SYNCS 0x989680 ;  /* 0x009896800000995d */ /* 0x004fea0003900000 */
[----:B------:R-:W2:Y:S02]  /*16730*/  @!P1 SYNCS.PHASECHK.TRANS64 P1, [R9+URZ+0x33430], R0 ;  /* 0x03343000090095a7 */ /* 0x000ea4000802007f */
[----:B--2---:R-:W-:Y:S05]  /*16740*/  @!P1 BRA `(.L_x_2436) ;  /* 0xfffffffc00ec9947 */ /* 0x004fea000383ffff */
[----:B------:R-:W-:Y:S05]  /*16750*/  BRA `(.L_x_2433) ;  /* 0xffffff24003c7947 */ /* 0x000fea000383ffff */
.L_x_2440:
[----:B-1----:R-:W-:-:S04]  /*16760*/  IMAD.U32 R9, RZ, RZ, UR6 ;  /* 0x00000006ff097e24 */ /* 0x002fc8000f8e00ff */
[----:B------:R1:W2:Y:S03]  /*16770*/  SYNCS.PHASECHK.TRANS64.TRYWAIT P1, [R9+URZ+0x33450], R0 ;  /* 0x03345000090075a7 */ /* 0x0002a6000802017f */
[----:B--2---:R-:W-:Y:S05]  /*16780*/  @!P1 NANOSLEEP.SYNCS 0x989680 ;  /* 0x009896800000995d */ /* 0x004fea0003900000 */
[----:B------:R-:W2:Y:S02]  /*16790*/  @!P1 SYNCS.PHASECHK.TRANS64 P1, [R9+URZ+0x33450], R0 ;  /* 0x03345000090095a7 */ /* 0x000ea4000802007f */
[----:B--2---:R-:W-:Y:S05]  /*167a0*/  @!P1 BRA `(.L_x_2440) ;  /* 0xfffffffc00ec9947 */ /* 0x004fea000383ffff */
[----:B------:R-:W-:Y:S05]  /*167b0*/  BRA `(.L_x_2437) ;  /* 0xffffff3000387947 */ /* 0x000fea000383ffff */
.L_x_2447:
[----:B-1----:R-:W-:-:S04]  /*167c0*/  IMAD.U32 R6, RZ, RZ, UR9 ;  /* 0x00000009ff067e24 */ /* 0x002fc8000f8e00ff */
[----:B------:R1:W2:Y:S03]  /*167d0*/  SYNCS.PHASECHK.TRANS64.TRYWAIT P1, [R6+URZ+0x33450], R5 ;  /* 0x03345005060075a7 */ /* 0x0002a6000802017f */
[----:B--2---:R-:W-:Y:S05]  /*167e0*/  @!P1 NANOSLEEP.SYNCS 0x989680 ;  /* 0x009896800000995d */ /* 0x004fea0003900000 */
[----:B------:R-:W2:Y:S02]  /*167f0*/  @!P1 SYNCS.PHASECHK.TRANS64 P1, [R6+URZ+0x33450], R5 ;  /* 0x03345005060095a7 */ /* 0x000ea4000802007f */
[----:B--2---:R-:W-:Y:S05]  /*16800*/  @!P1 BRA `(.L_x_2447) ;  /* 0xfffffffc00ec9947 */ /* 0x004fea000383ffff */
[----:B------:R-:W-:Y:S05]  /*16810*/  BRA `(.L_x_2446) ;  /* 0xffffff5000907947 */ /* 0x000fea000383ffff */
.L_x_2492:
        /* <DEDUP_REMOVED lines=10> */
.L_x_2573:
[----:B------:R-:W-:Y:S05]  /*168c0*/  BRA `(.L_x_2574) ;  /* 0xffffffa800d07947 */ /* 0x000fea000383ffff */
.L_x_2495:
[----:B0-----:R0:W1:Y:S02]  /*168d0*/  SYNCS.PHASECHK.TRANS64.TRYWAIT P0, [R4+URZ+0x33480], R35 ;  /* 0x03348023040075a7 */ /* 0x001064000800017f */
[----:B-1----:R-:W-:Y:S05]  /*168e0*/  @!P0 NANOSLEEP.SYNCS 0x989680 ;  /* 0x009896800000895d */ /* 0x002fea0003900000 */
[----:B------:R-:W1:Y:S02]  /*168f0*/  @!P0 SYNCS.PHASECHK.TRANS64 P0, [R4+URZ+0x33480], R35 ;  /* 0x03348023040085a7 */ /* 0x000e64000800007f */
[----:B-1----:R-:W-:Y:S05]  /*16900*/  @!P0 BRA `(.L_x_2495) ;  /* 0xfffffffc00f08947 */ /* 0x002fea000383ffff */
[----:B------:R-:W-:Y:S05]  /*16910*/  BRA `(.L_x_2575) ;  /* 0xffffffb000147947 */ /* 0x000fea000383ffff */
.L_x_2496:
        /* <DEDUP_REMOVED lines=8> */
.L_x_2577:
[----:B------:R-:W-:Y:S05]  /*169a0*/  BSYNC B0 ;  /* 0x0000000000007941 */ /* 0x000fea0003800000 */
.L_x_2576:
        /* <DEDUP_REMOVED lines=11> */
.L_x_2578:
        /* <DEDUP_REMOVED lines=25> */
.L_x_2579:
        /* <DEDUP_REMOVED lines=9> */
.L_x_2580:
[----:B------:R-:W-:Y:S02]  /*16c80*/  IMAD.MOV.U32 R13, RZ, RZ, R10 ;  /* 0x000000ffff0d7224 */ /* 0x000fe400078e000a */
[----:B------:R-:W-:Y:S02]  /*16c90*/  IMAD.MOV.U32 R12, RZ, RZ, 0x2 ;  /* 0x00000002ff0c7424 */ /* 0x000fe400078e00ff */
[----:B------:R-:W-:-:S07]  /*16ca0*/  IMAD.MOV.U32 R2, RZ, RZ, R14 ;  /* 0x000000ffff027224 */ /* 0x000fce00078e000e */
[----:B------:R-:W-:Y:S05]  /*16cb0*/  WARPSYNC.COLLECTIVE R15, `(.L_x_2581) ;  /* 0x000000000f087348 */ /* 0x000fea0003c00000 */
[----:B------:R0:W1:Y:S02]  /*16cc0*/  SHFL.IDX P6, R14, R13, R12, R11 ;  /* 0x0000000c0d0e7389 */ /* 0x00006400000c000b */
[----:B01----:R-:W-:Y:S01]  /*16cd0*/  ENDCOLLECTIVE ;  /* 0x000000000000791b */ /* 0x003fe20003800000 */
.L_x_2581:
        /* <DEDUP_REMOVED lines=16> */
.L_x_2582:
[----:B------:R-:W-:Y:S02]  /*16de0*/  IMAD.MOV.U32 R13, RZ, RZ, R10 ;  /* 0x000000ffff0d7224 */ /* 0x000fe400078e000a */
[----:B------:R-:W-:Y:S02]  /*16df0*/  IMAD.MOV.U32 R12, RZ, RZ, 0x3 ;  /* 0x00000003ff0c7424 */ /* 0x000fe400078e00ff */
[----:B------:R-:W-:-:S07]  /*16e00*/  IMAD.MOV.U32 R2, RZ, RZ, R14 ;  /* 0x000000ffff027224 */ /* 0x000fce00078e000e */
[----:B------:R-:W-:Y:S05]  /*16e10*/  WARPSYNC.COLLECTIVE R15, `(.L_x_2583) ;  /* 0x000000000f087348 */ /* 0x000fea0003c00000 */
[----:B------:R0:W1:Y:S02]  /*16e20*/  SHFL.IDX P6, R14, R13, R12, R11 ;  /* 0x0000000c0d0e7389 */ /* 0x00006400000c000b */
[----:B01----:R-:W-:Y:S01]  /*16e30*/  ENDCOLLECTIVE ;  /* 0x000000000000791b */ /* 0x003fe20003800000 */
.L_x_2583:
        /* <DEDUP_REMOVED lines=13> */
.L_x_2584:
        /* <DEDUP_REMOVED lines=12> */
.L_x_2585:
        /* <DEDUP_REMOVED lines=13> */
.L_x_2586:
        /* <DEDUP_REMOVED lines=11> */
.L_x_2501:
[----:B---3--:R3:W4:Y:S02]  /*17150*/  SYNCS.PHASECHK.TRANS64.TRYWAIT P0, [R4+URZ+0x33440], R35 ;  /* 0x03344023040075a7 */ /* 0x008724000800017f */
[----:B----4-:R-:W-:Y:S05]  /*17160*/  @!P0 NANOSLEEP.SYNCS 0x989680 ;  /* 0x009896800000895d */ /* 0x010fea0003900000 */
[----:B------:R-:W4:Y:S02]  /*17170*/  @!P0 SYNCS.PHASECHK.TRANS64 P0, [R4+URZ+0x33440], R35 ;  /* 0x03344023040085a7 */ /* 0x000f24000800007f */
[----:B----4-:R-:W-:Y:S05]  /*17180*/  @!P0 BRA `(.L_x_2501) ;  /* 0xfffffffc00f08947 */ /* 0x010fea000383ffff */
[----:B------:R-:W-:Y:S05]  /*17190*/  BRA `(.L_x_2588) ;  /* 0xffffffac00fc7947 */ /* 0x000fea000383ffff */
.L_x_2502:
        /* <DEDUP_REMOVED lines=8> */
.L_x_2590:
[----:B------:R-:W-:Y:S05]  /*17220*/  BSYNC B0 ;  /* 0x0000000000007941 */ /* 0x000fea0003800000 */
.L_x_2589:
        /* <DEDUP_REMOVED lines=11> */
.L_x_2591:
        /* <DEDUP_REMOVED lines=18> */
.L_x_2592:
[----:B------:R-:W-:Y:S02]  /*17400*/  IMAD.MOV.U32 R13, RZ, RZ, R5 ;  /* 0x000000ffff0d7224 */ /* 0x000fe400078e0005 */
[----:B------:R-:W-:-:S07]  /*17410*/  IMAD.MOV.U32 R2, RZ, RZ, R14 ;  /* 0x000000ffff027224 */ /* 0x000fce00078e000e */
[----:B------:R-:W-:Y:S05]  /*17420*/  WARPSYNC.COLLECTIVE R15, `(.L_x_2593) ;  /* 0x000000000f087348 */ /* 0x000fea0003c00000 */
[----:B------:R0:W1:Y:S02]  /*17430*/  SHFL.IDX P6, R14, R13, R12, R11 ;  /* 0x0000000c0d0e7389 */ /* 0x00006400000c000b */
[----:B01----:R-:W-:Y:S01]  /*17440*/  ENDCOLLECTIVE ;  /* 0x000000000000791b */ /* 0x003fe20003800000 */
.L_x_2593:
        /* <DEDUP_REMOVED lines=14> */
.L_x_2594:
        /* <DEDUP_REMOVED lines=11> */
.L_x_2595:
[----:B------:R-:W-:Y:S02]  /*175e0*/  IMAD.MOV.U32 R13, RZ, RZ, R7 ;  /* 0x000000ffff0d7224 */ /* 0x000fe400078e0007 */
[----:B------:R-:W-:Y:S01]  /*175f0*/  IMAD.MOV.U32 R12, RZ, RZ, 0x3 ;  /* 0x00000003ff0c7424 */ /* 0x000fe200078e00ff */
[----:B------:R-:W-:-:S13]  /*17600*/  @P4 IADD3 R9, P0, R33, R14, RZ ;  /* 0x0000000e21094210 */ /* 0x000fda0007f1e0ff */
[----:B------:R-:W-:Y:S05]  /*17610*/  WARPSYNC.COLLECTIVE R15, `(.L_x_2596) ;  /* 0x000000000f087348 */ /* 0x000fea0003c00000 */
[----:B------:R0:W1:Y:S02]  /*17620*/  SHFL.IDX P6, R14, R13, R12, R11 ;  /* 0x0000000c0d0e7389 */ /* 0x00006400000c000b */
[----:B01----:R-:W-:Y:S01]  /*17630*/  ENDCOLLECTIVE ;  /* 0x000000000000791b */ /* 0x003fe20003800000 */
.L_x_2596:
        /* <DEDUP_REMOVED lines=14> */
.L_x_2597:
[----:B------:R-:W-:Y:S02]  /*17720*/  IMAD.MOV.U32 R13, RZ, RZ, R8 ;  /* 0x000000ffff0d7224 */ /* 0x000fe400078e0008 */
[----:B------:R-:W-:Y:S01]  /*17730*/  IMAD.MOV.U32 R12, RZ, RZ, RZ ;  /* 0x000000ffff0c7224 */ /* 0x000fe200078e00ff */
[----:B------:R-:W-:-:S05]  /*17740*/  @P3 IADD3 R14, P0, R33, R14, RZ ;  /* 0x0000000e210e3210 */ /* 0x000fca0007f1e0ff */
[----:B------:R-:W-:-:S08]  /*17750*/  @P3 IMAD.MOV.U32 R2, RZ, RZ, R14 ;  /* 0x000000ffff023224 */ /* 0x000fd000078e000e */
[----:B------:R-:W-:Y:S05]  /*17760*/  WARPSYNC.COLLECTIVE R15, `(.L_x_2598) ;  /* 0x000000000f087348 */ /* 0x000fea0003c00000 */
[----:B------:R0:W1:Y:S02]  /*17770*/  SHFL.IDX P6, R14, R13, R12, R11 ;  /* 0x0000000c0d0e7389 */ /* 0x00006400000c000b */
[----:B01----:R-:W-:Y:S01]  /*17780*/  ENDCOLLECTIVE ;  /* 0x000000000000791b */ /* 0x003fe20003800000 */
.L_x_2598:
        /* <DEDUP_REMOVED lines=13> */
.L_x_2599:
[----:B------:R-:W-:Y:S05]  /*17860*/  BRA `(.L_x_2600) ;  /* 0xffffffac00847947 */ /* 0x000fea000383ffff */
.L_x_2509:
[----:B------:R-:W-:Y:S02]  /*17870*/  IMAD.MOV.U32 R13, RZ, RZ, R5 ;  /* 0x000000ffff0d7224 */ /* 0x000fe400078e0005 */
[----:B------:R-:W-:Y:S02]  /*17880*/  IMAD.MOV.U32 R12, RZ, RZ, RZ ;  /* 0x000000ffff0c7224 */ /* 0x000fe400078e00ff */
[----:B------:R-:W-:Y:S02]  /*17890*/  IMAD.MOV.U32 R11, RZ, RZ, 0x1c1f ;  /* 0x00001c1fff0b7424 */ /* 0x000fe400078e00ff */
[----:B------:R-:W-:Y:S02]  /*178a0*/  IMAD.MOV.U32 R15, RZ, RZ, -0x1 ;  /* 0xffffffffff0f7424 */ /* 0x000fe400078e00ff */
[----:B------:R-:W-:Y:S02]  /*178b0*/  IMAD R4, R4, UR40, RZ ;  /* 0x0000002804047c24 */ /* 0x000fe4000f8e02ff */
[----:B------:R-:W-:-:S07]  /*178c0*/  IMAD R17, R17, 0x80, R10 ;  /* 0x0000008011117824 */ /* 0x000fce00078e020a */
[----:B-----5:R-:W-:Y:S05]  /*178d0*/  WARPSYNC.COLLECTIVE R15, `(.L_x_2601) ;  /* 0x000000000f087348 */ /* 0x020fea0003c00000 */
[----:B------:R0:W1:Y:S02]  /*178e0*/  SHFL.IDX P6, R14, R13, R12, R11 ;  /* 0x0000000c0d0e7389 */ /* 0x00006400000c000b */
[----:B01---5:R-:W-:Y:S01]  /*178f0*/  ENDCOLLECTIVE ;  /* 0x000000000000791b */ /* 0x023fe20003800000 */
.L_x_2601:
[C---:B------:R-:W-:Y:S01]  /*17900*/  VIADD R7, R17.reuse, 0x20 ;  /* 0x0000002011077836 */ /* 0x040fe20000000000 */
[----:B------:R-:W-:Y:S01]  /*17910*/  ISETP.GE.AND P0, PT, R17, R4, PT ;  /* 0x000000041100720c */ /* 0x000fe20003f06270 */
[----:B------:R-:W-:Y:S02]  /*17920*/  IMAD.MOV.U32 R13, RZ, RZ, R0 ;  /* 0x000000ffff0d7224 */ /* 0x000fe400078e0000 */
[----:B------:R-:W-:-:S10]  /*17930*/  IMAD.MOV.U32 R2, RZ, RZ, R14 ;  /* 0x000000ffff027224 */ /* 0x000fd400078e000e */
[----:B------:R-:W-:Y:S05]  /*17940*/  WARPSYNC.COLLECTIVE R15, `(.L_x_2602) ;  /* 0x000000000f087348 */ /* 0x000fea0003c00000 */
[----:B------:R0:W1:Y:S02]  /*17950*/  SHFL.IDX P6, R14, R13, R12, R11 ;  /* 0x0000000c0d0e7389 */ /* 0x00006400000c000b */
[----:B01----:R-:W-:Y:S01]  /*17960*/  ENDCOLLECTIVE ;  /* 0x000000000000791b */ /* 0x003fe20003800000 */
.L_x_2602:
        /* <DEDUP_REMOVED lines=8> */
.L_x_2603:
        /* <DEDUP_REMOVED lines=8> */
[----:B------:R-:W-:-:S10]  /*17a70*/  IMAD.MOV.U32 R6, RZ, RZ, R14 ;  /* 0x000000ffff067224 */ /* 0x000fd400078e000e */
[----:B0-----:R-:W-:Y:S05]  /*17a80*/  WARPSYNC.COLLECTIVE R15, `(.L_x_2604) ;  /* 0x000000000f087348 */ /* 0x001fea0003c00000 */
[----:B------:R1:W2:Y:S02]  /*17a90*/  SHFL.IDX P6, R14, R13, R12, R11 ;  /* 0x0000000c0d0e7389 */ /* 0x0002a400000c000b */
[----:B012---:R-:W-:Y:S01]  /*17aa0*/  ENDCOLLECTIVE ;  /* 0x000000000000791b */ /* 0x007fe20003800000 */
.L_x_2604:
[----:B------:R-:W-:Y:S02]  /*17ab0*/  IMAD.MOV.U32 R13, RZ, RZ, R5 ;  /* 0x000000ffff0d7224 */ /* 0x000fe400078e0005 */
[----:B------:R-:W-:Y:S01]  /*17ac0*/  IMAD.MOV.U32 R12, RZ, RZ, 0x2 ;  /* 0x00000002ff0c7424 */ /* 0x000fe200078e00ff */
[----:B------:R-:W-:-:S05]  /*17ad0*/  @!P0 IADD3 R14, P4, R33, R14, RZ ;  /* 0x0000000e210e8210 */ /* 0x000fca0007f9e0ff */
[----:B------:R-:W-:-:S08]  /*17ae0*/  @!P0 IMAD.MOV.U32 R2, RZ, RZ, R14 ;  /* 0x000000ffff028224 */ /* 0x000fd000078e000e */
[----:B------:R-:W-:Y:S05]  /*17af0*/  WARPSYNC.COLLECTIVE R15, `(.L_x_2605) ;  /* 0x000000000f087348 */ /* 0x000fea0003c00000 */
[----:B------:R0:W1:Y:S02]  /*17b00*/  SHFL.IDX P6, R14, R13, R12, R11 ;  /* 0x0000000c0d0e7389 */ /* 0x00006400000c000b */
[----:B01----:R-:W-:Y:S01]  /*17b10*/  ENDCOLLECTIVE ;  /* 0x000000000000791b */ /* 0x003fe20003800000 */
.L_x_2605:
[----:B------:R-:W-:-:S04]  /*17b20*/  @!P0 IMAD.X R7, RZ, RZ, R6, P4 ;  /* 0x000000ffff078224 */ /* 0x000fc800020e0606 */
[----:B------:R-:W-:Y:S02]  /*17b30*/  @!P0 IMAD.MOV.U32 R3, RZ, RZ, R7 ;  /* 0x000000ffff038224 */ /* 0x000fe400078e0007 */
[----:B------:R-:W-:-:S03]  /*17b40*/  VIADD R7, R17, 0x40 ;  /* 0x0000004011077836 */ /* 0x000fc60000000000 */
        /* <DEDUP_REMOVED lines=12> */
.L_x_2606:
[----:B------:R-:W-:Y:S02]  /*17c10*/  IMAD.MOV.U32 R13, RZ, RZ, R5 ;  /* 0x000000ffff0d7224 */ /* 0x000fe400078e0005 */
[----:B------:R-:W-:Y:S01]  /*17c20*/  IMAD.MOV.U32 R12, RZ, RZ, 0x3 ;  /* 0x00000003ff0c7424 */ /* 0x000fe200078e00ff */
[----:B------:R-:W-:-:S05]  /*17c30*/  @!P0 IADD3 R14, P4, R33, R14, RZ ;  /* 0x0000000e210e8210 */ /* 0x000fca0007f9e0ff */
[----:B------:R-:W-:-:S08]  /*17c40*/  @!P0 IMAD.MOV.U32 R2, RZ, RZ, R14 ;  /* 0x000000ffff028224 */ /* 0x000fd000078e000e */
[----:B------:R-:W-:Y:S05]  /*17c50*/  WARPSYNC.COLLECTIVE R15, `(.L_x_2607) ;  /* 0x000000000f087348 */ /* 0x000fea0003c00000 */
[----:B------:R0:W1:Y:S02]  /*17c60*/  SHFL.IDX P6, R14, R13, R12, R11 ;  /* 0x0000000c0d0e7389 */ /* 0x00006400000c000b */
[----:B01----:R-:W-:Y:S01]  /*17c70*/  ENDCOLLECTIVE ;  /* 0x000000000000791b */ /* 0x003fe20003800000 */
.L_x_2607:
        /* <DEDUP_REMOVED lines=13> */
.L_x_2608:
[----:B------:R-:W-:Y:S05]  /*17d50*/  BRA `(.L_x_2609) ;  /* 0xffffffb000c87947 */ /* 0x000fea000383ffff */
.L_x_2514:
[----:B0-----:R0:W2:Y:S02]  /*17d60*/  SYNCS.PHASECHK.TRANS64.TRYWAIT P0, [R22+URZ+0x33420], R3 ;  /* 0x03342003160075a7 */ /* 0x0010a4000800017f */
[----:B--2---:R-:W-:Y:S05]  /*17d70*/  @!P0 NANOSLEEP.SYNCS 0x989680 ;  /* 0x009896800000895d */ /* 0x004fea0003900000 */
[----:B------:R-:W2:Y:S02]  /*17d80*/  @!P0 SYNCS.PHASECHK.TRANS64 P0, [R22+URZ+0x33420], R3 ;  /* 0x03342003160085a7 */ /* 0x000ea4000800007f */
[----:B--2---:R-:W-:Y:S05]  /*17d90*/  @!P0 BRA `(.L_x_2514) ;  /* 0xfffffffc00f08947 */ /* 0x004fea000383ffff */
[----:B------:R-:W-:Y:S05]  /*17da0*/  BRA `(.L_x_2610) ;  /* 0xffffffb400387947 */ /* 0x000fea000383ffff */
.L_x_2518:
[----:B0-----:R0:W2:Y:S02]  /*17db0*/  SYNCS.PHASECHK.TRANS64.TRYWAIT P0, [R4+URZ+0x33480], R27 ;  /* 0x0334801b040075a7 */ /* 0x0010a4000800017f */
[----:B--2---:R-:W-:Y:S05]  /*17dc0*/  @!P0 NANOSLEEP.SYNCS 0x989680 ;  /* 0x009896800000895d */ /* 0x004fea0003900000 */
[----:B------:R-:W2:Y:S02]  /*17dd0*/  @!P0 SYNCS.PHASECHK.TRANS64 P0, [R4+URZ+0x33480], R27 ;  /* 0x0334801b040085a7 */ /* 0x000ea4000800007f */
[----:B--2---:R-:W-:Y:S05]  /*17de0*/  @!P0 BRA `(.L_x_2518) ;  /* 0xfffffffc00f08947 */ /* 0x004fea000383ffff */
[----:B------:R-:W-:Y:S05]  /*17df0*/  BRA `(.L_x_2611) ;  /* 0xffffffb800687947 */ /* 0x000fea000383ffff */
.L_x_2519:
        /* <DEDUP_REMOVED lines=8> */
.L_x_2613:
[----:B------:R-:W-:Y:S05]  /*17e80*/  BSYNC B0 ;  /* 0x0000000000007941 */ /* 0x000fea0003800000 */
.L_x_2612:
        /* <DEDUP_REMOVED lines=8> */
.L_x_2614:
[----:B------:R-:W-:Y:S02]  /*17f10*/  IMAD.MOV.U32 R13, RZ, RZ, R10 ;  /* 0x000000ffff0d7224 */ /* 0x000fe400078e000a */
[----:B------:R-:W-:Y:S02]  /*17f20*/  IMAD.MOV.U32 R12, RZ, RZ, 0x1 ;  /* 0x00000001ff0c7424 */ /* 0x000fe400078e00ff */
[----:B------:R-:W-:-:S07]  /*17f30*/  IMAD.MOV.U32 R2, RZ, RZ, R14 ;  /* 0x000000ffff027224 */ /* 0x000fce00078e000e */
[----:B------:R-:W-:Y:S05]  /*17f40*/  WARPSYNC.COLLECTIVE R15, `(.L_x_2615) ;  /* 0x000000000f087348 */ /* 0x000fea0003c00000 */
[----:B------:R0:W1:Y:S02]  /*17f50*/  SHFL.IDX P6, R14, R13, R12, R11 ;  /* 0x0000000c0d0e7389 */ /* 0x00006400000c000b */
[----:B01----:R-:W-:Y:S01]  /*17f60*/  ENDCOLLECTIVE ;  /* 0x000000000000791b */ /* 0x003fe20003800000 */
.L_x_2615:
        /* <DEDUP_REMOVED lines=14> */
.L_x_2616:
[----:B------:R-:W-:Y:S02]  /*18050*/  IMAD.MOV.U32 R13, RZ, RZ, R10 ;  /* 0x000000ffff0d7224 */ /* 0x000fe400078e000a */
[----:B------:R-:W-:Y:S02]  /*18060*/  IMAD.MOV.U32 R12, RZ, RZ, 0x2 ;  /* 0x00000002ff0c7424 */ /* 0x000fe400078e00ff */
[----:B------:R-:W-:-:S07]  /*18070*/  IMAD.MOV.U32 R2, RZ, RZ, R14 ;  /* 0x000000ffff027224 */ /* 0x000fce00078e000e */
[----:B------:R-:W-:Y:S05]  /*18080*/  WARPSYNC.COLLECTIVE R15, `(.L_x_2617) ;  /* 0x000000000f087348 */ /* 0x000fea0003c00000 */
[----:B------:R0:W1:Y:S02]  /*18090*/  SHFL.IDX P6, R14, R13, R12, R11 ;  /* 0x0000000c0d0e7389 */ /* 0x00006400000c000b */
[----:B01----:R-:W-:Y:S01]  /*180a0*/  ENDCOLLECTIVE ;  /* 0x000000000000791b */ /* 0x003fe20003800000 */
.L_x_2617:
        /* <DEDUP_REMOVED lines=13> */
.L_x_2618:
[----:B------:R-:W-:Y:S02]  /*18180*/  IMAD.MOV.U32 R13, RZ, RZ, R10 ;  /* 0x000000ffff0d7224 */ /* 0x000fe400078e000a */
[----:B------:R-:W-:Y:S02]  /*18190*/  IMAD.MOV.U32 R12, RZ, RZ, 0x3 ;  /* 0x00000003ff0c7424 */ /* 0x000fe400078e00ff */
[----:B------:R-:W-:-:S07]  /*181a0*/  IMAD.MOV.U32 R2, RZ, RZ, R14 ;  /* 0x000000ffff027224 */ /* 0x000fce00078e000e */
[----:B------:R-:W-:Y:S05]  /*181b0*/  WARPSYNC.COLLECTIVE R15, `(.L_x_2619) ;  /* 0x000000000f087348 */ /* 0x000fea0003c00000 */
[----:B------:R0:W1:Y:S02]  /*181c0*/  SHFL.IDX P6, R14, R13, R12, R11 ;  /* 0x0000000c0d0e7389 */ /* 0x00006400000c000b */
[----:B01----:R-:W-:Y:S01]  /*181d0*/  ENDCOLLECTIVE ;  /* 0x000000000000791b */ /* 0x003fe20003800000 */
.L_x_2619:
        /* <DEDUP_REMOVED lines=13> */
.L_x_2620:
[----:B------:R-:W-:Y:S02]  /*182b0*/  IMAD.MOV.U32 R13, RZ, RZ, R23 ;  /* 0x000000ffff0d7224 */ /* 0x000fe400078e0017 */
[----:B------:R-:W-:Y:S02]  /*182c0*/  IMAD.MOV.U32 R12, RZ, RZ, RZ ;  /* 0x000000ffff0c7224 */ /* 0x000fe400078e00ff */
[----:B------:R-:W-:-:S07]  /*182d0*/  IMAD.MOV.U32 R2, RZ, RZ, R14 ;  /* 0x000000ffff027224 */ /* 0x000fce00078e000e */
[----:B------:R-:W-:Y:S05]  /*182e0*/  WARPSYNC.COLLECTIVE R15, `(.L_x_2621) ;  /* 0x000000000f087348 */ /* 0x000fea0003c00000 */
[----:B------:R0:W1:Y:S02]  /*182f0*/  SHFL.IDX P6, R14, R13, R12, R11 ;  /* 0x0000000c0d0e7389 */ /* 0x00006400000c000b */
[----:B01----:R-:W-:Y:S01]  /*18300*/  ENDCOLLECTIVE ;  /* 0x000000000000791b */ /* 0x003fe20003800000 */
.L_x_2621:
        /* <DEDUP_REMOVED lines=13> */
.L_x_2622:
[----:B------:R-:W-:Y:S01]  /*183e0*/  IMAD.MOV.U32 R2, RZ, RZ, R14 ;  /* 0x000000ffff027224 */ /* 0x000fe200078e000e */
[----:B------:R-:W-:Y:S06]  /*183f0*/  BRA `(.L_x_2623) ;  /* 0xffffffb800087947 */ /* 0x000fec000383ffff */
.L_x_2524:
[----:B---3--:R3:W4:Y:S02]  /*18400*/  SYNCS.PHASECHK.TRANS64.TRYWAIT P0, [R4+URZ+0x33440], R27 ;  /* 0x0334401b040075a7 */ /* 0x008724000800017f */
[----:B----4-:R-:W-:Y:S05]  /*18410*/  @!P0 NANOSLEEP.SYNCS 0x989680 ;  /* 0x009896800000895d */ /* 0x010fea0003900000 */
[----:B------:R-:W4:Y:S02]  /*18420*/  @!P0 SYNCS.PHASECHK.TRANS64 P0, [R4+URZ+0x33440], R27 ;  /* 0x0334401b040085a7 */ /* 0x000f24000800007f */
[----:B----4-:R-:W-:Y:S05]  /*18430*/  @!P0 BRA `(.L_x_2524) ;  /* 0xfffffffc00f08947 */ /* 0x010fea000383ffff */
[----:B------:R-:W-:Y:S05]  /*18440*/  BRA `(.L_x_2624) ;  /* 0xffffffb800607947 */ /* 0x000fea000383ffff */
.L_x_2525:
        /* <DEDUP_REMOVED lines=8> */
.L_x_2626:
[----:B------:R-:W-:Y:S05]  /*184d0*/  BSYNC B0 ;  /* 0x0000000000007941 */ /* 0x000fea0003800000 */
.L_x_2625:
        /* <DEDUP_REMOVED lines=8> */
.L_x_2627:
[----:B------:R-:W-:Y:S02]  /*18560*/  IMAD.MOV.U32 R13, RZ, RZ, R8 ;  /* 0x000000ffff0d7224 */ /* 0x000fe400078e0008 */
[----:B------:R-:W-:Y:S02]  /*18570*/  IMAD.MOV.U32 R12, RZ, RZ, 0x1 ;  /* 0x00000001ff0c7424 */ /* 0x000fe400078e00ff */
[----:B------:R-:W-:-:S07]  /*18580*/  IMAD.MOV.U32 R2, RZ, RZ, R14 ;  /* 0x000000ffff027224 */ /* 0x000fce00078e000e */
[----:B------:R-:W-:Y:S05]  /*18590*/  WARPSYNC.COLLECTIVE R15, `(.L_x_2628) ;  /* 0x000000000f087348 */ /* 0x000fea0003c00000 */
[----:B------:R0:W1:Y:S02]  /*185a0*/  SHFL.IDX P6, R14, R13, R12, R11 ;  /* 0x0000000c0d0e7389 */ /* 0x00006400000c000b */
[----:B01----:R-:W-:Y:S01]  /*185b0*/  ENDCOLLECTIVE ;  /* 0x000000000000791b */ /* 0x003fe20003800000 */
.L_x_2628:
        /* <DEDUP_REMOVED lines=13> */
.L_x_2629:
[----:B------:R-:W-:Y:S02]  /*18690*/  IMAD.MOV.U32 R13, RZ, RZ, R8 ;  /* 0x000000ffff0d7224 */ /* 0x000fe400078e0008 */
[----:B------:R-:W-:Y:S02]  /*186a0*/  IMAD.MOV.U32 R12, RZ, RZ, 0x2 ;  /* 0x00000002ff0c7424 */ /* 0x000fe400078e00ff */
[----:B------:R-:W-:-:S07]  /*186b0*/  IMAD.MOV.U32 R2, RZ, RZ, R14 ;  /* 0x000000ffff027224 */ /* 0x000fce00078e000e */
[----:B------:R-:W-:Y:S05]  /*186c0*/  WARPSYNC.COLLECTIVE R15, `(.L_x_2630) ;  /* 0x000000000f087348 */ /* 0x000fea0003c00000 */
[----:B------:R0:W1:Y:S02]  /*186d0*/  SHFL.IDX P6, R14, R13, R12, R11 ;  /* 0x0000000c0d0e7389 */ /* 0x00006400000c000b */
[----:B01----:R-:W-:Y:S01]  /*186e0*/  ENDCOLLECTIVE ;  /* 0x000000000000791b */ /* 0x003fe20003800000 */
.L_x_2630:
        /* <DEDUP_REMOVED lines=13> */
.L_x_2631:
[----:B------:R-:W-:Y:S02]  /*187c0*/  IMAD.MOV.U32 R13, RZ, RZ, R8 ;  /* 0x000000ffff0d7224 */ /* 0x000fe400078e0008 */
[----:B------:R-:W-:Y:S02]  /*187d0*/  IMAD.MOV.U32 R12, RZ, RZ, 0x3 ;  /* 0x00000003ff0c7424 */ /* 0x000fe400078e00ff */
[----:B------:R-:W-:-:S07]  /*187e0*/  IMAD.MOV.U32 R2, RZ, RZ, R14 ;  /* 0x000000ffff027224 */ /* 0x000fce00078e000e */
[----:B------:R-:W-:Y:S05]  /*187f0*/  WARPSYNC.COLLECTIVE R15, `(.L_x_2632) ;  /* 0x000000000f087348 */ /* 0x000fea0003c00000 */
[----:B------:R0:W1:Y:S02]  /*18800*/  SHFL.IDX P6, R14, R13, R12, R11 ;  /* 0x0000000c0d0e7389 */ /* 0x00006400000c000b */
[----:B01----:R-:W-:Y:S01]  /*18810*/  ENDCOLLECTIVE ;  /* 0x000000000000791b */ /* 0x003fe20003800000 */
.L_x_2632:
        /* <DEDUP_REMOVED lines=13> */
.L_x_2633:
[----:B------:R-:W-:Y:S02]  /*188f0*/  IMAD.MOV.U32 R13, RZ, RZ, R10 ;  /* 0x000000ffff0d7224 */ /* 0x000fe400078e000a */
[----:B------:R-:W-:Y:S02]  /*18900*/  IMAD.MOV.U32 R12, RZ, RZ, RZ ;  /* 0x000000ffff0c7224 */ /* 0x000fe400078e00ff */
[----:B------:R-:W-:-:S07]  /*18910*/  IMAD.MOV.U32 R2, RZ, RZ, R14 ;  /* 0x000000ffff027224 */ /* 0x000fce00078e000e */
[----:B------:R-:W-:Y:S05]  /*18920*/  WARPSYNC.COLLECTIVE R15, `(.L_x_2634) ;  /* 0x000000000f087348 */ /* 0x000fea0003c00000 */
[----:B------:R0:W1:Y:S02]  /*18930*/  SHFL.IDX P6, R14, R13, R12, R11 ;  /* 0x0000000c0d0e7389 */ /* 0x00006400000c000b */
[----:B01----:R-:W-:Y:S01]  /*18940*/  ENDCOLLECTIVE ;  /* 0x000000000000791b */ /* 0x003fe20003800000 */
.L_x_2634:
        /* <DEDUP_REMOVED lines=13> */
.L_x_2635:
[----:B------:R-:W-:Y:S05]  /*18a20*/  BRA `(.L_x_2636) ;  /* 0xffffffb400f87947 */ /* 0x000fea000383ffff */
.L_x_2530:
[----:B0-----:R0:W4:Y:S02]  /*18a30*/  SYNCS.PHASECHK.TRANS64.TRYWAIT P1, [R0+URZ+0x33470], R3 ;  /* 0x03347003000075a7 */ /* 0x001124000802017f */
[----:B----4-:R-:W-:Y:S05]  /*18a40*/  @!P1 NANOSLEEP.SYNCS 0x989680 ;  /* 0x009896800000995d */ /* 0x010fea0003900000 */
[----:B------:R-:W4:Y:S02]  /*18a50*/  @!P1 SYNCS.PHASECHK.TRANS64 P1, [R0+URZ+0x33470], R3 ;  /* 0x03347003000095a7 */ /* 0x000f24000802007f */
[----:B----4-:R-:W-:Y:S05]  /*18a60*/  @!P1 BRA `(.L_x_2530) ;  /* 0xfffffffc00f09947 */ /* 0x010fea000383ffff */
[----:B------:R-:W-:Y:S05]  /*18a70*/  BRA `(.L_x_2637) ;  /* 0xffffffb800647947 */ /* 0x000fea000383ffff */
.L_x_2532:
[----:B0-----:R0:W4:Y:S02]  /*18a80*/  SYNCS.PHASECHK.TRANS64.TRYWAIT P1, [R0+URZ+0x33460], R3 ;  /* 0x03346003000075a7 */ /* 0x001124000802017f */
[----:B----4-:R-:W-:Y:S05]  /*18a90*/  @!P1 NANOSLEEP.SYNCS 0x989680 ;  /* 0x009896800000995d */ /* 0x010fea0003900000 */
[----:B------:R-:W4:Y:S02]  /*18aa0*/  @!P1 SYNCS.PHASECHK.TRANS64 P1, [R0+URZ+0x33460], R3 ;  /* 0x03346003000095a7 */ /* 0x000f24000802007f */
[----:B----4-:R-:W-:Y:S05]  /*18ab0*/  @!P1 BRA `(.L_x_2532) ;  /* 0xfffffffc00f09947 */ /* 0x010fea000383ffff */
[----:B------:R-:W-:Y:S05]  /*18ac0*/  BRA `(.L_x_2638) ;  /* 0xffffffb800747947 */ /* 0x000fea000383ffff */
.L_x_2540:
[----:B0-----:R0:W2:Y:S02]  /*18ad0*/  SYNCS.PHASECHK.TRANS64.TRYWAIT P1, [R3+URZ+0x33470], R0 ;  /* 0x03347000030075a7 */ /* 0x0010a4000802017f */
[----:B--2---:R-:W-:Y:S05]  /*18ae0*/  @!P1 NANOSLEEP.SYNCS 0x989680 ;  /* 0x009896800000995d */ /* 0x004fea0003900000 */
[----:B------:R-:W2:Y:S02]  /*18af0*/  @!P1 SYNCS.PHASECHK.TRANS64 P1, [R3+URZ+0x33470], R0 ;  /* 0x03347000030095a7 */ /* 0x000ea4000802007f */
[----:B--2---:R-:W-:Y:S05]  /*18b00*/  @!P1 BRA `(.L_x_2540) ;  /* 0xfffffffc00f09947 */ /* 0x004fea000383ffff */
[----:B------:R-:W-:Y:S05]  /*18b10*/  BRA `(.L_x_2639) ;  /* 0xffffffc000a47947 */ /* 0x000fea000383ffff */
.L_x_2542:
[----:B0-----:R0:W2:Y:S02]  /*18b20*/  SYNCS.PHASECHK.TRANS64.TRYWAIT P1, [R3+URZ+0x33460], R0 ;  /* 0x03346000030075a7 */ /* 0x0010a4000802017f */
[----:B--2---:R-:W-:Y:S05]  /*18b30*/  @!P1 NANOSLEEP.SYNCS 0x989680 ;  /* 0x009896800000995d */ /* 0x004fea0003900000 */
[----:B------:R-:W2:Y:S02]  /*18b40*/  @!P1 SYNCS.PHASECHK.TRANS64 P1, [R3+URZ+0x33460], R0 ;  /* 0x03346000030095a7 */ /* 0x000ea4000802007f */
[----:B--2---:R-:W-:Y:S05]  /*18b50*/  @!P1 BRA `(.L_x_2542) ;  /* 0xfffffffc00f09947 */ /* 0x004fea000383ffff */
[----:B------:R-:W-:Y:S05]  /*18b60*/  BRA `(.L_x_2640) ;  /* 0xffffffc000b07947 */ /* 0x000fea000383ffff */
.L_x_2556:
[----:B0-----:R0:W2:Y:S02]  /*18b70*/  SYNCS.PHASECHK.TRANS64.TRYWAIT P0, [R5+URZ+0x33420], R0 ;  /* 0x03342000050075a7 */ /* 0x0010a4000800017f */
[----:B--2---:R-:W-:Y:S05]  /*18b80*/  @!P0 NANOSLEEP.SYNCS 0x989680 ;  /* 0x009896800000895d */ /* 0x004fea0003900000 */
[----:B------:R-:W2:Y:S02]  /*18b90*/  @!P0 SYNCS.PHASECHK.TRANS64 P0, [R5+URZ+0x33420], R0 ;  /* 0x03342000050085a7 */ /* 0x000ea4000800007f */
[----:B--2---:R-:W-:Y:S05]  /*18ba0*/  @!P0 BRA `(.L_x_2556) ;  /* 0xfffffffc00f08947 */ /* 0x004fea000383ffff */
[----:B------:R-:W-:Y:S05]  /*18bb0*/  BRA `(.L_x_2641) ;  /* 0xffffffd4009c7947 */ /* 0x000fea000383ffff */
.L_x_2557:
        /* <DEDUP_REMOVED lines=9> */
[----:B-1----:R1:W2:Y:S02]  /*18c50*/  SHFL.IDX P6, R14, R13, R12, R11 ;  /* 0x0000000c0d0e7389 */ /* 0x0022a400000c000b */
[----:B0123--:R-:W-:Y:S01]  /*18c60*/  ENDCOLLECTIVE ;  /* 0x000000000000791b */ /* 0x00ffe20003800000 */
.L_x_2643:
[----:B------:R-:W-:Y:S05]  /*18c70*/  BSYNC B0 ;  /* 0x0000000000007941 */ /* 0x000fea0003800000 */
.L_x_2642:
[----:B------:R-:W-:Y:S05]  /*18c80*/  BRA `(.L_x_2644) ;  /* 0xffffffd400847947 */ /* 0x000fea000383ffff */
.L_x_2560:
[----:B------:R-:W-:Y:S01]  /*18c90*/  BSSY B1, `(.L_x_2645) ;  /* 0x0000006000017945 */ /* 0x000fe20003800000 */
[----:B------:R-:W-:-:S07]  /*18ca0*/  IMAD.MOV.U32 R15, RZ, RZ, -0x1 ;  /* 0xffffffffff0f7424 */ /* 0x000fce00078e00ff */
[----:B0--3--:R-:W-:Y:S05]  /*18cb0*/  WARPSYNC.COLLECTIVE R15, `(.L_x_2646) ;  /* 0x000000000f0c7348 */ /* 0x009fea0003c00000 */
[----:B------:R-:W-:Y:S02]  /*18cc0*/  ELECT P6, UR62, PT ;  /* 0x00000000003e782f */ /* 0x000fe400038c0000 */
[----:B------:R-:W-:Y:S01]  /*18cd0*/  MOV R14, UR62 ;  /* 0x0000003e000e7c02 */ /* 0x000fe20008000f00 */
[----:B0--3--:R-:W-:Y:S10]  /*18ce0*/  ENDCOLLECTIVE ;  /* 0x000000000000791b */ /* 0x009ff40003800000 */
.L_x_2646:
[----:B------:R-:W-:Y:S05]  /*18cf0*/  BSYNC B1 ;  /* 0x0000000000017941 */ /* 0x000fea0003800000 */
.L_x_2645:
[----:B------:R-:W-:Y:S05]  /*18d00*/  BRA `(.L_x_2647) ;  /* 0xffffffd4007c7947 */ /* 0x000fea000383ffff */
.L_x_2562:
[----:B0-----:R0:W1:Y:S02]  /*18d10*/  SYNCS.PHASECHK.TRANS64.TRYWAIT P1, [R3+URZ+0x33440], R2 ;  /* 0x03344002030075a7 */ /* 0x001064000802017f */
[----:B-1----:R-:W-:Y:S05]  /*18d20*/  @!P1 NANOSLEEP.SYNCS 0x989680 ;  /* 0x009896800000995d */ /* 0x002fea0003900000 */
[----:B------:R-:W1:Y:S02]  /*18d30*/  @!P1 SYNCS.PHASECHK.TRANS64 P1, [R3+URZ+0x33440], R2 ;  /* 0x03344002030095a7 */ /* 0x000e64000802007f */
[----:B-1----:R-:W-:Y:S05]  /*18d40*/  @!P1 BRA `(.L_x_2562) ;  /* 0xfffffffc00f09947 */ /* 0x002fea000383ffff */
[----:B------:R-:W-:Y:S05]  /*18d50*/  BRA `(.L_x_2648) ;  /* 0xffffffd4009c7947 */ /* 0x000fea000383ffff */
.L_x_2564:
[----:B-1----:R1:W2:Y:S02]  /*18d60*/  SYNCS.PHASECHK.TRANS64.TRYWAIT P1, [R5+URZ+0x33440], R0 ;  /* 0x03344000050075a7 */ /* 0x0022a4000802017f */
[----:B--2---:R-:W-:Y:S05]  /*18d70*/  @!P1 NANOSLEEP.SYNCS 0x989680 ;  /* 0x009896800000995d */ /* 0x004fea0003900000 */
[----:B------:R-:W2:Y:S02]  /*18d80*/  @!P1 SYNCS.PHASECHK.TRANS64 P1, [R5+URZ+0x33440], R0 ;  /* 0x03344000050095a7 */ /* 0x000ea4000802007f */
[----:B--2---:R-:W-:Y:S05]  /*18d90*/  @!P1 BRA `(.L_x_2564) ;  /* 0xfffffffc00f09947 */ /* 0x004fea000383ffff */
[----:B------:R-:W-:Y:S05]  /*18da0*/  BRA `(.L_x_2649) ;  /* 0xffffffd400a87947 */ /* 0x000fea000383ffff */
.L_x_2566:
[----:B--2---:R2:W4:Y:S02]  /*18db0*/  SYNCS.PHASECHK.TRANS64.TRYWAIT P1, [R3+URZ+0x33460], R2 ;  /* 0x03346002030075a7 */ /* 0x004524000802017f */
[----:B----4-:R-:W-:Y:S05]  /*18dc0*/  @!P1 NANOSLEEP.SYNCS 0x989680 ;  /* 0x009896800000995d */ /* 0x010fea0003900000 */
[----:B------:R-:W4:Y:S02]  /*18dd0*/  @!P1 SYNCS.PHASECHK.TRANS64 P1, [R3+URZ+0x33460], R2 ;  /* 0x03346002030095a7 */ /* 0x000f24000802007f */
[----:B----4-:R-:W-:Y:S05]  /*18de0*/  @!P1 BRA `(.L_x_2566) ;  /* 0xfffffffc00f09947 */ /* 0x010fea000383ffff */
[----:B------:R-:W-:Y:S05]  /*18df0*/  BRA `(.L_x_2650) ;  /* 0xffffffd400a47947 */ /* 0x000fea000383ffff */
.L_x_2568:
[----:B----4-:R4:W0:Y:S02]  /*18e00*/  SYNCS.PHASECHK.TRANS64.TRYWAIT P1, [R5+URZ+0x33460], R0 ;  /* 0x03346000050075a7 */ /* 0x010824000802017f */
[----:B0-----:R-:W-:Y:S05]  /*18e10*/  @!P1 NANOSLEEP.SYNCS 0x989680 ;  /* 0x009896800000995d */ /* 0x001fea0003900000 */
[----:B------:R-:W0:Y:S02]  /*18e20*/  @!P1 SYNCS.PHASECHK.TRANS64 P1, [R5+URZ+0x33460], R0 ;  /* 0x03346000050095a7 */ /* 0x000e24000802007f */
[----:B0-----:R-:W-:Y:S05]  /*18e30*/  @!P1 BRA `(.L_x_2568) ;  /* 0xfffffffc00f09947 */ /* 0x001fea000383ffff */
[----:B------:R-:W-:Y:S05]  /*18e40*/  BRA `(.L_x_2651) ;  /* 0xffffffd400a07947 */ /* 0x000fea000383ffff */
.L_x_2570:
[----:B------:R0:W0:Y:S02]  /*18e50*/  SYNCS.PHASECHK.TRANS64.TRYWAIT P1, [R3+URZ+0x33480], R2 ;  /* 0x03348002030075a7 */ /* 0x000024000802017f */
[----:B0-----:R-:W-:Y:S05]  /*18e60*/  @!P1 NANOSLEEP.SYNCS 0x989680 ;  /* 0x009896800000995d */ /* 0x001fea0003900000 */
[----:B------:R-:W0:Y:S02]  /*18e70*/  @!P1 SYNCS.PHASECHK.TRANS64 P1, [R3+URZ+0x33480], R2 ;  /* 0x03348002030095a7 */ /* 0x000e24000802007f */
[----:B0-----:R-:W-:Y:S05]  /*18e80*/  @!P1 BRA `(.L_x_2570) ;  /* 0xfffffffc00f09947 */ /* 0x001fea000383ffff */
[----:B------:R-:W-:Y:S05]  /*18e90*/  BRA `(.L_x_2652) ;  /* 0xffffffd4009c7947 */ /* 0x000fea000383ffff */
.L_x_2653:
        /* <DEDUP_REMOVED lines=14> */
.L_x_3253:


//--------------------- .text._ZN7cutlass13device_kernelIN5flash11enable_sm90INS1_16FlashAttnFwdSm90INS1_25CollectiveMainloopFwdSm90ILi2EN4cute5tupleIJNS5_1CILi1EEES8_S8_EEENS6_IJNS7_ILi128EEENS7_ILi160EEENS7_ILi192EEEEEELi192ENS_12float_e4m3_tEfNS_4arch4Sm90ELb1ELb0ELb0ELb1ELb1ELb1ELb0ELb1ELb1ELb1ELb0ELb0EEENS1_21CollectiveEpilogueFwdINS6_IJSA_SC_SB_EEES9_NS_10bfloat16_tESG_Li256ELb1ELb1ELb0ELb1EEENS1_36VarlenDynamicPersistentTileSchedulerILi128ELi160ELi256ELi128ELb0ELb1ELb1ELb1ELb1ELb1EEEEEEEEEvNT_6ParamsE --------------------------
	.section	.text._ZN7cutlass13device_kernelIN5flash11enable_sm90INS1_16FlashAttnFwdSm90INS1_25CollectiveMainloopFwdSm90ILi2EN4cute5tupleIJNS5_1CILi1EEES8_S8_EEENS6_IJNS7_ILi128EEENS7_ILi160EEENS7_ILi192EEEEEELi192ENS_12float_e4m3_tEfNS_4arch4Sm90ELb1ELb0ELb0ELb1ELb1ELb1ELb0ELb1ELb1ELb1ELb0ELb0EEENS1_21CollectiveEpilogueFwdINS6_IJSA_SC_SB_EEES9_NS_10bfloat16_tESG_Li256ELb1ELb1ELb0ELb1EEENS1_36VarlenDynamicPersistentTileSchedulerILi128ELi160ELi256ELi128ELb0ELb1ELb1ELb1ELb1ELb1EEEEEEEEEvNT_6ParamsE,"ax",@progbits
	.align	128
.text._ZN7cutlass13device_kernelIN5flash11enable_sm90INS1_16FlashAttnFwdSm90INS1_25CollectiveMainloopFwdSm90ILi2EN4cute5tupleIJNS5_1CILi1EEES8_S8_EEENS6_IJNS7_ILi128EEENS7_ILi160EEENS7_ILi192EEEEEELi192ENS_12float_e4m3_tEfNS_4arch4Sm90ELb1ELb0ELb0ELb1ELb1ELb1ELb0ELb1ELb1ELb1ELb0ELb0EEENS1_21CollectiveEpilogueFwdINS6_IJSA_SC_SB_EEES9_NS_10bfloat16_tESG_Li256ELb1ELb1ELb0ELb1EEENS1_36VarlenDynamicPersistentTileSchedulerILi128ELi160ELi256ELi128ELb0ELb1ELb1ELb1ELb1ELb1EEEEEEEEEvNT_6ParamsE:
        .type           _ZN7cutlass13device_kernelIN5flash11enable_sm90INS1_16FlashAttnFwdSm90INS1_25CollectiveMainloopFwdSm90ILi2EN4cute5tupleIJNS5_1CILi1EEES8_S8_EEENS6_IJNS7_ILi128EEENS7_ILi160EEENS7_ILi192EEEEEELi192ENS_12float_e4m3_tEfNS_4arch4Sm90ELb1ELb0ELb0ELb1ELb1ELb1ELb0ELb1ELb1ELb1ELb0ELb0EEENS1_21CollectiveEpilogueFwdINS6_IJSA_SC_SB_EEES9_NS_10bfloat16_tESG_Li256ELb1ELb1ELb0ELb1EEENS1_36VarlenDynamicPersistentTileSchedulerILi128ELi160ELi256ELi128ELb0ELb1ELb1ELb1ELb1ELb1EEEEEEEEEvNT_6ParamsE,@function
        .size           _ZN7cutlass13device_kernelIN5flash11enable_sm90INS1_16FlashAttnFwdSm90INS1_25CollectiveMainloopFwdSm90ILi2EN4cute5tupleIJNS5_1CILi1EEES8_S8_EEENS6_IJNS7_ILi128EEENS7_ILi160EEENS7_ILi192EEEEEELi192ENS_12float_e4m3_tEfNS_4arch4Sm90ELb1ELb0ELb0ELb1ELb1ELb1ELb0ELb1ELb1ELb1ELb0ELb0EEENS1_21CollectiveEpilogueFwdINS6_IJSA_SC_SB_EEES9_NS_10bfloat16_tESG_Li256ELb1ELb1ELb0ELb1EEENS1_36VarlenDynamicPersistentTileSchedulerILi128ELi160ELi256ELi128ELb0ELb1ELb1ELb1ELb1ELb1EEEEEEEEEvNT_6ParamsE,(.L_x_3254 - _ZN7cutlass13device_kernelIN5flash11enable_sm90INS1_16FlashAttnFwdSm90INS1_25CollectiveMainloopFwdSm90ILi2EN4cute5tupleIJNS5_1CILi1EEES8_S8_EEENS6_IJNS7_ILi128EEENS7_ILi160EEENS7_ILi192EEEEEELi192ENS_12float_e4m3_tEfNS_4arch4Sm90ELb1ELb0ELb0ELb1ELb1ELb1ELb0ELb1ELb1ELb1ELb0ELb0EEENS1_21CollectiveEpilogueFwdINS6_IJSA_SC_SB_EEES9_NS_10bfloat16_tESG_Li256ELb1ELb1ELb0ELb1EEENS1_36VarlenDynamicPersistentTileSchedulerILi128ELi160ELi256ELi128ELb0ELb1ELb1ELb1ELb1ELb1EEEEEEEEEvNT_6ParamsE)
        .other          _ZN7cutlass13device_kernelIN5flash11enable_sm90INS1_16FlashAttnFwdSm90INS1_25CollectiveMainloopFwdSm90ILi2EN4cute5tupleIJNS5_1CILi1EEES8_S8_EEENS6_IJNS7_ILi128EEENS7_ILi160EEENS7_ILi192EEEEEELi192ENS_12float_e4m3_tEfNS_4arch4Sm90ELb1ELb0ELb0ELb1ELb1ELb1ELb0ELb1ELb1ELb1ELb0ELb0EEENS1_21CollectiveEpilogueFwdINS6_IJSA_SC_SB_EEES9_NS_10bfloat16_tESG_Li256ELb1ELb1ELb0ELb1EEENS1_36VarlenDynamicPersistentTileSchedulerILi128ELi160ELi256ELi128ELb0ELb1ELb1ELb1ELb1ELb1EEEEEEEEEvNT_6ParamsE,@"STO_CUDA_ENTRY STV_DEFAULT"
_ZN7cutlass13device_kernelIN5flash11enable_sm90INS1_16FlashAttnFwdSm90INS1_25CollectiveMainloopFwdSm90ILi2EN4cute5tupleIJNS5_1CILi1EEES8_S8_EEENS6_IJNS7_ILi128EEENS7_ILi160EEENS7_ILi192EEEEEELi192ENS_12float_e4m3_tEfNS_4arch4Sm90ELb1ELb0ELb0ELb1ELb1ELb1ELb0ELb1ELb1ELb1ELb0ELb0EEENS1_21CollectiveEpilogueFwdINS6_IJSA_SC_SB_EEES9_NS_10bfloat16_tESG_Li256ELb1ELb1ELb0ELb1EEENS1_36VarlenDynamicPersistentTileSchedulerILi128ELi160ELi256ELi128ELb0ELb1ELb1ELb1ELb1ELb1EEEEEEEEEvNT_6ParamsE:
        /* <DEDUP_REMOVED lines=18> */
.L_x_2655:
[----:B------:R-:W-:Y:S05]  /*0120*/  BSYNC B0 ;  /* 0x0000000000007941 */ /* 0x000fea0003800000 */
.L_x_2654:
        /* <DEDUP_REMOVED lines=41> */
.L_x_2656:
        /* <DEDUP_REMOVED lines=22> */
.L_x_2657:
        /* <DEDUP_REMOVED lines=18> */
.L_x_2658:
        /* <DEDUP_REMOVED lines=22> */
.L_x_2659:
        /* <DEDUP_REMOVED lines=23> */
.L_x_2660:
        /* <DEDUP_REMOVED lines=8> */
.L_x_2663:
        /* <DEDUP_REMOVED lines=24> */
[----:B------:R-:W-:Y:S01]  /*0b10*/  R2UR UR48, R18 ;  /* 0x00000000123072ca */ /* 0x000fe200000e0000 */
[----:B------:R-:W-:Y:S01]  /*0b20*/  IMAD.MOV.U32 R223, RZ, RZ, RZ ;  /* 0x000000ffffdf7224 */ /* 0x000fe200078e00ff */
[----:B------:R-:W-:Y:S01]  /*0b30*/  MOV R19, RZ ;  /* 0x000000ff00137202 */ /* 0x000fe20000000f00 */
[----:B------:R-:W-:Y:S01]  /*0b40*/  ULOP3.LUT UR49, UR36, 0x1, URZ, 0xfc, !UPT ;  /* 0x0000000124317892 */ /* 0x000fe2000f8efc3f */
[----:B------:R-:W-:-:S09]  /*0b50*/  UMOV UR37, URZ ;  /* 0x0000003f00257c82 */ /* 0x000fd20008000000 */
[----:B------:R-:W-:Y:S01]  /*0b60*/  UIADD3 UR48, UR48, 0x1e200, URZ ;  /* 0x0001e20030307890 */ /* 0x000fe2000fffe03f */
[----:B0-----:R-:W-:-:S05]  /*0b70*/  VIADD R0, R0, 0xffffff80 ;  /* 0xffffff8000007836 */ /* 0x001fca0000000000 */
[----:B------:R-:W-:Y:S02]  /*0b80*/  SHF.R.S32.HI R3, RZ, 0x1f, R0 ;  /* 0x0000001fff037819 */ /* 0x000fe40000011400 */
[-C--:B------:R-:W-:Y:S02]  /*0b90*/  LEA.HI R4, R0, R0.reuse, RZ, 0x1 ;  /* 0x0000000000047211 */ /* 0x080fe400078f08ff */
[CC--:B------:R-:W-:Y:S02]  /*0ba0*/  LEA.HI R7, R3.reuse, R0.reuse, RZ, 0x5 ;  /* 0x0000000003077211 */ /* 0x0c0fe400078f28ff */
[CC--:B------:R-:W-:Y:S02]  /*0bb0*/  LEA.HI R2, R3.reuse, R0.reuse, RZ, 0x7 ;  /* 0x0000000003027211 */ /* 0x0c0fe400078f38ff */
[-C--:B------:R-:W-:Y:S01]  /*0bc0*/  LEA.HI R5, R3, R0.reuse, RZ, 0x2 ;  /* 0x0000000003057211 */ /* 0x080fe200078f10ff */
[----:B------:R-:W-:Y:S01]  /*0bd0*/  IMAD.SHL.U32 R8, R7, 0x20, RZ ;  /* 0x0000002007087824 */ /* 0x000fe200078e00ff */
[----:B------:R-:W-:-:S02]  /*0be0*/  LEA.HI R6, R3, R0, RZ, 0x4 ;  /* 0x0000000003067211 */ /* 0x000fc400078f20ff */
[----:B------:R-:W-:Y:S02]  /*0bf0*/  LOP3.LUT R3, R4, 0xfffffffe, RZ, 0xc0, !PT ;  /* 0xfffffffe04037812 */ /* 0x000fe400078ec0ff */
[----:B------:R-:W-:Y:S02]  /*0c00*/  LOP3.LUT R9, R2, 0xffffff80, RZ, 0xc0, !PT ;  /* 0xffffff8002097812 */ /* 0x000fe400078ec0ff */
[----:B------:R-:W-:Y:S01]  /*0c10*/  LOP3.LUT R11, R5, 0xfffffffc, RZ, 0xc0, !PT ;  /* 0xfffffffc050b7812 */ /* 0x000fe200078ec0ff */
[----:B------:R-:W-:Y:S01]  /*0c20*/  IMAD.IADD R16, R0, 0x1, -R3 ;  /* 0x0000000100107824 */ /* 0x000fe200078e0a03 */
[----:B------:R-:W-:Y:S01]  /*0c30*/  LOP3.LUT R7, R6, 0x3fffff0, RZ, 0xc0, !PT ;  /* 0x03fffff006077812 */ /* 0x000fe200078ec0ff */
[C---:B------:R-:W-:Y:S01]  /*0c40*/  IMAD.IADD R10, R0.reuse, 0x1, -R9 ;  /* 0x00000001000a7824 */ /* 0x040fe200078e0a09 */
[----:B------:R-:W-:Y:S01]  /*0c50*/  SHF.R.S32.HI R13, RZ, 0x1, R4 ;  /* 0x00000001ff0d7819 */ /* 0x000fe20000011404 */
[C---:B------:R-:W-:Y:S01]  /*0c60*/  IMAD.IADD R11, R0.reuse, 0x1, -R11 ;  /* 0x00000001000b7824 */ /* 0x040fe200078e0a0b */
[----:B------:R-:W-:Y:S01]  /*0c70*/  IADD3 R7, R0, -R7, RZ ;  /* 0x8000000700077210 */ /* 0x000fe20007ffe0ff */
[C---:B------:R-:W-:Y:S01]  /*0c80*/  IMAD.SHL.U32 R226, R16.reuse, 0x8, RZ ;  /* 0x0000000810e27824 */ /* 0x040fe200078e00ff */
[----:B------:R-:W-:Y:S01]  /*0c90*/  SHF.R.S32.HI R0, RZ, 0x2, R5 ;  /* 0x00000002ff007819 */ /* 0x000fe20000011405 */
[----:B------:R-:W-:Y:S01]  /*0ca0*/  IMAD.SHL.U32 R16, R16, 0x10, RZ ;  /* 0x0000001010107824 */ /* 0x000fe200078e00ff */
[----:B------:R-:W-:-:S02]  /*0cb0*/  LOP3.LUT R8, R8, 0xfffffc00, RZ, 0xc0, !PT ;  /* 0xfffffc0008087812 */ /* 0x000fc400078ec0ff */
[----:B------:R-:W-:Y:S01]  /*0cc0*/  SHF.R.S32.HI R5, RZ, 0x1f, R5 ;  /* 0x0000001fff057819 */ /* 0x000fe20000011405 */
[----:B------:R-:W-:Y:S01]  /*0cd0*/  VIADD R221, R16, 0x60 ;  /* 0x0000006010dd7836 */ /* 0x000fe20000000000 */
[----:B------:R-:W-:Y:S01]  /*0ce0*/  SHF.R.S32.HI R3, RZ, 0x7, R2 ;  /* 0x00000007ff037819 */ /* 0x000fe20000011402 */
[----:B------:R-:W-:Y:S01]  /*0cf0*/  IMAD R9, R7, 0x40, R8 ;  /* 0x0000004007097824 */ /* 0x000fe200078e0208 */
[----:B------:R-:W-:Y:S01]  /*0d00*/  LEA.HI R4, R4, R13, RZ, 0x1 ;  /* 0x0000000d04047211 */ /* 0x000fe200078f08ff */
[C---:B------:R-:W-:Y:S01]  /*0d10*/  VIADD R220, R16.reuse, 0x80 ;  /* 0x0000008010dc7836 */ /* 0x040fe20000000000 */
[----:B------:R-:W-:Y:S01]  /*0d20*/  LEA.HI R5, R5, R0, RZ, 0x2 ;  /* 0x0000000005057211 */ /* 0x000fe200078f10ff */
[----:B------:R-:W-:Y:S01]  /*0d30*/  VIADD R222, R16, 0xa0 ;  /* 0x000000a010de7836 */ /* 0x000fe20000000000 */
[----:B------:R-:W-:Y:S02]  /*0d40*/  LEA.HI R2, R2, R3, RZ, 0x1 ;  /* 0x0000000302027211 */ /* 0x000fe400078f08ff */
[----:B------:R-:W-:-:S02]  /*0d50*/  SHF.R.S32.HI R7, RZ, 0x4, R6 ;  /* 0x00000004ff077819 */ /* 0x000fc40000011406 */
[----:B------:R-:W-:Y:S02]  /*0d60*/  LOP3.LUT R4, R4, 0x3fffffe, RZ, 0xc0, !PT ;  /* 0x03fffffe04047812 */ /* 0x000fe400078ec0ff */
[----:B------:R-:W-:Y:S02]  /*0d70*/  LOP3.LUT R5, R5, 0xfffffffc, RZ, 0xc0, !PT ;  /* 0xfffffffc05057812 */ /* 0x000fe400078ec0ff */
[----:B------:R-:W-:Y:S01]  /*0d80*/  LOP3.LUT R2, R2, 0x3fffffe, RZ, 0xc0, !PT ;  /* 0x03fffffe02027812 */ /* 0x000fe200078ec0ff */
[----:B------:R-:W-:Y:S01]  /*0d90*/  IMAD.IADD R4, R13, 0x1, -R4 ;  /* 0x000000010d047824 */ /* 0x000fe200078e0a04 */
[----:B------:R-:W-:Y:S01]  /*0da0*/  LEA.HI R6, R6, R7, RZ, 0x1 ;  /* 0x0000000706067211 */ /* 0x000fe200078f08ff */
[----:B------:R-:W-:Y:S01]  /*0db0*/  IMAD.IADD R5, R0, 0x1, -R5 ;  /* 0x0000000100057824 */ /* 0x000fe200078e0a05 */
[----:B------:R-:W-:Y:S01]  /*0dc0*/  LEA.HI R0, R11, R11, RZ, 0x1 ;  /* 0x0000000b0b007211 */ /* 0x000fe200078f08ff */
[----:B------:R-:W-:Y:S01]  /*0dd0*/  IMAD.IADD R2, R3, 0x1, -R2 ;  /* 0x0000000103027824 */ /* 0x000fe200078e0a02 */
[----:B------:R-:W-:Y:S01]  /*0de0*/  LOP3.LUT R6, R6, 0x1ffffffe, RZ, 0xc0, !PT ;  /* 0x1ffffffe06067812 */ /* 0x000fe200078ec0ff */
[----:B------:R-:W-:Y:S01]  /*0df0*/  VIADD R13, R13, 0x80 ;  /* 0x000000800d0d7836 */ /* 0x000fe20000000000 */
[----:B------:R-:W-:Y:S01]  /*0e00*/  SHF.R.S32.HI R3, RZ, 0x1f, R10 ;  /* 0x0000001fff037819 */ /* 0x000fe2000001140a */
[----:B------:R-:W-:Y:S01]  /*0e10*/  IMAD.SHL.U32 R5, R5, 0x80, RZ ;  /* 0x0000008005057824 */ /* 0x000fe200078e00ff */
[C---:B------:R-:W-:Y:S01]  /*0e20*/  LEA R12, R7.reuse, R4, 0x3 ;  /* 0x00000004070c7211 */ /* 0x040fe200078e18ff */
[----:B------:R-:W-:Y:S01]  /*0e30*/  IMAD.IADD R6, R7, 0x1, -R6 ;  /* 0x0000000107067824 */ /* 0x000fe200078e0a06 */
[----:B------:R-:W-:-:S02]  /*0e40*/  LOP3.LUT R4, R0, 0x1ffffffe, RZ, 0xc0, !PT ;  /* 0x1ffffffe00047812 */ /* 0x000fc400078ec0ff */
[----:B------:R-:W-:Y:S01]  /*0e50*/  LEA.HI R0, R3, R10, RZ, 0x2 ;  /* 0x0000000a03007211 */ /* 0x000fe200078f10ff */
[----:B------:R-:W-:Y:S01]  /*0e60*/  IMAD R6, R6, 0x8, R9 ;  /* 0x0000000806067824 */ /* 0x000fe200078e0209 */
[----:B------:R-:W-:Y:S01]  /*0e70*/  SHF.R.S32.HI R8, RZ, 0x1f, R13 ;  /* 0x0000001fff087819 */ /* 0x000fe2000001140d */
[----:B------:R-:W-:Y:S01]  /*0e80*/  IMAD.IADD R11, R11, 0x1, -R4 ;  /* 0x000000010b0b7824 */ /* 0x000fe200078e0a04 */
[--C-:B------:R-:W-:Y:S02]  /*0e90*/  SHF.R.S32.HI R4, RZ, 0x2, R0.reuse ;  /* 0x00000002ff047819 */ /* 0x100fe40000011400 */
[----:B------:R-:W-:Y:S01]  /*0ea0*/  SHF.R.S32.HI R7, RZ, 0x1f, R0 ;  /* 0x0000001fff077819 */ /* 0x000fe20000011400 */
[----:B------:R0:W-:Y:S01]  /*0eb0*/  STL [R1+0x70], R6 ;  /* 0x0000700601007387 */ /* 0x0001e20000100800 */
[----:B------:R-:W-:Y:S02]  /*0ec0*/  LEA.HI R8, R8, R13, RZ, 0x3 ;  /* 0x0000000d08087211 */ /* 0x000fe400078f18ff */
[----:B------:R-:W-:-:S02]  /*0ed0*/  LOP3.LUT R9, R0, 0x7ffffffc, RZ, 0xc0, !PT ;  /* 0x7ffffffc00097812 */ /* 0x000fc400078ec0ff */
[----:B------:R-:W-:Y:S01]  /*0ee0*/  LEA.HI R7, R7, R4, RZ, 0x3 ;  /* 0x0000000407077211 */ /* 0x000fe200078f18ff */
[----:B------:R-:W-:Y:S01]  /*0ef0*/  IMAD.SHL.U32 R8, R8, 0x40, RZ ;  /* 0x0000004008087824 */ /* 0x000fe200078e00ff */
[----:B------:R-:W-:Y:S01]  /*0f00*/  LEA.HI R3, R3, R10, RZ, 0x5 ;  /* 0x0000000a03037211 */ /* 0x000fe200078f28ff */
[----:B------:R-:W-:Y:S01]  /*0f10*/  IMAD.IADD R9, R10, 0x1, -R9 ;  /* 0x000000010a097824 */ /* 0x000fe200078e0a09 */
[----:B------:R-:W-:Y:S01]  /*0f20*/  LOP3.LUT R7, R7, 0xfffffff8, RZ, 0xc0, !PT ;  /* 0xfffffff807077812 */ /* 0x000fe200078ec0ff */
[----:B------:R-:W-:Y:S01]  /*0f30*/  VIADD R10, R226, 0x20 ;  /* 0x00000020e20a7836 */ /* 0x000fe20000000000 */
[C---:B0-----:R-:W-:Y:S02]  /*0f40*/  LEA.HI R6, R13.reuse, R13, RZ, 0x1 ;  /* 0x0000000d0d067211 */ /* 0x041fe400078f08ff */
[----:B------:R-:W-:Y:S01]  /*0f50*/  IADD3 R4, R4, -R7, RZ ;  /* 0x8000000704047210 */ /* 0x000fe20007ffe0ff */
[----:B------:R0:W-:Y:S01]  /*0f60*/  STL [R1+0x54], R9 ;  /* 0x0000540901007387 */ /* 0x0001e20000100800 */
[----:B------:R-:W-:Y:S01]  /*0f70*/  LOP3.LUT R0, R6, 0x3fffffe, RZ, 0xc0, !PT ;  /* 0x03fffffe06007812 */ /* 0x000fe200078ec0ff */
[----:B------:R-:W-:Y:S01]  /*0f80*/  IMAD.IADD R224, R226, 0x1, R10 ;  /* 0x00000001e2e07824 */ /* 0x000fe200078e020a */
[----:B------:R-:W-:Y:S01]  /*0f90*/  LOP3.LUT R7, R8, 0xfffffe00, RZ, 0xc0, !PT ;  /* 0xfffffe0008077812 */ /* 0x000fe200078ec0ff */
[----:B------:R1:W-:Y:S01]  /*0fa0*/  STL [R1+0x24], R10 ;  /* 0x0000240a01007387 */ /* 0x0003e20000100800 */
[----:B------:R-:W-:Y:S01]  /*0fb0*/  SHF.R.S32.HI R3, RZ, 0x5, R3 ;  /* 0x00000005ff037819 */ /* 0x000fe20000011403 */
[----:B------:R-:W-:Y:S01]  /*0fc0*/  IMAD.IADD R0, R13, 0x1, -R0 ;  /* 0x000000010d007824 */ /* 0x000fe200078e0a00 */
[----:B------:R-:W-:-:S02]  /*0fd0*/  LOP3.LUT R14, R5, 0x180, RZ, 0xc0, !PT ;  /* 0x00000180050e7812 */ /* 0x000fc400078ec0ff */
[----:B------:R-:W-:Y:S01]  /*0fe0*/  SHF.R.S32.HI R6, RZ, 0x1, R6 ;  /* 0x00000001ff067819 */ /* 0x000fe20000011406 */
[----:B0-----:R-:W-:Y:S01]  /*0ff0*/  VIADD R9, R226, 0x40 ;  /* 0x00000040e2097836 */ /* 0x001fe20000000000 */
[----:B------:R-:W-:Y:S01]  /*1000*/  SHF.R.U32.HI R13, RZ, 0x3, R14 ;  /* 0x00000003ff0d7819 */ /* 0x000fe2000001160e */
[----:B------:R-:W-:Y:S01]  /*1010*/  IMAD R0, R0, 0x40, R7 ;  /* 0x0000004000007824 */ /* 0x000fe200078e0207 */
[----:B------:R-:W-:Y:S01]  /*1020*/  SHF.R.S32.HI R7, RZ, 0x1f, R224 ;  /* 0x0000001fff077819 */ /* 0x000fe200000114e0 */
[----:B------:R-:W-:Y:S01]  /*1030*/  IMAD R3, R3, 0x10, R4 ;  /* 0x0000001003037824 */ /* 0x000fe200078e0204 */
[----:B------:R-:W-:Y:S01]  /*1040*/  IADD3 R225, R226, R9, RZ ;  /* 0x00000009e2e17210 */ /* 0x000fe20007ffe0ff */
[----:B-1----:R-:W-:Y:S01]  /*1050*/  IMAD.SHL.U32 R10, R12, 0x40, RZ ;  /* 0x000000400c0a7824 */ /* 0x002fe200078e00ff */
[----:B------:R0:W-:Y:S01]  /*1060*/  STL [R1+0x40], R0 ;  /* 0x0000400001007387 */ /* 0x0001e20000100800 */
[CC--:B------:R-:W-:Y:S01]  /*1070*/  LEA.HI R4, R7.reuse, R224.reuse, RZ, 0x6 ;  /* 0x000000e007047211 */ /* 0x0c0fe200078f30ff */
[----:B------:R-:W-:Y:S01]  /*1080*/  IMAD R2, R2, 0x40, R3 ;  /* 0x0000004002027824 */ /* 0x000fe200078e0203 */
[----:B------:R-:W-:Y:S01]  /*1090*/  LEA.HI R7, R7, R224, RZ, 0x4 ;  /* 0x000000e007077211 */ /* 0x000fe200078f20ff */
[----:B------:R1:W-:Y:S01]  /*10a0*/  STL [R1+0x20], R9 ;  /* 0x0000200901007387 */ /* 0x0003e20000100800 */
[----:B------:R-:W-:Y:S01]  /*10b0*/  VIADD R3, R226, 0x10 ;  /* 0x00000010e2037836 */ /* 0x000fe20000000000 */
[----:B------:R-:W-:Y:S01]  /*10c0*/  SHF.R.S32.HI R17, RZ, 0x1f, R16 ;  /* 0x0000001fff117819 */ /* 0x000fe20000011410 */
[----:B------:R-:W-:Y:S01]  /*10d0*/  IMAD.SHL.U32 R4, R4, 0x80, RZ ;  /* 0x0000008004047824 */ /* 0x000fe200078e00ff */
[----:B------:R-:W-:Y:S01]  /*10e0*/  STL [R1+0x38], R10 ;  /* 0x0000380a01007387 */ /* 0x000fe20000100800 */
[----:B------:R-:W-:Y:S01]  /*10f0*/  IMAD.SHL.U32 R6, R6, 0x80, RZ ;  /* 0x0000008006067824 */ /* 0x000fe200078e00ff */
[----:B0-----:R-:W-:-:S02]  /*1100*/  SHF.R.S32.HI R0, RZ, 0x1f, R225 ;  /* 0x0000001fff007819 */ /* 0x001fc400000114e1 */
[----:B------:R-:W-:Y:S01]  /*1110*/  STL [R1+0x30], R14 ;  /* 0x0000300e01007387 */ /* 0x000fe20000100800 */
[----:B------:R-:W-:Y:S02]  /*1120*/  LOP3.LUT R4, R4, 0xffffe000, RZ, 0xc0, !PT ;  /* 0xffffe00004047812 */ /* 0x000fe400078ec0ff */
[CC--:B------:R-:W-:Y:S01]  /*1130*/  LEA.HI R5, R0.reuse, R225.reuse, RZ, 0x6 ;  /* 0x000000e100057211 */ /* 0x0c0fe200078f30ff */
[----:B------:R-:W-:Y:S01]  /*1140*/  STL [R1+0x34], R13 ;  /* 0x0000340d01007387 */ /* 0x000fe20000100800 */
[----:B------:R-:W-:Y:S02]  /*1150*/  LEA.HI R229, R0, R225, RZ, 0x4 ;  /* 0x000000e100e57211 */ /* 0x000fe400078f20ff */
[C---:B------:R-:W-:Y:S01]  /*1160*/  LOP3.LUT R0, R14.reuse, 0x30, R7, 0xf8, !PT ;  /* 0x000000300e007812 */ /* 0x040fe200078ef807 */
[----:B-1----:R-:W-:Y:S01]  /*1170*/  IMAD.SHL.U32 R9, R5, 0x80, RZ ;  /* 0x0000008005097824 */ /* 0x002fe200078e00ff */
[----:B------:R-:W-:Y:S02]  /*1180*/  LOP3.LUT R8, R14, 0x30, R229, 0xf8, !PT ;  /* 0x000000300e087812 */ /* 0x000fe400078ef8e5 */
[-C--:B------:R-:W-:Y:S01]  /*1190*/  LOP3.LUT R5, R0, R13.reuse, RZ, 0x3c, !PT ;  /* 0x0000000d00057212 */ /* 0x080fe200078e3cff */
[----:B------:R-:W-:Y:S01]  /*11a0*/  IMAD R0, R11, 0x8, R2 ;  /* 0x000000080b007824 */ /* 0x000fe200078e0202 */
[----:B------:R-:W-:Y:S01]  /*11b0*/  LOP3.LUT R9, R9, 0xffffe000, RZ, 0xc0, !PT ;  /* 0xffffe00009097812 */ /* 0x000fe200078ec0ff */
[----:B------:R-:W-:Y:S01]  /*11c0*/  VIADD R2, R226, 0x50 ;  /* 0x00000050e2027836 */ /* 0x000fe20000000000 */
[----:B------:R-:W-:-:S02]  /*11d0*/  LOP3.LUT R8, R8, R13, RZ, 0x3c, !PT ;  /* 0x0000000d08087212 */ /* 0x000fc400078e3cff */
[----:B------:R0:W-:Y:S01]  /*11e0*/  STL [R1+0x58], R0 ;  /* 0x0000580001007387 */ /* 0x0001e20000100800 */
[-C--:B------:R-:W-:Y:S02]  /*11f0*/  IADD3 R5, R5, R10.reuse, R4 ;  /* 0x0000000a05057210 */ /* 0x080fe40007ffe004 */
[----:B------:R-:W-:Y:S01]  /*1200*/  SHF.R.S32.HI R4, RZ, 0x1f, R220 ;  /* 0x0000001fff047819 */ /* 0x000fe200000114dc */
[----:B------:R-:W-:Y:S01]  /*1210*/  STL [R1+0x18], RZ ;  /* 0x000018ff01007387 */ /* 0x000fe20000100800 */
[----:B------:R-:W-:Y:S02]  /*1220*/  IADD3 R9, R8, R10, R9 ;  /* 0x0000000a08097210 */ /* 0x000fe40007ffe009 */
[----:B------:R-:W-:Y:S01]  /*1230*/  SHF.R.S32.HI R228, RZ, 0x4, R7 ;  /* 0x00000004ffe47819 */ /* 0x000fe20000011407 */
[----:B------:R-:W-:Y:S01]  /*1240*/  STL [R1+0x4], RZ ;  /* 0x000004ff01007387 */ /* 0x000fe20000100800 */
[----:B------:R-:W-:Y:S02]  /*1250*/  SHF.R.S32.HI R229, RZ, 0x4, R229 ;  /* 0x00000004ffe57819 */ /* 0x000fe400000114e5 */
[----:B0-----:R-:W-:Y:S01]  /*1260*/  IADD3 R0, R226, 0x30, RZ ;  /* 0x00000030e2007810 */ /* 0x001fe20007ffe0ff */
[----:B------:R0:W-:Y:S04]  /*1270*/  STL [R1+0x1c], R3 ;  /* 0x00001c0301007387 */ /* 0x0001e80000100800 */
[----:B------:R1:W-:Y:S04]  /*1280*/  STL [R1+0x28], R0 ;  /* 0x0000280001007387 */ /* 0x0003e80000100800 */
[----:B------:R2:W-:Y:S01]  /*1290*/  STL [R1+0x2c], R2 ;  /* 0x00002c0201007387 */ /* 0x0005e20000100800 */
[----:B0-----:R-:W-:-:S02]  /*12a0*/  SHF.R.S32.HI R3, RZ, 0x1f, R221 ;  /* 0x0000001fff037819 */ /* 0x001fc400000114dd */
[----:B-1----:R-:W-:-:S03]  /*12b0*/  LOP3.LUT R0, R14, 0x30, R16, 0xf8, !PT ;  /* 0x000000300e007812 */ /* 0x002fc600078ef810 */
[----:B------:R0:W-:Y:S01]  /*12c0*/  STL [R1+0x10], R3 ;  /* 0x0000100301007387 */ /* 0x0001e20000100800 */
[----:B--2---:R-:W-:-:S03]  /*12d0*/  SHF.R.S32.HI R2, RZ, 0x1f, R222 ;  /* 0x0000001fff027819 */ /* 0x004fc600000114de */
[----:B------:R-:W-:Y:S04]  /*12e0*/  STL [R1+0xc], R4 ;  /* 0x00000c0401007387 */ /* 0x000fe80000100800 */
[----:B------:R1:W-:Y:S01]  /*12f0*/  STL [R1+0x8], R2 ;  /* 0x0000080201007387 */ /* 0x0003e20000100800 */
[----:B0-----:R-:W-:Y:S02]  /*1300*/  LOP3.LUT R3, R0, R13, RZ, 0x3c, !PT ;  /* 0x0000000d00037212 */ /* 0x001fe400078e3cff */
[----:B------:R-:W-:Y:S02]  /*1310*/  LOP3.LUT R0, R6, 0x180, RZ, 0xc0, !PT ;  /* 0x0000018006007812 */ /* 0x000fe400078ec0ff */
[----:B------:R-:W-:-:S03]  /*1320*/  IADD3 R3, R18, R10, R3 ;  /* 0x0000000a12037210 */ /* 0x000fc60007ffe003 */
[----:B------:R0:W-:Y:S01]  /*1330*/  STL [R1+0x3c], R0 ;  /* 0x00003c0001007387 */ /* 0x0001e20000100800 */
[----:B-1----:R-:W-:-:S03]  /*1340*/  IMAD.IADD R2, R18, 0x1, R5 ;  /* 0x0000000112027824 */ /* 0x002fc600078e0205 */
[----:B------:R1:W-:Y:S04]  /*1350*/  STL [R1+0x6c], R3 ;  /* 0x00006c0301007387 */ /* 0x0003e80000100800 */
[----:B------:R1:W-:Y:S01]  /*1360*/  STL [R1+0x68], R2 ;  /* 0x0000680201007387 */ /* 0x0003e20000100800 */
[----:B0-----:R-:W-:-:S05]  /*1370*/  IMAD.IADD R0, R18, 0x1, R9 ;  /* 0x0000000112007824 */ /* 0x001fca00078e0209 */
[----:B------:R1:W-:Y:S02]  /*1380*/  STL [R1+0x64], R0 ;  /* 0x0000640001007387 */ /* 0x0003e40000100800 */
.L_x_2876:
[----:B01----:R-:W0:Y:S02]  /*1390*/  LDC.64 R2, c[0x0][0xc88] ;  /* 0x00032200ff027b82 */ /* 0x003e240000000a00 */
[----:B0-----:R-:W-:-:S05]  /*13a0*/  IMAD.WIDE R2, R23, 0x4, R2 ;  /* 0x0000000417027825 */ /* 0x001fca00078e0202 */
[----:B--2---:R-:W2:Y:S01]  /*13b0*/  LDG.E R11, desc[UR50][R2.64] ;  /* 0x00000032020b7981 */ /* 0x004ea2000c1e1900 */
[----:B------:R-:W-:Y:S05]  /*13c0*/  YIELD ;  /* 0x0000000000007946 */ /* 0x000fea0003800000 */
[----:B------:R-:W-:Y:S01]  /*13d0*/  ULDC.64 UR4, c[0x0][0xa28] ;  /* 0x00028a0000047ab9 */ /* 0x000fe20000000a00 */
[----:B------:R-:W-:Y:S01]  /*13e0*/  ULDC.64 UR8, c[0x0][0xa18] ;  /* 0x0002860000087ab9 */ /* 0x000fe20000000a00 */
[----:B------:R-:W-:Y:S01]  /*13f0*/  ISETP.NE.U32.AND P1, PT, RZ, UR4, PT ;  /* 0x00000004ff007c0c */ /* 0x000fe2000bf25070 */
[----:B------:R-:W-:Y:S01]  /*1400*/  ULDC.64 UR6, c[0x0][0xa08] ;  /* 0x0002820000067ab9 */ /* 0x000fe20000000a00 */
[----:B------:R-:W-:-:S02]  /*1410*/  MOV R122, RZ ;  /* 0x000000ff007a7202 */ /* 0x000fc40000000f00 */
[----:B------:R-:W-:Y:S02]  /*1420*/  ISETP.NE.AND.EX P1, PT, RZ, UR5, PT, P1 ;  /* 0x00000005ff007c0c */ /* 0x000fe4000bf25310 */
[----:B------:R-:W-:-:S04]  /*1430*/  ISETP.NE.U32.AND P0, PT, RZ, UR6, PT ;  /* 0x00000006ff007c0c */ /* 0x000fc8000bf05070 */
[----:B------:R-:W-:Y:S02]  /*1440*/  ISETP.NE.AND.EX P0, PT, RZ, UR7, PT, P0 ;  /* 0x00000007ff007c0c */ /* 0x000fe4000bf05300 */
[----:B--2---:R-:W-:Y:S01]  /*1450*/  SHF.R.S32.HI R0, RZ, 0x1f, R11 ;  /* 0x0000001fff007819 */ /* 0x004fe2000001140b */
[----:B------:R-:W-:Y:S04]  /*1460*/  STL [R1+0x50], R11 ;  /* 0x0000500b01007387 */ /* 0x000fe80000100800 */
[C---:B---3--:R-:W-:Y:S01]  /*1470*/  @P1 LEA R4, P2, R11.reuse, UR4, 0x2 ;  /* 0x000000040b041c11 */ /* 0x048fe2000f8410ff */
[C---:B------:R-:W-:Y:S01]  /*1480*/  IMAD.SHL.U32 R26, R11.reuse, 0x4, RZ ;  /* 0x000000040b1a7824 */ /* 0x040fe200078e00ff */
[C-C-:B------:R-:W-:Y:S01]  /*1490*/  SHF.L.U64.HI R27, R11.reuse, 0x2, R0.reuse ;  /* 0x000000020b1b7819 */ /* 0x140fe20000010200 */
[----:B------:R0:W-:Y:S01]  /*14a0*/  STL [R1+0x60], R0 ;  /* 0x0000600001007387 */ /* 0x0001e20000100800 */
[----:B------:R-:W-:-:S02]  /*14b0*/  @P1 LEA.HI.X R5, R11, UR5, R0, 0x2, P2 ;  /* 0x000000050b051c11 */ /* 0x000fc400090f1400 */
[----:B------:R-:W-:Y:S01]  /*14c0*/  ISETP.NE.U32.AND P2, PT, RZ, UR8, PT ;  /* 0x00000008ff007c0c */ /* 0x000fe2000bf45070 */
[----:B------:R-:W-:Y:S01]  /*14d0*/  ULDC UR4, c[0x0][0x288] ;  /* 0x0000a20000047ab9 */ /* 0x000fe20000000800 */
[----:B------:R-:W-:Y:S02]  /*14e0*/  IADD3 R8, P3, R26, UR6, RZ ;  /* 0x000000061a087c10 */ /* 0x000fe4000ff7e0ff */
[----:B------:R-:W-:Y:S01]  /*14f0*/  ISETP.NE.AND.EX P2, PT, RZ, UR9, PT, P2 ;  /* 0x00000009ff007c0c */ /* 0x000fe2000bf45320 */
[----:B0-----:R-:W-:Y:S01]  /*1500*/  IMAD.MOV.U32 R0, RZ, RZ, RZ ;  /* 0x000000ffff007224 */ /* 0x001fe200078e00ff */
[----:B------:R-:W-:Y:S01]  /*1510*/  IADD3.X R9, R27, UR7, RZ, P3, !PT ;  /* 0x000000071b097c10 */ /* 0x000fe20009ffe4ff */
[----:B------:R-:W-:Y:S01]  /*1520*/  IMAD.U32 R2, RZ, RZ, UR4 ;  /* 0x00000004ff027e24 */ /* 0x000fe2000f8e00ff */
[----:B------:R-:W-:-:S03]  /*1530*/  ULDC.64 UR4, c[0x0][0x418] ;  /* 0x0001060000047ab9 */ /* 0x000fc60000000a00 */
[----:B------:R0:W5:Y:S06]  /*1540*/  @P1 LDG.E R0, desc[UR50][R4.64] ;  /* 0x0000003204001981 */ /* 0x00016c000c1e1900 */
[----:B------:R-:W-:Y:S01]  /*1550*/  @P2 IADD3 R6, P1, R26, UR8, RZ ;  /* 0x000000081a062c10 */ /* 0x000fe2000ff3e0ff */
[----:B------:R0:W5:Y:S03]  /*1560*/  @P0 LDG.E R122, desc[UR50][R8.64] ;  /* 0x00000032087a0981 */ /* 0x000166000c1e1900 */
[----:B------:R-:W-:-:S05]  /*1570*/  @P2 IADD3.X R7, R27, UR9, RZ, P1, !PT ;  /* 0x000000091b072c10 */ /* 0x000fca0008ffe4ff */
[----:B------:R-:W2:Y:S01]  /*1580*/  @P2 LDG.E R2, desc[UR50][R6.64] ;  /* 0x0000003206022981 */ /* 0x000ea2000c1e1900 */
[----:B------:R-:W-:Y:S01]  /*1590*/  UISETP.NE.U32.AND UP0, UPT, UR4, URZ, UPT ;  /* 0x0000003f0400728c */ /* 0x000fe2000bf05070 */
[----:B------:R-:W-:Y:S02]  /*15a0*/  IMAD.MOV.U32 R23, RZ, RZ, R11 ;  /* 0x000000ffff177224 */ /* 0x000fe400078e000b */
[----:B------:R-:W-:Y:S01]  /*15b0*/  ULDC UR4, c[0x0][0x424] ;  /* 0x0001090000047ab9 */ /* 0x000fe20000000800 */
[----:B------:R-:W-:-:S03]  /*15c0*/  UISETP.NE.AND.EX UP0, UPT, UR5, URZ, UPT, UP0 ;  /* 0x0000003f0500728c */ /* 0x000fc6000bf05300 */
[----:B------:R-:W-:Y:S01]  /*15d0*/  ULDC UR5, c[0x0][0x2f0] ;  /* 0x0000bc0000057ab9 */ /* 0x000fe20000000800 */
[----:B------:R-:W-:-:S04]  /*15e0*/  USEL UR4, UR4, 0x1, UP0 ;  /* 0x0000000104047887 */ /* 0x000fc80008000000 */
[----:B------:R-:W-:-:S03]  /*15f0*/  UIMAD UR4, UR4, UR5, URZ ;  /* 0x00000005040472a4 */ /* 0x000fc6000f8e023f */
[----:B------:R-:W-:-:S03]  /*1600*/  ULDC UR5, c[0x0][0x348] ;  /* 0x0000d20000057ab9 */ /* 0x000fc60000000800 */
[----:B------:R-:W-:Y:S01]  /*1610*/  IMAD.U32 R25, RZ, RZ, UR4 ;  /* 0x00000004ff197e24 */ /* 0x000fe2000f8e00ff */
[----:B--2---:R1:W-:Y:S01]  /*1620*/  STL [R1+0x48], R2 ;  /* 0x0000480201007387 */ /* 0x0043e20000100800 */
[----:B------:R-:W-:Y:S02]  /*1630*/  IMAD.MOV.U32 R10, RZ, RZ, R2 ;  /* 0x000000ffff0a7224 */ /* 0x000fe400078e0002 */
[----:B-1----:R-:W-:Y:S01]  /*1640*/  IMAD.U32 R2, RZ, RZ, UR5 ;  /* 0x00000005ff027e24 */ /* 0x002fe2000f8e00ff */
[----:B0---4-:R-:W-:Y:S06]  /*1650*/  @P2 BRA `(.L_x_2665) ;  /* 0x0000000000282947 */ /* 0x011fec0003800000 */
[----:B------:R-:W-:Y:S02]  /*1660*/  ULDC.64 UR4, c[0x0][0xa00] ;  /* 0x0002800000047ab9 */ /* 0x000fe40000000a00 */
[----:B------:R-:W-:-:S04]  /*1670*/  ISETP.NE.U32.AND P1, PT, RZ, UR4, PT ;  /* 0x00000004ff007c0c */ /* 0x000fc8000bf25070 */
[----:B------:R-:W-:-:S13]  /*1680*/  ISETP.NE.AND.EX P1, PT, RZ, UR5, PT, P1 ;  /* 0x00000005ff007c0c */ /* 0x000fda000bf25310 */
[----:B------:R-:W-:Y:S05]  /*1690*/  @!P1 BRA `(.L_x_2665) ;  /* 0x0000000000189947 */ /* 0x000fea0003800000 */
[----:B------:R-:W0:Y:S02]  /*16a0*/  LDC.64 R4, c[0x0][0xa00] ;  /* 0x00028000ff047b82 */ /* 0x000e240000000a00 */
[----:B0-----:R-:W-:-:S05]  /*16b0*/  IMAD.WIDE R4, R23, 0x4, R4 ;  /* 0x0000000417047825 */ /* 0x001fca00078e0204 */
[----:B------:R-:W2:Y:S04]  /*16c0*/  LDG.E R3, desc[UR50][R4.64] ;  /* 0x0000003204037981 */ /* 0x000ea8000c1e1900 */
[----:B------:R-:W2:Y:S02]  /*16d0*/  LDG.E R6, desc[UR50][R4.64+0x4] ;  /* 0x0000043204067981 */ /* 0x000ea4000c1e1900 */
[----:B--2---:R-:W-:-:S05]  /*16e0*/  IMAD.IADD R10, R6, 0x1, -R3 ;  /* 0x00000001060a7824 */ /* 0x004fca00078e0a03 */
[----:B------:R0:W-:Y:S02]  /*16f0*/  STL [R1+0x48], R10 ;  /* 0x0000480a01007387 */ /* 0x0001e40000100800 */
.L_x_2665:
[----:B------:R-:W-:Y:S01]  /*1700*/  ULDC.64 UR4, c[0x0][0xa20] ;  /* 0x0002880000047ab9 */ /* 0x000fe20000000a00 */
[----:B------:R1:W-:Y:S01]  /*1710*/  STL [R1+0x5c], R22 ;  /* 0x00005c1601007387 */ /* 0x0003e20000100800 */
[----:B------:R-:W-:-:S04]  /*1720*/  ISETP.NE.U32.AND P1, PT, RZ, UR4, PT ;  /* 0x00000004ff007c0c */ /* 0x000fc8000bf25070 */
[----:B------:R-:W-:-:S13]  /*1730*/  ISETP.NE.AND.EX P1, PT, RZ, UR5, PT, P1 ;  /* 0x00000005ff007c0c */ /* 0x000fda000bf25310 */
[----:B-1----:R-:W-:Y:S05]  /*1740*/  @!P1 BRA `(.L_x_2666) ;  /* 0x0000000000109947 */ /* 0x002fea0003800000 */
[----:B------:R-:W-:-:S04]  /*1750*/  IADD3 R4, P0, R26, UR4, RZ ;  /* 0x000000041a047c10 */ /* 0x000fc8000ff1e0ff */
[----:B------:R-:W-:-:S05]  /*1760*/  IADD3.X R5, R27, UR5, RZ, P0, !PT ;  /* 0x000000051b057c10 */ /* 0x000fca00087fe4ff */
[----:B------:R1:W5:Y:S01]  /*1770*/  LDG.E R25, desc[UR50][R4.64] ;  /* 0x0000003204197981 */ /* 0x000362000c1e1900 */
[----:B------:R-:W-:Y:S05]  /*1780*/  BRA `(.L_x_2667) ;  /* 0x0000000000107947 */ /* 0x000fea0003800000 */
.L_x_2666:
[----:B------:R-:W-:Y:S05]  /*1790*/  @!P0 BRA `(.L_x_2667) ;  /* 0x00000000000c8947 */ /* 0x000fea0003800000 */
[----:B------:R-:W2:Y:S04]  /*17a0*/  LDG.E R4, desc[UR50][R8.64] ;  /* 0x0000003208047981 */ /* 0x000ea8000c1e1900 */
[----:B------:R-:W2:Y:S02]  /*17b0*/  LDG.E R25, desc[UR50][R8.64+0x4] ;  /* 0x0000043208197981 */ /* 0x000ea4000c1e1900 */
[----:B--2---:R-:W-:-:S07]  /*17c0*/  IADD3 R25, -R4, R25, RZ ;  /* 0x0000001904197210 */ /* 0x004fce0007ffe1ff */
.L_x_2667:
[----:B------:R-:W-:Y:S01]  /*17d0*/  ULDC.64 UR4, c[0x0][0xa10] ;  /* 0x0002840000047ab9 */ /* 0x000fe20000000a00 */
[----:B------:R-:W2:Y:S01]  /*17e0*/  LDC R9, c[0x0][0x448] ;  /* 0x00011200ff097b82 */ /* 0x000ea20000000800 */
[----:B------:R-:W-:-:S04]  /*17f0*/  ISETP.NE.U32.AND P0, PT, RZ, UR4, PT ;  /* 0x00000004ff007c0c */ /* 0x000fc8000bf05070 */
[----:B------:R-:W-:Y:S01]  /*1800*/  ISETP.NE.AND.EX P0, PT, RZ, UR5, PT, P0 ;  /* 0x00000005ff007c0c */ /* 0x000fe2000bf05300 */
[----:B------:R-:W-:-:S12]  /*1810*/  ULDC.64 UR4, c[0x0][0xa30] ;  /* 0x00028c0000047ab9 */ /* 0x000fd80000000a00 */
[----:B-1----:R-:W1:Y:S02]  /*1820*/  @P0 LDC.64 R4, c[0x0][0xa10] ;  /* 0x00028400ff040b82 */ /* 0x002e640000000a00 */
[----:B-1----:R-:W-:-:S05]  /*1830*/  @P0 IMAD.WIDE R4, R23, 0x4, R4 ;  /* 0x0000000417040825 */ /* 0x002fca00078e0204 */
[----:B------:R-:W3:Y:S04]  /*1840*/  @P0 LDG.E R3, desc[UR50][R4.64] ;  /* 0x0000003204030981 */ /* 0x000ee8000c1e1900 */
[----:B------:R1:W3:Y:S01]  /*1850*/  @P0 LDG.E R8, desc[UR50][R4.64+0x4] ;  /* 0x0000043204080981 */ /* 0x0002e2000c1e1900 */
[----:B------:R-:W-:Y:S01]  /*1860*/  ISETP.NE.U32.AND P1, PT, RZ, UR4, PT ;  /* 0x00000004ff007c0c */ /* 0x000fe2000bf25070 */
[----:B-----5:R-:W-:-:S03]  /*1870*/  IMAD.MOV.U32 R133, RZ, RZ, R25 ;  /* 0x000000ffff857224 */ /* 0x020fc600078e0019 */
[----:B------:R-:W-:-:S13]  /*1880*/  ISETP.NE.AND.EX P1, PT, RZ, UR5, PT, P1 ;  /* 0x00000005ff007c0c */ /* 0x000fda000bf25310 */
[----:B------:R-:W-:-:S04]  /*1890*/  @P1 IADD3 R6, P2, R26, UR4, RZ ;  /* 0x000000041a061c10 */ /* 0x000fc8000ff5e0ff */
[----:B------:R-:W-:-:S05]  /*18a0*/  @P1 IADD3.X R7, R27, UR5, RZ, P2, !PT ;  /* 0x000000051b071c10 */ /* 0x000fca00097fe4ff */
[----:B------:R4:W5:Y:S01]  /*18b0*/  @P1 LDG.E R133, desc[UR50][R6.64] ;  /* 0x0000003206851981 */ /* 0x000962000c1e1900 */
[----:B--2---:R-:W-:Y:S01]  /*18c0*/  ISETP.NE.AND P1, PT, R9, 0x1, PT ;  /* 0x000000010900780c */ /* 0x004fe20003f25270 */
[----:B------:R-:W-:-:S04]  /*18d0*/  IMAD.SHL.U32 R11, R21, 0x80, RZ ;  /* 0x00000080150b7824 */ /* 0x000fc800078e00ff */
[----:B-1----:R-:W-:Y:S01]  /*18e0*/  VIADD R4, R11, 0x7f ;  /* 0x0000007f0b047836 */ /* 0x002fe20000000000 */
[----:B------:R1:W-:Y:S07]  /*18f0*/  STL [R1+0x44], R11 ;  /* 0x0000440b01007387 */ /* 0x0003ee0000100800 */
[----:B------:R-:W2:Y:S08]  /*1900*/  @P1 LDC R9, c[0x0][0x44c] ;  /* 0x00011300ff091b82 */ /* 0x000eb00000000800 */
[----:B------:R-:W0:Y:S01]  /*1910*/  @P1 LDC R5, c[0x0][0x450] ;  /* 0x00011400ff051b82 */ /* 0x000e220000000800 */
[----:B---3--:R-:W-:-:S02]  /*1920*/  @P0 IMAD.IADD R2, R8, 0x1, -R3 ;  /* 0x0000000108020824 */ /* 0x008fc400078e0a03 */
[----:B------:R-:W-:Y:S02]  /*1930*/  IMAD.IADD R8, R25, 0x1, -R0 ;  /* 0x0000000119087824 */ /* 0x000fe400078e0a00 */
[----:B--2---:R-:W-:-:S04]  /*1940*/  @P1 IMAD.HI.U32 R0, R4, R9, RZ ;  /* 0x0000000904001227 */ /* 0x004fc800078e00ff */
[----:B----4-:R-:W-:Y:S01]  /*1950*/  IMAD.IADD R6, R8, 0x1, R2 ;  /* 0x0000000108067824 */ /* 0x010fe200078e0202 */
[----:B0-----:R-:W-:-:S04]  /*1960*/  @P1 SHF.R.U32.HI R4, RZ, R5, R0 ;  /* 0x00000005ff041219 */ /* 0x001fc80000011600 */
[C---:B------:R-:W-:Y:S01]  /*1970*/  IADD3 R145, R6.reuse, 0xa0, -R10 ;  /* 0x000000a006917810 */ /* 0x040fe20007ffe80a */
[----:B------:R1:W-:Y:S01]  /*1980*/  STL [R1+0x4c], R6 ;  /* 0x00004c0601007387 */ /* 0x0003e20000100800 */
[----:B------:R-:W-:-:S03]  /*1990*/  IADD3 R0, R6, 0x9f, RZ ;  /* 0x0000009f06007810 */ /* 0x000fc60007ffe0ff */
[----:B------:R-:W-:Y:S02]  /*19a0*/  IMAD.IADD R4, R145, 0x1, R4 ;  /* 0x0000000191047824 */ /* 0x000fe400078e0204 */
[----:B------:R-:W-:-:S04]  /*19b0*/  IMAD.HI R0, R0, 0x66666667, RZ ;  /* 0x6666666700007827 */ /* 0x000fc800078e02ff */
[----:B------:R-:W-:Y:S01]  /*19c0*/  IMAD.HI R4, R4, 0x66666667, RZ ;  /* 0x6666666704047827 */ /* 0x000fe200078e02ff */
[----:B------:R-:W-:-:S04]  /*19d0*/  SHF.R.U32.HI R3, RZ, 0x1f, R0 ;  /* 0x0000001fff037819 */ /* 0x000fc80000011600 */
[----:B------:R-:W-:Y:S02]  /*19e0*/  SHF.R.U32.HI R5, RZ, 0x1f, R4 ;  /* 0x0000001fff057819 */ /* 0x000fe40000011604 */
[----:B------:R-:W-:Y:S02]  /*19f0*/  LEA.HI.SX32 R146, R0, R3, 0x1a ;  /* 0x0000000300927211 */ /* 0x000fe400078fd2ff */
[----:B------:R-:W-:Y:S01]  /*1a00*/  LEA.HI.SX32 R5, R4, R5, 0x1a ;  /* 0x0000000504057211 */ /* 0x000fe200078fd2ff */
[----:B------:R-:W-:-:S03]  /*1a10*/  IMAD.MOV R4, RZ, RZ, -R8 ;  /* 0x000000ffff047224 */ /* 0x000fc600078e0a08 */
[----:B------:R-:W-:Y:S02]  /*1a20*/  VIMNMX R5, R146, R5, PT ;  /* 0x0000000592057248 */ /* 0x000fe40003fe0100 */
[----:B------:R-:W-:-:S03]  /*1a30*/  VIMNMX R4, RZ, R4, !PT ;  /* 0x00000004ff047248 */ /* 0x000fc60007fe0100 */
        /* <DEDUP_REMOVED lines=12> */
[----:B-1----:R-:W-:Y:S05]  /*1b00*/  @!P1 BRA `(.L_x_2668) ;  /* 0x000000e800c49947 */ /* 0x002fea0003800000 */
        /* <DEDUP_REMOVED lines=9> */
[----:B------:R-:W-:Y:S01]  /*1ba0*/  MOV R5, UR5 ;  /* 0x0000000500057c02 */ /* 0x000fe20008000f00 */
[----:B------:R-:W-:Y:S01]  /*1bb0*/  ULDC.64 UR4, c[0x4][0xc8] ;  /* 0x0100320000047ab9 */ /* 0x000fe20000000a00 */
[----:B------:R-:W-:Y:S01]  /*1bc0*/  IMAD.U32 R10, RZ, RZ, UR6 ;  /* 0x00000006ff0a7e24 */ /* 0x000fe2000f8e00ff */
[----:B------:R-:W-:Y:S01]  /*1bd0*/  MOV R13, RZ ;  /* 0x000000ff000d7202 */ /* 0x000fe20000000f00 */
[----:B------:R-:W-:Y:S02]  /*1be0*/  IMAD.U32 R6, RZ, RZ, UR4 ;  /* 0x00000004ff067e24 */ /* 0x000fe4000f8e00ff */
[----:B------:R-:W-:-:S02]  /*1bf0*/  IMAD.U32 R7, RZ, RZ, UR5 ;  /* 0x00000005ff077e24 */ /* 0x000fc4000f8e00ff */
[----:B------:R-:W-:Y:S02]  /*1c00*/  IMAD.U32 R11, RZ, RZ, UR7 ;  /* 0x00000007ff0b7e24 */ /* 0x000fe4000f8e00ff */
[----:B------:R-:W-:Y:S02]  /*1c10*/  IMAD.MOV.U32 R8, RZ, RZ, 0x70 ;  /* 0x00000070ff087424 */ /* 0x000fe400078e00ff */
[----:B0-----:R-:W-:-:S07]  /*1c20*/  IMAD.MOV.U32 R12, RZ, RZ, 0x1 ;  /* 0x00000001ff0c7424 */ /* 0x001fce00078e00ff */
[----:B------:R-:W-:-:S07]  /*1c30*/  LEPC R20, `(.L_x_2670) ;  /* 0x000000001014794e */ /* 0x000fce0000000000 */
[----:B-1---5:R-:W-:Y:S05]  /*1c40*/  CALL.ABS.NOINC R14 ;  /* 0x000000000e007343 */ /* 0x022fea0003c00000 */
.L_x_2670:
[----:B------:R-:W-:Y:S05]  /*1c50*/  BSYNC B6 ;  /* 0x0000000000067941 */ /* 0x000fea0003800000 */
.L_x_2669:
        /* <DEDUP_REMOVED lines=17> */
[----:B0-----:R-:W-:-:S07]  /*1d70*/  IMAD.MOV.U32 R13, RZ, RZ, RZ ;  /* 0x000000ffff0d7224 */ /* 0x001fce00078e00ff */
[----:B------:R-:W-:-:S07]  /*1d80*/  LEPC R20, `(.L_x_2672) ;  /* 0x000000001014794e */ /* 0x000fce0000000000 */
[----:B-1---5:R-:W-:Y:S05]  /*1d90*/  CALL.ABS.NOINC R14 ;  /* 0x000000000e007343 */ /* 0x022fea0003c00000 */
.L_x_2672:
[----:B------:R-:W-:Y:S05]  /*1da0*/  BSYNC B6 ;  /* 0x0000000000067941 */ /* 0x000fea0003800000 */
.L_x_2671:
[----:B------:R-:W2:Y:S01]  /*1db0*/  LDL R13, [R1+0x3c] ;  /* 0x00003c00010d7983 */ /* 0x000ea20000100800 */
[----:B------:R-:W-:Y:S01]  /*1dc0*/  ULDC.64 UR4, c[0x0][0x9f8] ;  /* 0x00027e0000047ab9 */ /* 0x000fe20000000a00 */
[----:B------:R-:W0:Y:S01]  /*1dd0*/  LDC R15, c[0x0][0x3f4] ;  /* 0x0000fd00ff0f7b82 */ /* 0x000e220000000800 */
[----:B------:R-:W-:Y:S01]  /*1de0*/  ISETP.NE.U32.AND P0, PT, RZ, UR4, PT ;  /* 0x00000004ff007c0c */ /* 0x000fe2000bf05070 */
[----:B------:R-:W3:Y:S03]  /*1df0*/  LDL R11, [R1+0x40] ;  /* 0x00004000010b7983 */ /* 0x000ee60000100800 */
[----:B------:R-:W-:Y:S01]  /*1e00*/  ISETP.NE.AND.EX P0, PT, RZ, UR5, PT, P0 ;  /* 0x00000005ff007c0c */ /* 0x000fe2000bf05300 */
[----:B------:R-:W4:Y:S02]  /*1e10*/  LDL R14, [R1+0x30] ;  /* 0x00003000010e7983 */ /* 0x000f240000100800 */
[----:B------:R-:W1:Y:S02]  /*1e20*/  LDC.64 R102, c[0x0][0x3f8] ;  /* 0x0000fe00ff667b82 */ /* 0x000e640000000a00 */
[----:B------:R-:W4:Y:S04]  /*1e30*/  LDL R12, [R1+0x38] ;  /* 0x00003800010c7983 */ /* 0x000f280000100800 */
[----:B------:R-:W4:Y:S02]  /*1e40*/  LDL R10, [R1+0x34] ;  /* 0x00003400010a7983 */ /* 0x000f240000100800 */
[----:B------:R-:W1:Y:S02]  /*1e50*/  LDC.64 R96, c[0x0][0x408] ;  /* 0x00010200ff607b82 */ /* 0x000e640000000a00 */
[----:B------:R-:W-:Y:S01]  /*1e60*/  @P0 IADD3 R4, P1, R26, UR4, RZ ;  /* 0x000000041a040c10 */ /* 0x000fe2000ff3e0ff */
[----:B------:R-:W0:Y:S03]  /*1e70*/  S2R R20, SR_TID.X ;  /* 0x0000000000147919 */ /* 0x000e260000002100 */
[----:B------:R-:W-:-:S05]  /*1e80*/  @P0 IADD3.X R5, R27, UR5, RZ, P1, !PT ;  /* 0x000000051b050c10 */ /* 0x000fca0008ffe4ff */
[----:B------:R1:W4:Y:S01]  /*1e90*/  @P0 LDG.E R23, desc[UR50][R4.64] ;  /* 0x0000003204170981 */ /* 0x000322000c1e1900 */
[----:B------:R-:W-:Y:S01]  /*1ea0*/  IMAD.IADD R122, R122, 0x1, R25 ;  /* 0x000000017a7a7824 */ /* 0x000fe200078e0219 */
[----:B0-----:R-:W-:Y:S01]  /*1eb0*/  SHF.R.U32.HI R30, RZ, 0x7, R20 ;  /* 0x00000007ff1e7819 */ /* 0x001fe20000011614 */
[C---:B------:R-:W-:Y:S01]  /*1ec0*/  VIADD R0, R20.reuse, 0xffffff80 ;  /* 0xffffff8014007836 */ /* 0x040fe20000000000 */
[C---:B------:R-:W-:Y:S01]  /*1ed0*/  IADD3 R29, R20.reuse, -0x80, RZ ;  /* 0xffffff80141d7810 */ /* 0x040fe20007ffe0ff */
[----:B------:R-:W-:Y:S01]  /*1ee0*/  VIADD R20, R20, 0xffffff80 ;  /* 0xffffff8014147836 */ /* 0x000fe20000000000 */
[----:B------:R-:W-:Y:S02]  /*1ef0*/  ISETP.NE.AND P6, PT, R30, 0x1, PT ;  /* 0x000000011e00780c */ /* 0x000fe40003fc5270 */
[----:B------:R-:W-:Y:S02]  /*1f00*/  SHF.R.S32.HI R3, RZ, 0x1f, R0 ;  /* 0x0000001fff037819 */ /* 0x000fe40000011400 */
[----:B------:R-:W-:-:S02]  /*1f10*/  LEA.HI R6, R0, R0, RZ, 0x1 ;  /* 0x0000000000067211 */ /* 0x000fc400078f08ff */
[----:B------:R-:W-:Y:S02]  /*1f20*/  LEA.HI R3, R3, R0, RZ, 0x2 ;  /* 0x0000000003037211 */ /* 0x000fe400078f10ff */
[----:B------:R-:W-:Y:S02]  /*1f30*/  LOP3.LUT R7, R6, 0xfffffffe, RZ, 0xc0, !PT ;  /* 0xfffffffe06077812 */ /* 0x000fe400078ec0ff */
[--C-:B------:R-:W-:Y:S02]  /*1f40*/  SHF.R.S32.HI R120, RZ, 0x2, R3.reuse ;  /* 0x00000002ff787819 */ /* 0x100fe40000011403 */
[----:B------:R-:W-:Y:S01]  /*1f50*/  SHF.R.S32.HI R3, RZ, 0x1f, R3 ;  /* 0x0000001fff037819 */ /* 0x000fe20000011403 */
[----:B------:R-:W-:Y:S05]  /*1f60*/  @!P6 WARPSYNC.ALL ;  /* 0x000000000000e948 */ /* 0x000fea0003800000 */
[----:B------:R-:W-:Y:S01]  /*1f70*/  ULDC UR4, c[0x0][0x2f4] ;  /* 0x0000bd0000047ab9 */ /* 0x000fe20000000800 */
[----:B------:R-:W-:Y:S01]  /*1f80*/  IMAD.IADD R109, R0, 0x1, -R7 ;  /* 0x00000001006d7824 */ /* 0x000fe200078e0a07 */
[----:B------:R-:W-:-:S02]  /*1f90*/  ISETP.GE.AND P1, PT, R224, UR4, PT ;  /* 0x00000004e0007c0c */ /* 0x000fc4000bf26270 */
[----:B------:R-:W-:Y:S02]  /*1fa0*/  LEA.HI R3, R3, R120, RZ, 0x2 ;  /* 0x0000007803037211 */ /* 0x000fe400078f10ff */
[----:B------:R-:W-:Y:S02]  /*1fb0*/  SEL R0, RZ, 0xffffffff, P1 ;  /* 0xffffffffff007807 */ /* 0x000fe40000800000 */
[----:B------:R-:W-:Y:S02]  /*1fc0*/  ISETP.GE.AND P0, PT, R16, UR4, PT ;  /* 0x0000000410007c0c */ /* 0x000fe4000bf06270 */
[----:B-1----:R-:W-:Y:S01]  /*1fd0*/  LOP3.LUT R5, R3, 0xfffffffc, RZ, 0xc0, !PT ;  /* 0xfffffffc03057812 */ /* 0x002fe200078ec0ff */
[----:B------:R-:W-:Y:S01]  /*1fe0*/  IMAD.SHL.U32 R0, R0, 0x2, RZ ;  /* 0x0000000200007824 */ /* 0x000fe200078e00ff */
[----:B------:R-:W-:Y:S02]  /*1ff0*/  SEL R3, RZ, 0x1, P0 ;  /* 0x00000001ff037807 */ /* 0x000fe40000000000 */
[----:B------:R-:W-:-:S02]  /*2000*/  ISETP.GE.AND P0, PT, R225, UR4, PT ;  /* 0x00000004e1007c0c */ /* 0x000fc4000bf06270 */
[----:B------:R-:W-:Y:S02]  /*2010*/  ISETP.GE.AND P1, PT, R221, UR4, PT ;  /* 0x00000004dd007c0c */ /* 0x000fe4000bf26270 */
[----:B------:R-:W-:Y:S02]  /*2020*/  LEA.HI R20, R20, R29, RZ, 0x1 ;  /* 0x0000001d14147211 */ /* 0x000fe400078f08ff */
[----:B------:R-:W-:Y:S01]  /*2030*/  LOP3.LUT R3, R0, 0x2, R3, 0xe2, !PT ;  /* 0x0000000200037812 */ /* 0x000fe200078ee203 */
[----:B------:R-:W-:Y:S01]  /*2040*/  IMAD.IADD R120, R120, 0x1, -R5 ;  /* 0x0000000178787824 */ /* 0x000fe200078e0a05 */
[----:B------:R-:W-:Y:S02]  /*2050*/  SEL R0, RZ, 0x4, P0 ;  /* 0x00000004ff007807 */ /* 0x000fe40000000000 */
[----:B------:R-:W-:Y:S02]  /*2060*/  SEL R4, RZ, 0x8, P1 ;  /* 0x00000008ff047807 */ /* 0x000fe40000800000 */
[----:B------:R-:W-:-:S02]  /*2070*/  ISETP.GE.AND P0, PT, R220, UR4, PT ;  /* 0x00000004dc007c0c */ /* 0x000fc4000bf06270 */
[----:B------:R-:W-:Y:S02]  /*2080*/  SHF.R.S32.HI R20, RZ, 0x1, R20 ;  /* 0x00000001ff147819 */ /* 0x000fe40000011414 */
[----:B------:R-:W-:Y:S02]  /*2090*/  LOP3.LUT R0, R4, R3, R0, 0xfe, !PT ;  /* 0x0000000304007212 */ /* 0x000fe400078efe00 */
[----:B------:R-:W-:Y:S02]  /*20a0*/  SEL R3, RZ, 0x10, P0 ;  /* 0x00000010ff037807 */ /* 0x000fe40000000000 */
[----:B------:R-:W-:Y:S02]  /*20b0*/  SHF.R.S32.HI R5, RZ, 0x1f, R20 ;  /* 0x0000001fff057819 */ /* 0x000fe40000011414 */
[----:B------:R-:W-:Y:S02]  /*20c0*/  LOP3.LUT P0, RZ, R120, 0x2, RZ, 0xc0, !PT ;  /* 0x0000000278ff7812 */ /* 0x000fe4000780c0ff */
[----:B------:R-:W-:Y:S01]  /*20d0*/  ISETP.GE.AND P0, PT, R16, R15, PT ;  /* 0x0000000f1000720c */ /* 0x000fe20003f06270 */
[----:B------:R-:W-:Y:S01]  /*20e0*/  IMAD R6, R5, R102, RZ ;  /* 0x0000006605067224 */ /* 0x000fe200078e02ff */
[----:B------:R-:W-:-:S02]  /*20f0*/  SHF.R.S32.HI R227, RZ, 0x1f, R226 ;  /* 0x0000001fffe37819 */ /* 0x000fc400000114e2 */
[----:B------:R-:W-:Y:S02]  /*2100*/  LOP3.LUT R28, R0, R3, RZ, 0xfc, !PT ;  /* 0x00000003001c7212 */ /* 0x000fe400078efcff */
[-C--:B------:R-:W-:Y:S02]  /*2110*/  ISETP.GE.AND P1, PT, R224, R15.reuse, PT ;  /* 0x0000000fe000720c */ /* 0x080fe40003f26270 */
[----:B------:R-:W-:Y:S01]  /*2120*/  SEL R3, R15, RZ, P0 ;  /* 0x000000ff0f037207 */ /* 0x000fe20000000000 */
[----:B------:R-:W-:Y:S01]  /*2130*/  IMAD R0, R5, R96, RZ ;  /* 0x0000006005007224 */ /* 0x000fe200078e02ff */
[----:B------:R-:W-:Y:S01]  /*2140*/  ISETP.GE.AND P2, PT, R225, R15, PT ;  /* 0x0000000fe100720c */ /* 0x000fe20003f46270 */
[C---:B------:R-:W-:Y:S01]  /*2150*/  IMAD R7, R20.reuse, R103, R6 ;  /* 0x0000006714077224 */ /* 0x040fe200078e0206 */
[C---:B------:R-:W-:Y:S01]  /*2160*/  SEL R5, R15.reuse, RZ, P1 ;  /* 0x000000ff0f057207 */ /* 0x040fe20000800000 */
[----:B------:R-:W-:Y:S01]  /*2170*/  IMAD.WIDE.U32 R106, R20, R102, R226 ;  /* 0x00000066146a7225 */ /* 0x000fe200078e00e2 */
[----:B------:R-:W-:-:S03]  /*2180*/  SEL R4, R15, RZ, P2 ;  /* 0x000000ff0f047207 */ /* 0x000fc60001000000 */
[----:B------:R-:W-:-:S04]  /*2190*/  IMAD.WIDE.U32 R104, R20, R102, R16 ;  /* 0x0000006614687225 */ /* 0x000fc800078e0010 */
[----:B------:R-:W-:Y:S02]  /*21a0*/  IMAD.IADD R3, R16, 0x1, R3 ;  /* 0x0000000110037824 */ /* 0x000fe400078e0203 */
[----:B------:R-:W-:Y:S02]  /*21b0*/  IMAD.IADD R107, R107, 0x1, R7 ;  /* 0x000000016b6b7824 */ /* 0x000fe400078e0207 */
[----:B------:R-:W-:Y:S02]  /*21c0*/  IMAD.IADD R105, R7, 0x1, R105 ;  /* 0x0000000107697824 */ /* 0x000fe400078e0269 */
[----:B------:R-:W-:Y:S02]  /*21d0*/  IMAD.IADD R5, R224, 0x1, R5 ;  /* 0x00000001e0057824 */ /* 0x000fe400078e0205 */
[C---:B------:R-:W-:Y:S01]  /*21e0*/  IMAD R7, R20.reuse, R97, R0 ;  /* 0x0000006114077224 */ /* 0x040fe200078e0200 */
[----:B------:R-:W-:Y:S01]  /*21f0*/  SHF.R.S32.HI R0, RZ, 0x1f, R3 ;  /* 0x0000001fff007819 */ /* 0x000fe20000011403 */
[----:B------:R-:W-:Y:S01]  /*2200*/  IMAD.IADD R8, R225, 0x1, R4 ;  /* 0x00000001e1087824 */ /* 0x000fe200078e0204 */
[----:B------:R-:W-:Y:S01]  /*2210*/  SHF.R.S32.HI R4, RZ, 0x1f, R5 ;  /* 0x0000001fff047819 */ /* 0x000fe20000011405 */
[----:B------:R-:W-:Y:S01]  /*2220*/  IMAD.WIDE.U32 R98, R20, R96, R16 ;  /* 0x0000006014627225 */ /* 0x000fe200078e0010 */
[----:B------:R-:W-:-:S02]  /*2230*/  LEA.HI R21, R0, R3, RZ, 0x4 ;  /* 0x0000000300157211 */ /* 0x000fc400078f20ff */
[----:B------:R-:W-:Y:S01]  /*2240*/  LEA.HI R3, R0, R3, RZ, 0x6 ;  /* 0x0000000300037211 */ /* 0x000fe200078f30ff */
[----:B------:R-:W-:Y:S01]  /*2250*/  IMAD.WIDE.U32 R100, R20, R96, R226 ;  /* 0x0000006014647225 */ /* 0x000fe200078e00e2 */
[C---:B------:R-:W-:Y:S02]  /*2260*/  LEA.HI R25, R4.reuse, R5, RZ, 0x4 ;  /* 0x0000000504197211 */ /* 0x040fe400078f20ff */
[----:B------:R-:W-:Y:S01]  /*2270*/  IADD3 R99, R7, R99, RZ ;  /* 0x0000006307637210 */ /* 0x000fe20007ffe0ff */
[----:B------:R-:W-:Y:S01]  /*2280*/  IMAD.IADD R101, R101, 0x1, R7 ;  /* 0x0000000165657824 */ /* 0x000fe200078e0207 */
[----:B------:R-:W-:Y:S02]  /*2290*/  LEA.HI R5, R4, R5, RZ, 0x6 ;  /* 0x0000000504057211 */ /* 0x000fe400078f30ff */
[----:B------:R-:W-:Y:S02]  /*22a0*/  SHF.R.S32.HI R4, RZ, 0x6, R3 ;  /* 0x00000006ff047819 */ /* 0x000fe40000011403 */
[----:B------:R-:W-:-:S04]  /*22b0*/  SHF.R.S32.HI R9, RZ, 0x1f, R8 ;  /* 0x0000001fff097819 */ /* 0x000fc80000011408 */
[CC--:B------:R-:W-:Y:S02]  /*22c0*/  LEA.HI R26, R9.reuse, R8.reuse, RZ, 0x4 ;  /* 0x00000008091a7211 */ /* 0x0c0fe400078f20ff */
[----:B------:R-:W-:Y:S02]  /*22d0*/  LEA.HI R8, R9, R8, RZ, 0x6 ;  /* 0x0000000809087211 */ /* 0x000fe400078f30ff */
[----:B------:R-:W-:Y:S02]  /*22e0*/  SHF.R.S32.HI R6, RZ, 0x6, R5 ;  /* 0x00000006ff067819 */ /* 0x000fe40000011405 */
[----:B------:R-:W-:Y:S02]  /*22f0*/  SHF.R.S32.HI R8, RZ, 0x6, R8 ;  /* 0x00000006ff087819 */ /* 0x000fe40000011408 */
[----:B-----5:R-:W-:Y:S01]  /*2300*/  SHF.R.S32.HI R9, RZ, 0x1f, R133 ;  /* 0x0000001fff097819 */ /* 0x020fe20000011485 */
[----:B------:R-:W-:Y:S01]  /*2310*/  IMAD.WIDE.U32 R100, R133, R96, R100 ;  /* 0x0000006085647225 */ /* 0x000fe200078e0064 */
[----:B------:R-:W-:-:S03]  /*2320*/  P2R R113, PR, RZ, 0x4 ;  /* 0x00000004ff717803 */ /* 0x000fc60000000000 */
[----:B------:R-:W-:Y:S01]  /*2330*/  IMAD.WIDE.U32 R98, R133, R96, R98 ;  /* 0x0000006085627225 */ /* 0x000fe200078e0062 */
[----:B------:R-:W-:-:S03]  /*2340*/  ISETP.GE.AND P2, PT, R222, UR4, PT ;  /* 0x00000004de007c0c */ /* 0x000fc6000bf46270 */
[----:B------:R-:W-:-:S04]  /*2350*/  IMAD.WIDE.U32 R106, R133, R102, R106 ;  /* 0x00000066856a7225 */ /* 0x000fc800078e006a */
[----:B------:R-:W-:Y:S01]  /*2360*/  IMAD.WIDE.U32 R104, R133, R102, R104 ;  /* 0x0000006685687225 */ /* 0x000fe200078e0068 */
[----:B------:R-:W-:Y:S02]  /*2370*/  SHF.R.S32.HI R112, RZ, 0x4, R21 ;  /* 0x00000004ff707819 */ /* 0x000fe40000011415 */
[----:B------:R-:W-:Y:S01]  /*2380*/  SHF.R.S32.HI R111, RZ, 0x4, R25 ;  /* 0x00000004ff6f7819 */ /* 0x000fe20000011419 */
[----:B------:R-:W-:Y:S01]  /*2390*/  IMAD R123, R103, 0xa0, RZ ;  /* 0x000000a0677b7824 */ /* 0x000fe200078e02ff */
[----:B------:R-:W-:Y:S01]  /*23a0*/  SHF.R.S32.HI R110, RZ, 0x4, R26 ;  /* 0x00000004ff6e7819 */ /* 0x000fe2000001141a */
[----:B------:R-:W-:Y:S02]  /*23b0*/  VIADD R144, R30, 0x8 ;  /* 0x000000081e907836 */ /* 0x000fe40000000000 */
[----:B------:R-:W-:Y:S02]  /*23c0*/  IMAD R109, R109, 0x80, R20 ;  /* 0x000000806d6d7824 */ /* 0x000fe400078e0214 */
[----:B------:R-:W-:Y:S01]  /*23d0*/  IMAD.SHL.U32 R116, R15, 0x2, RZ ;  /* 0x000000020f747824 */ /* 0x000fe200078e00ff */
[----:B--2---:R-:W-:-:S02]  /*23e0*/  SHF.R.U32.HI R0, RZ, 0x3, R13 ;  /* 0x00000003ff007819 */ /* 0x004fc4000001160d */
[----:B------:R-:W-:Y:S01]  /*23f0*/  LOP3.LUT R7, R13, 0x30, R21, 0xf8, !PT ;  /* 0x000000300d077812 */ /* 0x000fe200078ef815 */
[----:B---3--:R-:W-:-:S03]  /*2400*/  IMAD R130, R4, 0x2800, R11 ;  /* 0x0000280004827824 */ /* 0x008fc600078e020b */
[----:B------:R-:W-:Y:S02]  /*2410*/  LOP3.LUT R7, R7, R0, RZ, 0x3c, !PT ;  /* 0x0000000007077212 */ /* 0x000fe400078e3cff */
[----:B----4-:R-:W-:-:S03]  /*2420*/  LOP3.LUT R5, R14, 0x30, R25, 0xf8, !PT ;  /* 0x000000300e057812 */ /* 0x010fc600078ef819 */
[----:B------:R-:W-:Y:S01]  /*2430*/  IMAD.IADD R130, R130, 0x1, R7 ;  /* 0x0000000182827824 */ /* 0x000fe200078e0207 */
[----:B------:R-:W-:Y:S01]  /*2440*/  LOP3.LUT R7, R13, 0x30, R26, 0xf8, !PT ;  /* 0x000000300d077812 */ /* 0x000fe200078ef81a */
[--C-:B------:R-:W-:Y:S01]  /*2450*/  IMAD R131, R6, 0x2800, R12.reuse ;  /* 0x0000280006837824 */ /* 0x100fe200078e020c */
[----:B------:R-:W-:Y:S01]  /*2460*/  LOP3.LUT R3, R14, 0x30, R21, 0xf8, !PT ;  /* 0x000000300e037812 */ /* 0x000fe200078ef815 */
[--C-:B------:R-:W-:Y:S01]  /*2470*/  IMAD R128, R6, 0x2800, R11.reuse ;  /* 0x0000280006807824 */ /* 0x100fe200078e020b */
[----:B------:R-:W-:Y:S01]  /*2480*/  LOP3.LUT R6, R7, R0, RZ, 0x3c, !PT ;  /* 0x0000000007067212 */ /* 0x000fe200078e3cff */
[----:B------:R-:W-:Y:S01]  /*2490*/  IMAD R132, R4, 0x2800, R12 ;  /* 0x0000280004847824 */ /* 0x000fe200078e020c */
[-C--:B------:R-:W-:Y:S01]  /*24a0*/  LOP3.LUT R4, R5, R10.reuse, RZ, 0x3c, !PT ;  /* 0x0000000a05047212 */ /* 0x080fe200078e3cff */
[----:B------:R-:W-:Y:S01]  /*24b0*/  IMAD R127, R8, 0x2800, R11 ;  /* 0x00002800087f7824 */ /* 0x000fe200078e020b */
[----:B------:R-:W-:Y:S02]  /*24c0*/  LOP3.LUT R5, R13, 0x30, R25, 0xf8, !PT ;  /* 0x000000300d057812 */ /* 0x000fe400078ef819 */
[----:B------:R-:W-:Y:S01]  /*24d0*/  LOP3.LUT R3, R3, R10, RZ, 0x3c, !PT ;  /* 0x0000000a03037212 */ /* 0x000fe200078e3cff */
[----:B------:R-:W-:Y:S01]  /*24e0*/  IMAD.IADD R127, R127, 0x1, R6 ;  /* 0x000000017f7f7824 */ /* 0x000fe200078e0206 */
[----:B------:R-:W-:Y:S01]  /*24f0*/  LOP3.LUT R5, R5, R0, RZ, 0x3c, !PT ;  /* 0x0000000005057212 */ /* 0x000fe200078e3cff */
[----:B------:R-:W-:-:S02]  /*2500*/  IMAD R6, R9, R96, RZ ;  /* 0x0000006009067224 */ /* 0x000fc400078e02ff */
[----:B------:R-:W-:Y:S01]  /*2510*/  IMAD R129, R8, 0x2800, R12 ;  /* 0x0000280008817824 */ /* 0x000fe200078e020c */
[----:B------:R-:W-:Y:S01]  /*2520*/  IADD3 R128, R128, R5, RZ ;  /* 0x0000000580807210 */ /* 0x000fe20007ffe0ff */
[----:B------:R-:W-:Y:S01]  /*2530*/  IMAD.IADD R132, R132, 0x1, R3 ;  /* 0x0000000184847824 */ /* 0x000fe200078e0203 */
[----:B------:R-:W-:Y:S01]  /*2540*/  LOP3.LUT R3, R14, 0x30, R26, 0xf8, !PT ;  /* 0x000000300e037812 */ /* 0x000fe200078ef81a */
[----:B------:R-:W-:Y:S01]  /*2550*/  IMAD R8, R9, R102, RZ ;  /* 0x0000006609087224 */ /* 0x000fe200078e02ff */
[C---:B------:R-:W-:Y:S01]  /*2560*/  SHF.L.U64.HI R5, R96.reuse, 0x7, R97 ;  /* 0x0000000760057819 */ /* 0x040fe20000010261 */
[----:B------:R-:W-:Y:S02]  /*2570*/  IMAD R13, R133, R97, R6 ;  /* 0x00000061850d7224 */ /* 0x000fe400078e0206 */
[----:B------:R-:W-:Y:S02]  /*2580*/  IMAD R9, R97, 0xa0, RZ ;  /* 0x000000a061097824 */ /* 0x000fe400078e02ff */
[----:B------:R-:W-:-:S02]  /*2590*/  IMAD.SHL.U32 R6, R96, 0x80, RZ ;  /* 0x0000008060067824 */ /* 0x000fc400078e00ff */
[----:B------:R-:W-:-:S04]  /*25a0*/  IMAD.WIDE.U32 R96, R96, 0xa0, RZ ;  /* 0x000000a060607825 */ /* 0x000fc800078e00ff */
[----:B------:R-:W-:Y:S01]  /*25b0*/  IMAD.IADD R131, R131, 0x1, R4 ;  /* 0x0000000183837824 */ /* 0x000fe200078e0204 */
[----:B------:R-:W-:Y:S01]  /*25c0*/  LOP3.LUT R4, R3, R10, RZ, 0x3c, !PT ;  /* 0x0000000a03047212 */ /* 0x000fe200078e3cff */
[----:B------:R-:W-:Y:S02]  /*25d0*/  IMAD R11, R133, R103, R8 ;  /* 0x00000067850b7224 */ /* 0x000fe400078e0208 */
[----:B------:R-:W-:Y:S02]  /*25e0*/  IMAD.IADD R126, R97, 0x1, R9 ;  /* 0x00000001617e7824 */ /* 0x000fe400078e0209 */
[----:B------:R-:W-:Y:S02]  /*25f0*/  IMAD.IADD R8, R107, 0x1, R11 ;  /* 0x000000016b087824 */ /* 0x000fe400078e020b */
[----:B------:R-:W-:Y:S01]  /*2600*/  IMAD.IADD R9, R11, 0x1, R105 ;  /* 0x000000010b097824 */ /* 0x000fe200078e0269 */
[----:B------:R-:W-:Y:S01]  /*2610*/  SEL R11, RZ, 0x20, P2 ;  /* 0x00000020ff0b7807 */ /* 0x000fe20001000000 */
[----:B------:R-:W-:Y:S01]  /*2620*/  IMAD.IADD R129, R129, 0x1, R4 ;  /* 0x0000000181817824 */ /* 0x000fe200078e0204 */
[C---:B------:R-:W-:Y:S01]  /*2630*/  SHF.L.U64.HI R3, R102.reuse, 0x7, R103 ;  /* 0x0000000766037819 */ /* 0x040fe20000010267 */
[C---:B------:R-:W-:Y:S01]  /*2640*/  IMAD.SHL.U32 R4, R102.reuse, 0x80, RZ ;  /* 0x0000008066047824 */ /* 0x040fe200078e00ff */
[----:B------:R-:W-:Y:S01]  /*2650*/  LOP3.LUT R21, R21, 0xfffffff0, RZ, 0xc0, !PT ;  /* 0xfffffff015157812 */ /* 0x000fe200078ec0ff */
[----:B------:R-:W-:Y:S01]  /*2660*/  IMAD.WIDE.U32 R102, R102, 0xa0, RZ ;  /* 0x000000a066667825 */ /* 0x000fe200078e00ff */
[----:B------:R-:W-:-:S02]  /*2670*/  LOP3.LUT R25, R25, 0xfffffff0, RZ, 0xc0, !PT ;  /* 0xfffffff019197812 */ /* 0x000fc400078ec0ff */
[----:B------:R-:W-:Y:S02]  /*2680*/  LOP3.LUT R26, R26, 0xfffffff0, RZ, 0xc0, !PT ;  /* 0xfffffff01a1a7812 */ /* 0x000fe400078ec0ff */
[----:B------:R-:W-:Y:S01]  /*2690*/  LOP3.LUT R11, R28, R11, RZ, 0xfc, !PT ;  /* 0x0000000b1c0b7212 */ /* 0x000fe200078efcff */
[----:B------:R-:W-:Y:S01]  /*26a0*/  IMAD.IADD R10, R101, 0x1, R13 ;  /* 0x00000001650a7824 */ /* 0x000fe200078e020d */
[----:B------:R-:W-:Y:S01]  /*26b0*/  SHF.R.S32.HI R7, RZ, 0x1f, R22 ;  /* 0x0000001fff077819 */ /* 0x000fe20000011416 */
[----:B------:R-:W-:Y:S01]  /*26c0*/  IMAD.IADD R20, R13, 0x1, R99 ;  /* 0x000000010d147824 */ /* 0x000fe200078e0263 */
[----:B------:R-:W-:Y:S02]  /*26d0*/  IADD3 R123, R103, R123, RZ ;  /* 0x0000007b677b7210 */ /* 0x000fe40007ffe0ff */
[----:B------:R-:W-:Y:S02]  /*26e0*/  SHF.R.S32.HI R121, RZ, 0x1f, R23 ;  /* 0x0000001fff797819 */ /* 0x000fe40000011417 */
        /* <DEDUP_REMOVED lines=10> */
.L_x_2778:
        /* <DEDUP_REMOVED lines=35> */
[----:B---3--:R-:W-:-:S05]  /*29c0*/  LOP3.LUT R12, R12, R40, RZ, 0x3c, !PT ;  /* 0x000000280c0c7212 */ /* 0x008fca00078e3cff */
[----:B----4-:R-:W-:-:S04]  /*29d0*/  IMAD.IADD R12, R36, 0x1, R12 ;  /* 0x00000001240c7824 */ /* 0x010fc800078e020c */
[----:B------:R-:W-:Y:S01]  /*29e0*/  IMAD R13, R19, 0x7800, R12 ;  /* 0x00007800130d7824 */ /* 0x000fe200078e020c */
[----:B------:R-:W-:-:S03]  /*29f0*/  IADD3 R12, -R11, RZ, RZ ;  /* 0x000000ff0b0c7210 */ /* 0x000fc60007ffe1ff */
[C---:B------:R-:W-:Y:S02]  /*2a00*/  VIADD R89, R13.reuse, 0x20 ;  /* 0x000000200d597836 */ /* 0x040fe40000000000 */
[----:B------:R-:W-:Y:S02]  /*2a10*/  @P4 VIADD R89, R13, 0xffffffe0 ;  /* 0xffffffe00d594836 */ /* 0x000fe40000000000 */
[----:B------:R-:W-:Y:S02]  /*2a20*/  IMAD R35, R35, R12, R37 ;  /* 0x0000000c23237224 */ /* 0x000fe400078e0225 */
        /* <DEDUP_REMOVED lines=12> */
[----:B------:R-:W-:Y:S02]  /*2af0*/  IMAD R15, R91, UR4, RZ ;  /* 0x000000045b0f7c24 */ /* 0x000fe4000f8e02ff */
[----:B------:R-:W-:Y:S01]  /*2b00*/  IMAD.IADD R13, R13, 0x1, R11 ;  /* 0x000000010d0d7824 */ /* 0x000fe200078e020b */
[----:B------:R-:W-:Y:S01]  /*2b10*/  SHF.R.S32.HI R11, RZ, 0x1f, R24 ;  /* 0x0000001fff0b7819 */ /* 0x000fe20000011418 */
[----:B------:R-:W-:-:S02]  /*2b20*/  IMAD R15, R34, UR5, R15 ;  /* 0x00000005220f7c24 */ /* 0x000fc4000f8e020f */
[----:B------:R-:W-:Y:S01]  /*2b30*/  IMAD.WIDE.U32 R12, R34, UR4, R12 ;  /* 0x00000004220c7c25 */ /* 0x000fe2000f8e000c */
[----:B------:R-:W-:-:S03]  /*2b40*/  ULDC.64 UR4, c[0x0][0x308] ;  /* 0x0000c20000047ab9 */ /* 0x000fc60000000a00 */
[----:B------:R-:W-:Y:S02]  /*2b50*/  IMAD.IADD R13, R13, 0x1, R15 ;  /* 0x000000010d0d7824 */ /* 0x000fe400078e020f */
[----:B------:R-:W-:Y:S02]  /*2b60*/  IMAD R15, R7, UR4, RZ ;  /* 0x00000004070f7c24 */ /* 0x000fe4000f8e02ff */
[----:B------:R-:W-:-:S04]  /*2b70*/  IMAD.WIDE.U32 R12, R22, UR4, R12 ;  /* 0x00000004160c7c25 */ /* 0x000fc8000f8e000c */
[----:B------:R-:W-:Y:S01]  /*2b80*/  IMAD R15, R22, UR5, R15 ;  /* 0x00000005160f7c24 */ /* 0x000fe2000f8e020f */
[----:B------:R-:W-:Y:S01]  /*2b90*/  ULDC.64 UR4, c[0x0][0x2e8] ;  /* 0x0000ba0000047ab9 */ /* 0x000fe20000000a00 */
[----:B------:R-:W-:Y:S01]  /*2ba0*/  IMAD R37, R11, R102, R14 ;  /* 0x000000660b257224 */ /* 0x000fe200078e020e */
[----:B------:R-:W-:Y:S01]  /*2bb0*/  IADD3 R119, P2, R12, UR4, RZ ;  /* 0x000000040c777c10 */ /* 0x000fe2000ff5e0ff */
[----:B------:R-:W-:Y:S01]  /*2bc0*/  ULDC.U8 UR4, c[0x0][0x410] ;  /* 0x0001040000047ab9 */ /* 0x000fe20000000000 */
[----:B------:R-:W-:Y:S02]  /*2bd0*/  IMAD R92, R24, -0xa0, R2 ;  /* 0xffffff60185c7824 */ /* 0x000fe400078e0202 */
[----:B------:R-:W-:Y:S01]  /*2be0*/  IADD3.X R118, R13, UR5, R15, P2, !PT ;  /* 0x000000050d767c10 */ /* 0x000fe200097fe40f */
[----:B------:R-:W-:Y:S01]  /*2bf0*/  IMAD.WIDE.U32 R14, R102, R24, RZ ;  /* 0x00000018660e7225 */ /* 0x000fe200078e00ff */
[----:B------:R-:W-:Y:S02]  /*2c00*/  ISETP.NE.AND P2, PT, RZ, UR4, PT ;  /* 0x00000004ff007c0c */ /* 0x000fe4000bf45270 */
[----:B------:R-:W-:Y:S01]  /*2c10*/  VIMNMX R92, R92, 0xa0, PT ;  /* 0x000000a05c5c7848 */ /* 0x000fe20003fe0100 */
[----:B------:R-:W-:Y:S01]  /*2c20*/  IMAD R11, R11, R96, R36 ;  /* 0x000000600b0b7224 */ /* 0x000fe200078e0224 */
[----:B------:R-:W-:Y:S01]  /*2c30*/  IADD3 R94, R15, R37, RZ ;  /* 0x000000250f5e7210 */ /* 0x000fe20007ffe0ff */
[----:B------:R-:W-:-:S04]  /*2c40*/  IMAD.WIDE.U32 R12, R96, R24, RZ ;  /* 0x00000018600c7225 */ /* 0x000fc800078e00ff */
        /* <DEDUP_REMOVED lines=75> */
.L_x_2677:
[----:B------:R-:W-:Y:S05]  /*3100*/  BSYNC B1 ;  /* 0x0000000000017941 */ /* 0x000fea0003800000 */
.L_x_2676:
[----:B0-----:R-:W0:Y:S01]  /*3110*/  S2R R84, SR_TID.X ;  /* 0x0000000000547919 */ /* 0x001e220000002100 */
[----:B------:R-:W-:Y:S01]  /*3120*/  BSSY B1, `(.L_x_2678) ;  /* 0x0000032000017945 */ /* 0x000fe20003800000 */
[----:B-----5:R-:W-:Y:S01]  /*3130*/  MOV R140, R60 ;  /* 0x0000003c008c7202 */ /* 0x020fe20000000f00 */
        /* <DEDUP_REMOVED lines=48> */
.L_x_2679:
[----:B------:R-:W-:Y:S05]  /*3440*/  BSYNC B1 ;  /* 0x0000000000017941 */ /* 0x000fea0003800000 */
.L_x_2678:
[----:B------:R-:W-:Y:S01]  /*3450*/  UISETP.NE.AND UP0, UPT, UR49, 0x3, UPT ;  /* 0x000000033100788c */ /* 0x000fe2000bf05270 */
        /* <DEDUP_REMOVED lines=25> */
.L_x_2680:
[----:B------:R-:W2:Y:S01]  /*35f0*/  LDL R11, [R1+0x18] ;  /* 0x00001800010b7983 */ /* 0x000ea20000100800 */
[----:B------:R-:W-:Y:S01]  /*3600*/  IMAD R93, R19, 0x8, R18 ;  /* 0x00000008135d7824 */ /* 0x000fe200078e0212 */
[----:B------:R-:W-:Y:S01]  /*3610*/  BSSY B1, `(.L_x_2681) ;  /* 0x0000004000017945 */ /* 0x000fe20003800000 */
[----:B--2---:R-:W-:-:S04]  /*3620*/  SHF.L.U32 R94, R11, 0x1f, RZ ;  /* 0x0000001f0b5e7819 */ /* 0x004fc800000006ff */
[----:B------:R-:W1:Y:S02]  /*3630*/  SYNCS.PHASECHK.TRANS64.TRYWAIT P5, [R93+URZ+0x33490], R94 ;  /* 0x0334905e5d0075a7 */ /* 0x000e6400080a017f */
[----:B-1----:R-:W-:Y:S05]  /*3640*/  @!P5 BRA `(.L_x_2682) ;  /* 0x000002bc00d0d947 */ /* 0x002fea0003800000 */
.L_x_3021:
[----:B------:R-:W-:Y:S05]  /*3650*/  BSYNC B1 ;  /* 0x0000000000017941 */ /* 0x000fea0003800000 */
.L_x_2681:
[----:B------:R-:W-:-:S03]  /*3660*/  UMOV UR4, 0xffffffff ;  /* 0xffffffff00047882 */ /* 0x000fc60000000000 */
[----:B------:R-:W-:Y:S05]  /*3670*/  BRA.DIV UR4, `(.L_x_2683) ;  /* 0x000002be04d87947 */ /* 0x000fea000b800000 */
[----:B------:R2:W3:Y:S04]  /*3680*/  SHFL.IDX PT, R141, R118, RZ, 0x1e1f ;  /* 0x001e1fff768d7589 */ /* 0x0004e800000e0000 */
[----:B------:R2:W4:Y:S02]  /*3690*/  SHFL.IDX PT, R143, R119, RZ, 0x1e1f ;  /* 0x001e1fff778f7589 */ /* 0x00052400000e0000 */
.L_x_3025:
        /* <DEDUP_REMOVED lines=11> */
[----:B------:R-:W-:Y:S02]  /*3750*/  SHF.R.U32.HI R80, RZ, 0x8, R81 ;  /* 0x00000008ff507819 */ /* 0x000fe40000011651 */
[----:B------:R-:W-:Y:S02]  /*3760*/  SHF.R.U32.HI R82, RZ, 0x8, R83 ;  /* 0x00000008ff527819 */ /* 0x000fe40000011653 */
[----:B------:R-:W-:Y:S01]  /*3770*/  SHF.R.U32.HI R161, RZ, 0x10, R81 ;  /* 0x00000010ffa17819 */ /* 0x000fe20000011651 */
[----:B------:R-:W-:Y:S01]  /*3780*/  IMAD.SHL.U32 R80, R80, 0x100, RZ ;  /* 0x0000010050507824 */ /* 0x000fe200078e00ff */
[----:B------:R-:W-:Y:S01]  /*3790*/  LOP3.LUT R159, R81, 0xff0000ff, RZ, 0xc0, !PT ;  /* 0xff0000ff519f7812 */ /* 0x000fe200078ec0ff */
[----:B------:R-:W-:Y:S01]  /*37a0*/  IMAD.SHL.U32 R82, R82, 0x100, RZ ;  /* 0x0000010052527824 */ /* 0x000fe200078e00ff */
[----:B------:R-:W-:Y:S01]  /*37b0*/  SHF.R.U32.HI R160, RZ, 0x10, R83 ;  /* 0x00000010ffa07819 */ /* 0x000fe20000011653 */
[----:B0-----:R-:W-:Y:S01]  /*37c0*/  IMAD.MOV.U32 R81, RZ, RZ, R12 ;  /* 0x000000ffff517224 */ /* 0x001fe200078e000c */
[----:B------:R-:W-:-:S02]  /*37d0*/  LOP3.LUT R83, R83, 0xff0000ff, RZ, 0xc0, !PT ;  /* 0xff0000ff53537812 */ /* 0x000fc400078ec0ff */
[----:B------:R-:W-:Y:S01]  /*37e0*/  MOV R11, R13 ;  /* 0x0000000d000b7202 */ /* 0x000fe20000000f00 */
[----:B------:R-:W-:Y:S01]  /*37f0*/  IMAD.U32 R13, R161, 0x10000, RZ ;  /* 0x00010000a10d7824 */ /* 0x000fe200078e00ff */
        /* <DEDUP_REMOVED lines=93> */
.L_x_2689:
[----:B------:R-:W-:Y:S05]  /*3dd0*/  BSYNC B3 ;  /* 0x0000000000037941 */ /* 0x000fea0003800000 */
.L_x_2688:
[----:B0-----:R0:W-:Y:S02]  /*3de0*/  ST.E.128 desc[UR50][R84.64], R12 ;  /* 0x0000000c54007985 */ /* 0x0011e4000c101d32 */
.L_x_2687:
[----:B------:R-:W-:Y:S05]  /*3df0*/  BSYNC B2 ;  /* 0x0000000000027941 */ /* 0x000fea0003800000 */
.L_x_2686:
        /* <DEDUP_REMOVED lines=12> */
[--C-:B------:R-:W-:Y:S02]  /*3ec0*/  SHF.R.U32.HI R11, RZ, 0x8, R77.reuse ;  /* 0x00000008ff0b7819 */ /* 0x100fe4000001164d */
[----:B------:R-:W-:Y:S01]  /*3ed0*/  SHF.R.U32.HI R84, RZ, 0x10, R77 ;  /* 0x00000010ff547819 */ /* 0x000fe2000001164d */
[----:B------:R-:W-:Y:S01]  /*3ee0*/  IMAD.SHL.U32 R83, R83, 0x100, RZ ;  /* 0x0000010053537824 */ /* 0x000fe200078e00ff */
[----:B------:R-:W-:Y:S02]  /*3ef0*/  LOP3.LUT R78, R79, 0xff0000ff, RZ, 0xc0, !PT ;  /* 0xff0000ff4f4e7812 */ /* 0x000fe400078ec0ff */
[----:B------:R-:W-:Y:S01]  /*3f00*/  SHF.R.U32.HI R82, RZ, 0x10, R79 ;  /* 0x00000010ff527819 */ /* 0x000fe2000001164f */
[----:B------:R-:W-:Y:S01]  /*3f10*/  IMAD.SHL.U32 R79, R11, 0x100, RZ ;  /* 0x000001000b4f7824 */ /* 0x000fe200078e00ff */
[----:B------:R-:W-:Y:S01]  /*3f20*/  LOP3.LUT R76, R77, 0xff0000ff, RZ, 0xc0, !PT ;  /* 0xff0000ff4d4c7812 */ /* 0x000fe200078ec0ff */
[----:B------:R-:W-:Y:S01]  /*3f30*/  IMAD.MOV.U32 R77, RZ, RZ, R12 ;  /* 0x000000ffff4d7224 */ /* 0x000fe200078e000c */
[----:B------:R-:W-:Y:S01]  /*3f40*/  MOV R11, R13 ;  /* 0x0000000d000b7202 */ /* 0x000fe20000000f00 */
[----:B------:R-:W-:Y:S01]  /*3f50*/  IMAD.U32 R13, R84, 0x10000, RZ ;  /* 0x00010000540d7824 */ /* 0x000fe200078e00ff */
[----:B------:R-:W-:Y:S01]  /*3f60*/  LOP3.LUT R78, R78, 0xff00, R83, 0xf8, !PT ;  /* 0x0000ff004e4e7812 */ /* 0x000fe200078ef853 */
[----:B------:R-:W-:Y:S01]  /*3f70*/  IMAD.U32 R83, R82, 0x10000, RZ ;  /* 0x0001000052537824 */ /* 0x000fe200078e00ff */
[----:B------:R-:W-:-:S02]  /*3f80*/  LOP3.LUT R12, R76, 0xff00, R79, 0xf8, !PT ;  /* 0x0000ff004c0c7812 */ /* 0x000fc400078ef84f */
        /* <DEDUP_REMOVED lines=45> */
[--C-:B------:R-:W-:Y:S01]  /*4260*/  HADD2.F32 R85, -RZ, R84.reuse.H0_H0 ;  /* 0x20000054ff557230 */ /* 0x100fe20000004100 */
[----:B------:R-:W-:Y:S01]  /*4270*/  F2FP.SATFINITE.E4M3.F32.PACK_AB_MERGE_C R82, R83, R82, RZ ;  /* 0x000000525352723e */ /* 0x000fe200048070ff */
[----:B------:R-:W-:Y:S01]  /*4280*/  HADD2.F32 R84, -RZ, R84.H1_H1 ;  /* 0x30000054ff547230 */ /* 0x000fe20000004100 */
[----:B------:R-:W-:Y:S01]  /*4290*/  F2FP.F16.E4M3.UNPACK_B R156, R12.H1 ;  /* 0x0000000cff9c723e */ /* 0x000fe200030006ff */
[----:B------:R-:W-:Y:S01]  /*42a0*/  HADD2.F32 R161, -RZ, R159.H1_H1 ;  /* 0x3000009fffa17230 */ /* 0x000fe20000004100 */
[----:B------:R-:W-:Y:S02]  /*42b0*/  F2FP.F16.E4M3.UNPACK_B R83, R14.H1 ;  /* 0x0000000eff53723e */ /* 0x000fe400030006ff */
[----:B------:R-:W-:Y:S01]  /*42c0*/  F2FP.F16.E4M3.UNPACK_B R158, R13 ;  /* 0x0000000dff9e723e */ /* 0x000fe200020006ff */
[----:B------:R-:W-:Y:S01]  /*42d0*/  HADD2.F32 R157, -RZ, R156.H1_H1 ;  /* 0x3000009cff9d7230 */ /* 0x000fe20000004100 */
[----:B------:R-:W-:Y:S01]  /*42e0*/  F2FP.F16.E4M3.UNPACK_B R155, R12 ;  /* 0x0000000cff9b723e */ /* 0x000fe200020006ff */
[----:B------:R-:W-:-:S02]  /*42f0*/  HADD2.F32 R13, -RZ, R83.H1_H1 ;  /* 0x30000053ff0d7230 */ /* 0x000fc40000004100 */
[CC--:B------:R-:W-:Y:S01]  /*4300*/  FMUL.FTZ R12, R84.reuse, R161.reuse ;  /* 0x000000a1540c7220 */ /* 0x0c0fe20000410000 */
        /* <DEDUP_REMOVED lines=9> */
[----:B------:R-:W-:Y:S01]  /*43a0*/  FFMA.FTZ R164, R84, R157, R163 ;  /* 0x0000009d54a47223 */ /* 0x000fe200000100a3 */
[-C--:B------:R-:W-:Y:S01]  /*43b0*/  FFMA.FTZ R162, R83, R12.reuse, -R162 ;  /* 0x0000000c53a27223 */ /* 0x080fe200000108a2 */
[----:B------:R-:W-:Y:S01]  /*43c0*/  FFMA.FTZ R157, R13, R12, R160 ;  /* 0x0000000c0d9d7223 */ /* 0x000fe200000100a0 */
[----:B------:R-:W-:-:S02]  /*43d0*/  HADD2.F32 R13, -RZ, R15.H0_H0 ;  /* 0x2000000fff0d7230 */ /* 0x000fc40000004100 */
[--C-:B------:R-:W-:Y:S01]  /*43e0*/  HADD2.F32 R12, -RZ, R14.reuse.H0_H0 ;  /* 0x2000000eff0c7230 */ /* 0x100fe20000004100 */
[----:B------:R-:W-:Y:S01]  /*43f0*/  F2FP.SATFINITE.E4M3.F32.PACK_AB_MERGE_C R161, R164, R161, RZ ;  /* 0x000000a1a4a1723e */ /* 0x000fe200048070ff */
[----:B------:R-:W-:Y:S01]  /*4400*/  HADD2.F32 R15, -RZ, R15.H1_H1 ;  /* 0x3000000fff0f7230 */ /* 0x000fe20000004100 */
[----:B------:R-:W-:Y:S01]  /*4410*/  F2FP.SATFINITE.E4M3.F32.PACK_AB_MERGE_C R157, R157, R162, RZ ;  /* 0x000000a29d9d723e */ /* 0x000fe200048070ff */
[----:B------:R-:W-:Y:S02]  /*4420*/  HADD2.F32 R84, -RZ, R159.H0_H0 ;  /* 0x2000009fff547230 */ /* 0x000fe40000004100 */
[----:B------:R-:W-:Y:S02]  /*4430*/  HADD2.F32 R14, -RZ, R14.H1_H1 ;  /* 0x3000000eff0e7230 */ /* 0x000fe40000004100 */
[----:B------:R-:W-:Y:S02]  /*4440*/  HADD2.F32 R83, -RZ, R158.H0_H0 ;  /* 0x2000009eff537230 */ /* 0x000fe40000004100 */
[----:B------:R-:W-:Y:S01]  /*4450*/  FMUL.FTZ R158, R15, R84 ;  /* 0x000000540f9e7220 */ /* 0x000fe20000410000 */
[----:B------:R-:W-:-:S02]  /*4460*/  HADD2.F32 R156, -RZ, R156.H0_H0 ;  /* 0x2000009cff9c7230 */ /* 0x000fc40000004100 */
        /* <DEDUP_REMOVED lines=12> */
.L_x_2693:
[----:B------:R-:W-:Y:S05]  /*4530*/  BSYNC B3 ;  /* 0x0000000000037941 */ /* 0x000fea0003800000 */
.L_x_2692:
[----:B------:R0:W-:Y:S02]  /*4540*/  ST.E.128 desc[UR50][R80.64], R12 ;  /* 0x0000000c50007985 */ /* 0x0001e4000c101d32 */
.L_x_2691:
[----:B------:R-:W-:Y:S05]  /*4550*/  BSYNC B2 ;  /* 0x0000000000027941 */ /* 0x000fea0003800000 */
.L_x_2690:
        /* <DEDUP_REMOVED lines=13> */
[----:B------:R-:W-:Y:S01]  /*4630*/  SHF.R.U32.HI R80, RZ, 0x10, R73 ;  /* 0x00000010ff507819 */ /* 0x000fe20000011649 */
[----:B------:R-:W-:Y:S01]  /*4640*/  IMAD.SHL.U32 R72, R72, 0x100, RZ ;  /* 0x0000010048487824 */ /* 0x000fe200078e00ff */
[----:B------:R-:W-:Y:S01]  /*4650*/  LOP3.LUT R79, R73, 0xff0000ff, RZ, 0xc0, !PT ;  /* 0xff0000ff494f7812 */ /* 0x000fe200078ec0ff */
[----:B------:R-:W-:Y:S01]  /*4660*/  IMAD.SHL.U32 R74, R74, 0x100, RZ ;  /* 0x000001004a4a7824 */ /* 0x000fe200078e00ff */
[----:B------:R-:W-:Y:S01]  /*4670*/  SHF.R.U32.HI R78, RZ, 0x10, R75 ;  /* 0x00000010ff4e7819 */ /* 0x000fe2000001164b */
[----:B------:R-:W-:Y:S01]  /*4680*/  IMAD.MOV.U32 R73, RZ, RZ, R12 ;  /* 0x000000ffff497224 */ /* 0x000fe200078e000c */
        /* <DEDUP_REMOVED lines=49> */
[----:B------:R-:W-:-:S02]  /*49a0*/  F2FP.F16.E4M3.UNPACK_B R153, R72.H1 ;  /* 0x00000048ff99723e */ /* 0x000fc400030006ff */
[----:B------:R-:W-:Y:S01]  /*49b0*/  F2FP.SATFINITE.E4M3.F32.PACK_AB_MERGE_C R78, R79, R78, RZ ;  /* 0x0000004e4f4e723e */ /* 0x000fe200048070ff */
        /* <DEDUP_REMOVED lines=29> */
[----:B------:R-:W-:Y:S02]  /*4b90*/  HADD2.F32 R15, -RZ, R15.H1_H1 ;  /* 0x3000000fff0f7230 */ /* 0x000fe40000004100 */
[----:B------:R-:W-:Y:S01]  /*4ba0*/  FMUL.FTZ R84, R72, R153 ;  /* 0x0000009948547220 */ /* 0x000fe20000410000 */
[----:B------:R-:W-:-:S02]  /*4bb0*/  HADD2.F32 R83, -RZ, R83.H0_H0 ;  /* 0x20000053ff537230 */ /* 0x000fc40000004100 */
[----:B------:R-:W-:Y:S01]  /*4bc0*/  FMUL.FTZ R80, R14, R85 ;  /* 0x000000550e507220 */ /* 0x000fe20000410000 */
[----:B------:R-:W-:Y:S02]  /*4bd0*/  HADD2.F32 R82, -RZ, R82.H0_H0 ;  /* 0x20000052ff527230 */ /* 0x000fe40000004100 */
[----:B------:R-:W-:Y:S01]  /*4be0*/  FMUL.FTZ R79, R15, R153 ;  /* 0x000000990f4f7220 */ /* 0x000fe20000410000 */
[----:B------:R-:W-:Y:S01]  /*4bf0*/  FMUL.FTZ R85, R13, R85 ;  /* 0x000000550d557220 */ /* 0x000fe20000410000 */
[----:B------:R-:W-:Y:S01]  /*4c00*/  FFMA.FTZ R84, R15, R83, R84 ;  /* 0x000000530f547223 */ /* 0x000fe20000010054 */
[----:B------:R-:W-:Y:S01]  /*4c10*/  F2FP.SATFINITE.E4M3.F32.PACK_AB_MERGE_C R154, R154, R155, RZ ;  /* 0x0000009b9a9a723e */ /* 0x000fe200048070ff */
[----:B------:R-:W-:Y:S01]  /*4c20*/  FFMA.FTZ R79, R72, R83, -R79 ;  /* 0x00000053484f7223 */ /* 0x000fe2000001084f */
[-C--:B------:R-:W-:Y:S01]  /*4c30*/  FFMA.FTZ R80, R13, R82.reuse, -R80 ;  /* 0x000000520d507223 */ /* 0x080fe20000010850 */
[----:B------:R-:W-:Y:S01]  /*4c40*/  FFMA.FTZ R85, R14, R82, R85 ;  /* 0x000000520e557223 */ /* 0x000fe20000010055 */
[----:B------:R-:W-:-:S02]  /*4c50*/  F2FP.SATFINITE.E4M3.F32.PACK_AB_MERGE_C R13, R12, R11, R75 ;  /* 0x0000000b0c0d723e */ /* 0x000fc4000480704b */
[----:B------:R-:W-:Y:S02]  /*4c60*/  F2FP.SATFINITE.E4M3.F32.PACK_AB_MERGE_C R12, R74, R73, R78 ;  /* 0x000000494a0c723e */ /* 0x000fe4000480704e */
[----:B------:R-:W-:Y:S02]  /*4c70*/  F2FP.SATFINITE.E4M3.F32.PACK_AB_MERGE_C R14, R85, R80, R81 ;  /* 0x00000050550e723e */ /* 0x000fe40004807051 */
[----:B------:R-:W-:-:S07]  /*4c80*/  F2FP.SATFINITE.E4M3.F32.PACK_AB_MERGE_C R15, R84, R79, R154 ;  /* 0x0000004f540f723e */ /* 0x000fce000480709a */
.L_x_2697:
[----:B------:R-:W-:Y:S05]  /*4c90*/  BSYNC B3 ;  /* 0x0000000000037941 */ /* 0x000fea0003800000 */
.L_x_2696:
[----:B------:R0:W-:Y:S02]  /*4ca0*/  ST.E.128 desc[UR50][R76.64], R12 ;  /* 0x0000000c4c007985 */ /* 0x0001e4000c101d32 */
.L_x_2695:
[----:B------:R-:W-:Y:S05]  /*4cb0*/  BSYNC B2 ;  /* 0x0000000000027941 */ /* 0x000fea0003800000 */
.L_x_2694:
        /* <DEDUP_REMOVED lines=11> */
[--C-:B------:R-:W-:Y:S02]  /*4d70*/  SHF.R.U32.HI R68, RZ, 0x8, R69.reuse ;  /* 0x00000008ff447819 */ /* 0x100fe40000011645 */
[----:B------:R-:W-:Y:S02]  /*4d80*/  LOP3.LUT R11, R69, 0xff0000ff, RZ, 0xc0, !PT ;  /* 0xff0000ff450b7812 */ /* 0x000fe400078ec0ff */
[----:B------:R-:W-:Y:S01]  /*4d90*/  SHF.R.U32.HI R74, RZ, 0x10, R69 ;  /* 0x00000010ff4a7819 */ /* 0x000fe20000011645 */
[----:B------:R-:W-:Y:S01]  /*4da0*/  IMAD.SHL.U32 R68, R68, 0x100, RZ ;  /* 0x0000010044447824 */ /* 0x000fe200078e00ff */
[--C-:B------:R-:W-:Y:S02]  /*4db0*/  SHF.R.U32.HI R69, RZ, 0x8, R71.reuse ;  /* 0x00000008ff457819 */ /* 0x100fe40000011647 */
[----:B------:R-:W-:Y:S02]  /*4dc0*/  LOP3.LUT R70, R71, 0xff0000ff, RZ, 0xc0, !PT ;  /* 0xff0000ff47467812 */ /* 0x000fe400078ec0ff */
[----:B------:R-:W-:Y:S01]  /*4dd0*/  SHF.R.U32.HI R75, RZ, 0x10, R71 ;  /* 0x00000010ff4b7819 */ /* 0x000fe20000011647 */
[----:B------:R-:W-:Y:S01]  /*4de0*/  IMAD.SHL.U32 R71, R69, 0x100, RZ ;  /* 0x0000010045477824 */ /* 0x000fe200078e00ff */
[----:B---3--:R-:W-:-:S02]  /*4df0*/  MOV R69, R12 ;  /* 0x0000000c00457202 */ /* 0x008fc40000000f00 */
[----:B------:R-:W-:Y:S01]  /*4e00*/  LOP3.LUT R12, R11, 0xff00, R68, 0xf8, !PT ;  /* 0x0000ff000b0c7812 */ /* 0x000fe200078ef844 */
[----:B------:R-:W-:Y:S01]  /*4e10*/  IMAD.U32 R75, R75, 0x10000, RZ ;  /* 0x000100004b4b7824 */ /* 0x000fe200078e00ff */
[----:B------:R-:W-:Y:S01]  /*4e20*/  LOP3.LUT R68, R70, 0xff00, R71, 0xf8, !PT ;  /* 0x0000ff0046447812 */ /* 0x000fe200078ef847 */
[----:B------:R-:W-:Y:S01]  /*4e30*/  IMAD.U32 R71, R74, 0x10000, RZ ;  /* 0x000100004a477824 */ /* 0x000fe200078e00ff */
[-C--:B------:R-:W-:Y:S02]  /*4e40*/  F2FP.F16.E4M3.UNPACK_B R70, R152.reuse.H1 ;  /* 0x00000098ff46723e */ /* 0x080fe400030006ff */
[----:B------:R-:W-:Y:S02]  /*4e50*/  F2FP.F16.E4M3.UNPACK_B R11, R13 ;  /* 0x0000000dff0b723e */ /* 0x000fe400020006ff */
        /* <DEDUP_REMOVED lines=18> */
[----:B------:R-:W-:Y:S01]  /*4f80*/  FMUL.FTZ R79, R13, R76 ;  /* 0x0000004c0d4f7220 */ /* 0x000fe20000410000 */
[----:B------:R-:W-:-:S02]  /*4f90*/  HADD2.F32 R76, -RZ, R152.H1_H1 ;  /* 0x30000098ff4c7230 */ /* 0x000fc40000004100 */
[----:B------:R-:W-:Y:S01]  /*4fa0*/  FFMA.FTZ R80, R13, R71, -R78 ;  /* 0x000000470d507223 */ /* 0x000fe2000001084e */
[----:B------:R-:W-:Y:S01]  /*4fb0*/  F2FP.F16.E4M3.UNPACK_B R13, R69.H1 ;  /* 0x00000045ff0d723e */ /* 0x000fe200030006ff */
[----:B------:R-:W-:Y:S01]  /*4fc0*/  FFMA.FTZ R81, R70, R71, R79 ;  /* 0x0000004746517223 */ /* 0x000fe2000001004f */
[----:B------:R-:W-:Y:S01]  /*4fd0*/  FFMA.FTZ R68, R68, R74, R75 ;  /* 0x0000004a44447223 */ /* 0x000fe2000001004b */
[----:B------:R-:W-:Y:S01]  /*4fe0*/  F2FP.F16.E4M3.UNPACK_B R69, R69 ;  /* 0x00000045ff45723e */ /* 0x000fe200020006ff */
[----:B------:R-:W-:Y:S02]  /*4ff0*/  HADD2.F32 R75, -RZ, R151.H1_H1 ;  /* 0x30000097ff4b7230 */ /* 0x000fe40000004100 */
[--C-:B------:R-:W-:Y:S01]  /*5000*/  HADD2.F32 R70, -RZ, R13.reuse.H0_H0 ;  /* 0x2000000dff467230 */ /* 0x100fe20000004100 */
[----:B------:R-:W-:Y:S01]  /*5010*/  F2FP.SATFINITE.E4M3.F32.PACK_AB_MERGE_C R85, R81, R80, RZ ;  /* 0x000000505155723e */ /* 0x000fe200048070ff */
[----:B------:R-:W-:Y:S02]  /*5020*/  HADD2.F32 R71, -RZ, R13.H1_H1 ;  /* 0x3000000dff477230 */ /* 0x000fe40000004100 */
[----:B------:R-:W-:-:S02]  /*5030*/  HADD2.F32 R13, -RZ, R69.H0_H0 ;  /* 0x20000045ff0d7230 */ /* 0x000fc40000004100 */
[CC--:B------:R-:W-:Y:S01]  /*5040*/  FMUL.FTZ R78, R70.reuse, R76.reuse ;  /* 0x0000004c464e7220 */ /* 0x0c0fe20000410000 */
[----:B------:R-:W-:Y:S02]  /*5050*/  HADD2.F32 R152, -RZ, R152.H0_H0 ;  /* 0x20000098ff987230 */ /* 0x000fe40000004100 */
[C---:B------:R-:W-:Y:S01]  /*5060*/  FMUL.FTZ R79, R71.reuse, R76 ;  /* 0x0000004c474f7220 */ /* 0x040fe20000410000 */
[----:B------:R-:W-:Y:S02]  /*5070*/  HADD2.F32 R69, -RZ, R69.H1_H1 ;  /* 0x30000045ff457230 */ /* 0x000fe40000004100 */
[-C--:B------:R-:W-:Y:S01]  /*5080*/  FFMA.FTZ R78, R71, R75.reuse, R78 ;  /* 0x0000004b474e7223 */ /* 0x080fe2000001004e */
[----:B------:R-:W-:Y:S02]  /*5090*/  HADD2.F32 R74, -RZ, R151.H0_H0 ;  /* 0x20000097ff4a7230 */ /* 0x000fe40000004100 */
[----:B------:R-:W-:Y:S01]  /*50a0*/  FFMA.FTZ R79, R70, R75, -R79 ;  /* 0x0000004b464f7223 */ /* 0x000fe2000001084f */
[----:B------:R-:W-:Y:S01]  /*50b0*/  F2FP.F16.E4M3.UNPACK_B R70, R15.H1 ;  /* 0x0000000fff46723e */ /* 0x000fe200030006ff */
[-C--:B------:R-:W-:Y:S01]  /*50c0*/  FMUL.FTZ R76, R69, R152.reuse ;  /* 0x00000098454c7220 */ /* 0x080fe20000410000 */
[----:B------:R-:W-:Y:S01]  /*50d0*/  FMUL.FTZ R152, R13, R152 ;  /* 0x000000980d987220 */ /* 0x000fe20000410000 */
[----:B------:R-:W-:-:S02]  /*50e0*/  F2FP.F16.E4M3.UNPACK_B R75, R12 ;  /* 0x0000000cff4b723e */ /* 0x000fc400020006ff */
[----:B------:R-:W-:Y:S01]  /*50f0*/  F2FP.SATFINITE.E4M3.F32.PACK_AB_MERGE_C R84, R78, R79, RZ ;  /* 0x0000004f4e54723e */ /* 0x000fe200048070ff */
[-C--:B------:R-:W-:Y:S01]  /*5100*/  FFMA.FTZ R13, R13, R74.reuse, -R76 ;  /* 0x0000004a0d0d7223 */ /* 0x080fe2000001084c */
[-C--:B------:R-:W-:Y:S01]  /*5110*/  F2FP.F16.E4M3.UNPACK_B R79, R77.reuse.H1 ;  /* 0x0000004dff4f723e */ /* 0x080fe200030006ff */
[----:B------:R-:W-:Y:S01]  /*5120*/  FFMA.FTZ R152, R69, R74, R152 ;  /* 0x0000004a45987223 */ /* 0x000fe20000010098 */
[----:B------:R-:W-:Y:S01]  /*5130*/  F2FP.F16.E4M3.UNPACK_B R76, R12.H1 ;  /* 0x0000000cff4c723e */ /* 0x000fe200030006ff */
        /* <DEDUP_REMOVED lines=8> */
[--C-:B------:R-:W-:Y:S02]  /*51c0*/  HADD2.F32 R70, -RZ, R69.reuse.H1_H1 ;  /* 0x30000045ff467230 */ /* 0x100fe40000004100 */
[C---:B------:R-:W-:Y:S01]  /*51d0*/  FMUL.FTZ R81, R71.reuse, R81 ;  /* 0x0000005147517220 */ /* 0x040fe20000410000 */
[----:B------:R-:W-:Y:S02]  /*51e0*/  HADD2.F32 R80, -RZ, R78.H1_H1 ;  /* 0x3000004eff507230 */ /* 0x000fe40000004100 */
[----:B------:R-:W-:Y:S01]  /*51f0*/  FFMA.FTZ R83, R71, R77, -R12 ;  /* 0x0000004d47537223 */ /* 0x000fe2000001080c */
[----:B------:R-:W-:Y:S01]  /*5200*/  HADD2.F32 R69, -RZ, R69.H0_H0 ;  /* 0x20000045ff457230 */ /* 0x000fe20000004100 */
[----:B------:R-:W-:Y:S01]  /*5210*/  F2FP.F16.E4M3.UNPACK_B R14, R14 ;  /* 0x0000000eff0e723e */ /* 0x000fe200020006ff */
[----:B------:R-:W-:Y:S02]  /*5220*/  HADD2.F32 R12, -RZ, R75.H1_H1 ;  /* 0x3000004bff0c7230 */ /* 0x000fe40000004100 */
[----:B------:R-:W-:Y:S01]  /*5230*/  FMUL.FTZ R82, R70, R80 ;  /* 0x0000005046527220 */ /* 0x000fe20000410000 */
[----:B------:R-:W-:-:S02]  /*5240*/  HADD2.F32 R76, -RZ, R76.H0_H0 ;  /* 0x2000004cff4c7230 */ /* 0x000fc40000004100 */
[C---:B------:R-:W-:Y:S01]  /*5250*/  FMUL.FTZ R71, R69.reuse, R80 ;  /* 0x0000005045477220 */ /* 0x040fe20000410000 */
[----:B------:R-:W-:Y:S01]  /*5260*/  FFMA.FTZ R80, R74, R77, R81 ;  /* 0x0000004d4a507223 */ /* 0x000fe20000010051 */
[-C--:B------:R-:W-:Y:S01]  /*5270*/  FFMA.FTZ R82, R69, R12.reuse, -R82 ;  /* 0x0000000c45527223 */ /* 0x080fe20000010852 */
[--C-:B------:R-:W-:Y:S02]  /*5280*/  HADD2.F32 R69, -RZ, R15.reuse.H0_H0 ;  /* 0x2000000fff457230 */ /* 0x100fe40000004100 */
[----:B------:R-:W-:Y:S01]  /*5290*/  FFMA.FTZ R81, R70, R12, R71 ;  /* 0x0000000c46517223 */ /* 0x000fe20000010047 */
[--C-:B------:R-:W-:Y:S01]  /*52a0*/  HADD2.F32 R12, -RZ, R14.reuse.H0_H0 ;  /* 0x2000000eff0c7230 */ /* 0x100fe20000004100 */
[----:B------:R-:W-:Y:S01]  /*52b0*/  F2FP.SATFINITE.E4M3.F32.PACK_AB_MERGE_C R11, R68, R11, R85 ;  /* 0x0000000b440b723e */ /* 0x000fe20004807055 */
[----:B------:R-:W-:Y:S01]  /*52c0*/  HADD2.F32 R15, -RZ, R15.H1_H1 ;  /* 0x3000000fff0f7230 */ /* 0x000fe20000004100 */
[----:B------:R-:W-:Y:S01]  /*52d0*/  F2FP.SATFINITE.E4M3.F32.PACK_AB_MERGE_C R80, R80, R83, RZ ;  /* 0x000000535050723e */ /* 0x000fe200048070ff */
[----:B------:R-:W-:Y:S01]  /*52e0*/  HADD2.F32 R70, -RZ, R79.H0_H0 ;  /* 0x2000004fff467230 */ /* 0x000fe20000004100 */
[----:B------:R-:W-:Y:S01]  /*52f0*/  F2FP.SATFINITE.E4M3.F32.PACK_AB_MERGE_C R81, R81, R82, RZ ;  /* 0x000000525151723e */ /* 0x000fe200048070ff */
[----:B------:R-:W-:-:S02]  /*5300*/  HADD2.F32 R14, -RZ, R14.H1_H1 ;  /* 0x3000000eff0e7230 */ /* 0x000fc40000004100 */
[----:B------:R-:W-:Y:S02]  /*5310*/  HADD2.F32 R71, -RZ, R78.H0_H0 ;  /* 0x2000004eff477230 */ /* 0x000fe40000004100 */
[-C--:B------:R-:W-:Y:S01]  /*5320*/  FMUL.FTZ R74, R15, R70.reuse ;  /* 0x000000460f4a7220 */ /* 0x080fe20000410000 */
[----:B------:R-:W-:Y:S02]  /*5330*/  HADD2.F32 R75, -RZ, R75.H0_H0 ;  /* 0x2000004bff4b7230 */ /* 0x000fe40000004100 */
[C---:B------:R-:W-:Y:S01]  /*5340*/  FMUL.FTZ R70, R69.reuse, R70 ;  /* 0x0000004645467220 */ /* 0x040fe20000410000 */
[-C--:B------:R-:W-:Y:S01]  /*5350*/  FMUL.FTZ R77, R14, R71.reuse ;  /* 0x000000470e4d7220 */ /* 0x080fe20000410000 */
[C---:B------:R-:W-:Y:S01]  /*5360*/  FMUL.FTZ R71, R12.reuse, R71 ;  /* 0x000000470c477220 */ /* 0x040fe20000410000 */
[-C--:B------:R-:W-:Y:S01]  /*5370*/  FFMA.FTZ R74, R69, R76.reuse, -R74 ;  /* 0x0000004c454a7223 */ /* 0x080fe2000001084a */
[----:B------:R-:W-:Y:S01]  /*5380*/  FFMA.FTZ R15, R15, R76, R70 ;  /* 0x0000004c0f0f7223 */ /* 0x000fe20000010046 */
[-C--:B------:R-:W-:Y:S01]  /*5390*/  FFMA.FTZ R77, R12, R75.reuse, -R77 ;  /* 0x0000004b0c4d7223 */ /* 0x080fe2000001084d */
[----:B------:R-:W-:Y:S01]  /*53a0*/  FFMA.FTZ R14, R14, R75, R71 ;  /* 0x0000004b0e0e7223 */ /* 0x000fe20000010047 */
[----:B------:R-:W-:Y:S01]  /*53b0*/  F2FP.SATFINITE.E4M3.F32.PACK_AB_MERGE_C R12, R152, R13, R84 ;  /* 0x0000000d980c723e */ /* 0x000fe20004807054 */
[----:B------:R-:W-:Y:S01]  /*53c0*/  IMAD.MOV.U32 R13, RZ, RZ, R11 ;  /* 0x000000ffff0d7224 */ /* 0x000fe200078e000b */
[----:B------:R-:W-:-:S02]  /*53d0*/  F2FP.SATFINITE.E4M3.F32.PACK_AB_MERGE_C R15, R15, R74, R80 ;  /* 0x0000004a0f0f723e */ /* 0x000fc40004807050 */
[----:B------:R-:W-:-:S07]  /*53e0*/  F2FP.SATFINITE.E4M3.F32.PACK_AB_MERGE_C R14, R14, R77, R81 ;  /* 0x0000004d0e0e723e */ /* 0x000fce0004807051 */
.L_x_2701:
[----:B------:R-:W-:Y:S05]  /*53f0*/  BSYNC B3 ;  /* 0x0000000000037941 */ /* 0x000fea0003800000 */
.L_x_2700:
[----:B---3--:R0:W-:Y:S02]  /*5400*/  ST.E.128 desc[UR50][R72.64], R12 ;  /* 0x0000000c48007985 */ /* 0x0081e4000c101d32 */
.L_x_2699:
[----:B------:R-:W-:Y:S05]  /*5410*/  BSYNC B2 ;  /* 0x0000000000027941 */ /* 0x000fea0003800000 */
.L_x_2698:
        /* <DEDUP_REMOVED lines=18> */
[----:B------:R-:W-:-:S02]  /*5540*/  SHF.R.U32.HI R73, RZ, 0x10, R65 ;  /* 0x00000010ff497819 */ /* 0x000fc40000011641 */
[----:B------:R-:W-:Y:S01]  /*5550*/  LOP3.LUT R65, R66, 0xff00, R11, 0xf8, !PT ;  /* 0x0000ff0042417812 */ /* 0x000fe200078ef80b */
[----:B------:R-:W-:Y:S01]  /*5560*/  IMAD.U32 R66, R72, 0x10000, RZ ;  /* 0x0001000048427824 */ /* 0x000fe200078e00ff */
[----:B---3--:R-:W-:Y:S01]  /*5570*/  MOV R64, R12 ;  /* 0x0000000c00407202 */ /* 0x008fe20000000f00 */
        /* <DEDUP_REMOVED lines=92> */
.L_x_2705:
[----:B------:R-:W-:Y:S05]  /*5b40*/  BSYNC B3 ;  /* 0x0000000000037941 */ /* 0x000fea0003800000 */
.L_x_2704:
[----:B---3--:R0:W-:Y:S02]  /*5b50*/  ST.E.128 desc[UR50][R68.64], R12 ;  /* 0x0000000c44007985 */ /* 0x0081e4000c101d32 */
.L_x_2703:
[----:B------:R-:W-:Y:S05]  /*5b60*/  BSYNC B2 ;  /* 0x0000000000027941 */ /* 0x000fea0003800000 */
.L_x_2702:
        /* <DEDUP_REMOVED lines=113> */
.L_x_2707:
[----:B------:R-:W-:Y:S05]  /*6280*/  BSYNC B2 ;  /* 0x0000000000027941 */ /* 0x000fea0003800000 */
.L_x_2706:
[----:B---3--:R0:W-:Y:S02]  /*6290*/  ST.E.128 desc[UR50][R64.64], R12 ;  /* 0x0000000c40007985 */ /* 0x0081e4000c101d32 */
.L_x_2685:
[----:B------:R-:W-:Y:S05]  /*62a0*/  BSYNC B1 ;  /* 0x0000000000017941 */ /* 0x000fea0003800000 */
.L_x_2684:
[----:B------:R-:W-:-:S03]  /*62b0*/  UMOV UR4, 0xffffffff ;  /* 0xffffffff00047882 */ /* 0x000fc60000000000 */
[----:B------:R-:W-:Y:S05]  /*62c0*/  BRA.DIV UR4, `(.L_x_2708) ;  /* 0x0000029604107947 */ /* 0x000fea000b800000 */
[----:B------:R0:W0:Y:S04]  /*62d0*/  SHFL.IDX PT, R63, R118, 0x1, 0x1e1f ;  /* 0x003e1f00763f7f89 */ /* 0x00002800000e0000 */
[----:B--2---:R-:W2:Y:S02]  /*62e0*/  SHFL.IDX PT, R119, R119, 0x1, 0x1e1f ;  /* 0x003e1f0077777f89 */ /* 0x004ea400000e0000 */
.L_x_3029:
[----:B------:R-:W-:Y:S05]  /*62f0*/  @P4 BRA `(.L_x_2709) ;  /* 0x0000009800744947 */ /* 0x000fea0003800000 */
[----:B------:R-:W-:Y:S01]  /*6300*/  ISETP.NE.AND P3, PT, R28, RZ, PT ;  /* 0x000000ff1c00720c */ /* 0x000fe20003f65270 */
[----:B------:R-:W-:-:S12]  /*6310*/  BSSY B1, `(.L_x_2710) ;  /* 0x0000071000017945 */ /* 0x000fd80003800000 */
[----:B------:R-:W-:Y:S05]  /*6320*/  @!P3 BRA `(.L_x_2711) ;  /* 0x0000000400bcb947 */ /* 0x000fea0003800000 */
[----:B0-----:R0:W0:Y:S01]  /*6330*/  LDS.128 R12, [R88+0x26200] ;  /* 0x02620000580c7984 */ /* 0x0010220000000c00 */
[----:B--2---:R-:W-:Y:S01]  /*6340*/  IADD3 R60, P3, R16, R119, RZ ;  /* 0x00000077103c7210 */ /* 0x004fe20007f7e0ff */
[----:B------:R-:W-:Y:S04]  /*6350*/  BSSY B2, `(.L_x_2712) ;  /* 0x000006b000027945 */ /* 0x000fe80003800000 */
[----:B------:R-:W-:Y:S01]  /*6360*/  IMAD.X R61, R63, 0x1, R17, P3 ;  /* 0x000000013f3d7824 */ /* 0x000fe200018e0611 */
[----:B------:R-:W-:-:S13]  /*6370*/  ISETP.GE.AND P3, PT, R226, R115, PT ;  /* 0x00000073e200720c */ /* 0x000fda0003f66270 */
[----:B------:R-:W-:Y:S05]  /*6380*/  @P3 BRA `(.L_x_2713) ;  /* 0x00000004009c3947 */ /* 0x000fea0003800000 */
[----:B------:R-:W-:Y:S01]  /*6390*/  SHF.R.U32.HI R62, RZ, 0x8, R59 ;  /* 0x00000008ff3e7819 */ /* 0x000fe2000001163b */
[----:B0-----:R-:W-:Y:S01]  /*63a0*/  IMAD.MOV.U32 R56, RZ, RZ, R12 ;  /* 0x000000ffff387224 */ /* 0x001fe200078e000c */
        /* <DEDUP_REMOVED lines=11> */
[-C--:B------:R-:W-:Y:S02]  /*6460*/  F2FP.F16.E4M3.UNPACK_B R11, R13.reuse ;  /* 0x0000000dff0b723e */ /* 0x080fe400020006ff */
[----:B------:R-:W-:Y:S02]  /*6470*/  F2FP.F16.E4M3.UNPACK_B R59, R142.H1 ;  /* 0x0000008eff3b723e */ /* 0x000fe400030006ff */
[----:B------:R-:W-:-:S02]  /*6480*/  F2FP.F16.E4M3.UNPACK_B R13, R13.H1 ;  /* 0x0000000dff0d723e */ /* 0x000fc400030006ff */
[----:B------:R-:W-:Y:S01]  /*6490*/  LOP3.LUT R62, R58, 0xff0000, R57, 0xf8, !PT ;  /* 0x00ff00003a3e7812 */ /* 0x000fe200078ef839 */
[----:B------:R-:W-:Y:S01]  /*64a0*/  HADD2.F32 R64, -RZ, R59.H0_H0 ;  /* 0x2000003bff407230 */ /* 0x000fe20000004100 */
[----:B------:R-:W-:Y:S01]  /*64b0*/  LOP3.LUT R65, R12, 0xff0000, R65, 0xf8, !PT ;  /* 0x00ff00000c417812 */ /* 0x000fe200078ef841 */
[--C-:B------:R-:W-:Y:S01]  /*64c0*/  HADD2.F32 R12, -RZ, R11.reuse.H1_H1 ;  /* 0x3000000bff0c7230 */ /* 0x100fe20000004100 */
        /* <DEDUP_REMOVED lines=12> */
[-C--:B------:R-:W-:Y:S01]  /*6590*/  FFMA.FTZ R11, R11, R59.reuse, -R68 ;  /* 0x0000003b0b0b7223 */ /* 0x080fe20000010844 */
[----:B------:R-:W-:Y:S01]  /*65a0*/  FFMA.FTZ R12, R12, R59, R67 ;  /* 0x0000003b0c0c7223 */ /* 0x000fe20000010043 */
[----:B------:R-:W-:Y:S01]  /*65b0*/  FMUL.FTZ R66, R13, R66 ;  /* 0x000000420d427220 */ /* 0x000fe20000410000 */
[----:B------:R-:W-:-:S02]  /*65c0*/  HADD2.F32 R59, -RZ, R147.H1_H1 ;  /* 0x30000093ff3b7230 */ /* 0x000fc40000004100 */
[----:B------:R-:W-:Y:S01]  /*65d0*/  FFMA.FTZ R68, R13, R58, -R64 ;  /* 0x0000003a0d447223 */ /* 0x000fe20000010840 */
[----:B------:R-:W-:Y:S01]  /*65e0*/  F2FP.F16.E4M3.UNPACK_B R13, R56.H1 ;  /* 0x00000038ff0d723e */ /* 0x000fe200030006ff */
[----:B------:R-:W-:Y:S01]  /*65f0*/  FFMA.FTZ R71, R57, R58, R66 ;  /* 0x0000003a39477223 */ /* 0x000fe20000010042 */
[--C-:B------:R-:W-:Y:S01]  /*6600*/  HADD2.F32 R64, -RZ, R142.reuse.H1_H1 ;  /* 0x3000008eff407230 */ /* 0x100fe20000004100 */
[----:B------:R-:W-:Y:S01]  /*6610*/  F2FP.F16.E4M3.UNPACK_B R56, R56 ;  /* 0x00000038ff38723e */ /* 0x000fe200020006ff */
[----:B------:R-:W-:Y:S02]  /*6620*/  HADD2.F32 R142, -RZ, R142.H0_H0 ;  /* 0x2000008eff8e7230 */ /* 0x000fe40000004100 */
[--C-:B------:R-:W-:Y:S01]  /*6630*/  HADD2.F32 R58, -RZ, R13.reuse.H1_H1 ;  /* 0x3000000dff3a7230 */ /* 0x100fe20000004100 */
[----:B------:R-:W-:Y:S01]  /*6640*/  F2FP.SATFINITE.E4M3.F32.PACK_AB_MERGE_C R74, R71, R68, RZ ;  /* 0x00000044474a723e */ /* 0x000fe200048070ff */
[----:B------:R-:W-:Y:S02]  /*6650*/  HADD2.F32 R57, -RZ, R13.H0_H0 ;  /* 0x2000000dff397230 */ /* 0x000fe40000004100 */
[----:B------:R-:W-:-:S02]  /*6660*/  HADD2.F32 R13, -RZ, R56.H0_H0 ;  /* 0x20000038ff0d7230 */ /* 0x000fc40000004100 */
[CC--:B------:R-:W-:Y:S01]  /*6670*/  FMUL.FTZ R66, R58.reuse, R64.reuse ;  /* 0x000000403a427220 */ /* 0x0c0fe20000410000 */
[----:B------:R-:W-:Y:S02]  /*6680*/  HADD2.F32 R56, -RZ, R56.H1_H1 ;  /* 0x30000038ff387230 */ /* 0x000fe40000004100 */
[C---:B------:R-:W-:Y:S01]  /*6690*/  FMUL.FTZ R69, R57.reuse, R64 ;  /* 0x0000004039457220 */ /* 0x040fe20000410000 */
[----:B------:R-:W-:Y:S02]  /*66a0*/  HADD2.F32 R147, -RZ, R147.H0_H0 ;  /* 0x20000093ff937230 */ /* 0x000fe40000004100 */
[-C--:B------:R-:W-:Y:S01]  /*66b0*/  FFMA.FTZ R66, R57, R59.reuse, -R66 ;  /* 0x0000003b39427223 */ /* 0x080fe20000010842 */
[CC--:B------:R-:W-:Y:S01]  /*66c0*/  FMUL.FTZ R67, R13.reuse, R142.reuse ;  /* 0x0000008e0d437220 */ /* 0x0c0fe20000410000 */
[----:B------:R-:W-:Y:S01]  /*66d0*/  FFMA.FTZ R59, R58, R59, R69 ;  /* 0x0000003b3a3b7223 */ /* 0x000fe20000010045 */
[C---:B------:R-:W-:Y:S02]  /*66e0*/  FMUL.FTZ R64, R56.reuse, R142 ;  /* 0x0000008e38407220 */ /* 0x040fe40000410000 */
[----:B------:R-:W-:Y:S01]  /*66f0*/  FFMA.FTZ R70, R56, R147, R67 ;  /* 0x0000009338467223 */ /* 0x000fe20000010043 */
[----:B------:R-:W-:Y:S01]  /*6700*/  F2FP.F16.E4M3.UNPACK_B R56, R15.H1 ;  /* 0x0000000fff38723e */ /* 0x000fe200030006ff */
[----:B------:R-:W-:Y:S01]  /*6710*/  FFMA.FTZ R69, R13, R147, -R64 ;  /* 0x000000930d457223 */ /* 0x000fe20000010840 */
        /* <DEDUP_REMOVED lines=46> */
.L_x_2713:
[----:B------:R-:W-:Y:S05]  /*6a00*/  BSYNC B2 ;  /* 0x0000000000027941 */ /* 0x000fea0003800000 */
.L_x_2712:
[----:B0-----:R0:W-:Y:S02]  /*6a10*/  ST.E.128 desc[UR50][R60.64], R12 ;  /* 0x0000000c3c007985 */ /* 0x0011e4000c101d32 */
.L_x_2711:
[----:B------:R-:W-:Y:S05]  /*6a20*/  BSYNC B1 ;  /* 0x0000000000017941 */ /* 0x000fea0003800000 */
.L_x_2710:
[----:B------:R-:W-:Y:S01]  /*6a30*/  ISETP.NE.AND P3, PT, R29, RZ, PT ;  /* 0x000000ff1d00720c */ /* 0x000fe20003f65270 */
[----:B------:R-:W-:-:S12]  /*6a40*/  BSSY B1, `(.L_x_2714) ;  /* 0x0000073000017945 */ /* 0x000fd80003800000 */
[----:B------:R-:W-:Y:S05]  /*6a50*/  @!P3 BRA `(.L_x_2715) ;  /* 0x0000000400c4b947 */ /* 0x000fea0003800000 */
[----:B------:R-:W5:Y:S01]  /*6a60*/  LDL R11, [R1+0x1c] ;  /* 0x00001c00010b7983 */ /* 0x000f620000100800 */
[----:B0-----:R-:W-:Y:S01]  /*6a70*/  IMAD.SHL.U32 R12, R228, 0x10, RZ ;  /* 0x00000010e40c7824 */ /* 0x001fe200078e00ff */
[----:B------:R-:W-:Y:S04]  /*6a80*/  BSSY B2, `(.L_x_2716) ;  /* 0x000006d000027945 */ /* 0x000fe80003800000 */
[----:B--2---:R-:W-:-:S04]  /*6a90*/  IADD3 R56, P3, R12, R119, RZ ;  /* 0x000000770c387210 */ /* 0x004fc80007f7e0ff */
[----:B------:R-:W-:Y:S02]  /*6aa0*/  LEA.HI.X.SX32 R57, R12, R63, 0x1, P3 ;  /* 0x0000003f0c397211 */ /* 0x000fe400018f0eff */
[----:B------:R0:W2:Y:S01]  /*6ab0*/  LDS.128 R12, [R89+0x26200] ;  /* 0x02620000590c7984 */ /* 0x0000a20000000c00 */
[----:B-----5:R-:W-:-:S13]  /*6ac0*/  ISETP.GE.AND P3, PT, R11, R115, PT ;  /* 0x000000730b00720c */ /* 0x020fda0003f66270 */
[----:B0-2---:R-:W-:Y:S05]  /*6ad0*/  @P3 BRA `(.L_x_2717) ;  /* 0x00000004009c3947 */ /* 0x005fea0003800000 */
[----:B------:R-:W-:Y:S02]  /*6ae0*/  SHF.R.U32.HI R58, RZ, 0x8, R55 ;  /* 0x00000008ff3a7819 */ /* 0x000fe40000011637 */
[--C-:B------:R-:W-:Y:S02]  /*6af0*/  SHF.R.U32.HI R11, RZ, 0x8, R53.reuse ;  /* 0x00000008ff0b7819 */ /* 0x100fe40000011635 */
[----:B------:R-:W-:Y:S02]  /*6b00*/  SHF.R.U32.HI R61, RZ, 0x10, R53 ;  /* 0x00000010ff3d7819 */ /* 0x000fe40000011635 */
[----:B------:R-:W-:Y:S01]  /*6b10*/  LOP3.LUT R52, R53, 0xff0000ff, RZ, 0xc0, !PT ;  /* 0xff0000ff35347812 */ /* 0x000fe200078ec0ff */
[----:B------:R-:W-:Y:S01]  /*6b20*/  IMAD.MOV.U32 R53, RZ, RZ, R15 ;  /* 0x000000ffff357224 */ /* 0x000fe200078e000f */
[----:B------:R-:W-:Y:S01]  /*6b30*/  SHF.R.U32.HI R60, RZ, 0x10, R55 ;  /* 0x00000010ff3c7819 */ /* 0x000fe20000011637 */
[----:B------:R-:W-:Y:S01]  /*6b40*/  IMAD.SHL.U32 R15, R58, 0x100, RZ ;  /* 0x000001003a0f7824 */ /* 0x000fe200078e00ff */
[----:B------:R-:W-:Y:S01]  /*6b50*/  LOP3.LUT R54, R55, 0xff0000ff, RZ, 0xc0, !PT ;  /* 0xff0000ff37367812 */ /* 0x000fe200078ec0ff */
[----:B------:R-:W-:Y:S01]  /*6b60*/  IMAD.SHL.U32 R11, R11, 0x100, RZ ;  /* 0x000001000b0b7824 */ /* 0x000fe200078e00ff */
[----:B------:R-:W-:-:S02]  /*6b70*/  F2FP.F16.E4M3.UNPACK_B R58, R139.H1 ;  /* 0x0000008bff3a723e */ /* 0x000fc400030006ff */
[----:B------:R-:W-:Y:S01]  /*6b80*/  LOP3.LUT R59, R54, 0xff00, R15, 0xf8, !PT ;  /* 0x0000ff00363b7812 */ /* 0x000fe200078ef80f */
[----:B------:R-:W-:Y:S01]  /*6b90*/  IMAD.U32 R54, R60, 0x10000, RZ ;  /* 0x000100003c367824 */ /* 0x000fe200078e00ff */
[----:B------:R-:W-:Y:S01]  /*6ba0*/  LOP3.LUT R52, R52, 0xff00, R11, 0xf8, !PT ;  /* 0x0000ff0034347812 */ /* 0x000fe200078ef80b */
[----:B------:R-:W-:Y:S01]  /*6bb0*/  IMAD.U32 R15, R61, 0x10000, RZ ;  /* 0x000100003d0f7824 */ /* 0x000fe200078e00ff */
[-C--:B------:R-:W-:Y:S01]  /*6bc0*/  F2FP.F16.E4M3.UNPACK_B R11, R13.reuse ;  /* 0x0000000dff0b723e */ /* 0x080fe200020006ff */
[--C-:B------:R-:W-:Y:S01]  /*6bd0*/  HADD2.F32 R60, -RZ, R58.reuse.H0_H0 ;  /* 0x2000003aff3c7230 */ /* 0x100fe20000004100 */
[----:B------:R-:W-:Y:S01]  /*6be0*/  LOP3.LUT R61, R59, 0xff0000, R54, 0xf8, !PT ;  /* 0x00ff00003b3d7812 */ /* 0x000fe200078ef836 */
[----:B------:R-:W-:Y:S01]  /*6bf0*/  HADD2.F32 R59, -RZ, R58.H1_H1 ;  /* 0x3000003aff3b7230 */ /* 0x000fe20000004100 */
[----:B------:R-:W-:Y:S01]  /*6c00*/  LOP3.LUT R55, R52, 0xff0000, R15, 0xf8, !PT ;  /* 0x00ff000034377812 */ /* 0x000fe200078ef80f */
[--C-:B------:R-:W-:Y:S01]  /*6c10*/  HADD2.F32 R15, -RZ, R11.reuse.H1_H1 ;  /* 0x3000000bff0f7230 */ /* 0x100fe20000004100 */
[----:B------:R-:W-:Y:S01]  /*6c20*/  F2FP.F16.E4M3.UNPACK_B R54, R138.H1 ;  /* 0x0000008aff36723e */ /* 0x000fe200030006ff */
[----:B------:R-:W-:Y:S01]  /*6c30*/  HADD2.F32 R11, -RZ, R11.H0_H0 ;  /* 0x2000000bff0b7230 */ /* 0x000fe20000004100 */
[----:B------:R-:W-:-:S02]  /*6c40*/  F2FP.F16.E4M3.UNPACK_B R13, R13.H1 ;  /* 0x0000000dff0d723e */ /* 0x000fc400030006ff */
        /* <DEDUP_REMOVED lines=22> */
[----:B------:R-:W-:Y:S02]  /*6db0*/  HADD2.F32 R54, -RZ, R138.H1_H1 ;  /* 0x3000008aff367230 */ /* 0x000fe40000004100 */
[----:B------:R-:W-:Y:S01]  /*6dc0*/  FMUL.FTZ R60, R52, R58 ;  /* 0x0000003a343c7220 */ /* 0x000fe20000410000 */
[----:B------:R-:W-:-:S02]  /*6dd0*/  HADD2.F32 R139, -RZ, R139.H0_H0 ;  /* 0x2000008bff8b7230 */ /* 0x000fc40000004100 */
[----:B------:R-:W-:Y:S02]  /*6de0*/  HADD2.F32 R12, -RZ, R12.H1_H1 ;  /* 0x3000000cff0c7230 */ /* 0x000fe40000004100 */
[-C--:B------:R-:W-:Y:S01]  /*6df0*/  FFMA.FTZ R60, R15, R54.reuse, -R60 ;  /* 0x000000360f3c7223 */ /* 0x080fe2000001083c */
[----:B------:R-:W-:Y:S02]  /*6e00*/  HADD2.F32 R138, -RZ, R138.H0_H0 ;  /* 0x2000008aff8a7230 */ /* 0x000fe40000004100 */
[----:B------:R-:W-:Y:S01]  /*6e10*/  FFMA.FTZ R59, R52, R54, R59 ;  /* 0x00000036343b7223 */ /* 0x000fe2000001003b */
[----:B------:R-:W-:Y:S01]  /*6e20*/  F2FP.F16.E4M3.UNPACK_B R54, R55.H1 ;  /* 0x00000037ff36723e */ /* 0x000fe200030006ff */
[CC--:B------:R-:W-:Y:S01]  /*6e30*/  FMUL.FTZ R58, R12.reuse, R139.reuse ;  /* 0x0000008b0c3a7220 */ /* 0x0c0fe20000410000 */
[C---:B------:R-:W-:Y:S01]  /*6e40*/  FMUL.FTZ R139, R13.reuse, R139 ;  /* 0x0000008b0d8b7220 */ /* 0x040fe20000410000 */
[----:B------:R-:W-:Y:S02]  /*6e50*/  F2FP.F16.E4M3.UNPACK_B R55, R55 ;  /* 0x00000037ff37723e */ /* 0x000fe400020006ff */
[----:B------:R-:W-:Y:S01]  /*6e60*/  FFMA.FTZ R64, R13, R138, -R58 ;  /* 0x0000008a0d407223 */ /* 0x000fe2000001083a */
[----:B------:R-:W-:Y:S01]  /*6e70*/  F2FP.SATFINITE.E4M3.F32.PACK_AB_MERGE_C R69, R59, R60, RZ ;  /* 0x0000003c3b45723e */ /* 0x000fe200048070ff */
[----:B------:R-:W-:Y:S01]  /*6e80*/  FFMA.FTZ R139, R12, R138, R139 ;  /* 0x0000008a0c8b7223 */ /* 0x000fe2000001008b */
[----:B------:R-:W-:Y:S01]  /*6e90*/  F2FP.F16.E4M3.UNPACK_B R13, R53.H1 ;  /* 0x00000035ff0d723e */ /* 0x000fe200030006ff */
[--C-:B------:R-:W-:Y:S01]  /*6ea0*/  HADD2.F32 R58, -RZ, R54.reuse.H1_H1 ;  /* 0x30000036ff3a7230 */ /* 0x100fe20000004100 */
[-C--:B------:R-:W-:Y:S01]  /*6eb0*/  F2FP.F16.E4M3.UNPACK_B R59, R61.reuse.H1 ;  /* 0x0000003dff3b723e */ /* 0x080fe200030006ff */
[----:B------:R-:W-:Y:S01]  /*6ec0*/  HADD2.F32 R54, -RZ, R54.H0_H0 ;  /* 0x20000036ff367230 */ /* 0x000fe20000004100 */
[-C--:B------:R-:W-:Y:S01]  /*6ed0*/  F2FP.F16.E4M3.UNPACK_B R12, R14.reuse.H1 ;  /* 0x0000000eff0c723e */ /* 0x080fe200030006ff */
[----:B------:R-:W-:Y:S01]  /*6ee0*/  HADD2.F32 R52, -RZ, R13.H1_H1 ;  /* 0x3000000dff347230 */ /* 0x000fe20000004100 */
[----:B------:R-:W-:Y:S01]  /*6ef0*/  F2FP.F16.E4M3.UNPACK_B R61, R61 ;  /* 0x0000003dff3d723e */ /* 0x000fe200020006ff */
[----:B------:R-:W-:Y:S01]  /*6f00*/  HADD2.F32 R62, -RZ, R59.H1_H1 ;  /* 0x3000003bff3e7230 */ /* 0x000fe20000004100 */
[----:B------:R-:W-:Y:S01]  /*6f10*/  F2FP.F16.E4M3.UNPACK_B R14, R14 ;  /* 0x0000000eff0e723e */ /* 0x000fe200020006ff */
[----:B------:R-:W-:Y:S01]  /*6f20*/  HADD2.F32 R15, -RZ, R13.H0_H0 ;  /* 0x2000000dff0f7230 */ /* 0x000fe20000004100 */
        /* <DEDUP_REMOVED lines=8> */
[----:B------:R-:W-:Y:S01]  /*6fb0*/  FMUL.FTZ R65, R13, R60 ;  /* 0x0000003c0d417220 */ /* 0x000fe20000410000 */
[----:B------:R-:W-:Y:S01]  /*6fc0*/  FFMA.FTZ R67, R52, R58, R67 ;  /* 0x0000003a34437223 */ /* 0x000fe20000010043 */
[----:B------:R-:W-:Y:S01]  /*6fd0*/  FMUL.FTZ R60, R12, R60 ;  /* 0x0000003c0c3c7220 */ /* 0x000fe20000410000 */
[----:B------:R-:W-:-:S02]  /*6fe0*/  HADD2.F32 R61, -RZ, R61.H0_H0 ;  /* 0x2000003dff3d7230 */ /* 0x000fc40000004100 */
[-C--:B------:R-:W-:Y:S01]  /*6ff0*/  FFMA.FTZ R65, R12, R15.reuse, -R65 ;  /* 0x0000000f0c417223 */ /* 0x080fe20000010841 */
[--C-:B------:R-:W-:Y:S02]  /*7000*/  HADD2.F32 R12, -RZ, R14.reuse.H0_H0 ;  /* 0x2000000eff0c7230 */ /* 0x100fe40000004100 */
[----:B------:R-:W-:Y:S01]  /*7010*/  FFMA.FTZ R60, R13, R15, R60 ;  /* 0x0000000f0d3c7223 */ /* 0x000fe2000001003c */
[--C-:B------:R-:W-:Y:S01]  /*7020*/  HADD2.F32 R13, -RZ, R53.reuse.H0_H0 ;  /* 0x20000035ff0d7230 */ /* 0x100fe20000004100 */
[----:B------:R-:W-:Y:S01]  /*7030*/  F2FP.SATFINITE.E4M3.F32.PACK_AB_MERGE_C R67, R67, R68, RZ ;  /* 0x000000444343723e */ /* 0x000fe200048070ff */
[----:B------:R-:W-:Y:S02]  /*7040*/  HADD2.F32 R14, -RZ, R14.H1_H1 ;  /* 0x3000000eff0e7230 */ /* 0x000fe40000004100 */
[----:B------:R-:W-:Y:S01]  /*7050*/  HADD2.F32 R53, -RZ, R53.H1_H1 ;  /* 0x30000035ff357230 */ /* 0x000fe20000004100 */
[----:B------:R-:W-:Y:S01]  /*7060*/  F2FP.SATFINITE.E4M3.F32.PACK_AB_MERGE_C R60, R60, R65, RZ ;  /* 0x000000413c3c723e */ /* 0x000fe200048070ff */
[----:B------:R-:W-:-:S02]  /*7070*/  HADD2.F32 R52, -RZ, R59.H0_H0 ;  /* 0x2000003bff347230 */ /* 0x000fc40000004100 */
        /* <DEDUP_REMOVED lines=13> */
.L_x_2717:
[----:B------:R-:W-:Y:S05]  /*7150*/  BSYNC B2 ;  /* 0x0000000000027941 */ /* 0x000fea0003800000 */
.L_x_2716:
[----:B------:R0:W-:Y:S02]  /*7160*/  ST.E.128 desc[UR50][R56.64], R12 ;  /* 0x0000000c38007985 */ /* 0x0001e4000c101d32 */
.L_x_2715:
[----:B------:R-:W-:Y:S05]  /*7170*/  BSYNC B1 ;  /* 0x0000000000017941 */ /* 0x000fea0003800000 */
.L_x_2714:
[----:B------:R-:W-:Y:S01]  /*7180*/  ISETP.NE.AND P3, PT, R30, RZ, PT ;  /* 0x000000ff1e00720c */ /* 0x000fe20003f65270 */
[----:B------:R-:W-:-:S12]  /*7190*/  BSSY B1, `(.L_x_2718) ;  /* 0x0000075000017945 */ /* 0x000fd80003800000 */
[----:B------:R-:W-:Y:S05]  /*71a0*/  @!P3 BRA `(.L_x_2719) ;  /* 0x0000000400ccb947 */ /* 0x000fea0003800000 */
[----:B------:R-:W5:Y:S01]  /*71b0*/  LDL R11, [R1+0x24] ;  /* 0x00002400010b7983 */ /* 0x000f620000100800 */
[----:B0-----:R-:W-:Y:S01]  /*71c0*/  SHF.L.U32 R12, R229, 0x4, RZ ;  /* 0x00000004e50c7819 */ /* 0x001fe200000006ff */
[----:B------:R-:W-:Y:S03]  /*71d0*/  BSSY B2, `(.L_x_2720) ;  /* 0x000006f000027945 */ /* 0x000fe60003800000 */
[----:B--2---:R-:W-:-:S04]  /*71e0*/  IADD3 R52, P3, R12, R119, RZ ;  /* 0x000000770c347210 */ /* 0x004fc80007f7e0ff */
[----:B------:R-:W-:Y:S02]  /*71f0*/  LEA.HI.X.SX32 R53, R12, R63, 0x1, P3 ;  /* 0x0000003f0c357211 */ /* 0x000fe400018f0eff */
[----:B------:R0:W2:Y:S01]  /*7200*/  LDS.128 R12, [R88+0x28a00] ;  /* 0x028a0000580c7984 */ /* 0x0000a20000000c00 */
[----:B-----5:R-:W-:-:S13]  /*7210*/  ISETP.GE.AND P3, PT, R11, R115, PT ;  /* 0x000000730b00720c */ /* 0x020fda0003f66270 */
[----:B0-2---:R-:W-:Y:S05]  /*7220*/  @P3 BRA `(.L_x_2721) ;  /* 0x0000000400a43947 */ /* 0x005fea0003800000 */
[----:B------:R-:W-:Y:S01]  /*7230*/  SHF.R.U32.HI R54, RZ, 0x8, R51 ;  /* 0x00000008ff367819 */ /* 0x000fe20000011633 */
[----:B------:R-:W-:Y:S01]  /*7240*/  IMAD.MOV.U32 R48, RZ, RZ, R14 ;  /* 0x000000ffff307224 */ /* 0x000fe200078e000e */
[--C-:B------:R-:W-:Y:S02]  /*7250*/  SHF.R.U32.HI R57, RZ, 0x8, R49.reuse ;  /* 0x00000008ff397819 */ /* 0x100fe40000011631 */
[----:B------:R-:W-:Y:S02]  /*7260*/  LOP3.LUT R11, R49, 0xff0000ff, RZ, 0xc0, !PT ;  /* 0xff0000ff310b7812 */ /* 0x000fe400078ec0ff */
[----:B------:R-:W-:Y:S01]  /*7270*/  SHF.R.U32.HI R56, RZ, 0x10, R49 ;  /* 0x00000010ff387819 */ /* 0x000fe20000011631 */
[----:B------:R-:W-:Y:S01]  /*7280*/  IMAD.MOV.U32 R49, RZ, RZ, R15 ;  /* 0x000000ffff317224 */ /* 0x000fe200078e000f */
[----:B------:R-:W-:Y:S01]  /*7290*/  SHF.R.U32.HI R55, RZ, 0x10, R51 ;  /* 0x00000010ff377819 */ /* 0x000fe20000011633 */
[----:B------:R-:W-:Y:S01]  /*72a0*/  IMAD.SHL.U32 R15, R54, 0x100, RZ ;  /* 0x00000100360f7824 */ /* 0x000fe200078e00ff */
[----:B------:R-:W-:Y:S01]  /*72b0*/  LOP3.LUT R50, R51, 0xff0000ff, RZ, 0xc0, !PT ;  /* 0xff0000ff33327812 */ /* 0x000fe200078ec0ff */
[----:B------:R-:W-:Y:S01]  /*72c0*/  IMAD.SHL.U32 R14, R57, 0x100, RZ ;  /* 0x00000100390e7824 */ /* 0x000fe200078e00ff */
[----:B------:R-:W-:Y:S01]  /*72d0*/  F2FP.F16.E4M3.UNPACK_B R51, R137.H1 ;  /* 0x00000089ff33723e */ /* 0x000fe200030006ff */
[----:B------:R-:W-:Y:S01]  /*72e0*/  IMAD.U32 R55, R55, 0x10000, RZ ;  /* 0x0001000037377824 */ /* 0x000fe200078e00ff */
[----:B------:R-:W-:Y:S01]  /*72f0*/  LOP3.LUT R50, R50, 0xff00, R15, 0xf8, !PT ;  /* 0x0000ff0032327812 */ /* 0x000fe200078ef80f */
[----:B------:R-:W-:Y:S01]  /*7300*/  IMAD.U32 R15, R56, 0x10000, RZ ;  /* 0x00010000380f7824 */ /* 0x000fe200078e00ff */
[----:B------:R-:W-:Y:S01]  /*7310*/  LOP3.LUT R14, R11, 0xff00, R14, 0xf8, !PT ;  /* 0x0000ff000b0e7812 */ /* 0x000fe200078ef80e */
[----:B------:R-:W-:Y:S01]  /*7320*/  HADD2.F32 R56, -RZ, R51.H1_H1 ;  /* 0x30000033ff387230 */ /* 0x000fe20000004100 */
[----:B------:R-:W-:-:S02]  /*7330*/  F2FP.F16.E4M3.UNPACK_B R11, R13 ;  /* 0x0000000dff0b723e */ /* 0x000fc400020006ff */
[----:B------:R-:W-:Y:S01]  /*7340*/  LOP3.LUT R57, R50, 0xff0000, R55, 0xf8, !PT ;  /* 0x00ff000032397812 */ /* 0x000fe200078ef837 */
[----:B------:R-:W-:Y:S01]  /*7350*/  HADD2.F32 R55, -RZ, R51.H0_H0 ;  /* 0x20000033ff377230 */ /* 0x000fe20000004100 */
[----:B------:R-:W-:Y:S01]  /*7360*/  LOP3.LUT R54, R14, 0xff0000, R15, 0xf8, !PT ;  /* 0x00ff00000e367812 */ /* 0x000fe200078ef80f */
[--C-:B------:R-:W-:Y:S01]  /*7370*/  HADD2.F32 R14, -RZ, R11.reuse.H1_H1 ;  /* 0x3000000bff0e7230 */ /* 0x100fe20000004100 */
[----:B------:R-:W-:Y:S01]  /*7380*/  F2FP.F16.E4M3.UNPACK_B R50, R136.H1 ;  /* 0x00000088ff32723e */ /* 0x000fe200030006ff */
[----:B------:R-:W-:Y:S01]  /*7390*/  HADD2.F32 R11, -RZ, R11.H0_H0 ;  /* 0x2000000bff0b7230 */ /* 0x000fe20000004100 */
[----:B------:R-:W-:Y:S02]  /*73a0*/  F2FP.F16.E4M3.UNPACK_B R13, R13.H1 ;  /* 0x0000000dff0d723e */ /* 0x000fe400030006ff */
[-C--:B------:R-:W-:Y:S01]  /*73b0*/  FMUL.FTZ R58, R14, R55.reuse ;  /* 0x000000370e3a7220 */ /* 0x080fe20000410000 */
[----:B------:R-:W-:Y:S02]  /*73c0*/  HADD2.F32 R51, -RZ, R50.H0_H0 ;  /* 0x20000032ff337230 */ /* 0x000fe40000004100 */
[----:B------:R-:W-:Y:S01]  /*73d0*/  FMUL.FTZ R55, R11, R55 ;  /* 0x000000370b377220 */ /* 0x000fe20000410000 */
[--C-:B------:R-:W-:Y:S01]  /*73e0*/  HADD2.F32 R15, -RZ, R13.reuse.H1_H1 ;  /* 0x3000000dff0f7230 */ /* 0x100fe20000004100 */
[----:B------:R-:W-:Y:S01]  /*73f0*/  F2FP.F16.E4M3.UNPACK_B R137, R137 ;  /* 0x00000089ff89723e */ /* 0x000fe200020006ff */
[----:B------:R-:W-:-:S02]  /*7400*/  HADD2.F32 R13, -RZ, R13.H0_H0 ;  /* 0x2000000dff0d7230 */ /* 0x000fc40000004100 */
        /* <DEDUP_REMOVED lines=75> */
.L_x_2721:
[----:B------:R-:W-:Y:S05]  /*78c0*/  BSYNC B2 ;  /* 0x0000000000027941 */ /* 0x000fea0003800000 */
.L_x_2720:
[----:B------:R0:W-:Y:S02]  /*78d0*/  ST.E.128 desc[UR50][R52.64], R12 ;  /* 0x0000000c34007985 */ /* 0x0001e4000c101d32 */
.L_x_2719:
[----:B------:R-:W-:Y:S05]  /*78e0*/  BSYNC B1 ;  /* 0x0000000000017941 */ /* 0x000fea0003800000 */
.L_x_2718:
[----:B------:R-:W-:Y:S01]  /*78f0*/  ISETP.NE.AND P3, PT, R31, RZ, PT ;  /* 0x000000ff1f00720c */ /* 0x000fe20003f65270 */
[----:B------:R-:W-:-:S12]  /*7900*/  BSSY B1, `(.L_x_2722) ;  /* 0x0000075000017945 */ /* 0x000fd80003800000 */
[----:B------:R-:W-:Y:S05]  /*7910*/  @!P3 BRA `(.L_x_2723) ;  /* 0x0000000400ccb947 */ /* 0x000fea0003800000 */
[----:B0-----:R-:W5:Y:S04]  /*7920*/  LDL R12, [R1+0x10] ;  /* 0x00001000010c7983 */ /* 0x001f680000100800 */
[----:B------:R-:W3:Y:S01]  /*7930*/  LDL R11, [R1+0x28] ;  /* 0x00002800010b7983 */ /* 0x000ee20000100800 */
[----:B--2---:R-:W-:Y:S01]  /*7940*/  IADD3 R48, P3, R221, R119, RZ ;  /* 0x00000077dd307210 */ /* 0x004fe20007f7e0ff */
[----:B------:R-:W-:Y:S04]  /*7950*/  BSSY B2, `(.L_x_2724) ;  /* 0x000006e000027945 */ /* 0x000fe80003800000 */
[----:B-----5:R-:W-:-:S02]  /*7960*/  IMAD.X R49, R63, 0x1, R12, P3 ;  /* 0x000000013f317824 */ /* 0x020fc400018e060c */
[----:B------:R0:W2:Y:S01]  /*7970*/  LDS.128 R12, [R89+0x28a00] ;  /* 0x028a0000590c7984 */ /* 0x0000a20000000c00 */
[----:B---3--:R-:W-:-:S13]  /*7980*/  ISETP.GE.AND P3, PT, R11, R115, PT ;  /* 0x000000730b00720c */ /* 0x008fda0003f66270 */
[----:B0-----:R-:W-:Y:S05]  /*7990*/  @P3 BRA `(.L_x_2725) ;  /* 0x0000000400a43947 */ /* 0x001fea0003800000 */
[----:B------:R-:W-:Y:S01]  /*79a0*/  SHF.R.U32.HI R11, RZ, 0x8, R45 ;  /* 0x00000008ff0b7819 */ /* 0x000fe2000001162d */
[----:B--2---:R-:W-:Y:S01]  /*79b0*/  IMAD.MOV.U32 R44, RZ, RZ, R14 ;  /* 0x000000ffff2c7224 */ /* 0x004fe200078e000e */
[--C-:B------:R-:W-:Y:S02]  /*79c0*/  SHF.R.U32.HI R50, RZ, 0x8, R47.reuse ;  /* 0x00000008ff327819 */ /* 0x100fe4000001162f */
[----:B------:R-:W-:Y:S01]  /*79d0*/  SHF.R.U32.HI R52, RZ, 0x10, R47 ;  /* 0x00000010ff347819 */ /* 0x000fe2000001162f */
[----:B------:R-:W-:Y:S01]  /*79e0*/  IMAD.SHL.U32 R11, R11, 0x100, RZ ;  /* 0x000001000b0b7824 */ /* 0x000fe200078e00ff */
[----:B------:R-:W-:Y:S01]  /*79f0*/  SHF.R.U32.HI R53, RZ, 0x10, R45 ;  /* 0x00000010ff357819 */ /* 0x000fe2000001162d */
[----:B------:R-:W-:Y:S01]  /*7a00*/  IMAD.SHL.U32 R14, R50, 0x100, RZ ;  /* 0x00000100320e7824 */ /* 0x000fe200078e00ff */
[----:B------:R-:W-:Y:S01]  /*7a10*/  LOP3.LUT R46, R45, 0xff0000ff, RZ, 0xc0, !PT ;  /* 0xff0000ff2d2e7812 */ /* 0x000fe200078ec0ff */
[----:B------:R-:W-:Y:S01]  /*7a20*/  IMAD.MOV.U32 R45, RZ, RZ, R15 ;  /* 0x000000ffff2d7224 */ /* 0x000fe200078e000f */
[----:B------:R-:W-:-:S02]  /*7a30*/  LOP3.LUT R47, R47, 0xff0000ff, RZ, 0xc0, !PT ;  /* 0xff0000ff2f2f7812 */ /* 0x000fc400078ec0ff */
[----:B------:R-:W-:Y:S02]  /*7a40*/  LOP3.LUT R15, R46, 0xff00, R11, 0xf8, !PT ;  /* 0x0000ff002e0f7812 */ /* 0x000fe400078ef80b */
[----:B------:R-:W-:Y:S01]  /*7a50*/  LOP3.LUT R51, R47, 0xff00, R14, 0xf8, !PT ;  /* 0x0000ff002f337812 */ /* 0x000fe200078ef80e */
[----:B------:R-:W-:Y:S01]  /*7a60*/  IMAD.U32 R14, R53, 0x10000, RZ ;  /* 0x00010000350e7824 */ /* 0x000fe200078e00ff */
        /* <DEDUP_REMOVED lines=92> */
.L_x_2725:
[----:B------:R-:W-:Y:S05]  /*8030*/  BSYNC B2 ;  /* 0x0000000000027941 */ /* 0x000fea0003800000 */
.L_x_2724:
[----:B--2---:R0:W-:Y:S02]  /*8040*/  ST.E.128 desc[UR50][R48.64], R12 ;  /* 0x0000000c30007985 */ /* 0x0041e4000c101d32 */
.L_x_2723:
[----:B------:R-:W-:Y:S05]  /*8050*/  BSYNC B1 ;  /* 0x0000000000017941 */ /* 0x000fea0003800000 */
.L_x_2722:
        /* <DEDUP_REMOVED lines=116> */
.L_x_2729:
[----:B------:R-:W-:Y:S05]  /*87a0*/  BSYNC B2 ;  /* 0x0000000000027941 */ /* 0x000fea0003800000 */
.L_x_2728:
[----:B--2---:R0:W-:Y:S02]  /*87b0*/  ST.E.128 desc[UR50][R44.64], R12 ;  /* 0x0000000c2c007985 */ /* 0x0041e4000c101d32 */
.L_x_2727:
[----:B------:R-:W-:Y:S05]  /*87c0*/  BSYNC B1 ;  /* 0x0000000000017941 */ /* 0x000fea0003800000 */
.L_x_2726:
[----:B------:R-:W-:-:S13]  /*87d0*/  ISETP.NE.AND P3, PT, R33, RZ, PT ;  /* 0x000000ff2100720c */ /* 0x000fda0003f65270 */
        /* <DEDUP_REMOVED lines=12> */
[----:B------:R-:W-:Y:S01]  /*88a0*/  LOP3.LUT R38, R37, 0xff0000ff, RZ, 0xc0, !PT ;  /* 0xff0000ff25267812 */ /* 0x000fe200078ec0ff */
[----:B------:R-:W-:Y:S01]  /*88b0*/  IMAD.SHL.U32 R11, R11, 0x100, RZ ;  /* 0x000001000b0b7824 */ /* 0x000fe200078e00ff */
[----:B------:R-:W-:Y:S02]  /*88c0*/  SHF.R.U32.HI R44, RZ, 0x10, R39 ;  /* 0x00000010ff2c7819 */ /* 0x000fe40000011627 */
[----:B------:R-:W-:Y:S01]  /*88d0*/  SHF.R.U32.HI R45, RZ, 0x10, R37 ;  /* 0x00000010ff2d7819 */ /* 0x000fe20000011625 */
[----:B------:R-:W-:Y:S01]  /*88e0*/  IMAD.MOV.U32 R37, RZ, RZ, R15 ;  /* 0x000000ffff257224 */ /* 0x000fe200078e000f */
[----:B------:R-:W-:-:S02]  /*88f0*/  LOP3.LUT R39, R39, 0xff0000ff, RZ, 0xc0, !PT ;  /* 0xff0000ff27277812 */ /* 0x000fc400078ec0ff */
[----:B------:R-:W-:Y:S02]  /*8900*/  SHF.L.U32 R14, R42, 0x8, RZ ;  /* 0x000000082a0e7819 */ /* 0x000fe400000006ff */
        /* <DEDUP_REMOVED lines=95> */
.L_x_2731:
[----:B------:R-:W-:Y:S05]  /*8f00*/  BSYNC B1 ;  /* 0x0000000000017941 */ /* 0x000fea0003800000 */
.L_x_2730:
[----:B--2---:R0:W-:Y:S01]  /*8f10*/  ST.E.128 desc[UR50][R40.64], R12 ;  /* 0x0000000c28007985 */ /* 0x0041e2000c101d32 */
[----:B------:R-:W-:Y:S05]  /*8f20*/  BRA `(.L_x_2709) ;  /* 0x0000006c00687947 */ /* 0x000fea0003800000 */
.L_x_2675:
        /* <DEDUP_REMOVED lines=25> */
[----:B0-----:R-:W-:-:S02]  /*90c0*/  VIADD R37, R36, 0xffffff80 ;  /* 0xffffff8024257836 */ /* 0x001fc40000000000 */
[----:B------:R-:W-:-:S05]  /*90d0*/  VIADD R36, R36, 0xffffff80 ;  /* 0xffffff8024247836 */ /* 0x000fca0000000000 */
        /* <DEDUP_REMOVED lines=32> */
.L_x_2733:
[----:B------:R-:W-:Y:S05]  /*92e0*/  BSYNC B1 ;  /* 0x0000000000017941 */ /* 0x000fea0003800000 */
.L_x_2732:
[----:B0-----:R-:W0:Y:S01]  /*92f0*/  S2R R84, SR_TID.X ;  /* 0x0000000000547919 */ /* 0x001e220000002100 */
[----:B------:R-:W-:Y:S01]  /*9300*/  BSSY B1, `(.L_x_2734) ;  /* 0x0000029000017945 */ /* 0x000fe20003800000 */
[----:B-----5:R-:W-:Y:S02]  /*9310*/  IMAD.MOV.U32 R161, RZ, RZ, R36 ;  /* 0x000000ffffa17224 */ /* 0x020fe400078e0024 */
[----:B------:R-:W-:Y:S02]  /*9320*/  IMAD.MOV.U32 R162, RZ, RZ, R38 ;  /* 0x000000ffffa27224 */ /* 0x000fe400078e0026 */
[C---:B0-----:R-:W-:Y:S01]  /*9330*/  VIADD R85, R84.reuse, 0xffffff80 ;  /* 0xffffff8054557836 */ /* 0x041fe20000000000 */
[----:B------:R-:W-:-:S04]  /*9340*/  IADD3 R84, R84, -0x80, RZ ;  /* 0xffffff8054547810 */ /* 0x000fc80007ffe0ff */
        /* <DEDUP_REMOVED lines=36> */
.L_x_2735:
[----:B------:R-:W-:Y:S05]  /*9590*/  BSYNC B1 ;  /* 0x0000000000017941 */ /* 0x000fea0003800000 */
.L_x_2734:
        /* <DEDUP_REMOVED lines=26> */
.L_x_2736:
[----:B------:R-:W2:Y:S01]  /*9740*/  LDL R11, [R1+0x18] ;  /* 0x00001800010b7983 */ /* 0x000ea20000100800 */
[----:B------:R-:W-:Y:S01]  /*9750*/  IMAD R93, R19, 0x8, R18 ;  /* 0x00000008135d7824 */ /* 0x000fe200078e0212 */
[----:B------:R-:W1:Y:S01]  /*9760*/  LDC R134, c[0x0][0x2f4] ;  /* 0x0000bd00ff867b82 */ /* 0x000e620000000800 */
[----:B------:R-:W-:Y:S01]  /*9770*/  BSSY B1, `(.L_x_2737) ;  /* 0x0000004000017945 */ /* 0x000fe20003800000 */
[----:B--2---:R-:W-:-:S04]  /*9780*/  SHF.L.U32 R94, R11, 0x1f, RZ ;  /* 0x0000001f0b5e7819 */ /* 0x004fc800000006ff */
[----:B------:R-:W2:Y:S02]  /*9790*/  SYNCS.PHASECHK.TRANS64.TRYWAIT P5, [R93+URZ+0x33490], R94 ;  /* 0x0334905e5d0075a7 */ /* 0x000ea400080a017f */
[----:B-12---:R-:W-:Y:S05]  /*97a0*/  @!P5 BRA `(.L_x_2738) ;  /* 0x000002600024d947 */ /* 0x006fea0003800000 */
.L_x_3030:
[----:B------:R-:W-:Y:S05]  /*97b0*/  BSYNC B1 ;  /* 0x0000000000017941 */ /* 0x000fea0003800000 */
.L_x_2737:
[----:B------:R-:W-:Y:S01]  /*97c0*/  UMOV UR4, 0xffffffff ;  /* 0xffffffff00047882 */ /* 0x000fe20000000000 */
[----:B------:R-:W-:Y:S02]  /*97d0*/  IMAD.IADD R139, R134, 0x1, -R116 ;  /* 0x00000001868b7824 */ /* 0x000fe400078e0a74 */
[----:B------:R-:W-:Y:S05]  /*97e0*/  BRA.DIV UR4, `(.L_x_2739) ;  /* 0x0000026204287947 */ /* 0x000fea000b800000 */
[----:B------:R2:W3:Y:S04]  /*97f0*/  SHFL.IDX PT, R152, R118, RZ, 0x1e1f ;  /* 0x001e1fff76987589 */ /* 0x0004e800000e0000 */
[----:B------:R2:W4:Y:S02]  /*9800*/  SHFL.IDX PT, R154, R119, RZ, 0x1e1f ;  /* 0x001e1fff779a7589 */ /* 0x00052400000e0000 */
.L_x_3034:
        /* <DEDUP_REMOVED lines=35> */
[----:B------:R-:W-:Y:S01]  /*9a40*/  SHF.R.U32.HI R169, RZ, 0x8, R51 ;  /* 0x00000008ffa97819 */ /* 0x000fe20000011633 */
[----:B------:R-:W-:Y:S01]  /*9a50*/  IMAD.SHL.U32 R12, R38, 0x100, RZ ;  /* 0x00000100260c7824 */ /* 0x000fe200078e00ff */
[----:B------:R-:W-:Y:S01]  /*9a60*/  SHF.R.U32.HI R168, RZ, 0x8, R37 ;  /* 0x00000008ffa87819 */ /* 0x000fe20000011625 */
[----:B------:R-:W-:Y:S01]  /*9a70*/  IMAD.U32 R36, R36, 0x10000, RZ ;  /* 0x0001000024247824 */ /* 0x000fe200078e00ff */
[----:B------:R-:W-:-:S02]  /*9a80*/  SHF.R.U32.HI R166, RZ, 0x8, R39 ;  /* 0x00000008ffa67819 */ /* 0x000fc40000011627 */
[----:B------:R-:W-:Y:S01]  /*9a90*/  MOV R38, R14 ;  /* 0x0000000e00267202 */ /* 0x000fe20000000f00 */
[----:B------:R-:W-:Y:S01]  /*9aa0*/  IMAD.SHL.U32 R14, R168, 0x100, RZ ;  /* 0x00000100a80e7824 */ /* 0x000fe200078e00ff */
[----:B------:R-:W-:Y:S01]  /*9ab0*/  LOP3.LUT R165, R165, 0xff00, R12, 0xf8, !PT ;  /* 0x0000ff00a5a57812 */ /* 0x000fe200078ef80c */
[----:B------:R-:W-:Y:S01]  /*9ac0*/  IMAD.SHL.U32 R12, R169, 0x100, RZ ;  /* 0x00000100a90c7824 */ /* 0x000fe200078e00ff */
[----:B------:R-:W-:Y:S01]  /*9ad0*/  SHF.R.U32.HI R50, RZ, 0x10, R51 ;  /* 0x00000010ff327819 */ /* 0x000fe20000011633 */
[----:B------:R-:W-:Y:S01]  /*9ae0*/  IMAD.SHL.U32 R166, R166, 0x100, RZ ;  /* 0x00000100a6a67824 */ /* 0x000fe200078e00ff */
[----:B------:R-:W-:Y:S02]  /*9af0*/  LOP3.LUT R51, R51, 0xff0000ff, RZ, 0xc0, !PT ;  /* 0xff0000ff33337812 */ /* 0x000fe400078ec0ff */
[----:B------:R-:W-:Y:S02]  /*9b00*/  LOP3.LUT R167, R37, 0xff0000ff, RZ, 0xc0, !PT ;  /* 0xff0000ff25a77812 */ /* 0x000fe400078ec0ff */
[----:B------:R-:W-:-:S02]  /*9b10*/  SHF.R.U32.HI R48, RZ, 0x10, R37 ;  /* 0x00000010ff307819 */ /* 0x000fc40000011625 */
[----:B------:R-:W-:Y:S02]  /*9b20*/  SHF.R.U32.HI R37, RZ, 0x10, R39 ;  /* 0x00000010ff257819 */ /* 0x000fe40000011627 */
[----:B------:R-:W-:Y:S01]  /*9b30*/  LOP3.LUT R171, R39, 0xff0000ff, RZ, 0xc0, !PT ;  /* 0xff0000ff27ab7812 */ /* 0x000fe200078ec0ff */
[----:B------:R-:W-:Y:S01]  /*9b40*/  IMAD.U32 R48, R48, 0x10000, RZ ;  /* 0x0001000030307824 */ /* 0x000fe200078e00ff */
[----:B------:R-:W-:Y:S01]  /*9b50*/  LOP3.LUT R39, R51, 0xff00, R12, 0xf8, !PT ;  /* 0x0000ff0033277812 */ /* 0x000fe200078ef80c */
[----:B------:R-:W-:Y:S01]  /*9b60*/  IMAD.U32 R12, R50, 0x10000, RZ ;  /* 0x00010000320c7824 */ /* 0x000fe200078e00ff */
[----:B------:R-:W-:Y:S02]  /*9b70*/  LOP3.LUT R169, R167, 0xff00, R14, 0xf8, !PT ;  /* 0x0000ff00a7a97812 */ /* 0x000fe400078ef80e */
[----:B------:R-:W-:Y:S02]  /*9b80*/  F2FP.F16.E4M3.UNPACK_B R167, R161.H1 ;  /* 0x000000a1ffa7723e */ /* 0x000fe400030006ff */
[----:B--2---:R-:W-:-:S02]  /*9b90*/  F2FP.F16.E4M3.UNPACK_B R51, R84.H1 ;  /* 0x00000054ff33723e */ /* 0x004fc400030006ff */
[----:B------:R-:W-:Y:S01]  /*9ba0*/  F2FP.F16.E4M3.UNPACK_B R50, R49.H1 ;  /* 0x00000031ff32723e */ /* 0x000fe200030006ff */
[----:B------:R-:W-:Y:S01]  /*9bb0*/  HADD2.F32 R14, -RZ, R167.H0_H0 ;  /* 0x200000a7ff0e7230 */ /* 0x000fe20000004100 */
[----:B------:R-:W-:Y:S02]  /*9bc0*/  LOP3.LUT R171, R171, 0xff00, R166, 0xf8, !PT ;  /* 0x0000ff00abab7812 */ /* 0x000fe400078ef8a6 */
[----:B------:R-:W-:Y:S01]  /*9bd0*/  LOP3.LUT R36, R165, 0xff0000, R36, 0xf8, !PT ;  /* 0x00ff0000a5247812 */ /* 0x000fe200078ef824 */
[----:B------:R-:W-:Y:S01]  /*9be0*/  HADD2.F32 R165, -RZ, R51.H0_H0 ;  /* 0x20000033ffa57230 */ /* 0x000fe20000004100 */
[----:B------:R-:W-:Y:S02]  /*9bf0*/  F2FP.F16.E4M3.UNPACK_B R166, R164.H1 ;  /* 0x000000a4ffa6723e */ /* 0x000fe400030006ff */
[----:B------:R-:W-:Y:S01]  /*9c00*/  LOP3.LUT R12, R39, 0xff0000, R12, 0xf8, !PT ;  /* 0x00ff0000270c7812 */ /* 0x000fe200078ef80c */
[----:B------:R-:W-:Y:S02]  /*9c10*/  HADD2.F32 R39, -RZ, R50.H0_H0 ;  /* 0x20000032ff277230 */ /* 0x000fe40000004100 */
[----:B------:R-:W-:Y:S01]  /*9c20*/  FMUL.FTZ R172, R165, R14 ;  /* 0x0000000ea5ac7220 */ /* 0x000fe20000410000 */
[----:B------:R-:W-:Y:S01]  /*9c30*/  HADD2.F32 R168, -RZ, R166.H0_H0 ;  /* 0x200000a6ffa87230 */ /* 0x000fe20000004100 */
[----:B------:R-:W-:Y:S01]  /*9c40*/  SHF.L.U32 R170, R37, 0x10, RZ ;  /* 0x0000001025aa7819 */ /* 0x000fe200000006ff */
[----:B------:R-:W-:-:S02]  /*9c50*/  HADD2.F32 R50, -RZ, R50.H1_H1 ;  /* 0x30000032ff327230 */ /* 0x000fc40000004100 */
[----:B------:R-:W-:Y:S01]  /*9c60*/  FMUL.FTZ R174, R39, R14 ;  /* 0x0000000e27ae7220 */ /* 0x000fe20000410000 */
[----:B------:R-:W-:Y:S01]  /*9c70*/  LOP3.LUT R37, R169, 0xff0000, R48, 0xf8, !PT ;  /* 0x00ff0000a9257812 */ /* 0x000fe200078ef830 */
[-C--:B------:R-:W-:Y:S01]  /*9c80*/  FFMA.FTZ R48, R39, R168.reuse, -R172 ;  /* 0x000000a827307223 */ /* 0x080fe200000108ac */
[----:B------:R-:W-:Y:S01]  /*9c90*/  LOP3.LUT R14, R171, 0xff0000, R170, 0xf8, !PT ;  /* 0x00ff0000ab0e7812 */ /* 0x000fe200078ef8aa */
[----:B------:R-:W-:Y:S01]  /*9ca0*/  FFMA.FTZ R39, R165, R168, R174 ;  /* 0x000000a8a5277223 */ /* 0x000fe200000100ae */
[----:B------:R-:W-:Y:S01]  /*9cb0*/  HADD2.F32 R170, -RZ, R167.H1_H1 ;  /* 0x300000a7ffaa7230 */ /* 0x000fe20000004100 */
[----:B------:R-:W-:Y:S01]  /*9cc0*/  F2FP.F16.E4M3.UNPACK_B R168, R161 ;  /* 0x000000a1ffa8723e */ /* 0x000fe200020006ff */
[----:B------:R-:W-:Y:S01]  /*9cd0*/  HADD2.F32 R165, -RZ, R51.H1_H1 ;  /* 0x30000033ffa57230 */ /* 0x000fe20000004100 */
[----:B------:R-:W-:Y:S01]  /*9ce0*/  F2FP.F16.E4M3.UNPACK_B R84, R84 ;  /* 0x00000054ff54723e */ /* 0x000fe200020006ff */
[----:B------:R-:W-:Y:S01]  /*9cf0*/  HADD2.F32 R166, -RZ, R166.H1_H1 ;  /* 0x300000a6ffa67230 */ /* 0x000fe20000004100 */
[----:B------:R-:W-:Y:S01]  /*9d00*/  F2FP.F16.E4M3.UNPACK_B R161, R49 ;  /* 0x00000031ffa1723e */ /* 0x000fe200020006ff */
[----:B------:R-:W-:Y:S01]  /*9d10*/  HADD2.F32 R169, -RZ, R168.H0_H0 ;  /* 0x200000a8ffa97230 */ /* 0x000fe20000004100 */
[----:B------:R-:W-:Y:S01]  /*9d20*/  F2FP.F16.E4M3.UNPACK_B R167, R164 ;  /* 0x000000a4ffa7723e */ /* 0x000fe200020006ff */
[-C--:B------:R-:W-:Y:S01]  /*9d30*/  FMUL.FTZ R49, R165, R170.reuse ;  /* 0x000000aaa5317220 */ /* 0x080fe20000410000 */
[----:B------:R-:W-:Y:S01]  /*9d40*/  FMUL.FTZ R170, R50, R170 ;  /* 0x000000aa32aa7220 */ /* 0x000fe20000410000 */
[----:B------:R-:W-:Y:S01]  /*9d50*/  HADD2.F32 R164, -RZ, R84.H0_H0 ;  /* 0x20000054ffa47230 */ /* 0x000fe20000004100 */
[----:B------:R-:W-:Y:S01]  /*9d60*/  F2FP.F16.E4M3.UNPACK_B R171, R162.H1 ;  /* 0x000000a2ffab723e */ /* 0x000fe200030006ff */
[----:B------:R-:W-:-:S02]  /*9d70*/  HADD2.F32 R51, -RZ, R161.H0_H0 ;  /* 0x200000a1ff337230 */ /* 0x000fc40000004100 */
[-C--:B------:R-:W-:Y:S01]  /*9d80*/  FFMA.FTZ R49, R50, R166.reuse, -R49 ;  /* 0x000000a632317223 */ /* 0x080fe20000010831 */
[----:B------:R-:W-:Y:S01]  /*9d90*/  FFMA.FTZ R50, R165, R166, R170 ;  /* 0x000000a6a5327223 */ /* 0x000fe200000100aa */
[----:B------:R-:W-:Y:S02]  /*9da0*/  HADD2.F32 R165, -RZ, R167.H0_H0 ;  /* 0x200000a7ffa57230 */ /* 0x000fe40000004100 */
[CC--:B------:R-:W-:Y:S01]  /*9db0*/  FMUL.FTZ R170, R164.reuse, R169.reuse ;  /* 0x000000a9a4aa7220 */ /* 0x0c0fe20000410000 */
[----:B------:R-:W-:Y:S01]  /*9dc0*/  FMUL.FTZ R169, R51, R169 ;  /* 0x000000a933a97220 */ /* 0x000fe20000410000 */
[----:B------:R-:W-:Y:S01]  /*9dd0*/  HADD2.F32 R168, -RZ, R168.H1_H1 ;  /* 0x300000a8ffa87230 */ /* 0x000fe20000004100 */
[----:B------:R-:W-:Y:S01]  /*9de0*/  F2FP.SATFINITE.E4M3.F32.PACK_AB_MERGE_C R48, R49, R48, RZ ;  /* 0x000000303130723e */ /* 0x000fe200048070ff */
[----:B------:R-:W-:Y:S02]  /*9df0*/  HADD2.F32 R166, -RZ, R84.H1_H1 ;  /* 0x30000054ffa67230 */ /* 0x000fe40000004100 */
[----:B------:R-:W-:Y:S01]  /*9e00*/  FFMA.FTZ R84, R164, R165, R169 ;  /* 0x000000a5a4547223 */ /* 0x000fe200000100a9 */
[----:B------:R-:W-:-:S02]  /*9e10*/  HADD2.F32 R161, -RZ, R161.H1_H1 ;  /* 0x300000a1ffa17230 */ /* 0x000fc40000004100 */
[----:B------:R-:W-:Y:S01]  /*9e20*/  FFMA.FTZ R51, R51, R165, -R170 ;  /* 0x000000a533337223 */ /* 0x000fe200000108aa */
[----:B------:R-:W-:Y:S02]  /*9e30*/  HADD2.F32 R169, -RZ, R167.H1_H1 ;  /* 0x300000a7ffa97230 */ /* 0x000fe40000004100 */
[C---:B------:R-:W-:Y:S01]  /*9e40*/  FMUL.FTZ R164, R166.reuse, R168 ;  /* 0x000000a8a6a47220 */ /* 0x040fe20000410000 */
[----:B------:R-:W-:Y:S01]  /*9e50*/  F2FP.F16.E4M3.UNPACK_B R167, R86.H1 ;  /* 0x00000056ffa7723e */ /* 0x000fe200030006ff */
[C---:B------:R-:W-:Y:S01]  /*9e60*/  FMUL.FTZ R175, R161.reuse, R168 ;  /* 0x000000a8a1af7220 */ /* 0x040fe20000410000 */
[-C--:B------:R-:W-:Y:S01]  /*9e70*/  F2FP.F16.E4M3.UNPACK_B R165, R38.reuse.H1 ;  /* 0x00000026ffa5723e */ /* 0x080fe200030006ff */
[----:B------:R-:W-:Y:S01]  /*9e80*/  FFMA.FTZ R164, R161, R169, -R164 ;  /* 0x000000a9a1a47223 */ /* 0x000fe200000108a4 */
[----:B------:R-:W-:Y:S01]  /*9e90*/  F2FP.F16.E4M3.UNPACK_B R170, R163.H1 ;  /* 0x000000a3ffaa723e */ /* 0x000fe200030006ff */
[----:B------:R-:W-:Y:S02]  /*9ea0*/  HADD2.F32 R173, -RZ, R171.H0_H0 ;  /* 0x200000abffad7230 */ /* 0x000fe40000004100 */
[----:B------:R-:W-:Y:S01]  /*9eb0*/  FFMA.FTZ R161, R166, R169, R175 ;  /* 0x000000a9a6a17223 */ /* 0x000fe200000100af */
[----:B------:R-:W-:Y:S01]  /*9ec0*/  HADD2.F32 R168, -RZ, R167.H0_H0 ;  /* 0x200000a7ffa87230 */ /* 0x000fe20000004100 */
[----:B------:R-:W-:Y:S01]  /*9ed0*/  F2FP.F16.E4M3.UNPACK_B R38, R38 ;  /* 0x00000026ff26723e */ /* 0x000fe200020006ff */
[----:B------:R-:W-:Y:S01]  /*9ee0*/  HADD2.F32 R166, -RZ, R165.H0_H0 ;  /* 0x200000a5ffa67230 */ /* 0x000fe20000004100 */
[----:B------:R-:W-:Y:S01]  /*9ef0*/  F2FP.SATFINITE.E4M3.F32.PACK_AB_MERGE_C R49, R50, R39, RZ ;  /* 0x000000273231723e */ /* 0x000fe200048070ff */
[----:B------:R-:W-:-:S02]  /*9f00*/  HADD2.F32 R172, -RZ, R171.H1_H1 ;  /* 0x300000abffac7230 */ /* 0x000fc40000004100 */
[-C--:B------:R-:W-:Y:S01]  /*9f10*/  FMUL.FTZ R175, R168, R173.reuse ;  /* 0x000000ada8af7220 */ /* 0x080fe20000410000 */
[--C-:B------:R-:W-:Y:S02]  /*9f20*/  HADD2.F32 R171, -RZ, R170.reuse.H0_H0 ;  /* 0x200000aaffab7230 */ /* 0x100fe40000004100 */
[----:B------:R-:W-:Y:S01]  /*9f30*/  FMUL.FTZ R173, R166, R173 ;  /* 0x000000ada6ad7220 */ /* 0x000fe20000410000 */
[----:B------:R-:W-:Y:S01]  /*9f40*/  HADD2.F32 R169, -RZ, R167.H1_H1 ;  /* 0x300000a7ffa97230 */ /* 0x000fe20000004100 */
[----:B------:R-:W-:Y:S01]  /*9f50*/  F2FP.SATFINITE.E4M3.F32.PACK_AB_MERGE_C R39, R164, R51, R48 ;  /* 0x00000033a427723e */ /* 0x000fe20004807030 */
[----:B------:R-:W-:Y:S02]  /*9f60*/  HADD2.F32 R167, -RZ, R165.H1_H1 ;  /* 0x300000a5ffa77230 */ /* 0x000fe40000004100 */
[-C--:B------:R-:W-:Y:S01]  /*9f70*/  FFMA.FTZ R165, R166, R171.reuse, -R175 ;  /* 0x000000aba6a57223 */ /* 0x080fe200000108af */
[----:B------:R-:W-:Y:S02]  /*9f80*/  HADD2.F32 R170, -RZ, R170.H1_H1 ;  /* 0x300000aaffaa7230 */ /* 0x000fe40000004100 */
[-C--:B------:R-:W-:Y:S01]  /*9f90*/  FMUL.FTZ R174, R169, R172.reuse ;  /* 0x000000aca9ae7220 */ /* 0x080fe20000410000 */
[----:B------:R-:W-:Y:S01]  /*9fa0*/  FFMA.FTZ R166, R168, R171, R173 ;  /* 0x000000aba8a67223 */ /* 0x000fe200000100ad */
[C---:B------:R-:W-:Y:S01]  /*9fb0*/  FMUL.FTZ R172, R167.reuse, R172 ;  /* 0x000000aca7ac7220 */ /* 0x040fe20000410000 */
[----:B------:R-:W-:Y:S01]  /*9fc0*/  F2FP.F16.E4M3.UNPACK_B R168, R86 ;  /* 0x00000056ffa8723e */ /* 0x000fe200020006ff */
[----:B------:R-:W-:Y:S01]  /*9fd0*/  HADD2.F32 R86, -RZ, R38.H0_H0 ;  /* 0x20000026ff567230 */ /* 0x000fe20000004100 */
[----:B------:R-:W-:Y:S01]  /*9fe0*/  F2FP.F16.E4M3.UNPACK_B R171, R162 ;  /* 0x000000a2ffab723e */ /* 0x000fe200020006ff */
[-C--:B------:R-:W-:Y:S01]  /*9ff0*/  FFMA.FTZ R162, R167, R170.reuse, -R174 ;  /* 0x000000aaa7a27223 */ /* 0x080fe200000108ae */
[----:B------:R-:W-:Y:S01]  /*a000*/  FFMA.FTZ R167, R169, R170, R172 ;  /* 0x000000aaa9a77223 */ /* 0x000fe200000100ac */
[----:B------:R-:W-:Y:S01]  /*a010*/  F2FP.F16.E4M3.UNPACK_B R170, R163 ;  /* 0x000000a3ffaa723e */ /* 0x000fe200020006ff */
[--C-:B------:R-:W-:Y:S01]  /*a020*/  HADD2.F32 R169, -RZ, R168.reuse.H0_H0 ;  /* 0x200000a8ffa97230 */ /* 0x100fe20000004100 */
[----:B------:R-:W-:Y:S01]  /*a030*/  F2FP.SATFINITE.E4M3.F32.PACK_AB_MERGE_C R84, R161, R84, R49 ;  /* 0x00000054a154723e */ /* 0x000fe20004807031 */
[--C-:B------:R-:W-:Y:S01]  /*a040*/  HADD2.F32 R173, -RZ, R171.reuse.H1_H1 ;  /* 0x300000abffad7230 */ /* 0x100fe20000004100 */
[----:B------:R-:W-:Y:S01]  /*a050*/  F2FP.F16.E4M3.UNPACK_B R50, R85 ;  /* 0x00000055ff32723e */ /* 0x000fe200020006ff */
[----:B------:R-:W-:Y:S01]  /*a060*/  HADD2.F32 R168, -RZ, R168.H1_H1 ;  /* 0x300000a8ffa87230 */ /* 0x000fe20000004100 */
[----:B------:R-:W-:Y:S01]  /*a070*/  F2FP.F16.E4M3.UNPACK_B R164, R37 ;  /* 0x00000025ffa4723e */ /* 0x000fe200020006ff */
[----:B------:R-:W-:Y:S01]  /*a080*/  HADD2.F32 R163, -RZ, R38.H1_H1 ;  /* 0x30000026ffa37230 */ /* 0x000fe20000004100 */
[----:B------:R-:W-:Y:S01]  /*a090*/  F2FP.F16.E4M3.UNPACK_B R49, R13 ;  /* 0x0000000dff31723e */ /* 0x000fe200020006ff */
[----:B------:R-:W-:-:S02]  /*a0a0*/  HADD2.F32 R172, -RZ, R171.H0_H0 ;  /* 0x200000abffac7230 */ /* 0x000fc40000004100 */
[-C--:B------:R-:W-:Y:S01]  /*a0b0*/  FMUL.FTZ R174, R168, R173.reuse ;  /* 0x000000ada8ae7220 */ /* 0x080fe20000410000 */
[--C-:B------:R-:W-:Y:S02]  /*a0c0*/  HADD2.F32 R171, -RZ, R170.reuse.H0_H0 ;  /* 0x200000aaffab7230 */ /* 0x100fe40000004100 */
[----:B------:R-:W-:Y:S01]  /*a0d0*/  FMUL.FTZ R173, R163, R173 ;  /* 0x000000ada3ad7220 */ /* 0x000fe20000410000 */
[----:B------:R-:W-:Y:S02]  /*a0e0*/  HADD2.F32 R170, -RZ, R170.H1_H1 ;  /* 0x300000aaffaa7230 */ /* 0x000fe40000004100 */
[-C--:B------:R-:W-:Y:S01]  /*a0f0*/  FMUL.FTZ R175, R169, R172.reuse ;  /* 0x000000aca9af7220 */ /* 0x080fe20000410000 */
[----:B------:R-:W-:Y:S01]  /*a100*/  FMUL.FTZ R172, R86, R172 ;  /* 0x000000ac56ac7220 */ /* 0x000fe20000410000 */
[----:B------:R-:W-:Y:S01]  /*a110*/  F2FP.SATFINITE.E4M3.F32.PACK_AB_MERGE_C R166, R167, R166, RZ ;  /* 0x000000a6a7a6723e */ /* 0x000fe200048070ff */
[----:B------:R-:W-:Y:S02]  /*a120*/  HADD2.F32 R51, -RZ, R50.H0_H0 ;  /* 0x20000032ff337230 */ /* 0x000fe40000004100 */
[-C--:B------:R-:W-:Y:S01]  /*a130*/  FFMA.FTZ R173, R168, R170.reuse, R173 ;  /* 0x000000aaa8ad7223 */ /* 0x080fe200000100ad */
[----:B------:R-:W-:Y:S01]  /*a140*/  FFMA.FTZ R38, R86, R171, -R175 ;  /* 0x000000ab56267223 */ /* 0x000fe200000108af */
[----:B------:R-:W-:Y:S01]  /*a150*/  FFMA.FTZ R163, R163, R170, -R174 ;  /* 0x000000aaa3a37223 */ /* 0x000fe200000108ae */
[----:B------:R-:W-:Y:S01]  /*a160*/  F2FP.SATFINITE.E4M3.F32.PACK_AB_MERGE_C R168, R162, R165, RZ ;  /* 0x000000a5a2a8723e */ /* 0x000fe200048070ff */
[----:B------:R-:W-:Y:S01]  /*a170*/  FFMA.FTZ R86, R169, R171, R172 ;  /* 0x000000aba9567223 */ /* 0x000fe200000100ac */
        /* <DEDUP_REMOVED lines=22> */
[--C-:B------:R-:W-:Y:S01]  /*a2e0*/  HADD2.F32 R161, -RZ, R85.reuse.H0_H0 ;  /* 0x20000055ffa17230 */ /* 0x100fe20000004100 */
[----:B------:R-:W-:Y:S01]  /*a2f0*/  F2FP.F16.E4M3.UNPACK_B R171, R14.H1 ;  /* 0x0000000effab723e */ /* 0x000fe200030006ff */
[----:B------:R-:W-:Y:S01]  /*a300*/  HADD2.F32 R162, -RZ, R85.H1_H1 ;  /* 0x30000055ffa27230 */ /* 0x000fe20000004100 */
[----:B------:R-:W-:Y:S01]  /*a310*/  F2FP.F16.E4M3.UNPACK_B R167, R12 ;  /* 0x0000000cffa7723e */ /* 0x000fe200020006ff */
[----:B------:R-:W-:-:S02]  /*a320*/  HADD2.F32 R85, -RZ, R163.H1_H1 ;  /* 0x300000a3ff557230 */ /* 0x000fc40000004100 */
[----:B------:R-:W-:Y:S02]  /*a330*/  HADD2.F32 R37, -RZ, R51.H0_H0 ;  /* 0x20000033ff257230 */ /* 0x000fe40000004100 */
[----:B------:R-:W-:Y:S02]  /*a340*/  HADD2.F32 R166, -RZ, R163.H0_H0 ;  /* 0x200000a3ffa67230 */ /* 0x000fe40000004100 */
[----:B------:R-:W-:Y:S01]  /*a350*/  FMUL.FTZ R170, R162, R85 ;  /* 0x00000055a2aa7220 */ /* 0x000fe20000410000 */
[----:B------:R-:W-:Y:S02]  /*a360*/  HADD2.F32 R51, -RZ, R51.H1_H1 ;  /* 0x30000033ff337230 */ /* 0x000fe40000004100 */
[--C-:B------:R-:W-:Y:S02]  /*a370*/  HADD2.F32 R163, -RZ, R36.reuse.H1_H1 ;  /* 0x30000024ffa37230 */ /* 0x100fe40000004100 */
[----:B------:R-:W-:Y:S01]  /*a380*/  FMUL.FTZ R168, R161, R166 ;  /* 0x000000a6a1a87220 */ /* 0x000fe20000410000 */
[----:B------:R-:W-:-:S02]  /*a390*/  HADD2.F32 R164, -RZ, R36.H0_H0 ;  /* 0x20000024ffa47230 */ /* 0x000fc40000004100 */
[----:B------:R-:W-:Y:S01]  /*a3a0*/  FMUL.FTZ R166, R37, R166 ;  /* 0x000000a625a67220 */ /* 0x000fe20000410000 */
[C---:B------:R-:W-:Y:S01]  /*a3b0*/  FMUL.FTZ R165, R51.reuse, R85 ;  /* 0x0000005533a57220 */ /* 0x040fe20000410000 */
[----:B------:R-:W-:Y:S01]  /*a3c0*/  FFMA.FTZ R51, R51, R163, -R170 ;  /* 0x000000a333337223 */ /* 0x000fe200000108aa */
[----:B------:R-:W-:Y:S01]  /*a3d0*/  F2FP.F16.E4M3.UNPACK_B R85, R87 ;  /* 0x00000057ff55723e */ /* 0x000fe200020006ff */
[----:B------:R-:W-:Y:S01]  /*a3e0*/  FFMA.FTZ R36, R37, R164, -R168 ;  /* 0x000000a425247223 */ /* 0x000fe200000108a8 */
[----:B------:R-:W-:Y:S01]  /*a3f0*/  F2FP.F16.E4M3.UNPACK_B R170, R14 ;  /* 0x0000000effaa723e */ /* 0x000fe200020006ff */
[----:B------:R-:W-:Y:S01]  /*a400*/  FFMA.FTZ R37, R161, R164, R166 ;  /* 0x000000a4a1257223 */ /* 0x000fe200000100a6 */
        /* <DEDUP_REMOVED lines=39> */
[----:B------:R-:W-:Y:S01]  /*a680*/  FFMA.FTZ R85, R85, R166, R170 ;  /* 0x000000a655557223 */ /* 0x000fe200000100aa */
[----:B------:R-:W-:-:S02]  /*a690*/  F2FP.SATFINITE.E4M3.F32.PACK_AB_MERGE_C R13, R13, R48, R36 ;  /* 0x000000300d0d723e */ /* 0x000fc40004807024 */
[----:B------:R-:W-:Y:S02]  /*a6a0*/  F2FP.SATFINITE.E4M3.F32.PACK_AB_MERGE_C R15, R174, R15, RZ ;  /* 0x0000000fae0f723e */ /* 0x000fe400048070ff */
[----:B------:R-:W-:Y:S02]  /*a6b0*/  F2FP.SATFINITE.E4M3.F32.PACK_AB_MERGE_C R164, R164, R173, RZ ;  /* 0x000000ada4a4723e */ /* 0x000fe400048070ff */
[----:B------:R-:W-:Y:S01]  /*a6c0*/  F2FP.SATFINITE.E4M3.F32.PACK_AB_MERGE_C R15, R161, R12, R15 ;  /* 0x0000000ca10f723e */ /* 0x000fe2000480700f */
[----:B------:R-:W-:Y:S01]  /*a6d0*/  IMAD.MOV.U32 R12, RZ, RZ, R39 ;  /* 0x000000ffff0c7224 */ /* 0x000fe200078e0027 */
[----:B------:R-:W-:Y:S01]  /*a6e0*/  F2FP.SATFINITE.E4M3.F32.PACK_AB_MERGE_C R87, R85, R14, R164 ;  /* 0x0000000e5557723e */ /* 0x000fe200048070a4 */
[----:B------:R-:W-:Y:S02]  /*a6f0*/  IMAD.MOV.U32 R85, RZ, RZ, R37 ;  /* 0x000000ffff557224 */ /* 0x000fe400078e0025 */
[----:B------:R-:W-:-:S07]  /*a700*/  IMAD.MOV.U32 R14, RZ, RZ, R38 ;  /* 0x000000ffff0e7224 */ /* 0x000fce00078e0026 */
.L_x_2745:
[----:B------:R-:W-:Y:S05]  /*a710*/  BSYNC B3 ;  /* 0x0000000000037941 */ /* 0x000fea0003800000 */
.L_x_2744:
[----:B------:R-:W-:Y:S01]  /*a720*/  ISETP.GE.AND P3, PT, R11, R134, PT ;  /* 0x000000860b00720c */ /* 0x000fe20003f66270 */
[----:B0-----:R0:W-:-:S12]  /*a730*/  ST.E.128 desc[UR50][R124.64], R12 ;  /* 0x0000000c7c007985 */ /* 0x0011d8000c101d32 */
[----:B------:R-:W-:-:S04]  /*a740*/  @!P3 IADD3 R36, P5, R154, R11, RZ ;  /* 0x0000000b9a24b210 */ /* 0x000fc80007fbe0ff */
[----:B------:R-:W-:-:S05]  /*a750*/  @!P3 LEA.HI.X.SX32 R37, R11, R152, 0x1, P5 ;  /* 0x000000980b25b211 */ /* 0x000fca00028f0eff */
[----:B--2---:R0:W-:Y:S04]  /*a760*/  @!P3 ST.E.128 desc[UR50][R36.64], R84 ;  /* 0x000000542400b985 */ /* 0x0041e8000c101d32 */
.L_x_2743:
[----:B------:R-:W-:Y:S05]  /*a770*/  BSYNC B2 ;  /* 0x0000000000027941 */ /* 0x000fea0003800000 */
.L_x_2742:
        /* <DEDUP_REMOVED lines=23> */
[----:B------:R-:W-:-:S03]  /*a8f0*/  IMAD R15, R19, 0x7800, R12 ;  /* 0x00007800130f7824 */ /* 0x000fc600078e020c */
[C---:B------:R-:W-:Y:S01]  /*a900*/  IADD3 R13, R18.reuse, R13, RZ ;  /* 0x0000000d120d7210 */ /* 0x040fe20007ffe0ff */
[----:B------:R-:W-:-:S05]  /*a910*/  IMAD.IADD R36, R18, 0x1, R15 ;  /* 0x0000000112247824 */ /* 0x000fca00078e020f */
        /* <DEDUP_REMOVED lines=9> */
[----:B------:R-:W-:Y:S01]  /*a9b0*/  SHF.R.U32.HI R53, RZ, 0x8, R55 ;  /* 0x00000008ff357819 */ /* 0x000fe20000011637 */
[----:B--2---:R-:W-:Y:S01]  /*a9c0*/  IMAD.MOV.U32 R51, RZ, RZ, R36 ;  /* 0x000000ffff337224 */ /* 0x004fe200078e0024 */
[----:B------:R-:W-:Y:S02]  /*a9d0*/  SHF.R.U32.HI R85, RZ, 0x8, R43 ;  /* 0x00000008ff557819 */ /* 0x000fe4000001162b */
[----:B------:R-:W-:Y:S01]  /*a9e0*/  LOP3.LUT R52, R55, 0xff0000ff, RZ, 0xc0, !PT ;  /* 0xff0000ff37347812 */ /* 0x000fe200078ec0ff */
[----:B------:R-:W-:Y:S01]  /*a9f0*/  IMAD.SHL.U32 R53, R53, 0x100, RZ ;  /* 0x0000010035357824 */ /* 0x000fe200078e00ff */
[----:B------:R-:W-:Y:S01]  /*aa00*/  SHF.R.U32.HI R125, RZ, 0x10, R55 ;  /* 0x00000010ff7d7819 */ /* 0x000fe20000011637 */
[----:B------:R-:W-:Y:S01]  /*aa10*/  IMAD.SHL.U32 R85, R85, 0x100, RZ ;  /* 0x0000010055557824 */ /* 0x000fe200078e00ff */
[----:B------:R-:W-:-:S02]  /*aa20*/  SHF.R.U32.HI R55, RZ, 0x8, R41 ;  /* 0x00000008ff377819 */ /* 0x000fc40000011629 */
[----:B------:R-:W-:Y:S02]  /*aa30*/  LOP3.LUT R54, R41, 0xff0000ff, RZ, 0xc0, !PT ;  /* 0xff0000ff29367812 */ /* 0x000fe400078ec0ff */
[----:B------:R-:W-:Y:S01]  /*aa40*/  SHF.R.U32.HI R124, RZ, 0x10, R41 ;  /* 0x00000010ff7c7819 */ /* 0x000fe20000011629 */
[----:B------:R-:W-:Y:S01]  /*aa50*/  IMAD.MOV.U32 R41, RZ, RZ, R14 ;  /* 0x000000ffff297224 */ /* 0x000fe200078e000e */
[----:B------:R-:W-:Y:S01]  /*aa60*/  LOP3.LUT R13, R42, 0xff00, R13, 0xf8, !PT ;  /* 0x0000ff002a0d7812 */ /* 0x000fe200078ef80d */
[----:B------:R-:W-:Y:S01]  /*aa70*/  IMAD.U32 R14, R86, 0x10000, RZ ;  /* 0x00010000560e7824 */ /* 0x000fe200078e00ff */
[----:B------:R-:W-:Y:S01]  /*aa80*/  LOP3.LUT R84, R43, 0xff0000ff, RZ, 0xc0, !PT ;  /* 0xff0000ff2b547812 */ /* 0x000fe200078ec0ff */
[----:B------:R-:W-:Y:S01]  /*aa90*/  IMAD.SHL.U32 R55, R55, 0x100, RZ ;  /* 0x0000010037377824 */ /* 0x000fe200078e00ff */
[----:B------:R-:W-:Y:S02]  /*aaa0*/  LOP3.LUT R12, R52, 0xff00, R53, 0xf8, !PT ;  /* 0x0000ff00340c7812 */ /* 0x000fe400078ef835 */
[----:B------:R-:W-:Y:S01]  /*aab0*/  LOP3.LUT R14, R13, 0xff0000, R14, 0xf8, !PT ;  /* 0x00ff00000d0e7812 */ /* 0x000fe200078ef80e */
[----:B------:R-:W-:Y:S01]  /*aac0*/  IMAD.U32 R13, R125, 0x10000, RZ ;  /* 0x000100007d0d7824 */ /* 0x000fe200078e00ff */
[----:B------:R-:W-:Y:S01]  /*aad0*/  LOP3.LUT R86, R84, 0xff00, R85, 0xf8, !PT ;  /* 0x0000ff0054567812 */ /* 0x000fe200078ef855 */
[----:B------:R-:W-:Y:S01]  /*aae0*/  IMAD.U32 R85, R124, 0x10000, RZ ;  /* 0x000100007c557824 */ /* 0x000fe200078e00ff */
[----:B------:R-:W-:-:S02]  /*aaf0*/  F2FP.F16.E4M3.UNPACK_B R84, R157.H1 ;  /* 0x0000009dff54723e */ /* 0x000fc400030006ff */
[----:B------:R-:W-:Y:S02]  /*ab00*/  F2FP.F16.E4M3.UNPACK_B R53, R51.H1 ;  /* 0x00000033ff35723e */ /* 0x000fe400030006ff */
[----:B------:R-:W-:Y:S02]  /*ab10*/  F2FP.F16.E4M3.UNPACK_B R52, R50.H1 ;  /* 0x00000032ff34723e */ /* 0x000fe400030006ff */
[----:B------:R-:W-:Y:S01]  /*ab20*/  SHF.R.U32.HI R87, RZ, 0x10, R43 ;  /* 0x00000010ff577819 */ /* 0x000fe2000001162b */
[--C-:B------:R-:W-:Y:S01]  /*ab30*/  HADD2.F32 R42, -RZ, R53.reuse.H0_H0 ;  /* 0x20000035ff2a7230 */ /* 0x100fe20000004100 */
[----:B------:R-:W-:Y:S01]  /*ab40*/  LOP3.LUT R36, R54, 0xff00, R55, 0xf8, !PT ;  /* 0x0000ff0036247812 */ /* 0x000fe200078ef837 */
[----:B------:R-:W-:Y:S01]  /*ab50*/  HADD2.F32 R53, -RZ, R53.H1_H1 ;  /* 0x30000035ff357230 */ /* 0x000fe20000004100 */
[----:B------:R-:W-:Y:S01]  /*ab60*/  MOV R43, R38 ;  /* 0x00000026002b7202 */ /* 0x000fe20000000f00 */
[----:B------:R-:W-:Y:S01]  /*ab70*/  HADD2.F32 R38, -RZ, R52.H0_H0 ;  /* 0x20000034ff267230 */ /* 0x000fe20000004100 */
[----:B------:R-:W-:Y:S01]  /*ab80*/  LOP3.LUT R12, R12, 0xff0000, R13, 0xf8, !PT ;  /* 0x00ff00000c0c7812 */ /* 0x000fe200078ef80d */
[--C-:B------:R-:W-:Y:S01]  /*ab90*/  HADD2.F32 R13, -RZ, R84.reuse.H0_H0 ;  /* 0x20000054ff0d7230 */ /* 0x100fe20000004100 */
[----:B------:R-:W-:Y:S01]  /*aba0*/  F2FP.F16.E4M3.UNPACK_B R54, R159.H1 ;  /* 0x0000009fff36723e */ /* 0x000fe200030006ff */
[----:B------:R-:W-:Y:S01]  /*abb0*/  HADD2.F32 R84, -RZ, R84.H1_H1 ;  /* 0x30000054ff547230 */ /* 0x000fe20000004100 */
[----:B------:R-:W-:Y:S01]  /*abc0*/  SHF.L.U32 R87, R87, 0x10, RZ ;  /* 0x0000001057577819 */ /* 0x000fe200000006ff */
[----:B------:R-:W-:-:S02]  /*abd0*/  HADD2.F32 R52, -RZ, R52.H1_H1 ;  /* 0x30000034ff347230 */ /* 0x000fc40000004100 */
[-C--:B------:R-:W-:Y:S01]  /*abe0*/  FMUL.FTZ R125, R42, R13.reuse ;  /* 0x0000000d2a7d7220 */ /* 0x080fe20000410000 */
[--C-:B------:R-:W-:Y:S02]  /*abf0*/  HADD2.F32 R55, -RZ, R54.reuse.H0_H0 ;  /* 0x20000036ff377230 */ /* 0x100fe40000004100 */
[----:B------:R-:W-:Y:S01]  /*ac00*/  FMUL.FTZ R161, R38, R13 ;  /* 0x0000000d26a17220 */ /* 0x000fe20000410000 */
[----:B------:R-:W-:Y:S01]  /*ac10*/  LOP3.LUT R36, R36, 0xff0000, R85, 0xf8, !PT ;  /* 0x00ff000024247812 */ /* 0x000fe200078ef855 */
[----:B------:R-:W-:Y:S01]  /*ac20*/  HADD2.F32 R85, -RZ, R54.H1_H1 ;  /* 0x30000036ff557230 */ /* 0x000fe20000004100 */
[----:B------:R-:W-:Y:S01]  /*ac30*/  F2FP.F16.E4M3.UNPACK_B R157, R157 ;  /* 0x0000009dff9d723e */ /* 0x000fe200020006ff */
[-C--:B------:R-:W-:Y:S01]  /*ac40*/  FFMA.FTZ R38, R38, R55.reuse, -R125 ;  /* 0x0000003726267223 */ /* 0x080fe2000001087d */
[----:B------:R-:W-:Y:S01]  /*ac50*/  FFMA.FTZ R42, R42, R55, R161 ;  /* 0x000000372a2a7223 */ /* 0x000fe200000100a1 */
[----:B------:R-:W-:Y:S01]  /*ac60*/  F2FP.F16.E4M3.UNPACK_B R55, R51 ;  /* 0x00000033ff37723e */ /* 0x000fe200020006ff */
[----:B------:R-:W-:Y:S01]  /*ac70*/  FMUL.FTZ R51, R53, R84 ;  /* 0x0000005435337220 */ /* 0x000fe20000410000 */
[----:B------:R-:W-:Y:S01]  /*ac80*/  F2FP.F16.E4M3.UNPACK_B R54, R50 ;  /* 0x00000032ff36723e */ /* 0x000fe200020006ff */
[----:B------:R-:W-:Y:S01]  /*ac90*/  HADD2.F32 R125, -RZ, R157.H0_H0 ;  /* 0x2000009dff7d7230 */ /* 0x000fe20000004100 */
[----:B------:R-:W-:Y:S01]  /*aca0*/  LOP3.LUT R13, R86, 0xff0000, R87, 0xf8, !PT ;  /* 0x00ff0000560d7812 */ /* 0x000fe200078ef857 */
[----:B------:R-:W-:Y:S01]  /*acb0*/  FMUL.FTZ R86, R52, R84 ;  /* 0x0000005434567220 */ /* 0x000fe20000410000 */
[----:B------:R-:W-:Y:S01]  /*acc0*/  F2FP.F16.E4M3.UNPACK_B R159, R159 ;  /* 0x0000009fff9f723e */ /* 0x000fe200020006ff */
[----:B------:R-:W-:-:S02]  /*acd0*/  HADD2.F32 R84, -RZ, R55.H0_H0 ;  /* 0x20000037ff547230 */ /* 0x000fc40000004100 */
[-C--:B------:R-:W-:Y:S01]  /*ace0*/  FFMA.FTZ R51, R52, R85.reuse, -R51 ;  /* 0x0000005534337223 */ /* 0x080fe20000010833 */
[--C-:B------:R-:W-:Y:S02]  /*acf0*/  HADD2.F32 R50, -RZ, R54.reuse.H0_H0 ;  /* 0x20000036ff327230 */ /* 0x100fe40000004100 */
[----:B------:R-:W-:Y:S01]  /*ad00*/  FFMA.FTZ R53, R53, R85, R86 ;  /* 0x0000005535357223 */ /* 0x000fe20000010056 */
[----:B------:R-:W-:Y:S02]  /*ad10*/  HADD2.F32 R87, -RZ, R159.H0_H0 ;  /* 0x2000009fff577230 */ /* 0x000fe40000004100 */
[-C--:B------:R-:W-:Y:S01]  /*ad20*/  FMUL.FTZ R161, R84, R125.reuse ;  /* 0x0000007d54a17220 */ /* 0x080fe20000410000 */
[----:B------:R-:W-:Y:S02]  /*ad30*/  HADD2.F32 R157, -RZ, R157.H1_H1 ;  /* 0x3000009dff9d7230 */ /* 0x000fe40000004100 */
[----:B------:R-:W-:Y:S01]  /*ad40*/  FMUL.FTZ R125, R50, R125 ;  /* 0x0000007d327d7220 */ /* 0x000fe20000410000 */
[----:B------:R-:W-:Y:S01]  /*ad50*/  HADD2.F32 R85, -RZ, R55.H1_H1 ;  /* 0x30000037ff557230 */ /* 0x000fe20000004100 */
[----:B------:R-:W-:Y:S01]  /*ad60*/  F2FP.F16.E4M3.UNPACK_B R86, R43.H1 ;  /* 0x0000002bff56723e */ /* 0x000fe200030006ff */
[----:B------:R-:W-:-:S02]  /*ad70*/  HADD2.F32 R54, -RZ, R54.H1_H1 ;  /* 0x30000036ff367230 */ /* 0x000fc40000004100 */
[----:B------:R-:W-:Y:S01]  /*ad80*/  FFMA.FTZ R52, R84, R87, R125 ;  /* 0x0000005754347223 */ /* 0x000fe2000001007d */
[----:B------:R-:W-:Y:S02]  /*ad90*/  HADD2.F32 R159, -RZ, R159.H1_H1 ;  /* 0x3000009fff9f7230 */ /* 0x000fe40000004100 */
[-C--:B------:R-:W-:Y:S01]  /*ada0*/  FMUL.FTZ R55, R85, R157.reuse ;  /* 0x0000009d55377220 */ /* 0x080fe20000410000 */
[----:B------:R-:W-:Y:S01]  /*adb0*/  F2FP.F16.E4M3.UNPACK_B R84, R158.H1 ;  /* 0x0000009eff54723e */ /* 0x000fe200030006ff */
[----:B------:R-:W-:Y:S01]  /*adc0*/  FMUL.FTZ R124, R54, R157 ;  /* 0x0000009d367c7220 */ /* 0x000fe20000410000 */
[----:B------:R-:W-:Y:S01]  /*add0*/  FFMA.FTZ R50, R50, R87, -R161 ;  /* 0x0000005732327223 */ /* 0x000fe200000108a1 */
        /* <DEDUP_REMOVED lines=19> */
[C---:B------:R-:W-:Y:S01]  /*af10*/  FMUL.FTZ R163, R86.reuse, R159 ;  /* 0x0000009f56a37220 */ /* 0x040fe20000410000 */
[----:B------:R-:W-:Y:S01]  /*af20*/  F2FP.F16.E4M3.UNPACK_B R160, R160 ;  /* 0x000000a0ffa0723e */ /* 0x000fe200020006ff */
[-C--:B------:R-:W-:Y:S01]  /*af30*/  FFMA.FTZ R161, R86, R125.reuse, -R161 ;  /* 0x0000007d56a17223 */ /* 0x080fe200000108a1 */
[----:B------:R-:W-:Y:S02]  /*af40*/  HADD2.F32 R43, -RZ, R41.H0_H0 ;  /* 0x20000029ff2b7230 */ /* 0x000fe40000004100 */
[----:B------:R-:W-:Y:S01]  /*af50*/  FFMA.FTZ R164, R124, R125, R163 ;  /* 0x0000007d7ca47223 */ /* 0x000fe200000100a3 */
[----:B------:R-:W-:-:S02]  /*af60*/  HADD2.F32 R124, -RZ, R158.H0_H0 ;  /* 0x2000009eff7c7230 */ /* 0x000fc40000004100 */
[----:B------:R-:W-:Y:S01]  /*af70*/  FFMA.FTZ R159, R87, R157, R162 ;  /* 0x0000009d579f7223 */ /* 0x000fe200000100a2 */
[----:B------:R-:W-:Y:S01]  /*af80*/  HADD2.F32 R86, -RZ, R84.H0_H0 ;  /* 0x20000054ff567230 */ /* 0x000fe20000004100 */
[----:B------:R-:W-:Y:S01]  /*af90*/  F2FP.SATFINITE.E4M3.F32.PACK_AB_MERGE_C R42, R53, R42, RZ ;  /* 0x0000002a352a723e */ /* 0x000fe200048070ff */
[----:B------:R-:W-:Y:S02]  /*afa0*/  HADD2.F32 R158, -RZ, R158.H1_H1 ;  /* 0x3000009eff9e7230 */ /* 0x000fe40000004100 */
[-C--:B------:R-:W-:Y:S01]  /*afb0*/  FMUL.FTZ R125, R43, R124.reuse ;  /* 0x0000007c2b7d7220 */ /* 0x080fe20000410000 */
[----:B------:R-:W-:Y:S02]  /*afc0*/  HADD2.F32 R84, -RZ, R84.H1_H1 ;  /* 0x30000054ff547230 */ /* 0x000fe40000004100 */
[----:B------:R-:W-:Y:S01]  /*afd0*/  FMUL.FTZ R162, R86, R124 ;  /* 0x0000007c56a27220 */ /* 0x000fe20000410000 */
[----:B------:R-:W-:Y:S01]  /*afe0*/  HADD2.F32 R41, -RZ, R41.H1_H1 ;  /* 0x30000029ff297230 */ /* 0x000fe20000004100 */
[----:B------:R-:W-:Y:S01]  /*aff0*/  F2FP.SATFINITE.E4M3.F32.PACK_AB_MERGE_C R38, R51, R38, RZ ;  /* 0x000000263326723e */ /* 0x000fe200048070ff */
[----:B------:R-:W-:-:S02]  /*b000*/  HADD2.F32 R87, -RZ, R160.H0_H0 ;  /* 0x200000a0ff577230 */ /* 0x000fc40000004100 */
[CC--:B------:R-:W-:Y:S01]  /*b010*/  FMUL.FTZ R124, R84.reuse, R158.reuse ;  /* 0x0000009e547c7220 */ /* 0x0c0fe20000410000 */
[----:B------:R-:W-:Y:S02]  /*b020*/  HADD2.F32 R160, -RZ, R160.H1_H1 ;  /* 0x300000a0ffa07230 */ /* 0x000fe40000004100 */
[----:B------:R-:W-:Y:S01]  /*b030*/  FMUL.FTZ R157, R41, R158 ;  /* 0x0000009e299d7220 */ /* 0x000fe20000410000 */
[----:B------:R-:W-:Y:S01]  /*b040*/  F2FP.F16.E4M3.UNPACK_B R53, R37 ;  /* 0x00000025ff35723e */ /* 0x000fe200020006ff */
[-C--:B------:R-:W-:Y:S01]  /*b050*/  FFMA.FTZ R162, R43, R87.reuse, -R162 ;  /* 0x000000572ba27223 */ /* 0x080fe200000108a2 */
[----:B------:R-:W-:Y:S01]  /*b060*/  F2FP.F16.E4M3.UNPACK_B R51, R40 ;  /* 0x00000028ff33723e */ /* 0x000fe200020006ff */
[-C--:B------:R-:W-:Y:S01]  /*b070*/  FFMA.FTZ R41, R41, R160.reuse, -R124 ;  /* 0x000000a029297223 */ /* 0x080fe2000001087c */
[----:B------:R-:W-:Y:S01]  /*b080*/  FFMA.FTZ R160, R84, R160, R157 ;  /* 0x000000a054a07223 */ /* 0x000fe2000001009d */
[----:B------:R-:W-:Y:S01]  /*b090*/  F2FP.F16.E4M3.UNPACK_B R84, R36 ;  /* 0x00000024ff54723e */ /* 0x000fe200020006ff */
[----:B------:R-:W-:Y:S01]  /*b0a0*/  FFMA.FTZ R125, R86, R87, R125 ;  /* 0x00000057567d7223 */ /* 0x000fe2000001007d */
[----:B------:R-:W-:Y:S01]  /*b0b0*/  F2FP.SATFINITE.E4M3.F32.PACK_AB_MERGE_C R161, R161, R54, RZ ;  /* 0x00000036a1a1723e */ /* 0x000fe200048070ff */
[----:B------:R-:W-:Y:S01]  /*b0c0*/  HADD2.F32 R54, -RZ, R53.H0_H0 ;  /* 0x20000035ff367230 */ /* 0x000fe20000004100 */
[----:B------:R-:W-:Y:S01]  /*b0d0*/  F2FP.SATFINITE.E4M3.F32.PACK_AB_MERGE_C R43, R55, R50, R38 ;  /* 0x00000032372b723e */ /* 0x000fe20004807026 */
[--C-:B------:R-:W-:Y:S01]  /*b0e0*/  HADD2.F32 R87, -RZ, R84.reuse.H0_H0 ;  /* 0x20000054ff577230 */ /* 0x100fe20000004100 */
[----:B------:R-:W-:Y:S01]  /*b0f0*/  F2FP.SATFINITE.E4M3.F32.PACK_AB_MERGE_C R159, R164, R159, RZ ;  /* 0x0000009fa49f723e */ /* 0x000fe200048070ff */
[----:B------:R-:W-:Y:S01]  /*b100*/  HADD2.F32 R50, -RZ, R51.H0_H0 ;  /* 0x20000033ff327230 */ /* 0x000fe20000004100 */
[----:B------:R-:W-:Y:S01]  /*b110*/  F2FP.F16.E4M3.UNPACK_B R55, R14 ;  /* 0x0000000eff37723e */ /* 0x000fe200020006ff */
[----:B------:R-:W-:Y:S01]  /*b120*/  HADD2.F32 R53, -RZ, R53.H1_H1 ;  /* 0x30000035ff357230 */ /* 0x000fe20000004100 */
[----:B------:R-:W-:Y:S01]  /*b130*/  F2FP.SATFINITE.E4M3.F32.PACK_AB_MERGE_C R42, R85, R52, R42 ;  /* 0x00000034552a723e */ /* 0x000fe2000480702a */
[----:B------:R-:W-:Y:S01]  /*b140*/  HADD2.F32 R84, -RZ, R84.H1_H1 ;  /* 0x30000054ff547230 */ /* 0x000fe20000004100 */
[----:B------:R-:W-:Y:S01]  /*b150*/  F2FP.SATFINITE.E4M3.F32.PACK_AB_MERGE_C R38, R160, R125, R159 ;  /* 0x0000007da026723e */ /* 0x000fe2000480709f */
[----:B------:R-:W-:-:S02]  /*b160*/  HADD2.F32 R85, -RZ, R55.H0_H0 ;  /* 0x20000037ff557230 */ /* 0x000fc40000004100 */
[-C--:B------:R-:W-:Y:S01]  /*b170*/  FMUL.FTZ R125, R54, R87.reuse ;  /* 0x00000057367d7220 */ /* 0x080fe20000410000 */
[C---:B------:R-:W-:Y:S01]  /*b180*/  FMUL.FTZ R87, R50.reuse, R87 ;  /* 0x0000005732577220 */ /* 0x040fe20000410000 */
[----:B------:R-:W-:Y:S01]  /*b190*/  HADD2.F32 R52, -RZ, R51.H1_H1 ;  /* 0x30000033ff347230 */ /* 0x000fe20000004100 */
[----:B------:R-:W-:Y:S01]  /*b1a0*/  F2FP.F16.E4M3.UNPACK_B R40, R40.H1 ;  /* 0x00000028ff28723e */ /* 0x000fe200030006ff */
[-C--:B------:R-:W-:Y:S01]  /*b1b0*/  FFMA.FTZ R50, R50, R85.reuse, -R125 ;  /* 0x0000005532327223 */ /* 0x080fe2000001087d */
[----:B------:R-:W-:Y:S01]  /*b1c0*/  FFMA.FTZ R51, R54, R85, R87 ;  /* 0x0000005536337223 */ /* 0x000fe20000010057 */
[----:B------:R-:W-:Y:S02]  /*b1d0*/  HADD2.F32 R55, -RZ, R55.H1_H1 ;  /* 0x30000037ff377230 */ /* 0x000fe40000004100 */
[-C--:B------:R-:W-:Y:S01]  /*b1e0*/  FMUL.FTZ R85, R53, R84.reuse ;  /* 0x0000005435557220 */ /* 0x080fe20000410000 */
[----:B------:R-:W-:Y:S01]  /*b1f0*/  FMUL.FTZ R86, R52, R84 ;  /* 0x0000005434567220 */ /* 0x000fe20000410000 */
[----:B------:R-:W-:-:S02]  /*b200*/  F2FP.F16.E4M3.UNPACK_B R54, R37.H1 ;  /* 0x00000025ff36723e */ /* 0x000fc400030006ff */
[----:B------:R-:W-:Y:S01]  /*b210*/  F2FP.F16.E4M3.UNPACK_B R84, R36.H1 ;  /* 0x00000024ff54723e */ /* 0x000fe200030006ff */
[-C--:B------:R-:W-:Y:S01]  /*b220*/  FFMA.FTZ R37, R52, R55.reuse, -R85 ;  /* 0x0000003734257223 */ /* 0x080fe20000010855 */
[----:B------:R-:W-:Y:S01]  /*b230*/  FFMA.FTZ R36, R53, R55, R86 ;  /* 0x0000003735247223 */ /* 0x000fe20000010056 */
[----:B------:R-:W-:Y:S01]  /*b240*/  F2FP.F16.E4M3.UNPACK_B R14, R14.H1 ;  /* 0x0000000eff0e723e */ /* 0x000fe200030006ff */
[----:B------:R-:W-:Y:S01]  /*b250*/  HADD2.F32 R55, -RZ, R54.H0_H0 ;  /* 0x20000036ff377230 */ /* 0x000fe20000004100 */
[-C--:B------:R-:W-:Y:S01]  /*b260*/  F2FP.F16.E4M3.UNPACK_B R158, R13.reuse.H1 ;  /* 0x0000000dff9e723e */ /* 0x080fe200030006ff */
[----:B------:R-:W-:Y:S01]  /*b270*/  HADD2.F32 R85, -RZ, R84.H0_H0 ;  /* 0x20000054ff557230 */ /* 0x000fe20000004100 */
[----:B------:R-:W-:Y:S01]  /*b280*/  F2FP.F16.E4M3.UNPACK_B R157, R13 ;  /* 0x0000000dff9d723e */ /* 0x000fe200020006ff */
[--C-:B------:R-:W-:Y:S01]  /*b290*/  HADD2.F32 R52, -RZ, R40.reuse.H0_H0 ;  /* 0x20000028ff347230 */ /* 0x100fe20000004100 */
[----:B------:R-:W-:Y:S01]  /*b2a0*/  F2FP.SATFINITE.E4M3.F32.PACK_AB_MERGE_C R41, R41, R162, R161 ;  /* 0x000000a22929723e */ /* 0x000fe200048070a1 */
[----:B------:R-:W-:-:S02]  /*b2b0*/  HADD2.F32 R53, -RZ, R40.H1_H1 ;  /* 0x30000028ff357230 */ /* 0x000fc40000004100 */
[CC--:B------:R-:W-:Y:S01]  /*b2c0*/  FMUL.FTZ R87, R55.reuse, R85.reuse ;  /* 0x0000005537577220 */ /* 0x0c0fe20000410000 */
[----:B------:R-:W-:Y:S02]  /*b2d0*/  HADD2.F32 R40, -RZ, R14.H0_H0 ;  /* 0x2000000eff287230 */ /* 0x000fe40000004100 */
[C---:B------:R-:W-:Y:S01]  /*b2e0*/  FMUL.FTZ R86, R52.reuse, R85 ;  /* 0x0000005534567220 */ /* 0x040fe20000410000 */
[----:B------:R-:W-:Y:S01]  /*b2f0*/  HADD2.F32 R54, -RZ, R54.H1_H1 ;  /* 0x30000036ff367230 */ /* 0x000fe20000004100 */
[----:B------:R-:W-:Y:S01]  /*b300*/  F2FP.F16.E4M3.UNPACK_B R13, R12 ;  /* 0x0000000cff0d723e */ /* 0x000fe200020006ff */
[----:B------:R-:W-:Y:S02]  /*b310*/  HADD2.F32 R84, -RZ, R84.H1_H1 ;  /* 0x30000054ff547230 */ /* 0x000fe40000004100 */
        /* <DEDUP_REMOVED lines=55> */
.L_x_2749:
[----:B------:R-:W-:Y:S05]  /*b690*/  BSYNC B3 ;  /* 0x0000000000037941 */ /* 0x000fea0003800000 */
.L_x_2748:
[----:B------:R-:W-:Y:S01]  /*b6a0*/  ISETP.GE.AND P3, PT, R11, R134, PT ;  /* 0x000000860b00720c */ /* 0x000fe20003f66270 */
[----:B0-----:R0:W-:-:S12]  /*b6b0*/  ST.E.128 desc[UR50][R48.64], R12 ;  /* 0x0000000c30007985 */ /* 0x0011d8000c101d32 */
[----:B------:R-:W-:-:S04]  /*b6c0*/  @!P3 IADD3 R40, P5, R154, R11, RZ ;  /* 0x0000000b9a28b210 */ /* 0x000fc80007fbe0ff */
[----:B------:R-:W-:-:S05]  /*b6d0*/  @!P3 LEA.HI.X.SX32 R41, R11, R152, 0x1, P5 ;  /* 0x000000980b29b211 */ /* 0x000fca00028f0eff */
[----:B--2---:R0:W-:Y:S04]  /*b6e0*/  @!P3 ST.E.128 desc[UR50][R40.64], R36 ;  /* 0x000000242800b985 */ /* 0x0041e8000c101d32 */
.L_x_2747:
[----:B------:R-:W-:Y:S05]  /*b6f0*/  BSYNC B2 ;  /* 0x0000000000027941 */ /* 0x000fea0003800000 */
.L_x_2746:
        /* <DEDUP_REMOVED lines=39> */
[----:B------:R-:W-:Y:S01]  /*b970*/  SHF.R.U32.HI R50, RZ, 0x8, R47 ;  /* 0x00000008ff327819 */ /* 0x000fe2000001162f */
[----:B------:R-:W-:Y:S01]  /*b980*/  IMAD.MOV.U32 R42, RZ, RZ, R13 ;  /* 0x000000ffff2a7224 */ /* 0x000fe200078e000d */
[----:B------:R-:W-:Y:S01]  /*b990*/  LOP3.LUT R49, R49, 0xff00, R12, 0xf8, !PT ;  /* 0x0000ff0031317812 */ /* 0x000fe200078ef80c */
[----:B------:R-:W-:Y:S01]  /*b9a0*/  IMAD.SHL.U32 R13, R52, 0x100, RZ ;  /* 0x00000100340d7824 */ /* 0x000fe200078e00ff */
[----:B------:R-:W-:Y:S01]  /*b9b0*/  SHF.R.U32.HI R81, RZ, 0x10, R83 ;  /* 0x00000010ff517819 */ /* 0x000fe20000011653 */
[----:B------:R-:W-:Y:S01]  /*b9c0*/  IMAD.SHL.U32 R36, R50, 0x100, RZ ;  /* 0x0000010032247824 */ /* 0x000fe200078e00ff */
[----:B------:R-:W-:-:S02]  /*b9d0*/  LOP3.LUT R51, R83, 0xff0000ff, RZ, 0xc0, !PT ;  /* 0xff0000ff53337812 */ /* 0x000fc400078ec0ff */
[----:B------:R-:W-:Y:S02]  /*b9e0*/  SHF.R.U32.HI R80, RZ, 0x10, R45 ;  /* 0x00000010ff507819 */ /* 0x000fe4000001162d */
[----:B------:R-:W-:Y:S02]  /*b9f0*/  LOP3.LUT R44, R45, 0xff0000ff, RZ, 0xc0, !PT ;  /* 0xff0000ff2d2c7812 */ /* 0x000fe400078ec0ff */
[----:B------:R-:W-:Y:S02]  /*ba00*/  SHF.L.U32 R12, R53, 0x8, RZ ;  /* 0x00000008350c7819 */ /* 0x000fe400000006ff */
[----:B------:R-:W-:Y:S02]  /*ba10*/  SHF.R.U32.HI R54, RZ, 0x10, R47 ;  /* 0x00000010ff367819 */ /* 0x000fe4000001162f */
[----:B------:R-:W-:Y:S02]  /*ba20*/  LOP3.LUT R45, R47, 0xff0000ff, RZ, 0xc0, !PT ;  /* 0xff0000ff2f2d7812 */ /* 0x000fe400078ec0ff */
[----:B------:R-:W-:Y:S01]  /*ba30*/  LOP3.LUT R14, R49, 0xff0000, R14, 0xf8, !PT ;  /* 0x00ff0000310e7812 */ /* 0x000fe200078ef80e */
[----:B------:R-:W-:Y:S01]  /*ba40*/  IMAD.U32 R54, R54, 0x10000, RZ ;  /* 0x0001000036367824 */ /* 0x000fe200078e00ff */
[----:B------:R-:W-:-:S02]  /*ba50*/  F2FP.F16.E4M3.UNPACK_B R52, R153.H1 ;  /* 0x00000099ff34723e */ /* 0x000fc400030006ff */
[----:B------:R-:W-:Y:S02]  /*ba60*/  F2FP.F16.E4M3.UNPACK_B R49, R48.H1 ;  /* 0x00000030ff31723e */ /* 0x000fe400030006ff */
        /* <DEDUP_REMOVED lines=8> */
[----:B------:R-:W-:Y:S01]  /*baf0*/  HADD2.F32 R44, -RZ, R47.H0_H0 ;  /* 0x2000002fff2c7230 */ /* 0x000fe20000004100 */
[----:B------:R-:W-:Y:S01]  /*bb00*/  LOP3.LUT R12, R51, 0xff0000, R12, 0xf8, !PT ;  /* 0x00ff0000330c7812 */ /* 0x000fe200078ef80c */
[----:B------:R-:W-:-:S02]  /*bb10*/  IMAD.U32 R36, R80, 0x10000, RZ ;  /* 0x0001000050247824 */ /* 0x000fc400078e00ff */
[-C--:B------:R-:W-:Y:S01]  /*bb20*/  FMUL.FTZ R81, R45, R13.reuse ;  /* 0x0000000d2d517220 */ /* 0x080fe20000410000 */
[--C-:B------:R-:W-:Y:S02]  /*bb30*/  HADD2.F32 R51, -RZ, R50.reuse.H0_H0 ;  /* 0x20000032ff337230 */ /* 0x100fe40000004100 */
[C---:B------:R-:W-:Y:S01]  /*bb40*/  FMUL.FTZ R80, R44.reuse, R13 ;  /* 0x0000000d2c507220 */ /* 0x040fe20000410000 */
[----:B------:R-:W-:Y:S01]  /*bb50*/  HADD2.F32 R47, -RZ, R47.H1_H1 ;  /* 0x3000002fff2f7230 */ /* 0x000fe20000004100 */
        /* <DEDUP_REMOVED lines=10> */
[CC--:B------:R-:W-:Y:S01]  /*bc00*/  FMUL.FTZ R46, R52.reuse, R51.reuse ;  /* 0x00000033342e7220 */ /* 0x0c0fe20000410000 */
[C---:B------:R-:W-:Y:S01]  /*bc10*/  FMUL.FTZ R55, R47.reuse, R51 ;  /* 0x000000332f377220 */ /* 0x040fe20000410000 */
[----:B------:R-:W-:Y:S01]  /*bc20*/  F2FP.F16.E4M3.UNPACK_B R155, R155 ;  /* 0x0000009bff9b723e */ /* 0x000fe200020006ff */
[----:B------:R-:W-:Y:S02]  /*bc30*/  HADD2.F32 R54, -RZ, R153.H0_H0 ;  /* 0x20000099ff367230 */ /* 0x000fe40000004100 */
[-C--:B------:R-:W-:Y:S01]  /*bc40*/  FFMA.FTZ R47, R47, R53.reuse, -R46 ;  /* 0x000000352f2f7223 */ /* 0x080fe2000001082e */
[----:B------:R-:W-:Y:S02]  /*bc50*/  HADD2.F32 R51, -RZ, R49.H0_H0 ;  /* 0x20000031ff337230 */ /* 0x000fe40000004100 */
[----:B------:R-:W-:Y:S01]  /*bc60*/  FFMA.FTZ R46, R52, R53, R55 ;  /* 0x00000035342e7223 */ /* 0x000fe20000010037 */
[----:B------:R-:W-:Y:S01]  /*bc70*/  HADD2.F32 R48, -RZ, R50.H0_H0 ;  /* 0x20000032ff307230 */ /* 0x000fe20000004100 */
[----:B------:R-:W-:Y:S01]  /*bc80*/  F2FP.F16.E4M3.UNPACK_B R80, R151.H1 ;  /* 0x00000097ff50723e */ /* 0x000fe200030006ff */
        /* <DEDUP_REMOVED lines=9> */
[-C--:B------:R-:W-:Y:S01]  /*bd20*/  FMUL.FTZ R51, R52, R153.reuse ;  /* 0x0000009934337220 */ /* 0x080fe20000410000 */
[----:B------:R-:W-:Y:S01]  /*bd30*/  F2FP.F16.E4M3.UNPACK_B R53, R38.H1 ;  /* 0x00000026ff35723e */ /* 0x000fe200030006ff */
[C---:B------:R-:W-:Y:S01]  /*bd40*/  FMUL.FTZ R153, R50.reuse, R153 ;  /* 0x0000009932997220 */ /* 0x040fe20000410000 */
[----:B------:R-:W-:Y:S01]  /*bd50*/  F2FP.F16.E4M3.UNPACK_B R55, R156.H1 ;  /* 0x0000009cff37723e */ /* 0x000fe200030006ff */
[----:B------:R-:W-:Y:S01]  /*bd60*/  FFMA.FTZ R51, R50, R155, -R51 ;  /* 0x0000009b32337223 */ /* 0x000fe20000010833 */
[----:B------:R-:W-:Y:S01]  /*bd70*/  F2FP.F16.E4M3.UNPACK_B R50, R43.H1 ;  /* 0x0000002bff32723e */ /* 0x000fe200030006ff */
[--C-:B------:R-:W-:Y:S02]  /*bd80*/  HADD2.F32 R83, -RZ, R80.reuse.H0_H0 ;  /* 0x20000050ff537230 */ /* 0x100fe40000004100 */
[----:B------:R-:W-:Y:S01]  /*bd90*/  FFMA.FTZ R82, R52, R155, R153 ;  /* 0x0000009b34527223 */ /* 0x000fe20000010099 */
[--C-:B------:R-:W-:Y:S01]  /*bda0*/  HADD2.F32 R54, -RZ, R53.reuse.H0_H0 ;  /* 0x20000035ff367230 */ /* 0x100fe20000004100 */
[----:B------:R-:W-:Y:S01]  /*bdb0*/  F2FP.F16.E4M3.UNPACK_B R151, R151 ;  /* 0x00000097ff97723e */ /* 0x000fe200020006ff */
[----:B------:R-:W-:Y:S01]  /*bdc0*/  HADD2.F32 R80, -RZ, R80.H1_H1 ;  /* 0x30000050ff507230 */ /* 0x000fe20000004100 */
[----:B------:R-:W-:Y:S01]  /*bdd0*/  F2FP.F16.E4M3.UNPACK_B R43, R43 ;  /* 0x0000002bff2b723e */ /* 0x000fe200020006ff */
[----:B------:R-:W-:-:S02]  /*bde0*/  HADD2.F32 R53, -RZ, R53.H1_H1 ;  /* 0x30000035ff357230 */ /* 0x000fc40000004100 */
[-C--:B------:R-:W-:Y:S01]  /*bdf0*/  FMUL.FTZ R85, R54, R83.reuse ;  /* 0x0000005336557220 */ /* 0x080fe20000410000 */
[--C-:B------:R-:W-:Y:S01]  /*be00*/  HADD2.F32 R52, -RZ, R50.reuse.H0_H0 ;  /* 0x20000032ff347230 */ /* 0x100fe20000004100 */
[----:B------:R-:W-:Y:S01]  /*be10*/  F2FP.F16.E4M3.UNPACK_B R156, R156 ;  /* 0x0000009cff9c723e */ /* 0x000fe200020006ff */
[--C-:B------:R-:W-:Y:S02]  /*be20*/  HADD2.F32 R81, -RZ, R55.reuse.H0_H0 ;  /* 0x20000037ff517230 */ /* 0x100fe40000004100 */
[----:B------:R-:W-:Y:S01]  /*be30*/  FMUL.FTZ R87, R53, R80 ;  /* 0x0000005035577220 */ /* 0x000fe20000410000 */
[----:B------:R-:W-:Y:S02]  /*be40*/  HADD2.F32 R50, -RZ, R50.H1_H1 ;  /* 0x30000032ff327230 */ /* 0x000fe40000004100 */
[C---:B------:R-:W-:Y:S01]  /*be50*/  FMUL.FTZ R83, R52.reuse, R83 ;  /* 0x0000005334537220 */ /* 0x040fe20000410000 */
[----:B------:R-:W-:Y:S02]  /*be60*/  HADD2.F32 R55, -RZ, R55.H1_H1 ;  /* 0x30000037ff377230 */ /* 0x000fe40000004100 */
[-C--:B------:R-:W-:Y:S01]  /*be70*/  FFMA.FTZ R85, R52, R81.reuse, -R85 ;  /* 0x0000005134557223 */ /* 0x080fe20000010855 */
[----:B------:R-:W-:Y:S01]  /*be80*/  F2FP.SATFINITE.E4M3.F32.PACK_AB_MERGE_C R44, R47, R44, RZ ;  /* 0x0000002c2f2c723e */ /* 0x000fe200048070ff */
        /* <DEDUP_REMOVED lines=8> */
[----:B------:R-:W-:Y:S01]  /*bf10*/  F2FP.SATFINITE.E4M3.F32.PACK_AB_MERGE_C R45, R51, R48, R44 ;  /* 0x00000030332d723e */ /* 0x000fe2000480702c */
[--C-:B------:R-:W-:Y:S01]  /*bf20*/  HADD2.F32 R52, -RZ, R50.reuse.H0_H0 ;  /* 0x20000032ff347230 */ /* 0x100fe20000004100 */
[----:B------:R-:W-:Y:S01]  /*bf30*/  F2FP.F16.E4M3.UNPACK_B R48, R36 ;  /* 0x00000024ff30723e */ /* 0x000fe200020006ff */
        /* <DEDUP_REMOVED lines=9> */
[C---:B------:R-:W-:Y:S01]  /*bfd0*/  FMUL.FTZ R151, R43.reuse, R151 ;  /* 0x000000972b977220 */ /* 0x040fe20000410000 */
[----:B------:R-:W-:Y:S01]  /*bfe0*/  F2FP.SATFINITE.E4M3.F32.PACK_AB_MERGE_C R44, R82, R49, R46 ;  /* 0x00000031522c723e */ /* 0x000fe2000480702e */
[-C--:B------:R-:W-:Y:S01]  /*bff0*/  FFMA.FTZ R81, R38, R53.reuse, -R81 ;  /* 0x0000003526517223 */ /* 0x080fe20000010851 */
[----:B------:R-:W-:Y:S01]  /*c000*/  FFMA.FTZ R38, R52, R53, R55 ;  /* 0x0000003534267223 */ /* 0x000fe20000010037 */
[-C--:B------:R-:W-:Y:S01]  /*c010*/  FFMA.FTZ R151, R50, R156.reuse, R151 ;  /* 0x0000009c32977223 */ /* 0x080fe20000010097 */
[----:B------:R-:W-:Y:S01]  /*c020*/  F2FP.F16.E4M3.UNPACK_B R50, R37 ;  /* 0x00000025ff32723e */ /* 0x000fe200020006ff */
[----:B------:R-:W-:Y:S01]  /*c030*/  FFMA.FTZ R54, R43, R156, -R54 ;  /* 0x0000009c2b367223 */ /* 0x000fe20000010836 */
[----:B------:R-:W-:Y:S01]  /*c040*/  F2FP.SATFINITE.E4M3.F32.PACK_AB_MERGE_C R43, R80, R85, RZ ;  /* 0x00000055502b723e */ /* 0x000fe200048070ff */
[----:B------:R-:W-:Y:S01]  /*c050*/  HADD2.F32 R53, -RZ, R48.H0_H0 ;  /* 0x20000030ff357230 */ /* 0x000fe20000004100 */
[----:B------:R-:W-:Y:S01]  /*c060*/  F2FP.F16.E4M3.UNPACK_B R51, R14 ;  /* 0x0000000eff33723e */ /* 0x000fe200020006ff */
[----:B------:R-:W-:Y:S01]  /*c070*/  HADD2.F32 R49, -RZ, R50.H0_H0 ;  /* 0x20000032ff317230 */ /* 0x000fe20000004100 */
[----:B------:R-:W-:Y:S01]  /*c080*/  F2FP.SATFINITE.E4M3.F32.PACK_AB_MERGE_C R43, R54, R81, R43 ;  /* 0x00000051362b723e */ /* 0x000fe2000480702b */
        /* <DEDUP_REMOVED lines=15> */
[-C--:B------:R-:W-:Y:S01]  /*c180*/  FFMA.FTZ R37, R48, R51.reuse, -R55 ;  /* 0x0000003330257223 */ /* 0x080fe20000010837 */
[----:B------:R-:W-:Y:S02]  /*c190*/  HADD2.F32 R48, -RZ, R42.H0_H0 ;  /* 0x2000002aff307230 */ /* 0x000fe40000004100 */
[----:B------:R-:W-:Y:S01]  /*c1a0*/  FFMA.FTZ R36, R50, R51, R53 ;  /* 0x0000003332247223 */ /* 0x000fe20000010035 */
[--C-:B------:R-:W-:Y:S01]  /*c1b0*/  HADD2.F32 R50, -RZ, R49.reuse.H0_H0 ;  /* 0x20000031ff327230 */ /* 0x100fe20000004100 */
[----:B------:R-:W-:Y:S01]  /*c1c0*/  F2FP.F16.E4M3.UNPACK_B R14, R14.H1 ;  /* 0x0000000eff0e723e */ /* 0x000fe200030006ff */
[----:B------:R-:W-:Y:S01]  /*c1d0*/  HADD2.F32 R49, -RZ, R49.H1_H1 ;  /* 0x30000031ff317230 */ /* 0x000fe20000004100 */
[----:B------:R-:W-:Y:S01]  /*c1e0*/  F2FP.SATFINITE.E4M3.F32.PACK_AB_MERGE_C R83, R84, R83, RZ ;  /* 0x000000535453723e */ /* 0x000fe200048070ff */
[----:B------:R-:W-:-:S02]  /*c1f0*/  HADD2.F32 R54, -RZ, R52.H1_H1 ;  /* 0x30000034ff367230 */ /* 0x000fc40000004100 */
[----:B------:R-:W-:Y:S01]  /*c200*/  HADD2.F32 R53, -RZ, R52.H0_H0 ;  /* 0x20000034ff357230 */ /* 0x000fe20000004100 */
[----:B------:R-:W-:Y:S01]  /*c210*/  F2FP.SATFINITE.E4M3.F32.PACK_AB_MERGE_C R38, R151, R38, R83 ;  /* 0x000000269726723e */ /* 0x000fe20004807053 */
[----:B------:R-:W-:Y:S02]  /*c220*/  HADD2.F32 R42, -RZ, R42.H1_H1 ;  /* 0x3000002aff2a7230 */ /* 0x000fe40000004100 */
[CC--:B------:R-:W-:Y:S01]  /*c230*/  FMUL.FTZ R81, R49.reuse, R54.reuse ;  /* 0x0000003631517220 */ /* 0x0c0fe20000410000 */
[--C-:B------:R-:W-:Y:S02]  /*c240*/  HADD2.F32 R51, -RZ, R14.reuse.H0_H0 ;  /* 0x2000000eff337230 */ /* 0x100fe40000004100 */
[-C--:B------:R-:W-:Y:S01]  /*c250*/  FMUL.FTZ R55, R50, R53.reuse ;  /* 0x0000003532377220 */ /* 0x080fe20000410000 */
[----:B------:R-:W-:Y:S02]  /*c260*/  HADD2.F32 R52, -RZ, R14.H1_H1 ;  /* 0x3000000eff347230 */ /* 0x000fe40000004100 */
        /* <DEDUP_REMOVED lines=54> */
[----:B------:R-:W-:Y:S02]  /*c5d0*/  F2FP.SATFINITE.E4M3.F32.PACK_AB_MERGE_C R15, R51, R86, R50 ;  /* 0x00000056330f723e */ /* 0x000fe40004807032 */
[----:B------:R-:W-:Y:S02]  /*c5e0*/  F2FP.SATFINITE.E4M3.F32.PACK_AB_MERGE_C R39, R48, R87, R42 ;  /* 0x000000573027723e */ /* 0x000fe4000480702a */
[----:B------:R-:W-:-:S07]  /*c5f0*/  MOV R12, R45 ;  /* 0x0000002d000c7202 */ /* 0x000fce0000000f00 */
.L_x_2751:
[----:B------:R-:W-:Y:S05]  /*c600*/  BSYNC B2 ;  /* 0x0000000000027941 */ /* 0x000fea0003800000 */
.L_x_2750:
[----:B------:R-:W-:Y:S01]  /*c610*/  ISETP.GE.AND P3, PT, R11, R134, PT ;  /* 0x000000860b00720c */ /* 0x000fe20003f66270 */
[----:B0-----:R0:W-:-:S12]  /*c620*/  ST.E.128 desc[UR50][R40.64], R12 ;  /* 0x0000000c28007985 */ /* 0x0011d8000c101d32 */
[----:B------:R-:W-:-:S04]  /*c630*/  @!P3 IADD3 R42, P5, R154, R11, RZ ;  /* 0x0000000b9a2ab210 */ /* 0x000fc80007fbe0ff */
[----:B------:R-:W-:-:S05]  /*c640*/  @!P3 LEA.HI.X.SX32 R43, R11, R152, 0x1, P5 ;  /* 0x000000980b2bb211 */ /* 0x000fca00028f0eff */
[----:B--2---:R0:W-:Y:S04]  /*c650*/  @!P3 ST.E.128 desc[UR50][R42.64], R36 ;  /* 0x000000242a00b985 */ /* 0x0041e8000c101d32 */
.L_x_2741:
[----:B------:R-:W-:Y:S05]  /*c660*/  BSYNC B1 ;  /* 0x0000000000017941 */ /* 0x000fea0003800000 */
.L_x_2740:
[----:B------:R-:W-:-:S03]  /*c670*/  UMOV UR4, 0xffffffff ;  /* 0xffffffff00047882 */ /* 0x000fc60000000000 */
[----:B------:R-:W-:Y:S05]  /*c680*/  BRA.DIV UR4, `(.L_x_2752) ;  /* 0x0000023204cc7947 */ /* 0x000fea000b800000 */
[----:B--2---:R-:W2:Y:S04]  /*c690*/  SHFL.IDX PT, R118, R118, 0x1, 0x1e1f ;  /* 0x003e1f0076767f89 */ /* 0x004ea800000e0000 */
[----:B------:R0:W0:Y:S02]  /*c6a0*/  SHFL.IDX PT, R44, R119, 0x1, 0x1e1f ;  /* 0x003e1f00772c7f89 */ /* 0x00002400000e0000 */
.L_x_3038:
        /* <DEDUP_REMOVED lines=8> */
[----:B------:R-:W-:Y:S02]  /*c730*/  IADD3 R40, P3, R21, R44, RZ ;  /* 0x0000002c15287210 */ /* 0x000fe40007f7e0ff */
[----:B------:R-:W-:-:S03]  /*c740*/  SHF.R.S32.HI R12, RZ, 0x1f, R11 ;  /* 0x0000001fff0c7819 */ /* 0x000fc6000001140b */
[----:B--2---:R-:W-:Y:S01]  /*c750*/  IMAD.X R41, R118, 0x1, R108, P3 ;  /* 0x0000000176297824 */ /* 0x004fe200018e066c */
        /* <DEDUP_REMOVED lines=25> */
[----:B------:R-:W-:Y:S01]  /*c8f0*/  IMAD.MOV.U32 R43, RZ, RZ, R14 ;  /* 0x000000ffff2b7224 */ /* 0x000fe200078e000e */
[----:B------:R-:W-:Y:S01]  /*c900*/  SHF.R.U32.HI R55, RZ, 0x8, R71 ;  /* 0x00000008ff377819 */ /* 0x000fe20000011647 */
[----:B------:R-:W-:Y:S01]  /*c910*/  IMAD.SHL.U32 R14, R52, 0x100, RZ ;  /* 0x00000100340e7824 */ /* 0x000fe200078e00ff */
[----:B------:R-:W-:Y:S01]  /*c920*/  SHF.R.U32.HI R49, RZ, 0x8, R57 ;  /* 0x00000008ff317819 */ /* 0x000fe20000011639 */
[----:B------:R-:W-:Y:S01]  /*c930*/  IMAD.U32 R13, R58, 0x10000, RZ ;  /* 0x000100003a0d7824 */ /* 0x000fe200078e00ff */
[----:B------:R-:W-:Y:S01]  /*c940*/  LOP3.LUT R51, R59, 0xff0000ff, RZ, 0xc0, !PT ;  /* 0xff0000ff3b337812 */ /* 0x000fe200078ec0ff */
[----:B--2---:R-:W-:Y:S01]  /*c950*/  IMAD.MOV.U32 R50, RZ, RZ, R36 ;  /* 0x000000ffff327224 */ /* 0x004fe200078e0024 */
[----:B------:R-:W-:-:S02]  /*c960*/  SHF.R.U32.HI R54, RZ, 0x10, R71 ;  /* 0x00000010ff367819 */ /* 0x000fc40000011647 */
[----:B------:R-:W-:Y:S01]  /*c970*/  LOP3.LUT R12, R45, 0xff00, R12, 0xf8, !PT ;  /* 0x0000ff002d0c7812 */ /* 0x000fe200078ef80c */
[----:B------:R-:W-:Y:S01]  /*c980*/  IMAD.SHL.U32 R45, R55, 0x100, RZ ;  /* 0x00000100372d7824 */ /* 0x000fe200078e00ff */
[----:B------:R-:W-:Y:S02]  /*c990*/  LOP3.LUT R48, R57, 0xff0000ff, RZ, 0xc0, !PT ;  /* 0xff0000ff39307812 */ /* 0x000fe400078ec0ff */
[----:B------:R-:W-:Y:S02]  /*c9a0*/  SHF.L.U32 R49, R49, 0x8, RZ ;  /* 0x0000000831317819 */ /* 0x000fe400000006ff */
[----:B------:R-:W-:Y:S02]  /*c9b0*/  LOP3.LUT R46, R71, 0xff0000ff, RZ, 0xc0, !PT ;  /* 0xff0000ff472e7812 */ /* 0x000fe400078ec0ff */
[----:B------:R-:W-:Y:S02]  /*c9c0*/  LOP3.LUT R55, R51, 0xff00, R14, 0xf8, !PT ;  /* 0x0000ff0033377812 */ /* 0x000fe400078ef80e */
[----:B------:R-:W-:Y:S01]  /*c9d0*/  LOP3.LUT R14, R12, 0xff0000, R13, 0xf8, !PT ;  /* 0x00ff00000c0e7812 */ /* 0x000fe200078ef80d */
[----:B------:R-:W-:Y:S01]  /*c9e0*/  IMAD.U32 R12, R54, 0x10000, RZ ;  /* 0x00010000360c7824 */ /* 0x000fe200078e00ff */
[----:B------:R-:W-:-:S02]  /*c9f0*/  LOP3.LUT R36, R48, 0xff00, R49, 0xf8, !PT ;  /* 0x0000ff0030247812 */ /* 0x000fc400078ef831 */
[----:B------:R-:W-:Y:S02]  /*ca00*/  LOP3.LUT R45, R46, 0xff00, R45, 0xf8, !PT ;  /* 0x0000ff002e2d7812 */ /* 0x000fe400078ef82d */
[----:B------:R-:W-:Y:S02]  /*ca10*/  F2FP.F16.E4M3.UNPACK_B R54, R147.H1 ;  /* 0x00000093ff36723e */ /* 0x000fe400030006ff */
[----:B------:R-:W-:Y:S02]  /*ca20*/  F2FP.F16.E4M3.UNPACK_B R51, R50.H1 ;  /* 0x00000032ff33723e */ /* 0x000fe400030006ff */
[----:B------:R-:W-:Y:S01]  /*ca30*/  F2FP.F16.E4M3.UNPACK_B R48, R47.H1 ;  /* 0x0000002fff30723e */ /* 0x000fe200030006ff */
[----:B------:R-:W-:Y:S01]  /*ca40*/  HADD2.F32 R13, -RZ, R54.H0_H0 ;  /* 0x20000036ff0d7230 */ /* 0x000fe20000004100 */
[----:B------:R-:W-:Y:S01]  /*ca50*/  SHF.R.U32.HI R53, RZ, 0x10, R57 ;  /* 0x00000010ff357819 */ /* 0x000fe20000011639 */
[----:B------:R-:W-:Y:S01]  /*ca60*/  HADD2.F32 R46, -RZ, R51.H0_H0 ;  /* 0x20000033ff2e7230 */ /* 0x000fe20000004100 */
[----:B------:R-:W-:-:S02]  /*ca70*/  SHF.R.U32.HI R56, RZ, 0x10, R59 ;  /* 0x00000010ff387819 */ /* 0x000fc4000001163b */
[----:B------:R-:W-:Y:S01]  /*ca80*/  LOP3.LUT R12, R45, 0xff0000, R12, 0xf8, !PT ;  /* 0x00ff00002d0c7812 */ /* 0x000fe200078ef80c */
[----:B------:R-:W-:Y:S01]  /*ca90*/  HADD2.F32 R45, -RZ, R48.H0_H0 ;  /* 0x20000030ff2d7230 */ /* 0x000fe20000004100 */
[----:B------:R-:W-:Y:S01]  /*caa0*/  F2FP.F16.E4M3.UNPACK_B R49, R149.H1 ;  /* 0x00000095ff31723e */ /* 0x000fe200030006ff */
[----:B------:R-:W-:Y:S02]  /*cab0*/  IMAD.U32 R53, R53, 0x10000, RZ ;  /* 0x0001000035357824 */ /* 0x000fe400078e00ff */
[-C--:B------:R-:W-:Y:S01]  /*cac0*/  FMUL.FTZ R58, R46, R13.reuse ;  /* 0x0000000d2e3a7220 */ /* 0x080fe20000410000 */
[----:B------:R-:W-:Y:S02]  /*cad0*/  IMAD.U32 R56, R56, 0x10000, RZ ;  /* 0x0001000038387824 */ /* 0x000fe400078e00ff */
[----:B------:R-:W-:Y:S01]  /*cae0*/  FMUL.FTZ R57, R45, R13 ;  /* 0x0000000d2d397220 */ /* 0x000fe20000410000 */
[--C-:B------:R-:W-:Y:S01]  /*caf0*/  HADD2.F32 R52, -RZ, R49.reuse.H0_H0 ;  /* 0x20000031ff347230 */ /* 0x100fe20000004100 */
[----:B------:R-:W-:Y:S01]  /*cb00*/  LOP3.LUT R36, R36, 0xff0000, R53, 0xf8, !PT ;  /* 0x00ff000024247812 */ /* 0x000fe200078ef835 */
[----:B------:R-:W-:Y:S01]  /*cb10*/  HADD2.F32 R53, -RZ, R49.H1_H1 ;  /* 0x30000031ff357230 */ /* 0x000fe20000004100 */
[----:B------:R-:W-:Y:S01]  /*cb20*/  LOP3.LUT R13, R55, 0xff0000, R56, 0xf8, !PT ;  /* 0x00ff0000370d7812 */ /* 0x000fe200078ef838 */
[----:B------:R-:W-:-:S02]  /*cb30*/  HADD2.F32 R55, -RZ, R54.H1_H1 ;  /* 0x30000036ff377230 */ /* 0x000fc40000004100 */
[-C--:B------:R-:W-:Y:S01]  /*cb40*/  FFMA.FTZ R45, R45, R52.reuse, -R58 ;  /* 0x000000342d2d7223 */ /* 0x080fe2000001083a */
[----:B------:R-:W-:Y:S01]  /*cb50*/  FFMA.FTZ R46, R46, R52, R57 ;  /* 0x000000342e2e7223 */ /* 0x000fe20000010039 */
[----:B------:R-:W-:Y:S01]  /*cb60*/  HADD2.F32 R52, -RZ, R51.H1_H1 ;  /* 0x30000033ff347230 */ /* 0x000fe20000004100 */
[----:B------:R-:W-:Y:S01]  /*cb70*/  F2FP.F16.E4M3.UNPACK_B R147, R147 ;  /* 0x00000093ff93723e */ /* 0x000fe200020006ff */
[----:B------:R-:W-:Y:S01]  /*cb80*/  HADD2.F32 R49, -RZ, R48.H1_H1 ;  /* 0x30000030ff317230 */ /* 0x000fe20000004100 */
[----:B------:R-:W-:Y:S02]  /*cb90*/  F2FP.F16.E4M3.UNPACK_B R50, R50 ;  /* 0x00000032ff32723e */ /* 0x000fe400020006ff */
[----:B------:R-:W-:Y:S01]  /*cba0*/  F2FP.F16.E4M3.UNPACK_B R47, R47 ;  /* 0x0000002fff2f723e */ /* 0x000fe200020006ff */
[----:B------:R-:W-:Y:S01]  /*cbb0*/  FMUL.FTZ R56, R52, R55 ;  /* 0x0000003734387220 */ /* 0x000fe20000410000 */
[----:B------:R-:W-:Y:S01]  /*cbc0*/  F2FP.F16.E4M3.UNPACK_B R149, R149 ;  /* 0x00000095ff95723e */ /* 0x000fe200020006ff */
[----:B------:R-:W-:-:S02]  /*cbd0*/  HADD2.F32 R54, -RZ, R147.H0_H0 ;  /* 0x20000093ff367230 */ /* 0x000fc40000004100 */
        /* <DEDUP_REMOVED lines=41> */
[--C-:B------:R-:W-:Y:S02]  /*ce70*/  HADD2.F32 R51, -RZ, R148.reuse.H0_H0 ;  /* 0x20000094ff337230 */ /* 0x100fe40000004100 */
[----:B------:R-:W-:Y:S01]  /*ce80*/  FFMA.FTZ R69, R49, R52, R82 ;  /* 0x0000003431457223 */ /* 0x000fe20000010052 */
[----:B------:R-:W-:Y:S01]  /*ce90*/  HADD2.F32 R148, -RZ, R148.H1_H1 ;  /* 0x30000094ff947230 */ /* 0x000fe20000004100 */
[-C--:B------:R-:W-:Y:S01]  /*cea0*/  F2FP.F16.E4M3.UNPACK_B R52, R14.reuse ;  /* 0x0000000eff34723e */ /* 0x080fe200020006ff */
[----:B------:R-:W-:Y:S01]  /*ceb0*/  HADD2.F32 R48, -RZ, R47.H0_H0 ;  /* 0x2000002fff307230 */ /* 0x000fe20000004100 */
[----:B------:R-:W-:Y:S01]  /*cec0*/  F2FP.F16.E4M3.UNPACK_B R14, R14.H1 ;  /* 0x0000000eff0e723e */ /* 0x000fe200030006ff */
[----:B------:R-:W-:Y:S01]  /*ced0*/  HADD2.F32 R38, -RZ, R43.H0_H0 ;  /* 0x2000002bff267230 */ /* 0x000fe20000004100 */
[----:B------:R-:W-:Y:S01]  /*cee0*/  F2FP.SATFINITE.E4M3.F32.PACK_AB_MERGE_C R69, R69, R54, RZ ;  /* 0x000000364545723e */ /* 0x000fe200048070ff */
[----:B------:R-:W-:-:S02]  /*cef0*/  HADD2.F32 R47, -RZ, R47.H1_H1 ;  /* 0x3000002fff2f7230 */ /* 0x000fc40000004100 */
[-C--:B------:R-:W-:Y:S01]  /*cf00*/  FMUL.FTZ R53, R48, R51.reuse ;  /* 0x0000003330357220 */ /* 0x080fe20000410000 */
[--C-:B------:R-:W-:Y:S02]  /*cf10*/  HADD2.F32 R49, -RZ, R150.reuse.H0_H0 ;  /* 0x20000096ff317230 */ /* 0x100fe40000004100 */
[C---:B------:R-:W-:Y:S01]  /*cf20*/  FMUL.FTZ R51, R38.reuse, R51 ;  /* 0x0000003326337220 */ /* 0x040fe20000410000 */
        /* <DEDUP_REMOVED lines=8> */
[----:B------:R-:W-:Y:S01]  /*cfb0*/  F2FP.SATFINITE.E4M3.F32.PACK_AB_MERGE_C R43, R68, R45, RZ ;  /* 0x0000002d442b723e */ /* 0x000fe200048070ff */
[----:B------:R-:W-:Y:S01]  /*cfc0*/  FFMA.FTZ R51, R47, R150, R148 ;  /* 0x000000962f337223 */ /* 0x000fe20000010094 */
[----:B------:R-:W-:Y:S01]  /*cfd0*/  F2FP.F16.E4M3.UNPACK_B R54, R36 ;  /* 0x00000024ff36723e */ /* 0x000fe200020006ff */
[----:B------:R-:W-:Y:S01]  /*cfe0*/  HADD2.F32 R50, -RZ, R49.H0_H0 ;  /* 0x20000031ff327230 */ /* 0x000fe20000004100 */
[----:B------:R-:W-:-:S02]  /*cff0*/  F2FP.F16.E4M3.UNPACK_B R48, R42 ;  /* 0x0000002aff30723e */ /* 0x000fc400020006ff */
[----:B------:R-:W-:Y:S02]  /*d000*/  F2FP.SATFINITE.E4M3.F32.PACK_AB_MERGE_C R45, R57, R46, RZ ;  /* 0x0000002e392d723e */ /* 0x000fe400048070ff */
[----:B------:R-:W-:Y:S01]  /*d010*/  F2FP.SATFINITE.E4M3.F32.PACK_AB_MERGE_C R43, R58, R55, R43 ;  /* 0x000000373a2b723e */ /* 0x000fe2000480702b */
[----:B------:R-:W-:Y:S01]  /*d020*/  HADD2.F32 R55, -RZ, R54.H0_H0 ;  /* 0x20000036ff377230 */ /* 0x000fe20000004100 */
[----:B------:R-:W-:Y:S01]  /*d030*/  F2FP.SATFINITE.E4M3.F32.PACK_AB_MERGE_C R46, R80, R59, RZ ;  /* 0x0000003b502e723e */ /* 0x000fe200048070ff */
        /* <DEDUP_REMOVED lines=20> */
[----:B------:R-:W-:-:S02]  /*d180*/  HADD2.F32 R36, -RZ, R42.H0_H0 ;  /* 0x2000002aff247230 */ /* 0x000fc40000004100 */
[--C-:B------:R-:W-:Y:S02]  /*d190*/  HADD2.F32 R49, -RZ, R37.reuse.H0_H0 ;  /* 0x20000025ff317230 */ /* 0x100fe40000004100 */
[--C-:B------:R-:W-:Y:S02]  /*d1a0*/  HADD2.F32 R51, -RZ, R50.reuse.H0_H0 ;  /* 0x20000032ff337230 */ /* 0x100fe40000004100 */
[----:B------:R-:W-:Y:S02]  /*d1b0*/  HADD2.F32 R37, -RZ, R37.H1_H1 ;  /* 0x30000025ff257230 */ /* 0x000fe40000004100 */
[----:B------:R-:W-:Y:S02]  /*d1c0*/  HADD2.F32 R52, -RZ, R50.H1_H1 ;  /* 0x30000032ff347230 */ /* 0x000fe40000004100 */
[-C--:B------:R-:W-:Y:S01]  /*d1d0*/  FMUL.FTZ R53, R49, R51.reuse ;  /* 0x0000003331357220 */ /* 0x080fe20000410000 */
[----:B------:R-:W-:Y:S01]  /*d1e0*/  FMUL.FTZ R54, R36, R51 ;  /* 0x0000003324367220 */ /* 0x000fe20000410000 */
[----:B------:R-:W-:-:S02]  /*d1f0*/  HADD2.F32 R42, -RZ, R42.H1_H1 ;  /* 0x3000002aff2a7230 */ /* 0x000fc40000004100 */
[--C-:B------:R-:W-:Y:S02]  /*d200*/  HADD2.F32 R50, -RZ, R14.reuse.H0_H0 ;  /* 0x2000000eff327230 */ /* 0x100fe40000004100 */
        /* <DEDUP_REMOVED lines=50> */
[----:B------:R-:W-:-:S02]  /*d530*/  F2FP.SATFINITE.E4M3.F32.PACK_AB_MERGE_C R68, R69, R68, RZ ;  /* 0x000000444544723e */ /* 0x000fc400048070ff */
[----:B------:R-:W-:Y:S02]  /*d540*/  F2FP.SATFINITE.E4M3.F32.PACK_AB_MERGE_C R54, R54, R55, RZ ;  /* 0x000000373636723e */ /* 0x000fe400048070ff */
[----:B------:R-:W-:Y:S01]  /*d550*/  F2FP.SATFINITE.E4M3.F32.PACK_AB_MERGE_C R15, R14, R71, R15 ;  /* 0x000000470e0f723e */ /* 0x000fe2000480700f */
[----:B------:R-:W-:Y:S01]  /*d560*/  IMAD.MOV.U32 R14, RZ, RZ, R46 ;  /* 0x000000ffff0e7224 */ /* 0x000fe200078e002e */
[----:B------:R-:W-:Y:S02]  /*d570*/  F2FP.SATFINITE.E4M3.F32.PACK_AB_MERGE_C R13, R58, R47, R59 ;  /* 0x0000002f3a0d723e */ /* 0x000fe4000480703b */
[----:B------:R-:W-:Y:S02]  /*d580*/  F2FP.SATFINITE.E4M3.F32.PACK_AB_MERGE_C R37, R57, R48, R68 ;  /* 0x000000303925723e */ /* 0x000fe40004807044 */
[----:B------:R-:W-:Y:S02]  /*d590*/  F2FP.SATFINITE.E4M3.F32.PACK_AB_MERGE_C R39, R53, R80, R54 ;  /* 0x000000503527723e */ /* 0x000fe40004807036 */
[----:B------:R-:W-:-:S07]  /*d5a0*/  MOV R36, R45 ;  /* 0x0000002d00247202 */ /* 0x000fce0000000f00 */
.L_x_2756:
[----:B------:R-:W-:Y:S05]  /*d5b0*/  BSYNC B2 ;  /* 0x0000000000027941 */ /* 0x000fea0003800000 */
.L_x_2755:
[----:B------:R-:W-:Y:S01]  /*d5c0*/  ISETP.GE.AND P3, PT, R11, R134, PT ;  /* 0x000000860b00720c */ /* 0x000fe20003f66270 */
[----:B0-----:R0:W-:-:S12]  /*d5d0*/  ST.E.128 desc[UR50][R40.64], R12 ;  /* 0x0000000c28007985 */ /* 0x0011d8000c101d32 */
[----:B------:R-:W-:-:S04]  /*d5e0*/  @!P3 IADD3 R42, P4, R11, R44, RZ ;  /* 0x0000002c0b2ab210 */ /* 0x000fc80007f9e0ff */
[----:B------:R-:W-:-:S05]  /*d5f0*/  @!P3 LEA.HI.X.SX32 R43, R11, R118, 0x1, P4 ;  /* 0x000000760b2bb211 */ /* 0x000fca00020f0eff */
[----:B--2---:R0:W-:Y:S04]  /*d600*/  @!P3 ST.E.128 desc[UR50][R42.64], R36 ;  /* 0x000000242a00b985 */ /* 0x0041e8000c101d32 */
.L_x_2754:
[----:B------:R-:W-:Y:S05]  /*d610*/  BSYNC B1 ;  /* 0x0000000000017941 */ /* 0x000fea0003800000 */
.L_x_2753:
        /* <DEDUP_REMOVED lines=37> */
[----:B------:R-:W-:Y:S01]  /*d870*/  LOP3.LUT R47, R47, 0xff00, R12, 0xf8, !PT ;  /* 0x0000ff002f2f7812 */ /* 0x000fe200078ef80c */
[----:B------:R-:W-:Y:S01]  /*d880*/  IMAD.SHL.U32 R12, R51, 0x100, RZ ;  /* 0x00000100330c7824 */ /* 0x000fe200078e00ff */
[----:B------:R-:W-:Y:S01]  /*d890*/  SHF.R.U32.HI R55, RZ, 0x10, R73 ;  /* 0x00000010ff377819 */ /* 0x000fe20000011649 */
[----:B------:R-:W-:Y:S01]  /*d8a0*/  IMAD.SHL.U32 R14, R50, 0x100, RZ ;  /* 0x00000100320e7824 */ /* 0x000fe200078e00ff */
[----:B------:R-:W-:-:S02]  /*d8b0*/  SHF.R.U32.HI R56, RZ, 0x10, R75 ;  /* 0x00000010ff387819 */ /* 0x000fc4000001164b */
[----:B------:R-:W-:Y:S01]  /*d8c0*/  LOP3.LUT R49, R75, 0xff0000ff, RZ, 0xc0, !PT ;  /* 0xff0000ff4b317812 */ /* 0x000fe200078ec0ff */
[----:B------:R-:W-:Y:S01]  /*d8d0*/  IMAD.U32 R36, R55, 0x10000, RZ ;  /* 0x0001000037247824 */ /* 0x000fe200078e00ff */
[----:B------:R-:W-:Y:S02]  /*d8e0*/  LOP3.LUT R53, R61, 0xff0000ff, RZ, 0xc0, !PT ;  /* 0xff0000ff3d357812 */ /* 0x000fe400078ec0ff */
[----:B------:R-:W-:Y:S02]  /*d8f0*/  SHF.R.U32.HI R46, RZ, 0x8, R63 ;  /* 0x00000008ff2e7819 */ /* 0x000fe4000001163f */
[----:B------:R-:W-:Y:S01]  /*d900*/  LOP3.LUT R51, R49, 0xff00, R12, 0xf8, !PT ;  /* 0x0000ff0031337812 */ /* 0x000fe200078ef80c */
[----:B------:R-:W-:Y:S01]  /*d910*/  IMAD.U32 R12, R56, 0x10000, RZ ;  /* 0x00010000380c7824 */ /* 0x000fe200078e00ff */
[----:B------:R-:W-:Y:S02]  /*d920*/  SHF.L.U32 R38, R46, 0x8, RZ ;  /* 0x000000082e267819 */ /* 0x000fe400000006ff */
[----:B------:R-:W-:-:S02]  /*d930*/  LOP3.LUT R55, R53, 0xff00, R14, 0xf8, !PT ;  /* 0x0000ff0035377812 */ /* 0x000fc400078ef80e */
[----:B------:R-:W-:Y:S02]  /*d940*/  F2FP.F16.E4M3.UNPACK_B R53, R140.H1 ;  /* 0x0000008cff35723e */ /* 0x000fe400030006ff */
[----:B------:R-:W-:Y:S02]  /*d950*/  F2FP.F16.E4M3.UNPACK_B R46, R45.H1 ;  /* 0x0000002dff2e723e */ /* 0x000fe400030006ff */
[----:B------:R-:W-:Y:S01]  /*d960*/  F2FP.F16.E4M3.UNPACK_B R49, R48.H1 ;  /* 0x00000030ff31723e */ /* 0x000fe200030006ff */
[--C-:B------:R-:W-:Y:S01]  /*d970*/  HADD2.F32 R14, -RZ, R53.reuse.H0_H0 ;  /* 0x20000035ff0e7230 */ /* 0x100fe20000004100 */
[----:B------:R-:W-:Y:S01]  /*d980*/  SHF.R.U32.HI R52, RZ, 0x10, R61 ;  /* 0x00000010ff347819 */ /* 0x000fe2000001163d */
[----:B------:R-:W-:Y:S01]  /*d990*/  HADD2.F32 R53, -RZ, R53.H1_H1 ;  /* 0x30000035ff357230 */ /* 0x000fe20000004100 */
[----:B------:R-:W-:Y:S01]  /*d9a0*/  LOP3.LUT R57, R63, 0xff0000ff, RZ, 0xc0, !PT ;  /* 0xff0000ff3f397812 */ /* 0x000fe200078ec0ff */
[----:B------:R-:W-:Y:S01]  /*d9b0*/  HADD2.F32 R50, -RZ, R49.H0_H0 ;  /* 0x20000031ff327230 */ /* 0x000fe20000004100 */
[----:B------:R-:W-:-:S02]  /*d9c0*/  LOP3.LUT R12, R51, 0xff0000, R12, 0xf8, !PT ;  /* 0x00ff0000330c7812 */ /* 0x000fc400078ef80c */
[----:B------:R-:W-:Y:S02]  /*d9d0*/  SHF.R.U32.HI R54, RZ, 0x10, R63 ;  /* 0x00000010ff367819 */ /* 0x000fe4000001163f */
[----:B------:R-:W-:Y:S01]  /*d9e0*/  LOP3.LUT R36, R47, 0xff0000, R36, 0xf8, !PT ;  /* 0x00ff00002f247812 */ /* 0x000fe200078ef824 */
[----:B------:R-:W-:Y:S01]  /*d9f0*/  HADD2.F32 R47, -RZ, R46.H0_H0 ;  /* 0x2000002eff2f7230 */ /* 0x000fe20000004100 */
[----:B------:R-:W-:Y:S01]  /*da00*/  F2FP.F16.E4M3.UNPACK_B R51, R142.H1 ;  /* 0x0000008eff33723e */ /* 0x000fe200030006ff */
[----:B------:R-:W-:Y:S01]  /*da10*/  IMAD.U32 R54, R54, 0x10000, RZ ;  /* 0x0001000036367824 */ /* 0x000fe200078e00ff */
[----:B------:R-:W-:Y:S01]  /*da20*/  LOP3.LUT R57, R57, 0xff00, R38, 0xf8, !PT ;  /* 0x0000ff0039397812 */ /* 0x000fe200078ef826 */
[----:B------:R-:W-:Y:S02]  /*da30*/  IMAD.U32 R38, R52, 0x10000, RZ ;  /* 0x0001000034267824 */ /* 0x000fe400078e00ff */
[----:B------:R-:W-:Y:S01]  /*da40*/  FMUL.FTZ R59, R47, R14 ;  /* 0x0000000e2f3b7220 */ /* 0x000fe20000410000 */
[----:B------:R-:W-:-:S02]  /*da50*/  HADD2.F32 R52, -RZ, R51.H0_H0 ;  /* 0x20000033ff347230 */ /* 0x000fc40000004100 */
[C---:B------:R-:W-:Y:S01]  /*da60*/  FMUL.FTZ R56, R50.reuse, R14 ;  /* 0x0000000e32387220 */ /* 0x040fe20000410000 */
        /* <DEDUP_REMOVED lines=171> */
.L_x_2760:
[----:B------:R-:W-:Y:S05]  /*e520*/  BSYNC B2 ;  /* 0x0000000000027941 */ /* 0x000fea0003800000 */
.L_x_2759:
[----:B------:R-:W-:Y:S01]  /*e530*/  ISETP.GE.AND P3, PT, R11, R134, PT ;  /* 0x000000860b00720c */ /* 0x000fe20003f66270 */
[----:B0-----:R0:W-:-:S12]  /*e540*/  ST.E.128 desc[UR50][R40.64], R12 ;  /* 0x0000000c28007985 */ /* 0x0011d8000c101d32 */
[----:B------:R-:W-:-:S04]  /*e550*/  @!P3 IADD3 R42, P4, R11, R44, RZ ;  /* 0x0000002c0b2ab210 */ /* 0x000fc80007f9e0ff */
[----:B------:R-:W-:-:S05]  /*e560*/  @!P3 LEA.HI.X.SX32 R43, R11, R118, 0x1, P4 ;  /* 0x000000760b2bb211 */ /* 0x000fca00020f0eff */
[----:B--2---:R0:W-:Y:S04]  /*e570*/  @!P3 ST.E.128 desc[UR50][R42.64], R36 ;  /* 0x000000242a00b985 */ /* 0x0041e8000c101d32 */
.L_x_2758:
[----:B------:R-:W-:Y:S05]  /*e580*/  BSYNC B1 ;  /* 0x0000000000017941 */ /* 0x000fea0003800000 */
.L_x_2757:
[----:B------:R-:W-:-:S13]  /*e590*/  ISETP.NE.AND P3, PT, R30, RZ, PT ;  /* 0x000000ff1e00720c */ /* 0x000fda0003f65270 */
[----:B------:R-:W-:Y:S05]  /*e5a0*/  @!P3 BRA `(.L_x_2709) ;  /* 0x0000001400c8b947 */ /* 0x000fea0003800000 */
[----:B0-----:R-:W5:Y:S04]  /*e5b0*/  LDL R13, [R1+0x3c] ;  /* 0x00003c00010d7983 */ /* 0x001f680000100800 */
[----:B------:R-:W3:Y:S01]  /*e5c0*/  LDL R14, [R1+0x40] ;  /* 0x00004000010e7983 */ /* 0x000ee20000100800 */
[----:B------:R-:W-:Y:S01]  /*e5d0*/  ISETP.NE.AND P4, PT, R113, RZ, PT ;  /* 0x000000ff7100720c */ /* 0x000fe20003f85270 */
[----:B------:R-:W-:Y:S01]  /*e5e0*/  BSSY B1, `(.L_x_2761) ;  /* 0x00000eb000017945 */ /* 0x000fe20003800000 */
[----:B------:R-:W-:Y:S02]  /*e5f0*/  IADD3 R40, P3, R26, R44, RZ ;  /* 0x0000002c1a287210 */ /* 0x000fe40007f7e0ff */
[----:B------:R-:W-:-:S03]  /*e600*/  SEL R139, R116, R139, !P4 ;  /* 0x0000008b748b7207 */ /* 0x000fc60006000000 */
[----:B--2---:R-:W-:Y:S01]  /*e610*/  IMAD.X R41, R118, 0x1, R27, P3 ;  /* 0x0000000176297824 */ /* 0x004fe200018e061b */
[----:B------:R-:W-:Y:S02]  /*e620*/  SHF.R.S32.HI R12, RZ, 0x1f, R139 ;  /* 0x0000001fff0c7819 */ /* 0x000fe4000001148b */
[----:B------:R-:W-:Y:S02]  /*e630*/  ISETP.GE.AND P3, PT, R225, R115, PT ;  /* 0x00000073e100720c */ /* 0x000fe40003f66270 */
[----:B------:R-:W-:-:S04]  /*e640*/  LEA.HI R139, R12, R139, RZ, 0x5 ;  /* 0x0000008b0c8b7211 */ /* 0x000fc800078f28ff */
[----:B------:R-:W-:-:S04]  /*e650*/  LEA.HI.SX32 R139, R139, R110, 0x1b ;  /* 0x0000006e8b8b7211 */ /* 0x000fc800078fdaff */
[----:B------:R-:W-:Y:S01]  /*e660*/  SHF.R.S32.HI R12, RZ, 0x1f, R139 ;  /* 0x0000001fff0c7819 */ /* 0x000fe2000001148b */
[----:B------:R-:W-:-:S03]  /*e670*/  IMAD.SHL.U32 R11, R139, 0x10, RZ ;  /* 0x000000108b0b7824 */ /* 0x000fc600078e00ff */
[----:B------:R-:W-:-:S04]  /*e680*/  LEA.HI R12, R12, R139, RZ, 0x2 ;  /* 0x0000008b0c0c7211 */ /* 0x000fc800078f10ff */
        /* <DEDUP_REMOVED lines=16> */
[----:B------:R-:W-:Y:S01]  /*e790*/  SHF.R.U32.HI R54, RZ, 0x8, R79 ;  /* 0x00000008ff367819 */ /* 0x000fe2000001164f */
[----:B------:R-:W-:Y:S01]  /*e7a0*/  IMAD.SHL.U32 R12, R46, 0x100, RZ ;  /* 0x000001002e0c7824 */ /* 0x000fe200078e00ff */
[----:B------:R-:W-:Y:S01]  /*e7b0*/  LOP3.LUT R43, R77, 0xff0000ff, RZ, 0xc0, !PT ;  /* 0xff0000ff4d2b7812 */ /* 0x000fe200078ec0ff */
[----:B------:R-:W-:Y:S01]  /*e7c0*/  IMAD.MOV.U32 R46, RZ, RZ, R14 ;  /* 0x000000ffff2e7224 */ /* 0x000fe200078e000e */
[----:B------:R-:W-:Y:S01]  /*e7d0*/  SHF.R.U32.HI R56, RZ, 0x10, R77 ;  /* 0x00000010ff387819 */ /* 0x000fe2000001164d */
[----:B------:R-:W-:Y:S01]  /*e7e0*/  IMAD.SHL.U32 R14, R54, 0x100, RZ ;  /* 0x00000100360e7824 */ /* 0x000fe200078e00ff */
[----:B------:R-:W-:-:S02]  /*e7f0*/  SHF.R.U32.HI R49, RZ, 0x8, R65 ;  /* 0x00000008ff317819 */ /* 0x000fc40000011641 */
[----:B------:R-:W-:Y:S02]  /*e800*/  SHF.R.U32.HI R52, RZ, 0x8, R67 ;  /* 0x00000008ff347819 */ /* 0x000fe40000011643 */
[----:B------:R-:W-:Y:S01]  /*e810*/  LOP3.LUT R12, R43, 0xff00, R12, 0xf8, !PT ;  /* 0x0000ff002b0c7812 */ /* 0x000fe200078ef80c */
[----:B------:R-:W-:Y:S01]  /*e820*/  IMAD.U32 R43, R56, 0x10000, RZ ;  /* 0x00010000382b7824 */ /* 0x000fe200078e00ff */
[----:B------:R-:W-:Y:S01]  /*e830*/  LOP3.LUT R45, R79, 0xff0000ff, RZ, 0xc0, !PT ;  /* 0xff0000ff4f2d7812 */ /* 0x000fe200078ec0ff */
[----:B------:R-:W-:Y:S01]  /*e840*/  IMAD.SHL.U32 R49, R49, 0x100, RZ ;  /* 0x0000010031317824 */ /* 0x000fe200078e00ff */
[----:B------:R-:W-:Y:S02]  /*e850*/  SHF.R.U32.HI R53, RZ, 0x10, R79 ;  /* 0x00000010ff357819 */ /* 0x000fe4000001164f */
[----:B------:R-:W-:Y:S02]  /*e860*/  LOP3.LUT R51, R67, 0xff0000ff, RZ, 0xc0, !PT ;  /* 0xff0000ff43337812 */ /* 0x000fe400078ec0ff */
[----:B------:R-:W-:-:S02]  /*e870*/  SHF.L.U32 R36, R52, 0x8, RZ ;  /* 0x0000000834247819 */ /* 0x000fc400000006ff */
[----:B------:R-:W-:Y:S02]  /*e880*/  LOP3.LUT R48, R65, 0xff0000ff, RZ, 0xc0, !PT ;  /* 0xff0000ff41307812 */ /* 0x000fe400078ec0ff */
[----:B------:R-:W-:Y:S01]  /*e890*/  LOP3.LUT R14, R45, 0xff00, R14, 0xf8, !PT ;  /* 0x0000ff002d0e7812 */ /* 0x000fe200078ef80e */
[----:B------:R-:W-:Y:S01]  /*e8a0*/  IMAD.U32 R45, R53, 0x10000, RZ ;  /* 0x00010000352d7824 */ /* 0x000fe200078e00ff */
[----:B------:R-:W-:Y:S02]  /*e8b0*/  LOP3.LUT R54, R51, 0xff00, R36, 0xf8, !PT ;  /* 0x0000ff0033367812 */ /* 0x000fe400078ef824 */
[----:B------:R-:W-:Y:S02]  /*e8c0*/  LOP3.LUT R36, R12, 0xff0000, R43, 0xf8, !PT ;  /* 0x00ff00000c247812 */ /* 0x000fe400078ef82b */
[----:B------:R-:W-:Y:S02]  /*e8d0*/  LOP3.LUT R38, R48, 0xff00, R49, 0xf8, !PT ;  /* 0x0000ff0030267812 */ /* 0x000fe400078ef831 */
[----:B------:R-:W-:-:S02]  /*e8e0*/  F2FP.F16.E4M3.UNPACK_B R53, R138.H1 ;  /* 0x0000008aff35723e */ /* 0x000fc400030006ff */
[----:B------:R-:W-:Y:S02]  /*e8f0*/  F2FP.F16.E4M3.UNPACK_B R43, R42.H1 ;  /* 0x0000002aff2b723e */ /* 0x000fe400030006ff */
[-C--:B------:R-:W-:Y:S02]  /*e900*/  F2FP.F16.E4M3.UNPACK_B R48, R47.reuse.H1 ;  /* 0x0000002fff30723e */ /* 0x080fe400030006ff */
[----:B------:R-:W-:Y:S02]  /*e910*/  SHF.R.U32.HI R57, RZ, 0x10, R67 ;  /* 0x00000010ff397819 */ /* 0x000fe40000011643 */
[----:B------:R-:W-:Y:S01]  /*e920*/  LOP3.LUT R12, R14, 0xff0000, R45, 0xf8, !PT ;  /* 0x00ff00000e0c7812 */ /* 0x000fe200078ef82d */
[----:B------:R-:W-:Y:S01]  /*e930*/  HADD2.F32 R14, -RZ, R53.H0_H0 ;  /* 0x20000035ff0e7230 */ /* 0x000fe20000004100 */
[----:B------:R-:W-:Y:S01]  /*e940*/  F2FP.F16.E4M3.UNPACK_B R51, R136.H1 ;  /* 0x00000088ff33723e */ /* 0x000fe200030006ff */
[----:B------:R-:W-:Y:S01]  /*e950*/  HADD2.F32 R45, -RZ, R43.H0_H0 ;  /* 0x2000002bff2d7230 */ /* 0x000fe20000004100 */
[----:B------:R-:W-:Y:S01]  /*e960*/  F2FP.F16.E4M3.UNPACK_B R138, R138 ;  /* 0x0000008aff8a723e */ /* 0x000fe200020006ff */
[----:B------:R-:W-:Y:S01]  /*e970*/  HADD2.F32 R49, -RZ, R48.H0_H0 ;  /* 0x20000030ff317230 */ /* 0x000fe20000004100 */
[----:B------:R-:W-:Y:S01]  /*e980*/  F2FP.F16.E4M3.UNPACK_B R47, R47 ;  /* 0x0000002fff2f723e */ /* 0x000fe200020006ff */
[----:B------:R-:W-:-:S02]  /*e990*/  IMAD.U32 R57, R57, 0x10000, RZ ;  /* 0x0001000039397824 */ /* 0x000fc400078e00ff */
[-C--:B------:R-:W-:Y:S01]  /*e9a0*/  FMUL.FTZ R58, R45, R14.reuse ;  /* 0x0000000e2d3a7220 */ /* 0x080fe20000410000 */
[----:B------:R-:W-:Y:S02]  /*e9b0*/  HADD2.F32 R52, -RZ, R51.H0_H0 ;  /* 0x20000033ff347230 */ /* 0x000fe40000004100 */
        /* <DEDUP_REMOVED lines=68> */
[-C--:B------:R-:W-:Y:S01]  /*ee00*/  FMUL.FTZ R47, R50, R137.reuse ;  /* 0x00000089322f7220 */ /* 0x080fe20000410000 */
[----:B------:R-:W-:Y:S02]  /*ee10*/  HADD2.F32 R135, -RZ, R135.H1_H1 ;  /* 0x30000087ff877230 */ /* 0x000fe40000004100 */
[----:B------:R-:W-:Y:S01]  /*ee20*/  FMUL.FTZ R137, R46, R137 ;  /* 0x000000892e897220 */ /* 0x000fe20000410000 */
[-C--:B------:R-:W-:Y:S01]  /*ee30*/  FFMA.FTZ R51, R42, R45.reuse, -R49 ;  /* 0x0000002d2a337223 */ /* 0x080fe20000010831 */
[----:B------:R-:W-:Y:S01]  /*ee40*/  FFMA.FTZ R52, R43, R45, R48 ;  /* 0x0000002d2b347223 */ /* 0x000fe20000010030 */
[-C--:B------:R-:W-:Y:S01]  /*ee50*/  FFMA.FTZ R46, R46, R135.reuse, -R47 ;  /* 0x000000872e2e7223 */ /* 0x080fe2000001082f */
[----:B------:R-:W-:Y:S01]  /*ee60*/  FFMA.FTZ R137, R50, R135, R137 ;  /* 0x0000008732897223 */ /* 0x000fe20000010089 */
[----:B------:R-:W-:Y:S02]  /*ee70*/  F2FP.SATFINITE.E4M3.F32.PACK_AB_MERGE_C R42, R60, R57, RZ ;  /* 0x000000393c2a723e */ /* 0x000fe400048070ff */
[----:B------:R-:W-:-:S02]  /*ee80*/  F2FP.F16.E4M3.UNPACK_B R47, R37 ;  /* 0x00000025ff2f723e */ /* 0x000fc400020006ff */
[----:B------:R-:W-:Y:S02]  /*ee90*/  F2FP.F16.E4M3.UNPACK_B R50, R38 ;  /* 0x00000026ff32723e */ /* 0x000fe400020006ff */
[----:B------:R-:W-:Y:S01]  /*eea0*/  F2FP.F16.E4M3.UNPACK_B R45, R13 ;  /* 0x0000000dff2d723e */ /* 0x000fe200020006ff */
[--C-:B------:R-:W-:Y:S01]  /*eeb0*/  HADD2.F32 R48, -RZ, R47.reuse.H0_H0 ;  /* 0x2000002fff307230 */ /* 0x100fe20000004100 */
[----:B------:R-:W-:Y:S01]  /*eec0*/  F2FP.SATFINITE.E4M3.F32.PACK_AB_MERGE_C R42, R56, R53, R42 ;  /* 0x00000035382a723e */ /* 0x000fe2000480702a */
[--C-:B------:R-:W-:Y:S01]  /*eed0*/  HADD2.F32 R53, -RZ, R50.reuse.H0_H0 ;  /* 0x20000032ff357230 */ /* 0x100fe20000004100 */
[----:B------:R-:W-:Y:S01]  /*eee0*/  F2FP.SATFINITE.E4M3.F32.PACK_AB_MERGE_C R43, R59, R58, RZ ;  /* 0x0000003a3b2b723e */ /* 0x000fe200048070ff */
[----:B------:R-:W-:Y:S01]  /*eef0*/  HADD2.F32 R47, -RZ, R47.H1_H1 ;  /* 0x3000002fff2f7230 */ /* 0x000fe20000004100 */
[----:B------:R-:W-:Y:S01]  /*ef00*/  F2FP.F16.E4M3.UNPACK_B R49, R36 ;  /* 0x00000024ff31723e */ /* 0x000fe200020006ff */
[----:B------:R-:W-:Y:S01]  /*ef10*/  HADD2.F32 R50, -RZ, R50.H1_H1 ;  /* 0x30000032ff327230 */ /* 0x000fe20000004100 */
[----:B------:R-:W-:Y:S01]  /*ef20*/  F2FP.SATFINITE.E4M3.F32.PACK_AB_MERGE_C R63, R46, R51, R62 ;  /* 0x000000332e3f723e */ /* 0x000fe2000480703e */
[----:B------:R-:W-:Y:S01]  /*ef30*/  HADD2.F32 R46, -RZ, R45.H0_H0 ;  /* 0x2000002dff2e7230 */ /* 0x000fe20000004100 */
[----:B------:R-:W-:Y:S01]  /*ef40*/  F2FP.SATFINITE.E4M3.F32.PACK_AB_MERGE_C R43, R55, R54, R43 ;  /* 0x00000036372b723e */ /* 0x000fe2000480702b */
[----:B------:R-:W-:-:S02]  /*ef50*/  HADD2.F32 R51, -RZ, R49.H0_H0 ;  /* 0x20000031ff337230 */ /* 0x000fc40000004100 */
[-C--:B------:R-:W-:Y:S01]  /*ef60*/  FMUL.FTZ R55, R48, R53.reuse ;  /* 0x0000003530377220 */ /* 0x080fe20000410000 */
[----:B------:R-:W-:Y:S01]  /*ef70*/  F2FP.SATFINITE.E4M3.F32.PACK_AB_MERGE_C R137, R137, R52, R61 ;  /* 0x000000348989723e */ /* 0x000fe2000480703d */
[C---:B------:R-:W-:Y:S01]  /*ef80*/  FMUL.FTZ R53, R46.reuse, R53 ;  /* 0x000000352e357220 */ /* 0x040fe20000410000 */
[----:B------:R-:W-:Y:S02]  /*ef90*/  HADD2.F32 R45, -RZ, R45.H1_H1 ;  /* 0x3000002dff2d7230 */ /* 0x000fe40000004100 */
[-C--:B------:R-:W-:Y:S01]  /*efa0*/  FMUL.FTZ R52, R47, R50.reuse ;  /* 0x000000322f347220 */ /* 0x080fe20000410000 */
[-C--:B------:R-:W-:Y:S01]  /*efb0*/  FFMA.FTZ R55, R46, R51.reuse, -R55 ;  /* 0x000000332e377223 */ /* 0x080fe20000010837 */
[----:B------:R-:W-:Y:S01]  /*efc0*/  FFMA.FTZ R53, R48, R51, R53 ;  /* 0x0000003330357223 */ /* 0x000fe20000010035 */
[----:B------:R-:W-:Y:S02]  /*efd0*/  HADD2.F32 R48, -RZ, R49.H1_H1 ;  /* 0x30000031ff307230 */ /* 0x000fe40000004100 */
[----:B------:R-:W-:Y:S01]  /*efe0*/  FMUL.FTZ R50, R45, R50 ;  /* 0x000000322d327220 */ /* 0x000fe20000410000 */
[----:B------:R-:W-:-:S02]  /*eff0*/  F2FP.F16.E4M3.UNPACK_B R46, R37.H1 ;  /* 0x00000025ff2e723e */ /* 0x000fc400030006ff */
[----:B------:R-:W-:Y:S01]  /*f000*/  F2FP.F16.E4M3.UNPACK_B R13, R13.H1 ;  /* 0x0000000dff0d723e */ /* 0x000fe200030006ff */
[----:B------:R-:W-:Y:S01]  /*f010*/  FFMA.FTZ R54, R45, R48, -R52 ;  /* 0x000000302d367223 */ /* 0x000fe20000010834 */
[----:B------:R-:W-:Y:S01]  /*f020*/  F2FP.F16.E4M3.UNPACK_B R45, R38.H1 ;  /* 0x00000026ff2d723e */ /* 0x000fe200030006ff */
[----:B------:R-:W-:Y:S01]  /*f030*/  FFMA.FTZ R56, R47, R48, R50 ;  /* 0x000000302f387223 */ /* 0x000fe20000010032 */
[--C-:B------:R-:W-:Y:S01]  /*f040*/  HADD2.F32 R38, -RZ, R46.reuse.H0_H0 ;  /* 0x2000002eff267230 */ /* 0x100fe20000004100 */
[----:B------:R-:W-:Y:S01]  /*f050*/  F2FP.F16.E4M3.UNPACK_B R36, R36.H1 ;  /* 0x00000024ff24723e */ /* 0x000fe200030006ff */
[----:B------:R-:W-:Y:S01]  /*f060*/  HADD2.F32 R37, -RZ, R13.H0_H0 ;  /* 0x2000000dff257230 */ /* 0x000fe20000004100 */
[----:B------:R-:W-:Y:S01]  /*f070*/  F2FP.F16.E4M3.UNPACK_B R49, R14 ;  /* 0x0000000eff31723e */ /* 0x000fe200020006ff */
[----:B------:R-:W-:Y:S02]  /*f080*/  HADD2.F32 R47, -RZ, R45.H0_H0 ;  /* 0x2000002dff2f7230 */ /* 0x000fe40000004100 */
[----:B------:R-:W-:-:S02]  /*f090*/  HADD2.F32 R46, -RZ, R46.H1_H1 ;  /* 0x3000002eff2e7230 */ /* 0x000fc40000004100 */
[----:B------:R-:W-:Y:S02]  /*f0a0*/  HADD2.F32 R48, -RZ, R45.H1_H1 ;  /* 0x3000002dff307230 */ /* 0x000fe40000004100 */
[-C--:B------:R-:W-:Y:S01]  /*f0b0*/  FMUL.FTZ R50, R38, R47.reuse ;  /* 0x0000002f26327220 */ /* 0x080fe20000410000 */
[--C-:B------:R-:W-:Y:S02]  /*f0c0*/  HADD2.F32 R45, -RZ, R36.reuse.H0_H0 ;  /* 0x20000024ff2d7230 */ /* 0x100fe40000004100 */
        /* <DEDUP_REMOVED lines=60> */
.L_x_2762:
[----:B------:R-:W-:Y:S05]  /*f490*/  BSYNC B1 ;  /* 0x0000000000017941 */ /* 0x000fea0003800000 */
.L_x_2761:
[----:B0-----:R0:W-:Y:S01]  /*f4a0*/  ST.E.128 desc[UR50][R40.64], R12 ;  /* 0x0000000c28007985 */ /* 0x0011e2000c101d32 */
[----:B------:R-:W-:-:S13]  /*f4b0*/  ISETP.GE.AND P3, PT, R11, R134, PT ;  /* 0x000000860b00720c */ /* 0x000fda0003f66270 */
[----:B------:R-:W-:Y:S05]  /*f4c0*/  @P3 BRA `(.L_x_2709) ;  /* 0x0000000800003947 */ /* 0x000fea0003800000 */
[----:B------:R-:W-:-:S04]  /*f4d0*/  IADD3 R44, P3, R11, R44, RZ ;  /* 0x0000002c0b2c7210 */ /* 0x000fc80007f7e0ff */
[----:B------:R-:W-:-:S05]  /*f4e0*/  LEA.HI.X.SX32 R45, R11, R118, 0x1, P3 ;  /* 0x000000760b2d7211 */ /* 0x000fca00018f0eff */
[----:B--2---:R2:W-:Y:S01]  /*f4f0*/  ST.E.128 desc[UR50][R44.64], R36 ;  /* 0x000000242c007985 */ /* 0x0045e2000c101d32 */
[----:B------:R-:W-:Y:S05]  /*f500*/  BRA `(.L_x_2709) ;  /* 0x0000000400f07947 */ /* 0x000fea0003800000 */
.L_x_2674:
[----:B------:R-:W-:-:S06]  /*f510*/  UISETP.NE.AND UP0, UPT, UR49, 0x3, UPT ;  /* 0x000000033100788c */ /* 0x000fcc000bf05270 */
[----:B------:R-:W-:-:S13]  /*f520*/  PLOP3.LUT P2, PT, PT, PT, UP0, 0x80, 0x0 ;  /* 0x000000000000781c */ /* 0x000fda0003f4f008 */
[----:B------:R-:W-:Y:S05]  /*f530*/  @!P2 BRA `(.L_x_2763) ;  /* 0x000000000004a947 */ /* 0x000fea0003800000 */
[----:B------:R-:W-:Y:S01]  /*f540*/  BPT.TRAP 0x1 ;  /* 0x000000040000795c */ /* 0x000fe20000300000 */
.L_x_2763:
[----:B------:R-:W2:Y:S01]  /*f550*/  LDL R11, [R1+0x18] ;  /* 0x00001800010b7983 */ /* 0x000ea20000100800 */
[----:B------:R-:W-:Y:S01]  /*f560*/  IMAD R93, R19, 0x8, R18 ;  /* 0x00000008135d7824 */ /* 0x000fe200078e0212 */
[----:B------:R-:W-:Y:S01]  /*f570*/  BSSY B1, `(.L_x_2764) ;  /* 0x0000005000017945 */ /* 0x000fe20003800000 */
[----:B------:R-:W-:Y:S02]  /*f580*/  SHF.R.S32.HI R90, RZ, 0x1f, R35 ;  /* 0x0000001fff5a7819 */ /* 0x000fe40000011423 */
[----:B--2---:R-:W-:-:S04]  /*f590*/  SHF.L.U32 R94, R11, 0x1f, RZ ;  /* 0x0000001f0b5e7819 */ /* 0x004fc800000006ff */
[----:B------:R-:W0:Y:S02]  /*f5a0*/  SYNCS.PHASECHK.TRANS64.TRYWAIT P3, [R93+URZ+0x33490], R94 ;  /* 0x0334905e5d0075a7 */ /* 0x000e24000806017f */
[----:B0-----:R-:W-:Y:S05]  /*f5b0*/  @!P3 BRA `(.L_x_2765) ;  /* 0x00000204004cb947 */ /* 0x001fea0003800000 */
.L_x_3039:
[----:B------:R-:W-:Y:S05]  /*f5c0*/  BSYNC B1 ;  /* 0x0000000000017941 */ /* 0x000fea0003800000 */
.L_x_2764:
        /* <DEDUP_REMOVED lines=20> */
[----:B------:R-:W-:Y:S01]  /*f710*/  IADD3 R48, P3, R12, UR6, RZ ;  /* 0x000000060c307c10 */ /* 0x000fe2000ff7e0ff */
[C---:B-1----:R-:W-:Y:S02]  /*f720*/  VIADD R37, R36.reuse, 0xffffff80 ;  /* 0xffffff8024257836 */ /* 0x042fe40000000000 */
[----:B------:R-:W-:Y:S01]  /*f730*/  VIADD R36, R36, 0xffffff80 ;  /* 0xffffff8024247836 */ /* 0x000fe20000000000 */
[----:B------:R-:W-:-:S04]  /*f740*/  IADD3.X R50, R13, UR7, R11, P3, !PT ;  /* 0x000000070d327c10 */ /* 0x000fc80009ffe40b */
[----:B------:R-:W-:-:S04]  /*f750*/  LEA.HI R36, R36, R37, RZ, 0x1 ;  /* 0x0000002524247211 */ /* 0x000fc800078f08ff */
[----:B------:R-:W-:-:S04]  /*f760*/  SHF.R.S32.HI R36, RZ, 0x1, R36 ;  /* 0x00000001ff247819 */ /* 0x000fc80000011424 */
[----:B------:R-:W-:-:S04]  /*f770*/  IADD3 R51, -R36, R92, RZ ;  /* 0x0000005c24337210 */ /* 0x000fc80007ffe1ff */
[----:B------:R-:W-:Y:S01]  /*f780*/  ISETP.GE.AND P3, PT, R51, 0x1, PT ;  /* 0x000000013300780c */ /* 0x000fe20003f66270 */
[----:B------:R-:W-:-:S12]  /*f790*/  BRA.DIV UR4, `(.L_x_2766) ;  /* 0x0000020204e87947 */ /* 0x000fd8000b800000 */
[----:B------:R1:W2:Y:S04]  /*f7a0*/  SHFL.IDX PT, R41, R50, RZ, 0x1e1f ;  /* 0x001e1fff32297589 */ /* 0x0002a800000e0000 */
[----:B------:R1:W3:Y:S02]  /*f7b0*/  SHFL.IDX PT, R49, R48, RZ, 0x1e1f ;  /* 0x001e1fff30317589 */ /* 0x0002e400000e0000 */
.L_x_3043:
[----:B------:R-:W-:Y:S04]  /*f7c0*/  BSSY B1, `(.L_x_2767) ;  /* 0x0000026000017945 */ /* 0x000fe80003800000 */
[----:B------:R-:W-:Y:S05]  /*f7d0*/  @!P3 BRA `(.L_x_2768) ;  /* 0x000000000090b947 */ /* 0x000fea0003800000 */
[----:B------:R-:W4:Y:S01]  /*f7e0*/  LDL R13, [R1+0x10] ;  /* 0x00001000010d7983 */ /* 0x000f220000100800 */
[----:B------:R-:W-:-:S03]  /*f7f0*/  ULDC UR4, c[0x0][0x2f4] ;  /* 0x0000bd0000047ab9 */ /* 0x000fc60000000800 */
[----:B------:R-:W5:Y:S01]  /*f800*/  LDL R12, [R1+0xc] ;  /* 0x00000c00010c7983 */ /* 0x000f620000100800 */
        /* <DEDUP_REMOVED lines=8> */
[----:B------:R-:W-:-:S05]  /*f890*/  @!P4 IADD3 R36, P6, R220, R49, RZ ;  /* 0x00000031dc24c210 */ /* 0x000fca0007fde0ff */
[----:B-----5:R-:W-:Y:S02]  /*f8a0*/  @!P4 IMAD.X R37, R41, 0x1, R12, P6 ;  /* 0x000000012925c824 */ /* 0x020fe400030e060c */
        /* <DEDUP_REMOVED lines=23> */
.L_x_2768:
[----:B------:R-:W-:Y:S05]  /*fa20*/  BSYNC B1 ;  /* 0x0000000000017941 */ /* 0x000fea0003800000 */
.L_x_2767:
[----:B------:R-:W-:-:S03]  /*fa30*/  UMOV UR4, 0xffffffff ;  /* 0xffffffff00047882 */ /* 0x000fc60000000000 */
[----:B------:R-:W-:Y:S05]  /*fa40*/  BRA.DIV UR4, `(.L_x_2769) ;  /* 0x0000020204887947 */ /* 0x000fea000b800000 */
[----:B--2-4-:R2:W4:Y:S04]  /*fa50*/  SHFL.IDX PT, R41, R50, 0x1, 0x1e1f ;  /* 0x003e1f0032297f89 */ /* 0x01452800000e0000 */
[----:B---3--:R2:W3:Y:S02]  /*fa60*/  SHFL.IDX PT, R49, R48, 0x1, 0x1e1f ;  /* 0x003e1f0030317f89 */ /* 0x0084e400000e0000 */
.L_x_3047:
[----:B------:R-:W-:-:S13]  /*fa70*/  ISETP.GE.AND P3, PT, R51, 0x81, PT ;  /* 0x000000813300780c */ /* 0x000fda0003f66270 */
[----:B------:R-:W-:Y:S05]  /*fa80*/  @!P3 BRA `(.L_x_2709) ;  /* 0x000000000090b947 */ /* 0x000fea0003800000 */
[----:B------:R-:W5:Y:S01]  /*fa90*/  LDL R13, [R1+0x10] ;  /* 0x00001000010d7983 */ /* 0x000f620000100800 */
[----:B------:R-:W-:-:S03]  /*faa0*/  ULDC UR4, c[0x0][0x2f4] ;  /* 0x0000bd0000047ab9 */ /* 0x000fc60000000800 */
[----:B------:R-:W2:Y:S01]  /*fab0*/  LDL R12, [R1+0xc] ;  /* 0x00000c00010c7983 */ /* 0x000ea20000100800 */
[----:B------:R-:W-:-:S03]  /*fac0*/  ISETP.GE.AND P5, PT, R16, UR4, PT ;  /* 0x0000000410007c0c */ /* 0x000fc6000bfa6270 */
[----:B------:R-:W2:Y:S10]  /*fad0*/  LDL R11, [R1+0x8] ;  /* 0x00000800010b7983 */ /* 0x000eb40000100800 */
[----:B---3--:R-:W-:-:S04]  /*fae0*/  @!P5 IADD3 R42, P3, R16, R49, RZ ;  /* 0x00000031102ad210 */ /* 0x008fc80007f7e0ff */
[----:B----4-:R-:W-:Y:S02]  /*faf0*/  @!P5 IADD3.X R43, R41, R17, RZ, P3, !PT ;  /* 0x00000011292bd210 */ /* 0x010fe40001ffe4ff */
[----:B------:R-:W-:-:S13]  /*fb00*/  ISETP.GE.AND P3, PT, R221, UR4, PT ;  /* 0x00000004dd007c0c */ /* 0x000fda000bf66270 */
[----:B------:R-:W-:-:S05]  /*fb10*/  @!P3 IADD3 R38, P4, R221, R49, RZ ;  /* 0x00000031dd26b210 */ /* 0x000fca0007f9e0ff */
[----:B-----5:R-:W-:Y:S01]  /*fb20*/  @!P3 IMAD.X R39, R41, 0x1, R13, P4 ;  /* 0x000000012927b824 */ /* 0x020fe200020e060d */
[----:B------:R-:W-:-:S13]  /*fb30*/  ISETP.GE.AND P4, PT, R220, UR4, PT ;  /* 0x00000004dc007c0c */ /* 0x000fda000bf86270 */
[----:B------:R-:W-:-:S05]  /*fb40*/  @!P4 IADD3 R36, P6, R220, R49, RZ ;  /* 0x00000031dc24c210 */ /* 0x000fca0007fde0ff */
[----:B--2---:R-:W-:Y:S02]  /*fb50*/  @!P4 IMAD.X R37, R41, 0x1, R12, P6 ;  /* 0x000000012925c824 */ /* 0x004fe400030e060c */
        /* <DEDUP_REMOVED lines=23> */
.L_x_2709:
[----:B------:R-:W-:Y:S05]  /*fcd0*/  BSYNC B0 ;  /* 0x0000000000007941 */ /* 0x000fea0003800000 */
.L_x_2673:
[----:B------:R-:W5:Y:S01]  /*fce0*/  S2R R11, SR_TID.X ;  /* 0x00000000000b7919 */ /* 0x000f620000002100 */
        /* <DEDUP_REMOVED lines=9> */
[----:B-----5:R-:W-:-:S13]  /*fd80*/  LOP3.LUT P3, RZ, R11, 0x7f, RZ, 0xc0, !PT ;  /* 0x0000007f0bff7812 */ /* 0x020fda000786c0ff */
[----:B------:R-:W-:-:S05]  /*fd90*/  @!P3 VIADD R11, R93, 0x334a0 ;  /* 0x000334a05d0bb836 */ /* 0x000fca0000000000 */
[----:B------:R-:W-:-:S04]  /*fda0*/  @!P3 PRMT R11, RZ, 0x654, R11 ;  /* 0x00000654ff0bb816 */ /* 0x000fc8000000000b */
[----:B------:R1:W-:Y:S01]  /*fdb0*/  @!P3 SYNCS.ARRIVE.TRANS64.RED.A1T0 RZ, [R11+URZ], RZ ;  /* 0x000000ff0bffb9a7 */ /* 0x0003e2000810043f */
[----:B------:R-:W-:Y:S05]  /*fdc0*/  @!P2 BRA `(.L_x_2771) ;  /* 0x000000000004a947 */ /* 0x000fea0003800000 */
[----:B------:R-:W-:Y:S01]  /*fdd0*/  BPT.TRAP 0x1 ;  /* 0x000000040000795c */ /* 0x000fe20000300000 */
.L_x_2771:
[----:B------:R-:W-:Y:S05]  /*fde0*/  BSYNC B0 ;  /* 0x0000000000007941 */ /* 0x000fea0003800000 */
.L_x_2770:
[----:B------:R-:W5:Y:S01]  /*fdf0*/  SYNCS.PHASECHK.TRANS64.TRYWAIT P2, [R93+URZ+0x334b0], R94 ;  /* 0x0334b05e5d0075a7 */ /* 0x000f62000804017f */
[----:B------:R-:W-:Y:S01]  /*fe00*/  ULDC UR39, c[0x0][0x2f4] ;  /* 0x0000bd0000277ab9 */ /* 0x000fe20000000800 */
[----:B------:R-:W-:Y:S04]  /*fe10*/  BSSY B0, `(.L_x_2772) ;  /* 0x0000002000007945 */ /* 0x000fe80003800000 */
[----:B-----5:R-:W-:Y:S05]  /*fe20*/  @!P2 BRA `(.L_x_2773) ;  /* 0x000001fc00dca947 */ /* 0x020fea0003800000 */
.L_x_3048:
[----:B------:R-:W-:Y:S05]  /*fe30*/  BSYNC B0 ;  /* 0x0000000000007941 */ /* 0x000fea0003800000 */
.L_x_2772:
[----:B--2---:R2:W5:Y:S01]  /*fe40*/  LDL R50, [R1+0x10] ;  /* 0x0000100001327983 */ /* 0x0045620000100800 */
[----:B------:R-:W-:Y:S01]  /*fe50*/  ULDC.64 UR4, c[0x0][0x328] ;  /* 0x0000ca0000047ab9 */ /* 0x000fe20000000a00 */
[----:B------:R-:W-:Y:S02]  /*fe60*/  ULDC.64 UR6, c[0x0][0x318] ;  /* 0x0000c60000067ab9 */ /* 0x000fe40000000a00 */
[----:B0--3--:R2:W5:Y:S01]  /*fe70*/  LDL R49, [R1+0xc] ;  /* 0x00000c0001317983 */ /* 0x0095620000100800 */
[----:B------:R-:W-:Y:S02]  /*fe80*/  IMAD R90, R90, UR4, RZ ;  /* 0x000000045a5a7c24 */ /* 0x000fe4000f8e02ff */
[C---:B------:R-:W-:Y:S01]  /*fe90*/  IMAD.WIDE.U32 R12, R35.reuse, UR4, RZ ;  /* 0x00000004230c7c25 */ /* 0x040fe2000f8e00ff */
[----:B------:R2:W5:Y:S03]  /*fea0*/  LDL R48, [R1+0x8] ;  /* 0x0000080001307983 */ /* 0x0005660000100800 */
[----:B------:R-:W-:Y:S01]  /*feb0*/  IMAD R35, R35, UR5, R90 ;  /* 0x0000000523237c24 */ /* 0x000fe2000f8e025a */
[----:B------:R-:W0:Y:S01]  /*fec0*/  S2R R14, SR_TID.X ;  /* 0x00000000000e7919 */ /* 0x000e220000002100 */
[----:B------:R-:W-:-:S02]  /*fed0*/  ULDC.64 UR4, c[0x0][0x338] ;  /* 0x0000ce0000047ab9 */ /* 0x000fc40000000a00 */
[----:B------:R-:W-:Y:S01]  /*fee0*/  IMAD R91, R91, UR4, RZ ;  /* 0x000000045b5b7c24 */ /* 0x000fe2000f8e02ff */
[----:B------:R-:W-:-:S03]  /*fef0*/  IADD3 R13, R13, R35, RZ ;  /* 0x000000230d0d7210 */ /* 0x000fc60007ffe0ff */
[C---:B------:R-:W-:Y:S02]  /*ff00*/  IMAD R91, R34.reuse, UR5, R91 ;  /* 0x00000005225b7c24 */ /* 0x040fe4000f8e025b */
[----:B------:R-:W-:Y:S01]  /*ff10*/  IMAD.WIDE.U32 R34, R34, UR4, R12 ;  /* 0x0000000422227c25 */ /* 0x000fe2000f8e000c */
[----:B------:R-:W-:-:S03]  /*ff20*/  ULDC.64 UR4, c[0x0][0x330] ;  /* 0x0000cc0000047ab9 */ /* 0x000fc60000000a00 */
[----:B------:R-:W-:Y:S02]  /*ff30*/  IMAD.IADD R35, R35, 0x1, R91 ;  /* 0x0000000123237824 */ /* 0x000fe400078e025b */
[----:B-1----:R-:W-:Y:S02]  /*ff40*/  IMAD R11, R7, UR4, RZ ;  /* 0x00000004070b7c24 */ /* 0x002fe4000f8e02ff */
[----:B------:R-:W-:-:S04]  /*ff50*/  IMAD.WIDE.U32 R12, R22, UR4, R34 ;  /* 0x00000004160c7c25 */ /* 0x000fc8000f8e0022 */
[----:B------:R-:W-:Y:S01]  /*ff60*/  IMAD R11, R22, UR5, R11 ;  /* 0x00000005160b7c24 */ /* 0x000fe2000f8e020b */
[----:B------:R-:W-:-:S04]  /*ff70*/  IADD3 R44, P2, R12, UR6, RZ ;  /* 0x000000060c2c7c10 */ /* 0x000fc8000ff5e0ff */
[----:B------:R-:W-:Y:S01]  /*ff80*/  IADD3.X R11, R13, UR7, R11, P2, !PT ;  /* 0x000000070d0b7c10 */ /* 0x000fe200097fe40b */
[C---:B0-----:R-:W-:Y:S02]  /*ff90*/  VIADD R15, R14.reuse, 0xffffff80 ;  /* 0xffffff800e0f7836 */ /* 0x041fe40000000000 */
[----:B------:R-:W-:-:S05]  /*ffa0*/  VIADD R14, R14, 0xffffff80 ;  /* 0xffffff800e0e7836 */ /* 0x000fca0000000000 */
[----:B------:R-:W-:-:S04]  /*ffb0*/  LEA.HI R14, R14, R15, RZ, 0x1 ;  /* 0x0000000f0e0e7211 */ /* 0x000fc800078f08ff */
[----:B------:R-:W-:-:S05]  /*ffc0*/  SHF.R.S32.HI R14, RZ, 0x1, R14 ;  /* 0x00000001ff0e7819 */ /* 0x000fca000001140e */
[----:B------:R-:W-:-:S05]  /*ffd0*/  IMAD.IADD R92, R92, 0x1, -R14 ;  /* 0x000000015c5c7824 */ /* 0x000fca00078e0a0e */
[----:B------:R-:W-:Y:S01]  /*ffe0*/  ISETP.GE.AND P2, PT, R92, 0x1, PT ;  /* 0x000000015c00780c */ /* 0x000fe20003f46270 */
[----:B------:R2:W0:Y:S01]  /*fff0*/  SHFL.IDX PT, R47, R44, RZ, 0x1e1f ;  /* 0x001e1fff2c2f7589 */ /* 0x00042200000e0000 */
[----:B------:R-:W-:Y:S03]  /*10000*/  BSSY B0, `(.L_x_2774) ;  /* 0x0000023000007945 */ /* 0x000fe60003800000 */
[----:B------:R2:W1:Y:S08]  /*10010*/  SHFL.IDX PT, R45, R11, RZ, 0x1e1f ;  /* 0x001e1fff0b2d7589 */ /* 0x00047000000e0000 */
[----:B--2---:R-:W-:Y:S05]  /*10020*/  @!P2 BRA `(.L_x_2775) ;  /* 0x000000000080a947 */ /* 0x004fea0003800000 */
[----:B------:R-:W-:-:S13]  /*10030*/  ISETP.GE.AND P5, PT, R16, UR39, PT ;  /* 0x0000002710007c0c */ /* 0x000fda000bfa6270 */
[----:B------:R-:W2:Y:S01]  /*10040*/  @!P5 LDS.128 R12, [R88+0xf200] ;  /* 0x00f20000580cd984 */ /* 0x000ea20000000c00 */
[----:B0-----:R-:W-:-:S05]  /*10050*/  @!P5 IADD3 R38, P2, R16, R47, RZ ;  /* 0x0000002f1026d210 */ /* 0x001fca0007f5e0ff */
[----:B-1----:R-:W-:Y:S01]  /*10060*/  @!P5 IMAD.X R39, R45, 0x1, R17, P2 ;  /* 0x000000012d27d824 */ /* 0x002fe200010e0611 */
[----:B------:R-:W-:-:S13]  /*10070*/  ISETP.GE.AND P2, PT, R221, UR39, PT ;  /* 0x00000027dd007c0c */ /* 0x000fda000bf46270 */
[----:B------:R-:W-:-:S05]  /*10080*/  @!P2 IADD3 R36, P4, R221, R47, RZ ;  /* 0x0000002fdd24a210 */ /* 0x000fca0007f9e0ff */
[----:B-----5:R-:W-:Y:S01]  /*10090*/  @!P2 IMAD.X R37, R45, 0x1, R50, P4 ;  /* 0x000000012d25a824 */ /* 0x020fe200020e0632 */
[----:B------:R-:W-:-:S13]  /*100a0*/  ISETP.GE.AND P4, PT, R220, UR39, PT ;  /* 0x00000027dc007c0c */ /* 0x000fda000bf86270 */
[----:B------:R-:W-:Y:S01]  /*100b0*/  @!P4 IADD3 R34, P6, R220, R47, RZ ;  /* 0x0000002fdc22c210 */ /* 0x000fe20007fde0ff */
[----:B--2---:R-:W-:Y:S01]  /*100c0*/  @!P5 ST.E.128 desc[UR50][R38.64], R12 ;  /* 0x0000000c2600d985 */ /* 0x004fe2000c101d32 */
[----:B------:R-:W-:Y:S02]  /*100d0*/  ISETP.GE.AND P5, PT, R224, UR39, PT ;  /* 0x00000027e0007c0c */ /* 0x000fe4000bfa6270 */
[----:B------:R-:W-:-:S11]  /*100e0*/  @!P4 IADD3.X R35, R45, R49, RZ, P6, !PT ;  /* 0x000000312d23c210 */ /* 0x000fd600037fe4ff */
[----:B------:R-:W0:Y:S01]  /*100f0*/  @!P5 LDS.128 R12, [R89+0xf200] ;  /* 0x00f20000590cd984 */ /* 0x000e220000000c00 */
[----:B------:R-:W-:-:S05]  /*10100*/  @!P5 IMAD.SHL.U32 R42, R228, 0x10, RZ ;  /* 0x00000010e42ad824 */ /* 0x000fca00078e00ff */
        /* <DEDUP_REMOVED lines=18> */
.L_x_2775:
[----:B------:R-:W-:Y:S05]  /*10230*/  BSYNC B0 ;  /* 0x0000000000007941 */ /* 0x000fea0003800000 */
.L_x_2774:
[----:B------:R-:W-:Y:S01]  /*10240*/  ISETP.GE.AND P2, PT, R92, 0x81, PT ;  /* 0x000000815c00780c */ /* 0x000fe20003f46270 */
[----:B------:R-:W3:Y:S01]  /*10250*/  SHFL.IDX PT, R11, R11, 0x1, 0x1e1f ;  /* 0x003e1f000b0b7f89 */ /* 0x000ee200000e0000 */
[----:B------:R-:W-:Y:S03]  /*10260*/  BSSY B0, `(.L_x_2776) ;  /* 0x0000023000007945 */ /* 0x000fe60003800000 */
[----:B-1----:R1:W0:Y:S08]  /*10270*/  SHFL.IDX PT, R45, R44, 0x1, 0x1e1f ;  /* 0x003e1f002c2d7f89 */ /* 0x00223000000e0000 */
[----:B-1----:R-:W-:Y:S05]  /*10280*/  @!P2 BRA `(.L_x_2777) ;  /* 0x000000000080a947 */ /* 0x002fea0003800000 */
[----:B------:R-:W-:-:S13]  /*10290*/  ISETP.GE.AND P5, PT, R16, UR39, PT ;  /* 0x0000002710007c0c */ /* 0x000fda000bfa6270 */
[----:B--2---:R-:W1:Y:S01]  /*102a0*/  @!P5 LDS.128 R12, [R88+0x11200] ;  /* 0x01120000580cd984 */ /* 0x004e620000000c00 */
        /* <DEDUP_REMOVED lines=30> */
.L_x_2777:
[----:B------:R-:W-:Y:S05]  /*10490*/  BSYNC B0 ;  /* 0x0000000000007941 */ /* 0x000fea0003800000 */
.L_x_2776:
        /* <DEDUP_REMOVED lines=24> */
.L_x_2668:
[----:B------:R-:W-:Y:S05]  /*10620*/  @P0 BRA `(.L_x_2779) ;  /* 0x00000000000c0947 */ /* 0x000fea0003800000 */
[----:B------:R-:W1:Y:S01]  /*10630*/  FENCE.VIEW.ASYNC.G ;  /* 0x00000000000073c6 */ /* 0x000e620000000100 */
[----:B------:R-:W-:Y:S05]  /*10640*/  WARPSYNC.ALL ;  /* 0x0000000000007948 */ /* 0x000fea0003800000 */
[----:B-1----:R-:W-:Y:S06]  /*10650*/  BAR.ARV 0xc, 0x180 ;  /* 0x0306000000007b1d */ /* 0x002fec0000002000 */
.L_x_2779:
[----:B------:R-:W2:Y:S01]  /*10660*/  LDL R0, [R1+0x60] ;  /* 0x0000600001007983 */ /* 0x000ea20000100800 */
[----:B------:R-:W-:Y:S01]  /*10670*/  ULDC.64 UR6, c[0x0][0x998] ;  /* 0x0002660000067ab9 */ /* 0x000fe20000000a00 */
[----:B------:R-:W-:Y:S02]  /*10680*/  ULDC.64 UR4, c[0x0][0x990] ;  /* 0x0002640000047ab9 */ /* 0x000fe40000000a00 */
[----:B------:R-:W3:Y:S01]  /*10690*/  LDL R3, [R1+0x50] ;  /* 0x0000500001037983 */ /* 0x000ee20000100800 */
[----:B------:R-:W-:Y:S02]  /*106a0*/  ISETP.NE.U32.AND P1, PT, RZ, UR6, PT ;  /* 0x00000006ff007c0c */ /* 0x000fe4000bf25070 */
[----:B------:R-:W-:Y:S01]  /*106b0*/  ISETP.NE.U32.AND P0, PT, RZ, UR4, PT ;  /* 0x00000004ff007c0c */ /* 0x000fe2000bf05070 */
[----:B------:R-:W4:Y:S01]  /*106c0*/  LDL R14, [R1+0x44] ;  /* 0x00004400010e7983 */ /* 0x000f220000100800 */
[----:B------:R-:W-:Y:S02]  /*106d0*/  ISETP.NE.AND.EX P1, PT, RZ, UR7, PT, P1 ;  /* 0x00000007ff007c0c */ /* 0x000fe4000bf25310 */
[----:B------:R-:W-:-:S11]  /*106e0*/  ISETP.NE.AND.EX P0, PT, RZ, UR5, PT, P0 ;  /* 0x00000005ff007c0c */ /* 0x000fd6000bf05300 */
[----:B------:R-:W2:Y:S08]  /*106f0*/  @P1 LDC.64 R8, c[0x0][0x9b8] ;  /* 0x00026e00ff081b82 */ /* 0x000eb00000000a00 */
[----:B------:R-:W1:Y:S08]  /*10700*/  @P0 LDC.64 R6, c[0x0][0x9a8] ;  /* 0x00026a00ff060b82 */ /* 0x000e700000000a00 */
[----:B------:R-:W0:Y:S08]  /*10710*/  @P1 LDC.64 R10, c[0x0][0x9c0] ;  /* 0x00027000ff0a1b82 */ /* 0x000e300000000a00 */
[----:B------:R-:W0:Y:S01]  /*10720*/  @P0 LDC.64 R12, c[0x0][0x9b0] ;  /* 0x00026c00ff0c0b82 */ /* 0x000e220000000a00 */
[----:B------:R-:W-:Y:S01]  /*10730*/  @P1 SHF.R.S32.HI R15, RZ, 0x1f, R22 ;  /* 0x0000001fff0f1819 */ /* 0x000fe20000011416 */
[----:B--2---:R-:W-:-:S02]  /*10740*/  @P1 IMAD R2, R0, R8, RZ ;  /* 0x0000000800021224 */ /* 0x004fc400078e02ff */
[----:B-1----:R-:W-:Y:S02]  /*10750*/  @P0 IMAD R0, R0, R6, RZ ;  /* 0x0000000600000224 */ /* 0x002fe400078e02ff */
[C---:B---3--:R-:W-:Y:S02]  /*10760*/  @P1 IMAD R9, R3.reuse, R9, R2 ;  /* 0x0000000903091224 */ /* 0x048fe400078e0202 */
[----:B------:R-:W-:-:S04]  /*10770*/  @P1 IMAD.WIDE.U32 R4, R3, R8, RZ ;  /* 0x0000000803041225 */ /* 0x000fc800078e00ff */
[----:B------:R-:W-:Y:S01]  /*10780*/  @P1 IMAD.IADD R5, R5, 0x1, R9 ;  /* 0x0000000105051824 */ /* 0x000fe200078e0209 */
[----:B------:R-:W-:Y:S01]  /*10790*/  @P0 SHF.R.S32.HI R9, RZ, 0x1f, R22 ;  /* 0x0000001fff090819 */ /* 0x000fe20000011416 */
[C---:B------:R-:W-:Y:S02]  /*107a0*/  @P0 IMAD R7, R3.reuse, R7, R0 ;  /* 0x0000000703070224 */ /* 0x040fe400078e0200 */
[----:B------:R-:W-:-:S04]  /*107b0*/  @P0 IMAD.WIDE.U32 R2, R3, R6, RZ ;  /* 0x0000000603020225 */ /* 0x000fc800078e00ff */
[----:B0-----:R-:W-:Y:S02]  /*107c0*/  @P1 IMAD R6, R15, R10, RZ ;  /* 0x0000000a0f061224 */ /* 0x001fe400078e02ff */
[----:B------:R-:W-:Y:S02]  /*107d0*/  @P0 IMAD.IADD R3, R3, 0x1, R7 ;  /* 0x0000000103030824 */ /* 0x000fe400078e0207 */
[----:B------:R-:W-:Y:S02]  /*107e0*/  @P0 IMAD R0, R9, R12, RZ ;  /* 0x0000000c09000224 */ /* 0x000fe400078e02ff */
[C---:B------:R-:W-:Y:S02]  /*107f0*/  @P1 IMAD R11, R22.reuse, R11, R6 ;  /* 0x0000000b160b1224 */ /* 0x040fe400078e0206 */
[----:B------:R-:W-:-:S04]  /*10800*/  @P1 IMAD.WIDE.U32 R6, R22, R10, R4 ;  /* 0x0000000a16061225 */ /* 0x000fc800078e0004 */
[C---:B------:R-:W-:Y:S02]  /*10810*/  @P0 IMAD R9, R22.reuse, R13, R0 ;  /* 0x0000000d16090224 */ /* 0x040fe400078e0200 */
[----:B------:R-:W-:Y:S01]  /*10820*/  @P0 IMAD.WIDE.U32 R2, R22, R12, R2 ;  /* 0x0000000c16020225 */ /* 0x000fe200078e0002 */
[----:B------:R-:W-:Y:S02]  /*10830*/  @P1 IADD3 R5, R7, R11, RZ ;  /* 0x0000000b07051210 */ /* 0x000fe40007ffe0ff */
[----:B------:R-:W-:Y:S01]  /*10840*/  @P1 LEA R8, P3, R6, UR6, 0x2 ;  /* 0x0000000606081c11 */ /* 0x000fe2000f8610ff */
[----:B------:R-:W-:Y:S01]  /*10850*/  @P0 IMAD.IADD R3, R3, 0x1, R9 ;  /* 0x0000000103030824 */ /* 0x000fe200078e0209 */
[----:B------:R-:W-:Y:S01]  /*10860*/  @P0 LEA R4, P2, R2, UR4, 0x2 ;  /* 0x0000000402040c11 */ /* 0x000fe2000f8410ff */
[----:B------:R-:W-:Y:S01]  /*10870*/  IMAD.MOV.U32 R0, RZ, RZ, 0x3f800000 ;  /* 0x3f800000ff007424 */ /* 0x000fe200078e00ff */
[----:B------:R-:W-:Y:S01]  /*10880*/  @P1 LEA.HI.X R9, R6, UR7, R5, 0x2, P3 ;  /* 0x0000000706091c11 */ /* 0x000fe200098f1405 */
[----:B------:R-:W-:Y:S01]  /*10890*/  ULDC UR4, c[0x0][0x988] ;  /* 0x0002620000047ab9 */ /* 0x000fe20000000800 */
[----:B------:R-:W-:Y:S01]  /*108a0*/  @P0 LEA.HI.X R5, R2, UR5, R3, 0x2, P2 ;  /* 0x0000000502050c11 */ /* 0x000fe200090f1403 */
[----:B------:R-:W-:Y:S01]  /*108b0*/  IMAD.MOV.U32 R3, RZ, RZ, 0x3f800000 ;  /* 0x3f800000ff037424 */ /* 0x000fe200078e00ff */
[----:B------:R-:W0:Y:S01]  /*108c0*/  LDC R2, c[0x0][0x448] ;  /* 0x00011200ff027b82 */ /* 0x000e220000000800 */
[----:B------:R-:W2:Y:S04]  /*108d0*/  @P1 LDG.E R0, desc[UR50][R8.64] ;  /* 0x0000003208001981 */ /* 0x000ea8000c1e1900 */
[----:B------:R1:W2:Y:S01]  /*108e0*/  @P0 LDG.E R3, desc[UR50][R4.64] ;  /* 0x0000003204030981 */ /* 0x0002a2000c1e1900 */
[----:B0-----:R-:W-:-:S13]  /*108f0*/  ISETP.NE.AND P0, PT, R2, 0x1, PT ;  /* 0x000000010200780c */ /* 0x001fda0003f05270 */
[----:B------:R-:W0:Y:S08]  /*10900*/  @P0 LDC R7, c[0x0][0x44c] ;  /* 0x00011300ff070b82 */ /* 0x000e300000000800 */
[----:B------:R-:W3:Y:S01]  /*10910*/  @P0 LDC R6, c[0x0][0x450] ;  /* 0x00011400ff060b82 */ /* 0x000ee20000000800 */
[----:B----4-:R-:W-:-:S04]  /*10920*/  VIADD R2, R14, 0x7f ;  /* 0x0000007f0e027836 */ /* 0x010fc80000000000 */
[----:B0-----:R-:W-:-:S05]  /*10930*/  @P0 IMAD.HI.U32 R7, R2, R7, RZ ;  /* 0x0000000702070227 */ /* 0x001fca00078e00ff */
[----:B---3--:R-:W-:-:S05]  /*10940*/  @P0 SHF.R.U32.HI R2, RZ, R6, R7 ;  /* 0x00000006ff020219 */ /* 0x008fca0000011607 */
[----:B------:R-:W-:-:S04]  /*10950*/  IMAD.IADD R2, R145, 0x1, R2 ;  /* 0x0000000191027824 */ /* 0x000fc800078e0202 */
[----:B------:R-:W-:-:S05]  /*10960*/  IMAD.HI R2, R2, 0x66666667, RZ ;  /* 0x6666666702027827 */ /* 0x000fca00078e02ff */
[----:B-1----:R-:W-:-:S04]  /*10970*/  SHF.R.U32.HI R5, RZ, 0x1f, R2 ;  /* 0x0000001fff057819 */ /* 0x002fc80000011602 */
[----:B------:R-:W-:-:S04]  /*10980*/  LEA.HI.SX32 R5, R2, R5, 0x1a ;  /* 0x0000000502057211 */ /* 0x000fc800078fd2ff */
[----:B------:R-:W-:-:S04]  /*10990*/  VIMNMX R146, R146, R5, PT ;  /* 0x0000000592927248 */ /* 0x000fc80003fe0100 */
[----:B------:R-:W-:Y:S02]  /*109a0*/  ISETP.GE.AND P1, PT, R146, 0x1, PT ;  /* 0x000000019200780c */ /* 0x000fe40003f26270 */
[----:B------:R-:W-:Y:S02]  /*109b0*/  CS2R R120, SRZ ;  /* 0x0000000000787805 */ /* 0x000fe4000001ff00 */
[----:B------:R-:W-:Y:S01]  /*109c0*/  PLOP3.LUT P0, PT, PT, PT, PT, 0x80, 0x0 ;  /* 0x000000000000781c */ /* 0x000fe20003f0f070 */
[----:B------:R-:W-:Y:S01]  /*109d0*/  IMAD.MOV.U32 R119, RZ, RZ, RZ ;  /* 0x000000ffff777224 */ /* 0x000fe200078e00ff */
[----:B------:R-:W-:Y:S02]  /*109e0*/  CS2R R26, SRZ ;  /* 0x00000000001a7805 */ /* 0x000fe4000001ff00 */
[----:B------:R-:W-:Y:S02]  /*109f0*/  CS2R R84, SRZ ;  /* 0x0000000000547805 */ /* 0x000fe4000001ff00 */
[----:B------:R-:W-:-:S02]  /*10a00*/  CS2R R112, SRZ ;  /* 0x0000000000707805 */ /* 0x000fc4000001ff00 */
[----:B------:R-:W-:Y:S02]  /*10a10*/  MOV R46, RZ ;  /* 0x000000ff002e7202 */ /* 0x000fe40000000f00 */
[----:B------:R-:W-:Y:S02]  /*10a20*/  CS2R R68, SRZ ;  /* 0x0000000000447805 */ /* 0x000fe4000001ff00 */
[----:B------:R-:W-:Y:S02]  /*10a30*/  CS2R R92, SRZ ;  /* 0x00000000005c7805 */ /* 0x000fe4000001ff00 */
[----:B------:R-:W-:Y:S02]  /*10a40*/  CS2R R30, SRZ ;  /* 0x00000000001e7805 */ /* 0x000fe4000001ff00 */
[----:B------:R-:W-:Y:S02]  /*10a50*/  CS2R R76, SRZ ;  /* 0x00000000004c7805 */ /* 0x000fe4000001ff00 */
        /* <DEDUP_REMOVED lines=18> */
[----:B------:R-:W-:Y:S02]  /*10b80*/  MOV R86, RZ ;  /* 0x000000ff00567202 */ /* 0x000fe40000000f00 */
[----:B------:R-:W-:Y:S02]  /*10b90*/  CS2R R74, SRZ ;  /* 0x00000000004a7805 */ /* 0x000fe4000001ff00 */
[----:B------:R-:W-:Y:S02]  /*10ba0*/  CS2R R10, SRZ ;  /* 0x00000000000a7805 */ /* 0x000fe4000001ff00 */
[----:B------:R-:W-:Y:S01]  /*10bb0*/  CS2R R58, SRZ ;  /* 0x00000000003a7805 */ /* 0x000fe2000001ff00 */
[----:B-----5:R-:W-:Y:S01]  /*10bc0*/  IMAD.MOV.U32 R50, RZ, RZ, RZ ;  /* 0x000000ffff327224 */ /* 0x020fe200078e00ff */
        /* <DEDUP_REMOVED lines=33> */
.L_x_3051:
        /* <DEDUP_REMOVED lines=17> */
[----:B0-----:R-:W-:Y:S01]  /*10ef0*/  MOV R13, RZ ;  /* 0x000000ff000d7202 */ /* 0x001fe20000000f00 */
[----:B------:R-:W-:Y:S02]  /*10f00*/  IMAD.U32 R7, RZ, RZ, UR7 ;  /* 0x00000007ff077e24 */ /* 0x000fe4000f8e00ff */
[----:B------:R-:W-:-:S02]  /*10f10*/  IMAD.U32 R10, RZ, RZ, UR4 ;  /* 0x00000004ff0a7e24 */ /* 0x000fc4000f8e00ff */
[----:B------:R-:W-:Y:S02]  /*10f20*/  IMAD.U32 R11, RZ, RZ, UR5 ;  /* 0x00000005ff0b7e24 */ /* 0x000fe4000f8e00ff */
[----:B------:R-:W-:Y:S02]  /*10f30*/  IMAD.MOV.U32 R8, RZ, RZ, 0x70 ;  /* 0x00000070ff087424 */ /* 0x000fe400078e00ff */
[----:B-1----:R-:W-:-:S07]  /*10f40*/  IMAD.MOV.U32 R12, RZ, RZ, 0x1 ;  /* 0x00000001ff0c7424 */ /* 0x002fce00078e00ff */
[----:B------:R-:W-:-:S07]  /*10f50*/  LEPC R20, `(.L_x_2782) ;  /* 0x000000001014794e */ /* 0x000fce0000000000 */
[----:B--2---:R-:W-:Y:S05]  /*10f60*/  CALL.ABS.NOINC R14 ;  /* 0x000000000e007343 */ /* 0x004fea0003c00000 */
.L_x_2782:
        /* <DEDUP_REMOVED lines=13> */
.L_x_2786:
[----:B--2---:R2:W3:Y:S02]  /*11040*/  SYNCS.PHASECHK.TRANS64.TRYWAIT P0, [R18+URZ+0x33400], R3 ;  /* 0x03340003120075a7 */ /* 0x0044e4000800017f */
[----:B---3--:R-:W-:Y:S05]  /*11050*/  @!P0 NANOSLEEP.SYNCS 0x989680 ;  /* 0x009896800000895d */ /* 0x008fea0003900000 */
[----:B------:R-:W3:Y:S02]  /*11060*/  @!P0 SYNCS.PHASECHK.TRANS64 P0, [R18+URZ+0x33400], R3 ;  /* 0x03340003120085a7 */ /* 0x000ee4000800007f */
[----:B---3--:R-:W-:Y:S05]  /*11070*/  @!P0 BRA `(.L_x_2786) ;  /* 0xfffffffc00f08947 */ /* 0x008fea000383ffff */
.L_x_2785:
[----:B------:R-:W-:Y:S05]  /*11080*/  BSYNC B0 ;  /* 0x0000000000007941 */ /* 0x000fea0003800000 */
.L_x_2784:
[----:B------:R-:W-:Y:S05]  /*11090*/  BRA `(.L_x_2787) ;  /* 0x00000070005c7947 */ /* 0x000fea0003800000 */
.L_x_2783:
[----:B------:R-:W-:Y:S01]  /*110a0*/  ULOP3.LUT UP0, URZ, UR48, 0x1bf, URZ, 0xc0, !UPT ;  /* 0x000001bf303f7892 */ /* 0x000fe2000f80c03f */
[----:B------:R-:W-:Y:S01]  /*110b0*/  SHF.R.S32.HI R0, RZ, 0x1f, R133 ;  /* 0x0000001fff007819 */ /* 0x000fe20000011485 */
        /* <DEDUP_REMOVED lines=28> */
.L_x_2788:
[----:B------:R-:W2:Y:S01]  /*11280*/  LDL R59, [R1+0x44] ;  /* 0x00004400013b7983 */ /* 0x000ea20000100800 */
[----:B------:R-:W-:Y:S01]  /*11290*/  ULDC.U8 UR4, c[0x0][0x410] ;  /* 0x0001040000047ab9 */ /* 0x000fe20000000000 */
[----:B------:R-:W1:Y:S01]  /*112a0*/  S2R R20, SR_TID.X ;  /* 0x0000000000147919 */ /* 0x000e620000002100 */
[----:B------:R-:W-:Y:S01]  /*112b0*/  ISETP.NE.AND P0, PT, RZ, UR4, PT ;  /* 0x00000004ff007c0c */ /* 0x000fe2000bf05270 */
[----:B------:R-:W-:Y:S01]  /*112c0*/  BSSY B0, `(.L_x_2789) ;  /* 0x00006ec000007945 */ /* 0x000fe20003800000 */
[C---:B-1----:R-:W-:Y:S01]  /*112d0*/  VIADD R58, R20.reuse, 0xffffff80 ;  /* 0xffffff80143a7836 */ /* 0x042fe20000000000 */
[----:B------:R-:W-:-:S04]  /*112e0*/  IADD3 R45, R20, -0x80, RZ ;  /* 0xffffff80142d7810 */ /* 0x000fc80007ffe0ff */
[----:B------:R-:W-:-:S04]  /*112f0*/  LEA.HI R45, R45, R58, RZ, 0x1 ;  /* 0x0000003a2d2d7211 */ /* 0x000fc800078f08ff */
[----:B------:R-:W-:-:S05]  /*11300*/  SHF.R.S32.HI R45, RZ, 0x1, R45 ;  /* 0x00000001ff2d7819 */ /* 0x000fca000001142d */
[----:B--2---:R-:W-:Y:S01]  /*11310*/  IMAD.IADD R20, R45, 0x1, R59 ;  /* 0x000000012d147824 */ /* 0x004fe200078e023b */
[----:B------:R-:W-:Y:S06]  /*11320*/  @!P0 BRA `(.L_x_2790) ;  /* 0x0000003400f48947 */ /* 0x000fec0003800000 */
[----:B------:R-:W1:Y:S01]  /*11330*/  LDC R10, c[0x0][0x448] ;  /* 0x00011200ff0a7b82 */ /* 0x000e620000000800 */
        /* <DEDUP_REMOVED lines=8> */
[----:B-1----:R-:W-:-:S13]  /*113c0*/  ISETP.NE.AND P0, PT, R10, 0x1, PT ;  /* 0x000000010a00780c */ /* 0x002fda0003f05270 */
[----:B------:R-:W1:Y:S08]  /*113d0*/  @P0 LDC R3, c[0x0][0x44c] ;  /* 0x00011300ff030b82 */ /* 0x000e700000000800 */
[----:B------:R-:W2:Y:S01]  /*113e0*/  @P0 LDC R5, c[0x0][0x450] ;  /* 0x00011400ff050b82 */ /* 0x000ea20000000800 */
[----:B-1----:R-:W-:-:S05]  /*113f0*/  @P0 IMAD.HI.U32 R0, R20, R3, RZ ;  /* 0x0000000314000227 */ /* 0x002fca00078e00ff */
[----:B--2---:R-:W-:-:S04]  /*11400*/  @P0 SHF.R.U32.HI R11, RZ, R5, R0 ;  /* 0x00000005ff0b0219 */ /* 0x004fc80000011600 */
[----:B------:R-:W-:Y:S01]  /*11410*/  SHF.R.S32.HI R0, RZ, 0x1f, R11 ;  /* 0x0000001fff007819 */ /* 0x000fe2000001140b */
[----:B------:R-:W-:-:S04]  /*11420*/  IMAD.WIDE.U32 R8, R11, UR6, R8 ;  /* 0x000000060b087c25 */ /* 0x000fc8000f8e0008 */
[----:B------:R-:W-:Y:S01]  /*11430*/  IMAD R4, R0, UR4, RZ ;  /* 0x0000000400047c24 */ /* 0x000fe2000f8e02ff */
[----:B------:R-:W-:Y:S01]  /*11440*/  IADD3 R5, P1, R8, UR8, RZ ;  /* 0x0000000808057c10 */ /* 0x000fe2000ff3e0ff */
[----:B------:R-:W-:-:S04]  /*11450*/  IMAD.WIDE.U32 R6, R11, UR4, R6 ;  /* 0x000000040b067c25 */ /* 0x000fc8000f8e0006 */
[----:B------:R-:W-:Y:S02]  /*11460*/  IMAD R0, R0, UR6, RZ ;  /* 0x0000000600007c24 */ /* 0x000fe4000f8e02ff */
[C---:B0-----:R-:W-:Y:S01]  /*11470*/  IMAD R13, R11.reuse, UR5, R4 ;  /* 0x000000050b0d7c24 */ /* 0x041fe2000f8e0204 */
        /* <DEDUP_REMOVED lines=11> */
.L_x_3057:
[----:B0-----:R-:W5:Y:S01]  /*11530*/  LDL R5, [R1+0x48] ;  /* 0x0000480001057983 */ /* 0x001f620000100800 */
        /* <DEDUP_REMOVED lines=11> */
[----:B-----5:R-:W-:Y:S01]  /*115f0*/  IMAD R5, R5, R10, RZ ;  /* 0x0000000a05057224 */ /* 0x020fe200078e02ff */
[----:B------:R-:W-:-:S04]  /*11600*/  CS2R R10, SRZ ;  /* 0x00000000000a7805 */ /* 0x000fc8000001ff00 */
[----:B------:R-:W-:Y:S02]  /*11610*/  ISETP.GE.AND P0, PT, R20, R5, PT ;  /* 0x000000051400720c */ /* 0x000fe40003f06270 */
[----:B------:R-:W-:-:S11]  /*11620*/  CS2R R20, SRZ ;  /* 0x0000000000147805 */ /* 0x000fd6000001ff00 */
[----:B------:R-:W-:Y:S05]  /*11630*/  @P0 BRA `(.L_x_2793) ;  /* 0x0000000400080947 */ /* 0x000fea0003800000 */
        /* <DEDUP_REMOVED lines=14> */
[----:B--2---:R-:W-:Y:S02]  /*11720*/  ISETP.GE.AND P4, PT, R15, UR4, PT ;  /* 0x000000040f007c0c */ /* 0x004fe4000bf86270 */
[----:B------:R-:W-:Y:S02]  /*11730*/  SHF.R.S32.HI R9, RZ, 0x1f, R15 ;  /* 0x0000001fff097819 */ /* 0x000fe4000001140f */
[----:B---3--:R-:W-:Y:S02]  /*11740*/  ISETP.GE.AND P3, PT, R46, UR4, PT ;  /* 0x000000042e007c0c */ /* 0x008fe4000bf66270 */
[----:B----4-:R-:W-:-:S07]  /*11750*/  ISETP.GE.AND P2, PT, R43, UR4, PT ;  /* 0x000000042b007c0c */ /* 0x010fce000bf46270 */
[C---:B------:R-:W-:Y:S02]  /*11760*/  @!P4 IADD3 R6, P0, R15.reuse, R3, RZ ;  /* 0x000000030f06c210 */ /* 0x040fe40007f1e0ff */
[----:B------:R-:W-:Y:S02]  /*11770*/  @!P4 IADD3 R8, P1, R15, R14, RZ ;  /* 0x0000000e0f08c210 */ /* 0x000fe40007f3e0ff */
[----:B-1----:R-:W-:-:S03]  /*11780*/  @!P4 IADD3.X R7, R0, R9, RZ, P0, !PT ;  /* 0x000000090007c210 */ /* 0x002fc600007fe4ff */
[----:B------:R-:W-:Y:S01]  /*11790*/  @!P4 IMAD.X R9, R4, 0x1, R9, P1 ;  /* 0x000000010409c824 */ /* 0x000fe200008e0609 */
[----:B------:R-:W-:Y:S01]  /*117a0*/  ISETP.GE.AND P1, PT, R42, UR4, PT ;  /* 0x000000042a007c0c */ /* 0x000fe2000bf26270 */
[----:B------:R-:W5:Y:S01]  /*117b0*/  @!P4 LD.E.64 R32, desc[UR50][R6.64] ;  /* 0x000000320620c980 */ /* 0x000f62000c101b00 */
[----:B------:R-:W-:-:S03]  /*117c0*/  SHF.R.S32.HI R21, RZ, 0x1f, R46 ;  /* 0x0000001fff157819 */ /* 0x000fc6000001142e */
[----:B------:R0:W5:Y:S01]  /*117d0*/  @!P4 LD.E.64 R34, desc[UR50][R8.64] ;  /* 0x000000320822c980 */ /* 0x000162000c101b00 */
[CC--:B------:R-:W-:Y:S02]  /*117e0*/  @!P3 IADD3 R12, P4, R46.reuse, R3.reuse, RZ ;  /* 0x000000032e0cb210 */ /* 0x0c0fe40007f9e0ff */
[-C--:B------:R-:W-:Y:S02]  /*117f0*/  @!P3 IADD3 R46, P5, R46, R14.reuse, RZ ;  /* 0x0000000e2e2eb210 */ /* 0x080fe40007fbe0ff */
[----:B------:R-:W-:Y:S01]  /*11800*/  SHF.R.S32.HI R15, RZ, 0x1f, R43 ;  /* 0x0000001fff0f7819 */ /* 0x000fe2000001142b */
[--C-:B------:R-:W-:Y:S01]  /*11810*/  @!P3 IMAD.X R13, R0, 0x1, R21.reuse, P4 ;  /* 0x00000001000db824 */ /* 0x100fe200020e0615 */
[----:B------:R-:W-:Y:S01]  /*11820*/  ISETP.GE.AND P0, PT, R226, UR4, PT ;  /* 0x00000004e2007c0c */ /* 0x000fe2000bf06270 */
[----:B------:R-:W-:Y:S01]  /*11830*/  @!P3 IMAD.X R47, R4, 0x1, R21, P5 ;  /* 0x00000001042fb824 */ /* 0x000fe200028e0615 */
[CC--:B------:R-:W-:Y:S02]  /*11840*/  @!P2 IADD3 R48, P4, R43.reuse, R3.reuse, RZ ;  /* 0x000000032b30a210 */ /* 0x0c0fe40007f9e0ff */
[-C--:B------:R-:W-:Y:S01]  /*11850*/  @!P2 IADD3 R50, P5, R43, R14.reuse, RZ ;  /* 0x0000000e2b32a210 */ /* 0x080fe20007fbe0ff */
[----:B------:R1:W5:Y:S01]  /*11860*/  @!P3 LD.E.64 R28, desc[UR50][R12.64] ;  /* 0x000000320c1cb980 */ /* 0x000362000c101b00 */
[----:B------:R-:W-:Y:S01]  /*11870*/  SHF.R.S32.HI R11, RZ, 0x1f, R42 ;  /* 0x0000001fff0b7819 */ /* 0x000fe2000001142a */
[--C-:B------:R-:W-:Y:S01]  /*11880*/  @!P2 IMAD.X R49, R0, 0x1, R15.reuse, P4 ;  /* 0x000000010031a824 */ /* 0x100fe200020e060f */
[----:B------:R-:W-:Y:S01]  /*11890*/  @!P1 IADD3 R52, P4, R42, R3, RZ ;  /* 0x000000032a349210 */ /* 0x000fe20007f9e0ff */
[----:B------:R-:W-:Y:S01]  /*118a0*/  @!P2 IMAD.X R51, R4, 0x1, R15, P5 ;  /* 0x000000010433a824 */ /* 0x000fe200028e060f */
[----:B------:R-:W-:-:S03]  /*118b0*/  @!P1 IADD3 R54, P5, R42, R14, RZ ;  /* 0x0000000e2a369210 */ /* 0x000fc60007fbe0ff */
[----:B0-----:R-:W-:Y:S01]  /*118c0*/  @!P0 SHF.R.S32.HI R9, RZ, 0x1f, R226 ;  /* 0x0000001fff098819 */ /* 0x001fe200000114e2 */
[----:B------:R-:W-:Y:S01]  /*118d0*/  @!P1 IMAD.X R53, R0, 0x1, R11, P4 ;  /* 0x0000000100359824 */ /* 0x000fe200020e060b */
[----:B------:R-:W-:Y:S02]  /*118e0*/  ISETP.GE.AND P4, PT, R58, UR4, PT ;  /* 0x000000043a007c0c */ /* 0x000fe4000bf86270 */
[----:B------:R-:W-:Y:S02]  /*118f0*/  CS2R R20, SRZ ;  /* 0x0000000000147805 */ /* 0x000fe4000001ff00 */
[----:B------:R-:W-:Y:S02]  /*11900*/  @!P1 IADD3.X R55, R4, R11, RZ, P5, !PT ;  /* 0x0000000b04379210 */ /* 0x000fe40002ffe4ff */
[----:B-1----:R-:W-:Y:S02]  /*11910*/  CS2R R12, SRZ ;  /* 0x00000000000c7805 */ /* 0x002fe4000001ff00 */
[----:B------:R-:W-:Y:S01]  /*11920*/  @!P0 IADD3 R6, P5, R226, R3, RZ ;  /* 0x00000003e2068210 */ /* 0x000fe20007fbe0ff */
[----:B------:R0:W5:Y:S01]  /*11930*/  @!P3 LD.E.64 R30, desc[UR50][R46.64] ;  /* 0x000000322e1eb980 */ /* 0x000162000c101b00 */
[----:B------:R-:W-:-:S03]  /*11940*/  SHF.R.S32.HI R11, RZ, 0x1f, R58 ;  /* 0x0000001fff0b7819 */ /* 0x000fc6000001143a */
[--C-:B------:R-:W-:Y:S01]  /*11950*/  @!P0 IMAD.X R7, R0, 0x1, R9.reuse, P5 ;  /* 0x0000000100078824 */ /* 0x100fe200028e0609 */
[-C--:B------:R-:W-:Y:S01]  /*11960*/  @!P0 IADD3 R42, P5, R226, R14.reuse, RZ ;  /* 0x0000000ee22a8210 */ /* 0x080fe20007fbe0ff */
[----:B------:R0:W5:Y:S04]  /*11970*/  @!P2 LD.E.64 R24, desc[UR50][R48.64] ;  /* 0x000000323018a980 */ /* 0x000168000c101b00 */
[----:B------:R-:W-:Y:S01]  /*11980*/  @!P0 IMAD.X R43, R4, 0x1, R9, P5 ;  /* 0x00000001042b8824 */ /* 0x000fe200028e0609 */
[----:B------:R-:W-:Y:S02]  /*11990*/  @!P4 IADD3 R56, P5, R58, R3, RZ ;  /* 0x000000033a38c210 */ /* 0x000fe40007fbe0ff */
[----:B------:R-:W-:Y:S01]  /*119a0*/  CS2R R8, SRZ ;  /* 0x0000000000087805 */ /* 0x000fe2000001ff00 */
[----:B------:R0:W5:Y:S02]  /*119b0*/  @!P2 LD.E.64 R26, desc[UR50][R50.64] ;  /* 0x00000032321aa980 */ /* 0x000164000c101b00 */
        /* <DEDUP_REMOVED lines=8> */
[----:B------:R0:W5:Y:S04]  /*11a40*/  @!P4 LD.E.64 R8, desc[UR50][R56.64] ;  /* 0x000000323808c980 */ /* 0x000168000c101b00 */
[----:B------:R0:W5:Y:S02]  /*11a50*/  @!P4 LD.E.64 R12, desc[UR50][R14.64] ;  /* 0x000000320e0cc980 */ /* 0x000164000c101b00 */
.L_x_2793:
[----:B------:R-:W-:Y:S05]  /*11a60*/  BSYNC B1 ;  /* 0x0000000000017941 */ /* 0x000fea0003800000 */
.L_x_2792:
        /* <DEDUP_REMOVED lines=8> */
[----:B------:R-:W1:Y:S02]  /*11af0*/  SYNCS.PHASECHK.TRANS64.TRYWAIT P0, [R18+URZ+0x33400], R3 ;  /* 0x03340003120075a7 */ /* 0x000e64000800017f */
[----:B-1----:R-:W-:Y:S05]  /*11b00*/  @!P0 BRA `(.L_x_2795) ;  /* 0x000001e4004c8947 */ /* 0x002fea0003800000 */
.L_x_3058:
[----:B------:R-:W-:Y:S05]  /*11b10*/  BSYNC B1 ;  /* 0x0000000000017941 */ /* 0x000fea0003800000 */
.L_x_2794:
[----:B------:R-:W-:Y:S05]  /*11b20*/  @P1 BRA `(.L_x_2796) ;  /* 0x0000006400941947 */ /* 0x000fea0003800000 */
[----:B------:R-:W2:Y:S01]  /*11b30*/  LDL R0, [R1+0x30] ;  /* 0x0000300001007983 */ /* 0x000ea20000100800 */
[----:B------:R-:W1:Y:S03]  /*11b40*/  LDC R5, c[0x0][0x3f4] ;  /* 0x0000fd00ff057b82 */ /* 0x000e660000000800 */
[----:B0-----:R-:W2:Y:S04]  /*11b50*/  LDL R43, [R1+0x34] ;  /* 0x00003400012b7983 */ /* 0x001ea80000100800 */
[----:B------:R-:W2:Y:S04]  /*11b60*/  LDL R42, [R1+0x38] ;  /* 0x00003800012a7983 */ /* 0x000ea80000100800 */
[----:B------:R-:W2:Y:S04]  /*11b70*/  LDL R15, [R1+0x1c] ;  /* 0x00001c00010f7983 */ /* 0x000ea80000100800 */
[----:B----4-:R-:W4:Y:S04]  /*11b80*/  LDL R14, [R1+0x24] ;  /* 0x00002400010e7983 */ /* 0x010f280000100800 */
[----:B------:R-:W4:Y:S04]  /*11b90*/  LDL R7, [R1+0x28] ;  /* 0x0000280001077983 */ /* 0x000f280000100800 */
[----:B------:R-:W4:Y:S04]  /*11ba0*/  LDL R6, [R1+0x20] ;  /* 0x0000200001067983 */ /* 0x000f280000100800 */
[----:B---3--:R-:W3:Y:S01]  /*11bb0*/  LDL R4, [R1+0x2c] ;  /* 0x00002c0001047983 */ /* 0x008ee20000100800 */
[----:B------:R-:W-:Y:S01]  /*11bc0*/  LEA.HI R40, R41, R40, RZ, 0x2 ;  /* 0x0000002829287211 */ /* 0x000fe200078f10ff */
[----:B------:R-:W-:Y:S01]  /*11bd0*/  BSSY B1, `(.L_x_2797) ;  /* 0x0000089000017945 */ /* 0x000fe20003800000 */
[----:B-1----:R-:W-:-:S02]  /*11be0*/  ISETP.GE.AND P6, PT, R226, R5, PT ;  /* 0x00000005e200720c */ /* 0x002fc40003fc6270 */
[--C-:B------:R-:W-:Y:S02]  /*11bf0*/  SHF.R.S32.HI R3, RZ, 0x2, R40.reuse ;  /* 0x00000002ff037819 */ /* 0x100fe40000011428 */
[----:B------:R-:W-:-:S04]  /*11c00*/  SHF.R.S32.HI R40, RZ, 0x1f, R40 ;  /* 0x0000001fff287819 */ /* 0x000fc80000011428 */
[----:B------:R-:W-:-:S04]  /*11c10*/  LEA.HI R40, R40, R3, RZ, 0x2 ;  /* 0x0000000328287211 */ /* 0x000fc800078f10ff */
[----:B------:R-:W-:-:S05]  /*11c20*/  LOP3.LUT R40, R40, 0xfffffffc, RZ, 0xc0, !PT ;  /* 0xfffffffc28287812 */ /* 0x000fca00078ec0ff */
[----:B------:R-:W-:-:S05]  /*11c30*/  IMAD.IADD R40, R3, 0x1, -R40 ;  /* 0x0000000103287824 */ /* 0x000fca00078e0a28 */
[----:B------:R-:W-:Y:S02]  /*11c40*/  LOP3.LUT P0, RZ, R40, 0x2, RZ, 0xc0, !PT ;  /* 0x0000000228ff7812 */ /* 0x000fe4000780c0ff */
[----:B--2---:R-:W-:-:S04]  /*11c50*/  LOP3.LUT R0, R0, 0x10, R16, 0xf8, !PT ;  /* 0x0000001000007812 */ /* 0x004fc800078ef810 */
[----:B------:R-:W-:-:S04]  /*11c60*/  LOP3.LUT R0, R0, R43, RZ, 0x3c, !PT ;  /* 0x0000002b00007212 */ /* 0x000fc800078e3cff */
[----:B------:R-:W-:Y:S02]  /*11c70*/  IADD3 R3, R42, R0, RZ ;  /* 0x000000002a037210 */ /* 0x000fe40007ffe0ff */
[----:B------:R-:W-:-:S03]  /*11c80*/  ISETP.GE.AND P1, PT, R15, R5, PT ;  /* 0x000000050f00720c */ /* 0x000fc60003f26270 */
[----:B------:R-:W-:Y:S01]  /*11c90*/  IMAD.IADD R3, R18, 0x1, R3 ;  /* 0x0000000112037824 */ /* 0x000fe200078e0203 */
[----:B----4-:R-:W-:-:S03]  /*11ca0*/  ISETP.GE.AND P2, PT, R14, R5, PT ;  /* 0x000000050e00720c */ /* 0x010fc60003f46270 */
[----:B------:R-:W-:Y:S01]  /*11cb0*/  VIADD R0, R3, 0x20 ;  /* 0x0000002003007836 */ /* 0x000fe20000000000 */
[-C--:B------:R-:W-:Y:S02]  /*11cc0*/  ISETP.GE.AND P3, PT, R7, R5.reuse, PT ;  /* 0x000000050700720c */ /* 0x080fe40003f66270 */
[-C--:B------:R-:W-:Y:S02]  /*11cd0*/  ISETP.GE.AND P4, PT, R6, R5.reuse, PT ;  /* 0x000000050600720c */ /* 0x080fe40003f86270 */
[----:B---3--:R-:W-:Y:S01]  /*11ce0*/  ISETP.GE.AND P5, PT, R4, R5, PT ;  /* 0x000000050400720c */ /* 0x008fe20003fa6270 */
        /* <DEDUP_REMOVED lines=119> */
.L_x_2798:
[----:B------:R-:W-:Y:S05]  /*12460*/  BSYNC B1 ;  /* 0x0000000000017941 */ /* 0x000fea0003800000 */
.L_x_2797:
        /* <DEDUP_REMOVED lines=125> */
.L_x_2800:
[----:B------:R-:W-:Y:S05]  /*12c40*/  BSYNC B1 ;  /* 0x0000000000017941 */ /* 0x000fea0003800000 */
.L_x_2799:
        /* <DEDUP_REMOVED lines=16> */
[----:B------:R-:W-:-:S02]  /*12d50*/  PRMT R34, R37, 0x7604, R34 ;  /* 0x0000760425227816 */ /* 0x000fc40000000022 */
        /* <DEDUP_REMOVED lines=103> */
.L_x_2802:
[----:B------:R-:W-:Y:S05]  /*133d0*/  BSYNC B1 ;  /* 0x0000000000017941 */ /* 0x000fea0003800000 */
.L_x_2801:
        /* <DEDUP_REMOVED lines=124> */
.L_x_2804:
[----:B------:R-:W-:Y:S05]  /*13ba0*/  BSYNC B1 ;  /* 0x0000000000017941 */ /* 0x000fea0003800000 */
.L_x_2803:
        /* <DEDUP_REMOVED lines=27> */
[----:B------:R-:W-:Y:S02]  /*13d60*/  LOP3.LUT R15, R15, 0xff0000, R10, 0xf8, !PT ;  /* 0x00ff00000f0f7812 */ /* 0x000fe400078ef80a */
[----:B0-----:R-:W-:Y:S02]  /*13d70*/  F2FP.F16.E4M3.UNPACK_B R14, R6.H1 ;  /* 0x00000006ff0e723e */ /* 0x001fe400030006ff */
[----:B------:R-:W-:Y:S02]  /*13d80*/  F2FP.F16.E4M3.UNPACK_B R28, R29 ;  /* 0x0000001dff1c723e */ /* 0x000fe400020006ff */
[----:B------:R-:W-:-:S02]  /*13d90*/  F2FP.F16.E4M3.UNPACK_B R21, R25 ;  /* 0x00000019ff15723e */ /* 0x000fc400020006ff */
        /* <DEDUP_REMOVED lines=89> */
.L_x_2806:
[----:B------:R-:W-:Y:S05]  /*14330*/  BSYNC B1 ;  /* 0x0000000000017941 */ /* 0x000fea0003800000 */
.L_x_2805:
        /* <DEDUP_REMOVED lines=124> */
.L_x_2790:
[----:B------:R-:W1:Y:S01]  /*14b00*/  LDC R10, c[0x0][0x448] ;  /* 0x00011200ff0a7b82 */ /* 0x000e620000000800 */
[----:B------:R-:W-:Y:S01]  /*14b10*/  IMAD.MOV.U32 R6, RZ, RZ, R24 ;  /* 0x000000ffff067224 */ /* 0x000fe200078e0018 */
[----:B------:R-:W-:Y:S01]  /*14b20*/  ULDC.64 UR4, c[0x0][0x3f8] ;  /* 0x0000fe0000047ab9 */ /* 0x000fe20000000a00 */
[----:B------:R-:W-:Y:S01]  /*14b30*/  IMAD.MOV.U32 R7, RZ, RZ, R29 ;  /* 0x000000ffff077224 */ /* 0x000fe200078e001d */
[----:B------:R-:W-:Y:S01]  /*14b40*/  MOV R9, R31 ;  /* 0x0000001f00097202 */ /* 0x000fe20000000f00 */
[----:B------:R-:W-:Y:S01]  /*14b50*/  IMAD.MOV.U32 R8, RZ, RZ, R26 ;  /* 0x000000ffff087224 */ /* 0x000fe200078e001a */
[----:B------:R-:W-:Y:S01]  /*14b60*/  ULDC.64 UR6, c[0x0][0x408] ;  /* 0x0001020000067ab9 */ /* 0x000fe20000000a00 */
[----:B------:R-:W-:Y:S01]  /*14b70*/  ULDC.64 UR8, c[0x0][0x400] ;  /* 0x0001000000087ab9 */ /* 0x000fe20000000a00 */
[----:B-1----:R-:W-:-:S13]  /*14b80*/  ISETP.NE.AND P0, PT, R10, 0x1, PT ;  /* 0x000000010a00780c */ /* 0x002fda0003f05270 */
[----:B------:R-:W1:Y:S08]  /*14b90*/  @P0 LDC R3, c[0x0][0x44c] ;  /* 0x00011300ff030b82 */ /* 0x000e700000000800 */
[----:B------:R-:W2:Y:S01]  /*14ba0*/  @P0 LDC R5, c[0x0][0x450] ;  /* 0x00011400ff050b82 */ /* 0x000ea20000000800 */
[----:B-1----:R-:W-:-:S04]  /*14bb0*/  @P0 IMAD.HI.U32 R0, R20, R3, RZ ;  /* 0x0000000314000227 */ /* 0x002fc800078e00ff */
[----:B------:R-:W-:Y:S01]  /*14bc0*/  IMAD.MOV.U32 R3, RZ, RZ, R20 ;  /* 0x000000ffff037224 */ /* 0x000fe200078e0014 */
[----:B--2---:R-:W-:-:S04]  /*14bd0*/  @P0 SHF.R.U32.HI R3, RZ, R5, R0 ;  /* 0x00000005ff030219 */ /* 0x004fc80000011600 */
[----:B------:R-:W-:Y:S01]  /*14be0*/  SHF.R.S32.HI R0, RZ, 0x1f, R3 ;  /* 0x0000001fff007819 */ /* 0x000fe20000011403 */
[----:B------:R-:W-:-:S04]  /*14bf0*/  IMAD.WIDE.U32 R6, R3, UR4, R6 ;  /* 0x0000000403067c25 */ /* 0x000fc8000f8e0006 */
[----:B------:R-:W-:Y:S02]  /*14c00*/  IMAD R4, R0, UR4, RZ ;  /* 0x0000000400047c24 */ /* 0x000fe4000f8e02ff */
[----:B------:R-:W-:-:S04]  /*14c10*/  IMAD.WIDE.U32 R8, R3, UR6, R8 ;  /* 0x0000000603087c25 */ /* 0x000fc8000f8e0008 */
[----:B------:R-:W-:Y:S01]  /*14c20*/  IMAD R0, R0, UR6, RZ ;  /* 0x0000000600007c24 */ /* 0x000fe2000f8e02ff */
[----:B------:R-:W-:Y:S01]  /*14c30*/  IADD3 R21, P1, R8, UR8, RZ ;  /* 0x0000000808157c10 */ /* 0x000fe2000ff3e0ff */
        /* <DEDUP_REMOVED lines=12> */
.L_x_3064:
[----:B------:R-:W5:Y:S01]  /*14d00*/  LDL R0, [R1+0x48] ;  /* 0x0000480001007983 */ /* 0x000f620000100800 */
        /* <DEDUP_REMOVED lines=12> */
[----:B-----5:R-:W-:Y:S01]  /*14dd0*/  IMAD R41, R0, R10, RZ ;  /* 0x0000000a00297224 */ /* 0x020fe200078e02ff */
[----:B------:R-:W-:-:S04]  /*14de0*/  CS2R R10, SRZ ;  /* 0x00000000000a7805 */ /* 0x000fc8000001ff00 */
[----:B------:R-:W-:-:S13]  /*14df0*/  ISETP.GE.AND P0, PT, R20, R41, PT ;  /* 0x000000291400720c */ /* 0x000fda0003f06270 */
[----:B------:R-:W-:Y:S05]  /*14e00*/  @P0 BRA `(.L_x_2809) ;  /* 0x0000000000980947 */ /* 0x000fea0003800000 */
[----:B------:R-:W-:Y:S01]  /*14e10*/  ULDC UR4, c[0x0][0x3f4] ;  /* 0x0000fd0000047ab9 */ /* 0x000fe20000000800 */
[----:B------:R-:W-:Y:S02]  /*14e20*/  CS2R R28, SRZ ;  /* 0x00000000001c7805 */ /* 0x000fe4000001ff00 */
[----:B------:R-:W-:Y:S02]  /*14e30*/  ISETP.GE.AND P1, PT, R224, UR4, PT ;  /* 0x00000004e0007c0c */ /* 0x000fe4000bf26270 */
[----:B------:R-:W-:Y:S02]  /*14e40*/  CS2R R30, SRZ ;  /* 0x00000000001e7805 */ /* 0x000fe4000001ff00 */
[----:B------:R-:W-:Y:S02]  /*14e50*/  ISETP.GE.AND P2, PT, R16, UR4, PT ;  /* 0x0000000410007c0c */ /* 0x000fe4000bf46270 */
[----:B------:R-:W-:Y:S02]  /*14e60*/  CS2R R8, SRZ ;  /* 0x0000000000087805 */ /* 0x000fe4000001ff00 */
[----:B------:R-:W-:-:S02]  /*14e70*/  ISETP.GE.AND P0, PT, R225, UR4, PT ;  /* 0x00000004e1007c0c */ /* 0x000fc4000bf06270 */
[----:B------:R-:W-:Y:S02]  /*14e80*/  CS2R R10, SRZ ;  /* 0x00000000000a7805 */ /* 0x000fe4000001ff00 */
[----:B------:R-:W-:Y:S02]  /*14e90*/  CS2R R32, SRZ ;  /* 0x0000000000207805 */ /* 0x000fe4000001ff00 */
[----:B------:R-:W-:Y:S01]  /*14ea0*/  CS2R R34, SRZ ;  /* 0x0000000000227805 */ /* 0x000fe2000001ff00 */
[----:B------:R-:W-:Y:S02]  /*14eb0*/  @!P1 IMAD.SHL.U32 R48, R228, 0x10, RZ ;  /* 0x00000010e4309824 */ /* 0x000fe400078e00ff */
[----:B--2---:R-:W-:-:S04]  /*14ec0*/  @!P2 IADD3 R42, P3, R16, R5, RZ ;  /* 0x00000005102aa210 */ /* 0x004fc80007f7e0ff */
[----:B------:R-:W-:Y:S01]  /*14ed0*/  @!P0 IMAD.SHL.U32 R50, R229, 0x10, RZ ;  /* 0x00000010e5328824 */ /* 0x000fe200078e00ff */
[----:B------:R-:W-:Y:S02]  /*14ee0*/  @!P1 SHF.R.S32.HI R0, RZ, 0x1f, R48 ;  /* 0x0000001fff009819 */ /* 0x000fe40000011430 */
[C---:B------:R-:W-:Y:S01]  /*14ef0*/  @!P1 IADD3 R46, P5, R48.reuse, R5, RZ ;  /* 0x00000005302e9210 */ /* 0x040fe20007fbe0ff */
[C---:B-1----:R-:W-:Y:S01]  /*14f00*/  @!P2 IMAD.X R43, R3.reuse, 0x1, R17, P3 ;  /* 0x00000001032ba824 */ /* 0x042fe200018e0611 */
[----:B----4-:R-:W-:Y:S02]  /*14f10*/  @!P1 IADD3 R48, P4, R48, R21, RZ ;  /* 0x0000001530309210 */ /* 0x010fe40007f9e0ff */
[----:B------:R-:W-:Y:S01]  /*14f20*/  @!P0 IADD3 R20, P3, R50, R5, RZ ;  /* 0x0000000532148210 */ /* 0x000fe20007f7e0ff */
[----:B------:R-:W-:Y:S01]  /*14f30*/  @!P1 IMAD.X R47, R3, 0x1, R0, P5 ;  /* 0x00000001032f9824 */ /* 0x000fe200028e0600 */
[----:B------:R-:W-:Y:S01]  /*14f40*/  @!P0 SHF.R.S32.HI R6, RZ, 0x1f, R50 ;  /* 0x0000001fff068819 */ /* 0x000fe20000011432 */
[----:B---3--:R-:W-:Y:S01]  /*14f50*/  @!P1 IMAD.X R49, R7, 0x1, R0, P4 ;  /* 0x0000000107319824 */ /* 0x008fe200020e0600 */
[----:B------:R-:W-:-:S02]  /*14f60*/  @!P2 IADD3 R4, P4, R16, R21, RZ ;  /* 0x000000151004a210 */ /* 0x000fc40007f9e0ff */
[----:B------:R-:W-:Y:S02]  /*14f70*/  CS2R R12, SRZ ;  /* 0x00000000000c7805 */ /* 0x000fe4000001ff00 */
[----:B------:R-:W-:Y:S02]  /*14f80*/  @!P0 IADD3 R50, P5, R50, R21, RZ ;  /* 0x0000001532328210 */ /* 0x000fe40007fbe0ff */
[----:B------:R-:W-:Y:S02]  /*14f90*/  CS2R R14, SRZ ;  /* 0x00000000000e7805 */ /* 0x000fe4000001ff00 */
[----:B------:R-:W-:Y:S02]  /*14fa0*/  CS2R R36, SRZ ;  /* 0x0000000000247805 */ /* 0x000fe4000001ff00 */
[----:B------:R-:W-:Y:S02]  /*14fb0*/  CS2R R38, SRZ ;  /* 0x0000000000267805 */ /* 0x000fe4000001ff00 */
[----:B------:R-:W-:-:S02]  /*14fc0*/  CS2R R24, SRZ ;  /* 0x0000000000187805 */ /* 0x000fc4000001ff00 */
[----:B------:R-:W-:Y:S01]  /*14fd0*/  CS2R R26, SRZ ;  /* 0x00000000001a7805 */ /* 0x000fe2000001ff00 */
[----:B------:R-:W-:Y:S01]  /*14fe0*/  @!P0 IMAD.X R21, R3, 0x1, R6, P3 ;  /* 0x0000000103158824 */ /* 0x000fe200018e0606 */
[C---:B------:R-:W-:Y:S01]  /*14ff0*/  @!P0 IADD3.X R51, R7.reuse, R6, RZ, P5, !PT ;  /* 0x0000000607338210 */ /* 0x040fe20002ffe4ff */
[----:B------:R-:W-:Y:S01]  /*15000*/  @!P2 IMAD.X R5, R7, 0x1, R17, P4 ;  /* 0x000000010705a824 */ /* 0x000fe200020e0611 */
[----:B------:R0:W5:Y:S04]  /*15010*/  @!P2 LD.E.128 R28, desc[UR50][R42.64] ;  /* 0x000000322a1ca980 */ /* 0x000168000c101d00 */
[----:B------:R0:W5:Y:S04]  /*15020*/  @!P2 LD.E.128 R8, desc[UR50][R4.64] ;  /* 0x000000320408a980 */ /* 0x000168000c101d00 */
[----:B------:R0:W5:Y:S04]  /*15030*/  @!P1 LD.E.128 R32, desc[UR50][R46.64] ;  /* 0x000000322e209980 */ /* 0x000168000c101d00 */
[----:B------:R0:W5:Y:S04]  /*15040*/  @!P1 LD.E.128 R12, desc[UR50][R48.64] ;  /* 0x00000032300c9980 */ /* 0x000168000c101d00 */
[----:B------:R0:W5:Y:S04]  /*15050*/  @!P0 LD.E.128 R36, desc[UR50][R20.64] ;  /* 0x0000003214248980 */ /* 0x000168000c101d00 */
[----:B------:R0:W5:Y:S02]  /*15060*/  @!P0 LD.E.128 R24, desc[UR50][R50.64] ;  /* 0x0000003232188980 */ /* 0x000164000c101d00 */
.L_x_2809:
[----:B------:R-:W-:Y:S05]  /*15070*/  BSYNC B1 ;  /* 0x0000000000017941 */ /* 0x000fea0003800000 */
.L_x_2808:
[----:B------:R-:W3:Y:S01]  /*15080*/  LDL R0, [R1+0x44] ;  /* 0x0000440001007983 */ /* 0x000ee20000100800 */
[----:B------:R-:W-:Y:S01]  /*15090*/  ULEA.HI UR4, UR37, UR37, URZ, 0x1 ;  /* 0x0000002525047291 */ /* 0x000fe2000f8f083f */
[----:B------:R-:W-:Y:S01]  /*150a0*/  BSSY B1, `(.L_x_2810) ;  /* 0x000000e000017945 */ /* 0x000fe20003800000 */
[----:B0-----:R-:W2:Y:S02]  /*150b0*/  S2R R4, SR_TID.X ;  /* 0x0000000000047919 */ /* 0x001ea40000002100 */
[----:B------:R-:W-:-:S04]  /*150c0*/  ULOP3.LUT UR4, UR4, 0xfffffffe, URZ, 0xc0, !UPT ;  /* 0xfffffffe04047892 */ /* 0x000fc8000f8ec03f */
[----:B------:R-:W-:-:S06]  /*150d0*/  UIADD3 UR4, UR37, -UR4, URZ ;  /* 0x8000000425047290 */ /* 0x000fcc000fffe03f */
[----:B-1----:R-:W-:-:S05]  /*150e0*/  IMAD.U32 R3, RZ, RZ, UR4 ;  /* 0x00000004ff037e24 */ /* 0x002fca000f8e00ff */
[----:B------:R-:W-:-:S04]  /*150f0*/  SHF.L.U32 R3, R3, 0x1f, RZ ;  /* 0x0000001f03037819 */ /* 0x000fc800000006ff */
[----:B------:R-:W0:Y:S01]  /*15100*/  SYNCS.PHASECHK.TRANS64.TRYWAIT P0, [R18+URZ+0x33400], R3 ;  /* 0x03340003120075a7 */ /* 0x000e22000800017f */
[C---:B--2---:R-:W-:Y:S02]  /*15110*/  VIADD R5, R4.reuse, 0xffffff80 ;  /* 0xffffff8004057836 */ /* 0x044fe40000000000 */
[----:B------:R-:W-:-:S05]  /*15120*/  VIADD R4, R4, 0xffffff80 ;  /* 0xffffff8004047836 */ /* 0x000fca0000000000 */
[----:B------:R-:W-:-:S04]  /*15130*/  LEA.HI R4, R4, R5, RZ, 0x1 ;  /* 0x0000000504047211 */ /* 0x000fc800078f08ff */
[----:B------:R-:W-:Y:S02]  /*15140*/  SHF.R.S32.HI R4, RZ, 0x1, R4 ;  /* 0x00000001ff047819 */ /* 0x000fe40000011404 */
[----:B---3--:R-:W-:-:S04]  /*15150*/  VIADDMNMX R0, R41, -R0, 0x80, PT ;  /* 0x0000008029007446 */ /* 0x008fc80003800900 */
[----:B------:R-:W-:Y:S01]  /*15160*/  ISETP.GE.AND P1, PT, R4, R0, PT ;  /* 0x000000000400720c */ /* 0x000fe20003f26270 */
[----:B0-----:R-:W-:-:S12]  /*15170*/  @!P0 BRA `(.L_x_2811) ;  /* 0x000001b000348947 */ /* 0x001fd80003800000 */
.L_x_3065:
[----:B------:R-:W-:Y:S05]  /*15180*/  BSYNC B1 ;  /* 0x0000000000017941 */ /* 0x000fea0003800000 */
.L_x_2810:
[----:B------:R-:W-:Y:S05]  /*15190*/  @P1 BRA `(.L_x_2796) ;  /* 0x0000002c00f81947 */ /* 0x000fea0003800000 */
[----:B------:R1:W5:Y:S01]  /*151a0*/  LDL R69, [R1+0x30] ;  /* 0x0000300001457983 */ /* 0x0003620000100800 */
[----:B0-----:R-:W0:Y:S03]  /*151b0*/  LDC R3, c[0x0][0x3f4] ;  /* 0x0000fd00ff037b82 */ /* 0x001e260000000800 */
[----:B------:R1:W5:Y:S04]  /*151c0*/  LDL R68, [R1+0x34] ;  /* 0x0000340001447983 */ /* 0x0003680000100800 */
[----:B------:R1:W5:Y:S01]  /*151d0*/  LDL R67, [R1+0x38] ;  /* 0x0000380001437983 */ /* 0x0003620000100800 */
[----:B------:R-:W-:Y:S01]  /*151e0*/  BSSY B1, `(.L_x_2812) ;  /* 0x00000ff000017945 */ /* 0x000fe20003800000 */
[----:B0-----:R-:W-:-:S02]  /*151f0*/  ISETP.GE.AND P0, PT, R16, R3, PT ;  /* 0x000000031000720c */ /* 0x001fc40003f06270 */
[-C--:B------:R-:W-:Y:S02]  /*15200*/  ISETP.GE.AND P1, PT, R224, R3.reuse, PT ;  /* 0x00000003e000720c */ /* 0x080fe40003f26270 */
[----:B------:R-:W-:-:S09]  /*15210*/  ISETP.GE.AND P2, PT, R225, R3, PT ;  /* 0x00000003e100720c */ /* 0x000fd20003f46270 */
[----:B-1----:R-:W-:Y:S05]  /*15220*/  @P0 BRA `(.L_x_2813) ;  /* 0x0000000c00e80947 */ /* 0x002fea0003800000 */
[----:B------:R-:W2:Y:S01]  /*15230*/  LDL R70, [R1+0x6c] ;  /* 0x00006c0001467983 */ /* 0x000ea20000100800 */
[----:B------:R-:W-:Y:S02]  /*15240*/  LEA.HI R0, R40, R40, RZ, 0x1 ;  /* 0x0000002828007211 */ /* 0x000fe400078f08ff */
[----:B-----5:R-:W-:Y:S02]  /*15250*/  LOP3.LUT R4, R28, 0xff, RZ, 0xc0, !PT ;  /* 0x000000ff1c047812 */ /* 0x020fe400078ec0ff */
[----:B------:R-:W-:Y:S02]  /*15260*/  LOP3.LUT R5, R0, 0xfffffffe, RZ, 0xc0, !PT ;  /* 0xfffffffe00057812 */ /* 0x000fe400078ec0ff */
[----:B------:R-:W-:Y:S02]  /*15270*/  SHF.R.U32.HI R0, RZ, 0x8, R28 ;  /* 0x00000008ff007819 */ /* 0x000fe4000001161c */
[----:B------:R-:W-:Y:S01]  /*15280*/  SHF.R.U32.HI R20, RZ, 0x8, R30 ;  /* 0x00000008ff147819 */ /* 0x000fe2000001161e */
[----:B------:R-:W-:Y:S01]  /*15290*/  IMAD.IADD R40, R40, 0x1, -R5 ;  /* 0x0000000128287824 */ /* 0x000fe200078e0a05 */
[----:B------:R-:W-:-:S02]  /*152a0*/  LOP3.LUT R5, R0, 0xff, RZ, 0xc0, !PT ;  /* 0x000000ff00057812 */ /* 0x000fc400078ec0ff */
[----:B----4-:R-:W-:Y:S02]  /*152b0*/  LOP3.LUT R21, R30, 0xff, RZ, 0xc0, !PT ;  /* 0x000000ff1e157812 */ /* 0x010fe400078ec0ff */
[----:B------:R-:W-:Y:S02]  /*152c0*/  LEA.HI R0, R3, R40, RZ, 0x1c ;  /* 0x0000002803007211 */ /* 0x000fe400078fe0ff */
[----:B------:R-:W-:Y:S02]  /*152d0*/  PRMT R45, R5, 0x7604, R4 ;  /* 0x00007604052d7816 */ /* 0x000fe40000000004 */
[----:B------:R-:W-:Y:S02]  /*152e0*/  SHF.R.S32.HI R5, RZ, 0x1f, R0 ;  /* 0x0000001fff057819 */ /* 0x000fe40000011400 */
[----:B------:R-:W-:Y:S02]  /*152f0*/  LOP3.LUT R40, R20, 0xff, RZ, 0xc0, !PT ;  /* 0x000000ff14287812 */ /* 0x000fe400078ec0ff */
[----:B------:R-:W-:Y:S01]  /*15300*/  LEA.HI R5, R5, R0, RZ, 0x2 ;  /* 0x0000000005057211 */ /* 0x000fe200078f10ff */
[----:B------:R-:W-:Y:S01]  /*15310*/  IMAD.SHL.U32 R0, R0, 0x10, RZ ;  /* 0x0000001000007824 */ /* 0x000fe200078e00ff */
[----:B------:R-:W-:-:S02]  /*15320*/  SHF.R.U32.HI R7, RZ, 0x8, R29 ;  /* 0x00000008ff077819 */ /* 0x000fc4000001161d */
[----:B------:R-:W-:Y:S02]  /*15330*/  PRMT R47, R40, 0x7604, R21 ;  /* 0x00007604282f7816 */ /* 0x000fe40000000015 */
[----:B------:R-:W-:Y:S02]  /*15340*/  SHF.R.U32.HI R21, RZ, 0x8, R8 ;  /* 0x00000008ff157819 */ /* 0x000fe40000011608 */
[----:B------:R-:W-:Y:S02]  /*15350*/  LOP3.LUT R0, R69, 0x30, R0, 0xf8, !PT ;  /* 0x0000003045007812 */ /* 0x000fe400078ef800 */
[----:B------:R-:W-:Y:S02]  /*15360*/  LOP3.LUT R6, R29, 0xff, RZ, 0xc0, !PT ;  /* 0x000000ff1d067812 */ /* 0x000fe400078ec0ff */
[----:B------:R-:W-:Y:S02]  /*15370*/  LOP3.LUT R7, R7, 0xff, RZ, 0xc0, !PT ;  /* 0x000000ff07077812 */ /* 0x000fe400078ec0ff */
[----:B------:R-:W-:-:S02]  /*15380*/  SHF.L.U32 R5, R5, 0xb, RZ ;  /* 0x0000000b05057819 */ /* 0x000fc400000006ff */
[----:B------:R-:W-:Y:S02]  /*15390*/  LOP3.LUT R41, R21, 0xff, RZ, 0xc0, !PT ;  /* 0x000000ff15297812 */ /* 0x000fe400078ec0ff */
[----:B------:R-:W-:Y:S02]  /*153a0*/  LOP3.LUT R21, R0, R68, RZ, 0x3c, !PT ;  /* 0x0000004400157212 */ /* 0x000fe400078e3cff */
[----:B------:R-:W-:Y:S02]  /*153b0*/  PRMT R20, R7, 0x7604, R6 ;  /* 0x0000760407147816 */ /* 0x000fe40000000006 */
[----:B------:R-:W-:Y:S02]  /*153c0*/  LOP3.LUT R0, R5, 0xffffe000, RZ, 0xc0, !PT ;  /* 0xffffe00005007812 */ /* 0x000fe400078ec0ff */
[----:B------:R-:W-:Y:S02]  /*153d0*/  SHF.R.U32.HI R7, RZ, 0x8, R31 ;  /* 0x00000008ff077819 */ /* 0x000fe4000001161f */
[----:B------:R-:W-:-:S02]  /*153e0*/  IADD3 R21, R21, R67, R0 ;  /* 0x0000004315157210 */ /* 0x000fc40007ffe000 */
[----:B------:R-:W-:Y:S02]  /*153f0*/  LOP3.LUT R4, R31, 0xff, RZ, 0xc0, !PT ;  /* 0x000000ff1f047812 */ /* 0x000fe400078ec0ff */
[----:B------:R-:W-:Y:S01]  /*15400*/  LOP3.LUT R6, R8, 0xff, RZ, 0xc0, !PT ;  /* 0x000000ff08067812 */ /* 0x000fe200078ec0ff */
[----:B------:R-:W-:Y:S01]  /*15410*/  IMAD.IADD R0, R18, 0x1, R21 ;  /* 0x0000000112007824 */ /* 0x000fe200078e0215 */
[----:B------:R-:W-:Y:S02]  /*15420*/  LOP3.LUT R7, R7, 0xff, RZ, 0xc0, !PT ;  /* 0x000000ff07077812 */ /* 0x000fe400078ec0ff */
[----:B------:R-:W-:Y:S02]  /*15430*/  SHF.R.U32.HI R40, RZ, 0x8, R9 ;  /* 0x00000008ff287819 */ /* 0x000fe40000011609 */
[----:B------:R-:W-:Y:S02]  /*15440*/  PRMT R46, R7, 0x7604, R4 ;  /* 0x00007604072e7816 */ /* 0x000fe40000000004 */
[----:B------:R-:W-:-:S02]  /*15450*/  PRMT R53, R41, 0x7604, R6 ;  /* 0x0000760429357816 */ /* 0x000fc40000000006 */
[----:B------:R-:W-:Y:S02]  /*15460*/  LOP3.LUT R21, R40, 0xff, RZ, 0xc0, !PT ;  /* 0x000000ff28157812 */ /* 0x000fe400078ec0ff */
[----:B------:R-:W0:Y:S01]  /*15470*/  LDS.128 R40, [R0+0x1e200] ;  /* 0x01e2000000287984 */ /* 0x000e220000000c00 */
[----:B------:R-:W-:Y:S02]  /*15480*/  SHF.R.U32.HI R50, RZ, 0x8, R10 ;  /* 0x00000008ff327819 */ /* 0x000fe4000001160a */
[----:B------:R-:W-:Y:S02]  /*15490*/  LOP3.LUT R48, R9, 0xff, RZ, 0xc0, !PT ;  /* 0x000000ff09307812 */ /* 0x000fe400078ec0ff */
[----:B------:R-:W-:Y:S02]  /*154a0*/  LOP3.LUT R49, R10, 0xff, RZ, 0xc0, !PT ;  /* 0x000000ff0a317812 */ /* 0x000fe400078ec0ff */
[----:B------:R-:W-:Y:S02]  /*154b0*/  LOP3.LUT R50, R50, 0xff, RZ, 0xc0, !PT ;  /* 0x000000ff32327812 */ /* 0x000fe400078ec0ff */
[----:B------:R-:W-:-:S02]  /*154c0*/  PRMT R48, R21, 0x7604, R48 ;  /* 0x0000760415307816 */ /* 0x000fc40000000030 */
[----:B------:R-:W-:Y:S02]  /*154d0*/  SHF.R.U32.HI R21, RZ, 0x10, R29 ;  /* 0x00000010ff157819 */ /* 0x000fe4000001161d */
[----:B------:R-:W-:Y:S02]  /*154e0*/  SHF.R.U32.HI R55, RZ, 0x10, R9 ;  /* 0x00000010ff377819 */ /* 0x000fe40000011609 */
[----:B------:R-:W-:Y:S01]  /*154f0*/  PRMT R57, R50, 0x7604, R49 ;  /* 0x0000760432397816 */ /* 0x000fe20000000031 */
[----:B------:R-:W-:Y:S01]  /*15500*/  IMAD.U32 R21, R21, 0x10000, RZ ;  /* 0x0001000015157824 */ /* 0x000fe200078e00ff */
[----:B------:R-:W-:Y:S01]  /*15510*/  SHF.R.U32.HI R49, RZ, 0x10, R31 ;  /* 0x00000010ff317819 */ /* 0x000fe2000001161f */
[----:B------:R-:W-:Y:S01]  /*15520*/  IMAD.U32 R55, R55, 0x10000, RZ ;  /* 0x0001000037377824 */ /* 0x000fe200078e00ff */
[--C-:B------:R-:W-:Y:S02]  /*15530*/  SHF.R.U32.HI R52, RZ, 0x8, R11.reuse ;  /* 0x00000008ff347819 */ /* 0x100fe4000001160b */
[----:B------:R-:W-:Y:S01]  /*15540*/  SHF.R.U32.HI R59, RZ, 0x10, R11 ;  /* 0x00000010ff3b7819 */ /* 0x000fe2000001160b */
[----:B------:R-:W-:Y:S01]  /*15550*/  IMAD.U32 R49, R49, 0x10000, RZ ;  /* 0x0001000031317824 */ /* 0x000fe200078e00ff */
[----:B------:R-:W-:-:S02]  /*15560*/  LOP3.LUT R51, R11, 0xff, RZ, 0xc0, !PT ;  /* 0x000000ff0b337812 */ /* 0x000fc400078ec0ff */
[----:B------:R-:W-:Y:S01]  /*15570*/  LOP3.LUT R52, R52, 0xff, RZ, 0xc0, !PT ;  /* 0x000000ff34347812 */ /* 0x000fe200078ec0ff */
[----:B------:R-:W-:Y:S01]  /*15580*/  IMAD.U32 R59, R59, 0x10000, RZ ;  /* 0x000100003b3b7824 */ /* 0x000fe200078e00ff */
[----:B------:R-:W-:Y:S02]  /*15590*/  LOP3.LUT R21, R20, 0xff0000, R21, 0xf8, !PT ;  /* 0x00ff000014157812 */ /* 0x000fe400078ef815 */
[----:B------:R-:W-:Y:S02]  /*155a0*/  LOP3.LUT R45, R45, 0xff0000, R28, 0xf8, !PT ;  /* 0x00ff00002d2d7812 */ /* 0x000fe400078ef81c */
[----:B------:R-:W-:Y:S02]  /*155b0*/  LOP3.LUT R55, R48, 0xff0000, R55, 0xf8, !PT ;  /* 0x00ff000030377812 */ /* 0x000fe400078ef837 */
[----:B------:R-:W-:Y:S02]  /*155c0*/  LOP3.LUT R53, R53, 0xff0000, R8, 0xf8, !PT ;  /* 0x00ff000035357812 */ /* 0x000fe400078ef808 */
[----:B------:R-:W-:-:S02]  /*155d0*/  PRMT R52, R52, 0x7604, R51 ;  /* 0x0000760434347816 */ /* 0x000fc40000000033 */
[----:B------:R-:W-:Y:S02]  /*155e0*/  LOP3.LUT R51, R46, 0xff0000, R49, 0xf8, !PT ;  /* 0x00ff00002e337812 */ /* 0x000fe400078ef831 */
[----:B------:R-:W-:Y:S02]  /*155f0*/  LOP3.LUT R48, R45, 0xff000000, R28, 0xf8, !PT ;  /* 0xff0000002d307812 */ /* 0x000fe400078ef81c */
[----:B------:R-:W-:Y:S02]  /*15600*/  LOP3.LUT R49, R21, 0xff000000, R29, 0xf8, !PT ;  /* 0xff00000015317812 */ /* 0x000fe400078ef81d */
[----:B------:R-:W-:Y:S02]  /*15610*/  LOP3.LUT R55, R55, 0xff000000, R9, 0xf8, !PT ;  /* 0xff00000037377812 */ /* 0x000fe400078ef809 */
[----:B------:R-:W-:Y:S02]  /*15620*/  LOP3.LUT R53, R53, 0xff000000, R8, 0xf8, !PT ;  /* 0xff00000035357812 */ /* 0x000fe400078ef808 */
[----:B------:R-:W-:-:S02]  /*15630*/  LOP3.LUT R59, R52, 0xff0000, R59, 0xf8, !PT ;  /* 0x00ff0000343b7812 */ /* 0x000fc400078ef83b */
[--C-:B------:R-:W-:Y:S02]  /*15640*/  LOP3.LUT R57, R57, 0xff0000, R10.reuse, 0xf8, !PT ;  /* 0x00ff000039397812 */ /* 0x100fe400078ef80a */
[----:B------:R-:W-:Y:S02]  /*15650*/  LOP3.LUT R52, R51, 0xff000000, R31, 0xf8, !PT ;  /* 0xff00000033347812 */ /* 0x000fe400078ef81f */
[----:B------:R-:W-:Y:S02]  /*15660*/  F2FP.F16.E4M3.UNPACK_B R51, R55 ;  /* 0x00000037ff33723e */ /* 0x000fe400020006ff */
[----:B------:R-:W-:Y:S02]  /*15670*/  F2FP.F16.E4M3.UNPACK_B R31, R49 ;  /* 0x00000031ff1f723e */ /* 0x000fe400020006ff */
[----:B------:R-:W-:Y:S01]  /*15680*/  LOP3.LUT R56, R57, 0xff000000, R10, 0xf8, !PT ;  /* 0xff00000039387812 */ /* 0x000fe200078ef80a */
[----:B------:R-:W-:Y:S01]  /*15690*/  HADD2.F32 R54, -RZ, R51.H0_H0 ;  /* 0x20000033ff367230 */ /* 0x000fe20000004100 */
[----:B------:R-:W-:Y:S01]  /*156a0*/  LOP3.LUT R59, R59, 0xff000000, R11, 0xf8, !PT ;  /* 0xff0000003b3b7812 */ /* 0x000fe200078ef80b */
[----:B------:R-:W-:Y:S01]  /*156b0*/  HADD2.F32 R50, -RZ, R31.H0_H0 ;  /* 0x2000001fff327230 */ /* 0x000fe20000004100 */
[----:B------:R-:W-:-:S02]  /*156c0*/  LOP3.LUT R47, R47, 0xff0000, R30, 0xf8, !PT ;  /* 0x00ff00002f2f7812 */ /* 0x000fc400078ef81e */
[----:B------:R-:W-:Y:S02]  /*156d0*/  F2FP.F16.E4M3.UNPACK_B R55, R55.H1 ;  /* 0x00000037ff37723e */ /* 0x000fe400030006ff */
[----:B------:R-:W-:Y:S02]  /*156e0*/  LOP3.LUT R20, R47, 0xff000000, R30, 0xf8, !PT ;  /* 0xff0000002f147812 */ /* 0x000fe400078ef81e */
[-C--:B0-----:R-:W-:Y:S02]  /*156f0*/  F2FP.F16.E4M3.UNPACK_B R46, R43.reuse ;  /* 0x0000002bff2e723e */ /* 0x081fe400020006ff */
[----:B------:R-:W-:Y:S02]  /*15700*/  F2FP.F16.E4M3.UNPACK_B R47, R43.H1 ;  /* 0x0000002bff2f723e */ /* 0x000fe400030006ff */
[-C--:B------:R-:W-:Y:S02]  /*15710*/  F2FP.F16.E4M3.UNPACK_B R43, R42.reuse ;  /* 0x0000002aff2b723e */ /* 0x080fe400020006ff */
[----:B------:R-:W-:-:S02]  /*15720*/  F2FP.F16.E4M3.UNPACK_B R45, R42.H1 ;  /* 0x0000002aff2d723e */ /* 0x000fc400030006ff */
[----:B------:R-:W-:Y:S02]  /*15730*/  F2FP.F16.E4M3.UNPACK_B R49, R49.H1 ;  /* 0x00000031ff31723e */ /* 0x000fe400030006ff */
[-C--:B------:R-:W-:Y:S02]  /*15740*/  F2FP.F16.E4M3.UNPACK_B R30, R40.reuse ;  /* 0x00000028ff1e723e */ /* 0x080fe400020006ff */
[----:B------:R-:W-:Y:S01]  /*15750*/  F2FP.F16.E4M3.UNPACK_B R40, R40.H1 ;  /* 0x00000028ff28723e */ /* 0x000fe200030006ff */
[----:B--2---:R-:W0:Y:S02]  /*15760*/  LDS.128 R4, [R70+0x1e200] ;  /* 0x01e2000046047984 */ /* 0x004e240000000c00 */
[-C--:B0-----:R-:W-:Y:S02]  /*15770*/  F2FP.F16.E4M3.UNPACK_B R28, R7.reuse ;  /* 0x00000007ff1c723e */ /* 0x081fe400020006ff */
[----:B------:R-:W-:Y:S02]  /*15780*/  F2FP.F16.E4M3.UNPACK_B R29, R7.H1 ;  /* 0x00000007ff1d723e */ /* 0x000fe400030006ff */
[----:B------:R-:W-:-:S02]  /*15790*/  F2FP.F16.E4M3.UNPACK_B R7, R4 ;  /* 0x00000004ff07723e */ /* 0x000fc400020006ff */
[----:B------:R-:W-:Y:S02]  /*157a0*/  F2FP.F16.E4M3.UNPACK_B R8, R4.H1 ;  /* 0x00000004ff08723e */ /* 0x000fe400030006ff */
[-C--:B------:R-:W-:Y:S02]  /*157b0*/  F2FP.F16.E4M3.UNPACK_B R4, R6.reuse ;  /* 0x00000006ff04723e */ /* 0x080fe400020006ff */
[----:B------:R-:W-:Y:S02]  /*157c0*/  F2FP.F16.E4M3.UNPACK_B R21, R6.H1 ;  /* 0x00000006ff15723e */ /* 0x000fe400030006ff */
[----:B------:R-:W-:Y:S02]  /*157d0*/  F2FP.F16.E4M3.UNPACK_B R6, R41 ;  /* 0x00000029ff06723e */ /* 0x000fe400020006ff */
[-C--:B------:R-:W-:Y:S02]  /*157e0*/  F2FP.F16.E4M3.UNPACK_B R10, R5.reuse ;  /* 0x00000005ff0a723e */ /* 0x080fe400020006ff */
[----:B------:R-:W-:Y:S01]  /*157f0*/  F2FP.F16.E4M3.UNPACK_B R11, R5.H1 ;  /* 0x00000005ff0b723e */ /* 0x000fe200030006ff */
[----:B------:R-:W-:Y:S01]  /*15800*/  HADD2.F32 R5, -RZ, R6.H0_H0 ;  /* 0x20000006ff057230 */ /* 0x000fe20000004100 */
[----:B------:R-:W-:Y:S01]  /*15810*/  F2FP.F16.E4M3.UNPACK_B R41, R41.H1 ;  /* 0x00000029ff29723e */ /* 0x000fe200030006ff */
[----:B------:R-:W-:-:S02]  /*15820*/  HADD2.F32 R9, -RZ, R10.H0_H0 ;  /* 0x2000000aff097230 */ /* 0x000fc40000004100 */
[----:B------:R-:W-:Y:S02]  /*15830*/  HADD2.F32 R10, -RZ, R10.H1_H1 ;  /* 0x3000000aff0a7230 */ /* 0x000fe40000004100 */
[C---:B------:R-:W-:Y:S01]  /*15840*/  FMUL.FTZ R58, R5.reuse, R54 ;  /* 0x00000036053a7220 */ /* 0x040fe20000410000 */
[-C--:B------:R-:W-:Y:S01]  /*15850*/  FMUL.FTZ R57, R5, R50.reuse ;  /* 0x0000003205397220 */ /* 0x080fe20000410000 */
[----:B------:R-:W-:Y:S02]  /*15860*/  HADD2.F32 R42, -RZ, R41.H0_H0 ;  /* 0x20000029ff2a7230 */ /* 0x000fe40000004100 */
[C---:B------:R-:W-:Y:S01]  /*15870*/  FFMA.FTZ R5, R9.reuse, R50, -R58 ;  /* 0x0000003209057223 */ /* 0x040fe2000001083a */
[----:B------:R-:W-:Y:S01]  /*15880*/  FFMA.FTZ R9, R9, R54, R57 ;  /* 0x0000003609097223 */ /* 0x000fe20000010039 */
[----:B------:R-:W-:Y:S02]  /*15890*/  HADD2.F32 R50, -RZ, R31.H1_H1 ;  /* 0x3000001fff327230 */ /* 0x000fe40000004100 */
[----:B------:R-:W-:-:S02]  /*158a0*/  HADD2.F32 R54, -RZ, R51.H1_H1 ;  /* 0x30000033ff367230 */ /* 0x000fc40000004100 */
[----:B------:R-:W-:Y:S02]  /*158b0*/  HADD2.F32 R31, -RZ, R6.H1_H1 ;  /* 0x30000006ff1f7230 */ /* 0x000fe40000004100 */
[----:B------:R-:W-:Y:S02]  /*158c0*/  HADD2.F32 R57, -RZ, R55.H0_H0 ;  /* 0x20000037ff397230 */ /* 0x000fe40000004100 */
[----:B------:R-:W-:Y:S02]  /*158d0*/  HADD2.F32 R51, -RZ, R49.H0_H0 ;  /* 0x20000031ff337230 */ /* 0x000fe40000004100 */
[C---:B------:R-:W-:Y:S01]  /*158e0*/  FMUL.FTZ R61, R31.reuse, R54 ;  /* 0x000000361f3d7220 */ /* 0x040fe20000410000 */
[----:B------:R-:W-:Y:S02]  /*158f0*/  HADD2.F32 R6, -RZ, R11.H0_H0 ;  /* 0x2000000bff067230 */ /* 0x000fe40000004100 */
[C---:B------:R-:W-:Y:S01]  /*15900*/  FMUL.FTZ R63, R42.reuse, R57 ;  /* 0x000000392a3f7220 */ /* 0x040fe20000410000 */
[-C--:B------:R-:W-:Y:S01]  /*15910*/  FMUL.FTZ R31, R31, R50.reuse ;  /* 0x000000321f1f7220 */ /* 0x080fe20000410000 */
[-C--:B------:R-:W-:Y:S01]  /*15920*/  FMUL.FTZ R42, R42, R51.reuse ;  /* 0x000000332a2a7220 */ /* 0x080fe20000410000 */
        /* <DEDUP_REMOVED lines=10> */
[----:B------:R-:W-:-:S02]  /*159d0*/  HADD2.F32 R41, -RZ, R41.H1_H1 ;  /* 0x30000029ff297230 */ /* 0x000fc40000004100 */
[----:B------:R-:W-:Y:S02]  /*159e0*/  HADD2.F32 R55, -RZ, R51.H0_H0 ;  /* 0x20000033ff377230 */ /* 0x000fe40000004100 */
[----:B------:R-:W-:Y:S02]  /*159f0*/  HADD2.F32 R10, -RZ, R46.H0_H0 ;  /* 0x2000002eff0a7230 */ /* 0x000fe40000004100 */
[C---:B------:R-:W-:Y:S01]  /*15a00*/  FMUL.FTZ R60, R41.reuse, R50 ;  /* 0x00000032293c7220 */ /* 0x040fe20000410000 */
[----:B------:R-:W-:Y:S02]  /*15a10*/  HADD2.F32 R49, -RZ, R31.H0_H0 ;  /* 0x2000001fff317230 */ /* 0x000fe40000004100 */
[----:B------:R-:W-:Y:S01]  /*15a20*/  FMUL.FTZ R41, R41, R42 ;  /* 0x0000002a29297220 */ /* 0x000fe20000410000 */
[----:B------:R-:W-:Y:S02]  /*15a30*/  HADD2.F32 R11, -RZ, R11.H1_H1 ;  /* 0x3000000bff0b7230 */ /* 0x000fe40000004100 */
[----:B------:R-:W-:Y:S01]  /*15a40*/  FMUL.FTZ R61, R10, R55 ;  /* 0x000000370a3d7220 */ /* 0x000fe20000410000 */
[----:B------:R-:W-:-:S02]  /*15a50*/  HADD2.F32 R6, -RZ, R28.H0_H0 ;  /* 0x2000001cff067230 */ /* 0x000fc40000004100 */
[-C--:B------:R-:W-:Y:S01]  /*15a60*/  FMUL.FTZ R10, R10, R49.reuse ;  /* 0x000000310a0a7220 */ /* 0x080fe20000410000 */
[----:B------:R-:W-:Y:S02]  /*15a70*/  HADD2.F32 R51, -RZ, R51.H1_H1 ;  /* 0x30000033ff337230 */ /* 0x000fe40000004100 */
[C---:B------:R-:W-:Y:S01]  /*15a80*/  FFMA.FTZ R50, R11.reuse, R50, R41 ;  /* 0x000000320b327223 */ /* 0x040fe20000010029 */
[----:B------:R-:W-:Y:S02]  /*15a90*/  HADD2.F32 R46, -RZ, R46.H1_H1 ;  /* 0x3000002eff2e7230 */ /* 0x000fe40000004100 */
[C---:B------:R-:W-:Y:S01]  /*15aa0*/  FFMA.FTZ R61, R6.reuse, R49, -R61 ;  /* 0x00000031063d7223 */ /* 0x040fe2000001083d */
[----:B------:R-:W-:Y:S02]  /*15ab0*/  HADD2.F32 R31, -RZ, R31.H1_H1 ;  /* 0x3000001fff1f7230 */ /* 0x000fe40000004100 */
[----:B------:R-:W-:Y:S01]  /*15ac0*/  FFMA.FTZ R55, R6, R55, R10 ;  /* 0x0000003706377223 */ /* 0x000fe2000001000a */
[----:B------:R-:W-:Y:S01]  /*15ad0*/  FFMA.FTZ R60, R11, R42, -R60 ;  /* 0x0000002a0b3c7223 */ /* 0x000fe2000001083c */
[----:B------:R-:W-:-:S02]  /*15ae0*/  HADD2.F32 R28, -RZ, R28.H1_H1 ;  /* 0x3000001cff1c7230 */ /* 0x000fc40000004100 */
[C---:B------:R-:W-:Y:S01]  /*15af0*/  FMUL.FTZ R49, R46.reuse, R51 ;  /* 0x000000332e317220 */ /* 0x040fe20000410000 */
[----:B------:R-:W-:Y:S02]  /*15b00*/  HADD2.F32 R41, -RZ, R59.H0_H0 ;  /* 0x2000003bff297230 */ /* 0x000fe40000004100 */
[-C--:B------:R-:W-:Y:S01]  /*15b10*/  FMUL.FTZ R46, R46, R31.reuse ;  /* 0x0000001f2e2e7220 */ /* 0x080fe20000410000 */
[----:B------:R-:W-:Y:S02]  /*15b20*/  HADD2.F32 R10, -RZ, R47.H0_H0 ;  /* 0x2000002fff0a7230 */ /* 0x000fe40000004100 */
[C---:B------:R-:W-:Y:S01]  /*15b30*/  FFMA.FTZ R62, R28.reuse, R31, -R49 ;  /* 0x0000001f1c3e7223 */ /* 0x040fe20000010831 */
[----:B------:R-:W-:Y:S02]  /*15b40*/  HADD2.F32 R11, -RZ, R52.H0_H0 ;  /* 0x20000034ff0b7230 */ /* 0x000fe40000004100 */
[----:B------:R-:W-:Y:S01]  /*15b50*/  FFMA.FTZ R64, R28, R51, R46 ;  /* 0x000000331c407223 */ /* 0x000fe2000001002e */
[----:B------:R-:W-:-:S02]  /*15b60*/  HADD2.F32 R6, -RZ, R29.H0_H0 ;  /* 0x2000001dff067230 */ /* 0x000fc40000004100 */
[C---:B------:R-:W-:Y:S01]  /*15b70*/  FMUL.FTZ R65, R10.reuse, R41 ;  /* 0x000000290a417220 */ /* 0x040fe20000410000 */
[----:B------:R-:W-:Y:S01]  /*15b80*/  F2FP.F16.E4M3.UNPACK_B R28, R53.H1 ;  /* 0x00000035ff1c723e */ /* 0x000fe200030006ff */
[-C--:B------:R-:W-:Y:S01]  /*15b90*/  FMUL.FTZ R10, R10, R11.reuse ;  /* 0x0000000b0a0a7220 */ /* 0x080fe20000410000 */
[----:B------:R-:W-:Y:S02]  /*15ba0*/  HADD2.F32 R52, -RZ, R52.H1_H1 ;  /* 0x30000034ff347230 */ /* 0x000fe40000004100 */
[C---:B------:R-:W-:Y:S01]  /*15bb0*/  FFMA.FTZ R65, R6.reuse, R11, -R65 ;  /* 0x0000000b06417223 */ /* 0x040fe20000010841 */
[----:B------:R-:W-:Y:S02]  /*15bc0*/  HADD2.F32 R42, -RZ, R59.H1_H1 ;  /* 0x3000003bff2a7230 */ /* 0x000fe40000004100 */
[----:B------:R-:W-:Y:S01]  /*15bd0*/  FFMA.FTZ R66, R6, R41, R10 ;  /* 0x0000002906427223 */ /* 0x000fe2000001000a */
[-C--:B------:R-:W-:Y:S01]  /*15be0*/  F2FP.F16.E4M3.UNPACK_B R11, R48.reuse.H1 ;  /* 0x00000030ff0b723e */ /* 0x080fe200030006ff */
[----:B------:R-:W-:Y:S01]  /*15bf0*/  HADD2.F32 R47, -RZ, R47.H1_H1 ;  /* 0x3000002fff2f7230 */ /* 0x000fe20000004100 */
[----:B------:R-:W-:Y:S01]  /*15c00*/  F2FP.F16.E4M3.UNPACK_B R53, R53 ;  /* 0x00000035ff35723e */ /* 0x000fe200020006ff */
[----:B------:R-:W-:Y:S01]  /*15c10*/  HADD2.F32 R41, -RZ, R28.H0_H0 ;  /* 0x2000001cff297230 */ /* 0x000fe20000004100 */
[----:B------:R-:W-:Y:S01]  /*15c20*/  F2FP.F16.E4M3.UNPACK_B R48, R48 ;  /* 0x00000030ff30723e */ /* 0x000fe200020006ff */
[----:B------:R-:W-:-:S02]  /*15c30*/  HADD2.F32 R10, -RZ, R40.H0_H0 ;  /* 0x20000028ff0a7230 */ /* 0x000fc40000004100 */
[C---:B------:R-:W-:Y:S01]  /*15c40*/  FMUL.FTZ R46, R47.reuse, R42 ;  /* 0x0000002a2f2e7220 */ /* 0x040fe20000410000 */
[----:B------:R-:W-:Y:S02]  /*15c50*/  HADD2.F32 R31, -RZ, R11.H0_H0 ;  /* 0x2000000bff1f7230 */ /* 0x000fe40000004100 */
[----:B------:R-:W-:Y:S01]  /*15c60*/  FMUL.FTZ R49, R47, R52 ;  /* 0x000000342f317220 */ /* 0x000fe20000410000 */
[----:B------:R-:W-:Y:S02]  /*15c70*/  HADD2.F32 R6, -RZ, R8.H0_H0 ;  /* 0x20000008ff067230 */ /* 0x000fe40000004100 */
[C---:B------:R-:W-:Y:S01]  /*15c80*/  FMUL.FTZ R47, R10.reuse, R41 ;  /* 0x000000290a2f7220 */ /* 0x040fe20000410000 */
[----:B------:R-:W-:Y:S02]  /*15c90*/  HADD2.F32 R29, -RZ, R29.H1_H1 ;  /* 0x3000001dff1d7230 */ /* 0x000fe40000004100 */
[----:B------:R-:W-:Y:S01]  /*15ca0*/  FMUL.FTZ R10, R10, R31 ;  /* 0x0000001f0a0a7220 */ /* 0x000fe20000410000 */
[----:B------:R-:W-:-:S02]  /*15cb0*/  HADD2.F32 R40, -RZ, R40.H1_H1 ;  /* 0x30000028ff287230 */ /* 0x000fc40000004100 */
[C---:B------:R-:W-:Y:S01]  /*15cc0*/  FFMA.FTZ R47, R6.reuse, R31, -R47 ;  /* 0x0000001f062f7223 */ /* 0x040fe2000001082f */
[----:B------:R-:W-:Y:S02]  /*15cd0*/  HADD2.F32 R31, -RZ, R28.H1_H1 ;  /* 0x3000001cff1f7230 */ /* 0x000fe40000004100 */
[C---:B------:R-:W-:Y:S01]  /*15ce0*/  FFMA.FTZ R59, R29.reuse, R42, R49 ;  /* 0x0000002a1d3b7223 */ /* 0x040fe20000010031 */
[----:B------:R-:W-:Y:S02]  /*15cf0*/  HADD2.F32 R11, -RZ, R11.H1_H1 ;  /* 0x3000000bff0b7230 */ /* 0x000fe40000004100 */
[----:B------:R-:W-:Y:S01]  /*15d00*/  FFMA.FTZ R42, R6, R41, R10 ;  /* 0x00000029062a7223 */ /* 0x000fe2000001000a */
[----:B------:R-:W-:Y:S02]  /*15d10*/  HADD2.F32 R8, -RZ, R8.H1_H1 ;  /* 0x30000008ff087230 */ /* 0x000fe40000004100 */
[C---:B------:R-:W-:Y:S01]  /*15d20*/  FMUL.FTZ R41, R40.reuse, R31 ;  /* 0x0000001f28297220 */ /* 0x040fe20000410000 */
[----:B------:R-:W-:Y:S01]  /*15d30*/  FFMA.FTZ R52, R29, R52, -R46 ;  /* 0x000000341d347223 */ /* 0x000fe2000001082e */
[----:B------:R-:W-:Y:S01]  /*15d40*/  FMUL.FTZ R6, R40, R11 ;  /* 0x0000000b28067220 */ /* 0x000fe20000410000 */
[----:B------:R-:W-:-:S02]  /*15d50*/  HADD2.F32 R29, -RZ, R53.H0_H0 ;  /* 0x20000035ff1d7230 */ /* 0x000fc40000004100 */
[C---:B------:R-:W-:Y:S01]  /*15d60*/  FFMA.FTZ R40, R8.reuse, R11, -R41 ;  /* 0x0000000b08287223 */ /* 0x040fe20000010829 */
[----:B------:R-:W-:Y:S02]  /*15d70*/  HADD2.F32 R10, -RZ, R30.H0_H0 ;  /* 0x2000001eff0a7230 */ /* 0x000fe40000004100 */
[----:B------:R-:W-:Y:S01]  /*15d80*/  FFMA.FTZ R49, R8, R31, R6 ;  /* 0x0000001f08317223 */ /* 0x000fe20000010006 */
[----:B------:R-:W-:Y:S01]  /*15d90*/  HADD2.F32 R11, -RZ, R48.H0_H0 ;  /* 0x20000030ff0b7230 */ /* 0x000fe20000004100 */
[----:B------:R-:W-:Y:S01]  /*15da0*/  F2FP.SATFINITE.E4M3.F32.PACK_AB_MERGE_C R60, R60, R63, RZ ;  /* 0x0000003f3c3c723e */ /* 0x000fe200048070ff */
[----:B------:R-:W-:Y:S02]  /*15db0*/  HADD2.F32 R6, -RZ, R7.H0_H0 ;  /* 0x20000007ff067230 */ /* 0x000fe40000004100 */
[C---:B------:R-:W-:Y:S01]  /*15dc0*/  FMUL.FTZ R31, R10.reuse, R29 ;  /* 0x0000001d0a1f7220 */ /* 0x040fe20000410000 */
[----:B------:R-:W-:Y:S02]  /*15dd0*/  HADD2.F32 R53, -RZ, R53.H1_H1 ;  /* 0x30000035ff357230 */ /* 0x000fe40000004100 */
[----:B------:R-:W-:Y:S01]  /*15de0*/  FMUL.FTZ R41, R10, R11 ;  /* 0x0000000b0a297220 */ /* 0x000fe20000410000 */
[----:B------:R-:W-:-:S02]  /*15df0*/  HADD2.F32 R30, -RZ, R30.H1_H1 ;  /* 0x3000001eff1e7230 */ /* 0x000fc40000004100 */
[----:B------:R-:W-:Y:S01]  /*15e00*/  FFMA.FTZ R31, R6, R11, -R31 ;  /* 0x0000000b061f7223 */ /* 0x000fe2000001081f */
[----:B------:R-:W-:Y:S01]  /*15e10*/  HADD2.F32 R48, -RZ, R48.H1_H1 ;  /* 0x30000030ff307230 */ /* 0x000fe20000004100 */
[----:B------:R-:W-:Y:S01]  /*15e20*/  F2FP.F16.E4M3.UNPACK_B R11, R56.H1 ;  /* 0x00000038ff0b723e */ /* 0x000fe200030006ff */
[----:B------:R-:W-:Y:S02]  /*15e30*/  HADD2.F32 R7, -RZ, R7.H1_H1 ;  /* 0x30000007ff077230 */ /* 0x000fe40000004100 */
[----:B------:R-:W-:Y:S01]  /*15e40*/  FMUL.FTZ R8, R30, R53 ;  /* 0x000000351e087220 */ /* 0x000fe20000410000 */
        /* <DEDUP_REMOVED lines=11> */
[----:B------:R-:W-:Y:S01]  /*15f00*/  FMUL.FTZ R51, R8, R29 ;  /* 0x0000001d08337220 */ /* 0x000fe20000410000 */
[----:B------:R-:W-:Y:S01]  /*15f10*/  HADD2.F32 R6, -RZ, R21.H0_H0 ;  /* 0x20000015ff067230 */ /* 0x000fe20000004100 */
[----:B------:R-:W-:Y:S01]  /*15f20*/  F2FP.SATFINITE.E4M3.F32.PACK_AB_MERGE_C R50, R50, R57, RZ ;  /* 0x000000393232723e */ /* 0x000fe200048070ff */
[----:B------:R-:W-:Y:S02]  /*15f30*/  HADD2.F32 R28, -RZ, R11.H1_H1 ;  /* 0x3000000bff1c7230 */ /* 0x000fe40000004100 */
[----:B------:R-:W-:Y:S01]  /*15f40*/  FMUL.FTZ R11, R8, R7 ;  /* 0x00000007080b7220 */ /* 0x000fe20000410000 */
[----:B------:R-:W-:-:S02]  /*15f50*/  HADD2.F32 R45, -RZ, R45.H1_H1 ;  /* 0x3000002dff2d7230 */ /* 0x000fc40000004100 */
[----:B------:R-:W-:Y:S01]  /*15f60*/  FFMA.FTZ R51, R6, R7, -R51 ;  /* 0x0000000706337223 */ /* 0x000fe20000010833 */
[----:B------:R-:W-:Y:S01]  /*15f70*/  HADD2.F32 R21, -RZ, R21.H1_H1 ;  /* 0x30000015ff157230 */ /* 0x000fe20000004100 */
[----:B------:R-:W-:Y:S01]  /*15f80*/  F2FP.SATFINITE.E4M3.F32.PACK_AB_MERGE_C R5, R58, R5, R60 ;  /* 0x000000053a05723e */ /* 0x000fe2000480703c */
[C---:B------:R-:W-:Y:S01]  /*15f90*/  FMUL.FTZ R8, R45.reuse, R28 ;  /* 0x0000001c2d087220 */ /* 0x040fe20000410000 */
[-C--:B------:R-:W-:Y:S01]  /*15fa0*/  FMUL.FTZ R7, R45, R10.reuse ;  /* 0x0000000a2d077220 */ /* 0x080fe20000410000 */
[----:B------:R-:W-:Y:S01]  /*15fb0*/  FFMA.FTZ R45, R6, R29, R11 ;  /* 0x0000001d062d7223 */ /* 0x000fe2000001000b */
[----:B------:R-:W-:Y:S02]  /*15fc0*/  HADD2.F32 R6, -RZ, R4.H0_H0 ;  /* 0x20000004ff067230 */ /* 0x000fe40000004100 */
[C---:B------:R-:W-:Y:S01]  /*15fd0*/  FFMA.FTZ R46, R21.reuse, R10, -R8 ;  /* 0x0000000a152e7223 */ /* 0x040fe20000010808 */
[----:B------:R-:W-:Y:S01]  /*15fe0*/  FFMA.FTZ R28, R21, R28, R7 ;  /* 0x0000001c151c7223 */ /* 0x000fe20000010007 */
[----:B------:R-:W-:Y:S01]  /*15ff0*/  HADD2.F32 R10, -RZ, R56.H0_H0 ;  /* 0x20000038ff0a7230 */ /* 0x000fe20000004100 */
[----:B------:R-:W-:Y:S01]  /*16000*/  F2FP.SATFINITE.E4M3.F32.PACK_AB_MERGE_C R9, R54, R9, R50 ;  /* 0x000000093609723e */ /* 0x000fe20004807032 */
[----:B------:R-:W-:Y:S01]  /*16010*/  HADD2.F32 R7, -RZ, R43.H0_H0 ;  /* 0x2000002bff077230 */ /* 0x000fe20000004100 */
[----:B------:R-:W-:Y:S01]  /*16020*/  F2FP.SATFINITE.E4M3.F32.PACK_AB_MERGE_C R46, R46, R51, RZ ;  /* 0x000000332e2e723e */ /* 0x000fe200048070ff */
[----:B------:R-:W-:Y:S01]  /*16030*/  HADD2.F32 R8, -RZ, R20.H0_H0 ;  /* 0x20000014ff087230 */ /* 0x000fe20000004100 */
[----:B------:R-:W-:Y:S01]  /*16040*/  F2FP.SATFINITE.E4M3.F32.PACK_AB_MERGE_C R28, R28, R45, RZ ;  /* 0x0000002d1c1c723e */ /* 0x000fe200048070ff */
[----:B------:R-:W-:-:S02]  /*16050*/  HADD2.F32 R56, -RZ, R56.H1_H1 ;  /* 0x30000038ff387230 */ /* 0x000fc40000004100 */
[C---:B------:R-:W-:Y:S01]  /*16060*/  FMUL.FTZ R11, R7.reuse, R10 ;  /* 0x0000000a070b7220 */ /* 0x040fe20000410000 */
[----:B------:R-:W-:Y:S02]  /*16070*/  HADD2.F32 R43, -RZ, R43.H1_H1 ;  /* 0x3000002bff2b7230 */ /* 0x000fe40000004100 */
[-C--:B------:R-:W-:Y:S01]  /*16080*/  FMUL.FTZ R7, R7, R8.reuse ;  /* 0x0000000807077220 */ /* 0x080fe20000410000 */
[----:B------:R-:W-:Y:S02]  /*16090*/  HADD2.F32 R20, -RZ, R20.H1_H1 ;  /* 0x30000014ff147230 */ /* 0x000fe40000004100 */
[C---:B------:R-:W-:Y:S01]  /*160a0*/  FFMA.FTZ R21, R6.reuse, R8, -R11 ;  /* 0x0000000806157223 */ /* 0x040fe2000001080b */
[----:B------:R-:W-:Y:S02]  /*160b0*/  HADD2.F32 R4, -RZ, R4.H1_H1 ;  /* 0x30000004ff047230 */ /* 0x000fe40000004100 */
[C---:B------:R-:W-:Y:S01]  /*160c0*/  FMUL.FTZ R29, R43.reuse, R56 ;  /* 0x000000382b1d7220 */ /* 0x040fe20000410000 */
[----:B------:R-:W-:Y:S01]  /*160d0*/  FFMA.FTZ R10, R6, R10, R7 ;  /* 0x0000000a060a7223 */ /* 0x000fe20000010007 */
[-C--:B------:R-:W-:Y:S01]  /*160e0*/  FMUL.FTZ R43, R43, R20.reuse ;  /* 0x000000142b2b7220 */ /* 0x080fe20000410000 */
[----:B------:R-:W-:Y:S01]  /*160f0*/  F2FP.SATFINITE.E4M3.F32.PACK_AB_MERGE_C R7, R52, R65, RZ ;  /* 0x000000413407723e */ /* 0x000fe200048070ff */
[C---:B------:R-:W-:Y:S01]  /*16100*/  FFMA.FTZ R6, R4.reuse, R20, -R29 ;  /* 0x0000001404067223 */ /* 0x040fe2000001081d */
[----:B------:R-:W-:Y:S01]  /*16110*/  F2FP.SATFINITE.E4M3.F32.PACK_AB_MERGE_C R11, R59, R66, RZ ;  /* 0x000000423b0b723e */ /* 0x000fe200048070ff */
[----:B------:R-:W-:Y:S01]  /*16120*/  FFMA.FTZ R43, R4, R56, R43 ;  /* 0x00000038042b7223 */ /* 0x000fe2000001002b */
        /* <DEDUP_REMOVED lines=10> */
.L_x_2813:
[----:B------:R-:W-:Y:S05]  /*161d0*/  BSYNC B1 ;  /* 0x0000000000017941 */ /* 0x000fea0003800000 */
.L_x_2812:
[----:B------:R-:W-:Y:S04]  /*161e0*/  BSSY B1, `(.L_x_2814) ;  /* 0x0000101000017945 */ /* 0x000fe80003800000 */
[----:B------:R-:W-:Y:S05]  /*161f0*/  @P1 BRA `(.L_x_2815) ;  /* 0x0000000c00fc1947 */ /* 0x000fea0003800000 */
[----:B------:R-:W2:Y:S01]  /*16200*/  LDL R61, [R1+0x68] ;  /* 0x00006800013d7983 */ /* 0x000ea20000100800 */
[----:B0----5:R-:W-:Y:S02]  /*16210*/  SHF.R.U32.HI R0, RZ, 0x8, R32 ;  /* 0x00000008ff007819 */ /* 0x021fe40000011620 */
[----:B------:R-:W-:Y:S02]  /*16220*/  LOP3.LUT R5, R32, 0xff, RZ, 0xc0, !PT ;  /* 0x000000ff20057812 */ /* 0x000fe400078ec0ff */
[----:B------:R-:W-:Y:S02]  /*16230*/  LOP3.LUT R4, R0, 0xff, RZ, 0xc0, !PT ;  /* 0x000000ff00047812 */ /* 0x000fe400078ec0ff */
[----:B------:R-:W-:Y:S02]  /*16240*/  LEA.HI R0, R3, R228, RZ, 0x1c ;  /* 0x000000e403007211 */ /* 0x000fe400078fe0ff */
[----:B----4-:R-:W-:Y:S02]  /*16250*/  PRMT R21, R4, 0x7604, R5 ;  /* 0x0000760404157816 */ /* 0x010fe40000000005 */
[----:B------:R-:W-:-:S02]  /*16260*/  SHF.R.U32.HI R6, RZ, 0x8, R33 ;  /* 0x00000008ff067819 */ /* 0x000fc40000011621 */
[----:B------:R-:W-:Y:S02]  /*16270*/  SHF.R.S32.HI R5, RZ, 0x1f, R0 ;  /* 0x0000001fff057819 */ /* 0x000fe40000011400 */
[----:B------:R-:W-:Y:S02]  /*16280*/  LOP3.LUT R7, R33, 0xff, RZ, 0xc0, !PT ;  /* 0x000000ff21077812 */ /* 0x000fe400078ec0ff */
[----:B------:R-:W-:Y:S02]  /*16290*/  LOP3.LUT R6, R6, 0xff, RZ, 0xc0, !PT ;  /* 0x000000ff06067812 */ /* 0x000fe400078ec0ff */
[----:B------:R-:W-:Y:S01]  /*162a0*/  LEA.HI R5, R5, R0, RZ, 0x2 ;  /* 0x0000000005057211 */ /* 0x000fe200078f10ff */
[----:B------:R-:W-:Y:S01]  /*162b0*/  IMAD.SHL.U32 R0, R0, 0x10, RZ ;  /* 0x0000001000007824 */ /* 0x000fe200078e00ff */
[----:B------:R-:W-:Y:S02]  /*162c0*/  PRMT R29, R6, 0x7604, R7 ;  /* 0x00007604061d7816 */ /* 0x000fe40000000007 */
[----:B------:R-:W-:-:S02]  /*162d0*/  SHF.R.U32.HI R6, RZ, 0x8, R35 ;  /* 0x00000008ff067819 */ /* 0x000fc40000011623 */
[----:B------:R-:W-:Y:S02]  /*162e0*/  LOP3.LUT R0, R69, 0x30, R0, 0xf8, !PT ;  /* 0x0000003045007812 */ /* 0x000fe400078ef800 */
[----:B------:R-:W-:Y:S02]  /*162f0*/  SHF.L.U32 R5, R5, 0xb, RZ ;  /* 0x0000000b05057819 */ /* 0x000fe400000006ff */
[----:B------:R-:W-:Y:S02]  /*16300*/  LOP3.LUT R9, R35, 0xff, RZ, 0xc0, !PT ;  /* 0x000000ff23097812 */ /* 0x000fe400078ec0ff */
[----:B------:R-:W-:Y:S02]  /*16310*/  LOP3.LUT R6, R6, 0xff, RZ, 0xc0, !PT ;  /* 0x000000ff06067812 */ /* 0x000fe400078ec0ff */
[----:B------:R-:W-:Y:S02]  /*16320*/  SHF.R.U32.HI R8, RZ, 0x8, R12 ;  /* 0x00000008ff087819 */ /* 0x000fe4000001160c */
[----:B------:R-:W-:-:S02]  /*16330*/  LOP3.LUT R0, R0, R68, RZ, 0x3c, !PT ;  /* 0x0000004400007212 */ /* 0x000fc400078e3cff */
[----:B------:R-:W-:Y:S02]  /*16340*/  LOP3.LUT R5, R5, 0xffffe000, RZ, 0xc0, !PT ;  /* 0xffffe00005057812 */ /* 0x000fe400078ec0ff */
[----:B------:R-:W-:Y:S02]  /*16350*/  PRMT R41, R6, 0x7604, R9 ;  /* 0x0000760406297816 */ /* 0x000fe40000000009 */
[----:B------:R-:W-:Y:S02]  /*16360*/  LOP3.LUT R11, R12, 0xff, RZ, 0xc0, !PT ;  /* 0x000000ff0c0b7812 */ /* 0x000fe400078ec0ff */
[----:B------:R-:W-:Y:S02]  /*16370*/  LOP3.LUT R8, R8, 0xff, RZ, 0xc0, !PT ;  /* 0x000000ff08087812 */ /* 0x000fe400078ec0ff */
[----:B------:R-:W-:Y:S02]  /*16380*/  IADD3 R9, R0, R67, R5 ;  /* 0x0000004300097210 */ /* 0x000fe40007ffe005 */
[----:B------:R-:W-:-:S02]  /*16390*/  SHF.R.U32.HI R0, RZ, 0x8, R13 ;  /* 0x00000008ff007819 */ /* 0x000fc4000001160d */
[----:B------:R-:W-:Y:S02]  /*163a0*/  PRMT R45, R8, 0x7604, R11 ;  /* 0x00007604082d7816 */ /* 0x000fe4000000000b */
[----:B------:R-:W-:Y:S02]  /*163b0*/  LOP3.LUT R11, R13, 0xff, RZ, 0xc0, !PT ;  /* 0x000000ff0d0b7812 */ /* 0x000fe400078ec0ff */
[----:B------:R-:W-:Y:S02]  /*163c0*/  SHF.R.U32.HI R8, RZ, 0x8, R14 ;  /* 0x00000008ff087819 */ /* 0x000fe4000001160e */
[----:B------:R-:W-:Y:S02]  /*163d0*/  SHF.R.U32.HI R10, RZ, 0x8, R15 ;  /* 0x00000008ff0a7819 */ /* 0x000fe4000001160f */
[----:B------:R-:W-:Y:S02]  /*163e0*/  LOP3.LUT R0, R0, 0xff, RZ, 0xc0, !PT ;  /* 0x000000ff00007812 */ /* 0x000fe400078ec0ff */
[----:B------:R-:W-:-:S02]  /*163f0*/  SHF.R.U32.HI R4, RZ, 0x8, R34 ;  /* 0x00000008ff047819 */ /* 0x000fc40000011622 */
[----:B------:R-:W-:Y:S02]  /*16400*/  LOP3.LUT R8, R8, 0xff, RZ, 0xc0, !PT ;  /* 0x000000ff08087812 */ /* 0x000fe400078ec0ff */
[----:B------:R-:W-:Y:S02]  /*16410*/  LOP3.LUT R10, R10, 0xff, RZ, 0xc0, !PT ;  /* 0x000000ff0a0a7812 */ /* 0x000fe400078ec0ff */
[----:B------:R-:W-:Y:S01]  /*16420*/  PRMT R49, R0, 0x7604, R11 ;  /* 0x0000760400317816 */ /* 0x000fe2000000000b */
[----:B------:R-:W-:Y:S01]  /*16430*/  IMAD.IADD R0, R18, 0x1, R9 ;  /* 0x0000000112007824 */ /* 0x000fe200078e0209 */
[----:B------:R-:W-:Y:S02]  /*16440*/  LOP3.LUT R43, R14, 0xff, RZ, 0xc0, !PT ;  /* 0x000000ff0e2b7812 */ /* 0x000fe400078ec0ff */
[----:B------:R-:W-:Y:S02]  /*16450*/  LOP3.LUT R47, R15, 0xff, RZ, 0xc0, !PT ;  /* 0x000000ff0f2f7812 */ /* 0x000fe400078ec0ff */
[----:B------:R-:W-:-:S02]  /*16460*/  LOP3.LUT R7, R34, 0xff, RZ, 0xc0, !PT ;  /* 0x000000ff22077812 */ /* 0x000fc400078ec0ff */
[----:B------:R-:W-:Y:S02]  /*16470*/  LOP3.LUT R4, R4, 0xff, RZ, 0xc0, !PT ;  /* 0x000000ff04047812 */ /* 0x000fe400078ec0ff */
[----:B------:R-:W-:Y:S02]  /*16480*/  PRMT R51, R8, 0x7604, R43 ;  /* 0x0000760408337816 */ /* 0x000fe4000000002b */
[----:B------:R-:W-:Y:S02]  /*16490*/  PRMT R53, R10, 0x7604, R47 ;  /* 0x000076040a357816 */ /* 0x000fe4000000002f */
[----:B------:R-:W0:Y:S01]  /*164a0*/  LDS.128 R8, [R0+0x1e200] ;  /* 0x01e2000000087984 */ /* 0x000e220000000c00 */
[----:B------:R-:W-:Y:S02]  /*164b0*/  PRMT R31, R4, 0x7604, R7 ;  /* 0x00007604041f7816 */ /* 0x000fe40000000007 */
[----:B------:R-:W-:Y:S02]  /*164c0*/  SHF.R.U32.HI R28, RZ, 0x10, R33 ;  /* 0x00000010ff1c7819 */ /* 0x000fe40000011621 */
[----:B------:R-:W-:-:S02]  /*164d0*/  SHF.R.U32.HI R20, RZ, 0x10, R32 ;  /* 0x00000010ff147819 */ /* 0x000fc40000011620 */
[----:B------:R-:W-:Y:S02]  /*164e0*/  LOP3.LUT R28, R28, 0xff, RZ, 0xc0, !PT ;  /* 0x000000ff1c1c7812 */ /* 0x000fe400078ec0ff */
[----:B------:R-:W-:Y:S02]  /*164f0*/  LOP3.LUT R20, R20, 0xff, RZ, 0xc0, !PT ;  /* 0x000000ff14147812 */ /* 0x000fe400078ec0ff */
[----:B------:R-:W-:Y:S02]  /*16500*/  PRMT R29, R28, 0x7054, R29 ;  /* 0x000070541c1d7816 */ /* 0x000fe4000000001d */
[----:B------:R-:W-:Y:S02]  /*16510*/  SHF.R.U32.HI R28, RZ, 0x10, R13 ;  /* 0x00000010ff1c7819 */ /* 0x000fe4000001160d */
[----:B------:R-:W-:Y:S02]  /*16520*/  SHF.R.U32.HI R30, RZ, 0x10, R34 ;  /* 0x00000010ff1e7819 */ /* 0x000fe40000011622 */
[----:B------:R-:W-:-:S02]  /*16530*/  SHF.R.U32.HI R40, RZ, 0x10, R35 ;  /* 0x00000010ff287819 */ /* 0x000fc40000011623 */
[----:B------:R-:W-:Y:S02]  /*16540*/  LOP3.LUT R28, R28, 0xff, RZ, 0xc0, !PT ;  /* 0x000000ff1c1c7812 */ /* 0x000fe400078ec0ff */
[----:B------:R-:W-:Y:S02]  /*16550*/  PRMT R21, R20, 0x7054, R21 ;  /* 0x0000705414157816 */ /* 0x000fe40000000015 */
[----:B------:R-:W-:Y:S02]  /*16560*/  LOP3.LUT R30, R30, 0xff, RZ, 0xc0, !PT ;  /* 0x000000ff1e1e7812 */ /* 0x000fe400078ec0ff */
[----:B------:R-:W-:Y:S02]  /*16570*/  LOP3.LUT R40, R40, 0xff, RZ, 0xc0, !PT ;  /* 0x000000ff28287812 */ /* 0x000fe400078ec0ff */
[----:B------:R-:W-:Y:S02]  /*16580*/  SHF.R.U32.HI R20, RZ, 0x10, R12 ;  /* 0x00000010ff147819 */ /* 0x000fe4000001160c */
[----:B------:R-:W-:-:S02]  /*16590*/  PRMT R49, R28, 0x7054, R49 ;  /* 0x000070541c317816 */ /* 0x000fc40000000031 */
[----:B------:R-:W-:Y:S02]  /*165a0*/  PRMT R31, R30, 0x7054, R31 ;  /* 0x000070541e1f7816 */ /* 0x000fe4000000001f */
[----:B------:R-:W-:Y:S02]  /*165b0*/  PRMT R43, R40, 0x7054, R41 ;  /* 0x00007054282b7816 */ /* 0x000fe40000000029 */
[----:B------:R-:W-:Y:S02]  /*165c0*/  LOP3.LUT R20, R20, 0xff, RZ, 0xc0, !PT ;  /* 0x000000ff14147812 */ /* 0x000fe400078ec0ff */
[----:B------:R-:W-:Y:S02]  /*165d0*/  SHF.R.U32.HI R30, RZ, 0x10, R14 ;  /* 0x00000010ff1e7819 */ /* 0x000fe4000001160e */
[----:B------:R-:W-:Y:S02]  /*165e0*/  SHF.R.U32.HI R40, RZ, 0x10, R15 ;  /* 0x00000010ff287819 */ /* 0x000fe4000001160f */
[----:B------:R-:W-:-:S02]  /*165f0*/  LOP3.LUT R49, R49, 0xff000000, R13, 0xf8, !PT ;  /* 0xff00000031317812 */ /* 0x000fc400078ef80d */
[----:B------:R-:W-:Y:S02]  /*16600*/  LOP3.LUT R41, R29, 0xff000000, R33, 0xf8, !PT ;  /* 0xff0000001d297812 */ /* 0x000fe400078ef821 */
[----:B------:R-:W-:Y:S02]  /*16610*/  PRMT R47, R20, 0x7054, R45 ;  /* 0x00007054142f7816 */ /* 0x000fe4000000002d */
[----:B------:R-:W-:Y:S02]  /*16620*/  LOP3.LUT R30, R30, 0xff, RZ, 0xc0, !PT ;  /* 0x000000ff1e1e7812 */ /* 0x000fe400078ec0ff */
[----:B------:R-:W-:Y:S02]  /*16630*/  LOP3.LUT R40, R40, 0xff, RZ, 0xc0, !PT ;  /* 0x000000ff28287812 */ /* 0x000fe400078ec0ff */
[----:B------:R-:W-:Y:S02]  /*16640*/  LOP3.LUT R45, R43, 0xff000000, R35, 0xf8, !PT ;  /* 0xff0000002b2d7812 */ /* 0x000fe400078ef823 */
[----:B------:R-:W-:-:S02]  /*16650*/  LOP3.LUT R42, R31, 0xff000000, R34, 0xf8, !PT ;  /* 0xff0000001f2a7812 */ /* 0x000fc400078ef822 */
[----:B------:R-:W-:Y:S02]  /*16660*/  F2FP.F16.E4M3.UNPACK_B R43, R49 ;  /* 0x00000031ff2b723e */ /* 0x000fe400020006ff */
[----:B0-----:R-:W-:Y:S02]  /*16670*/  F2FP.F16.E4M3.UNPACK_B R28, R9 ;  /* 0x00000009ff1c723e */ /* 0x001fe400020006ff */
[----:B------:R-:W-:Y:S01]  /*16680*/  F2FP.F16.E4M3.UNPACK_B R34, R41 ;  /* 0x00000029ff22723e */ /* 0x000fe200020006ff */
[----:B------:R-:W-:Y:S01]  /*16690*/  HADD2.F32 R46, -RZ, R43.H0_H0 ;  /* 0x2000002bff2e7230 */ /* 0x000fe20000004100 */
[----:B------:R-:W-:Y:S02]  /*166a0*/  PRMT R51, R30, 0x7054, R51 ;  /* 0x000070541e337816 */ /* 0x000fe40000000033 */
[----:B------:R-:W-:Y:S01]  /*166b0*/  PRMT R53, R40, 0x7054, R53 ;  /* 0x0000705428357816 */ /* 0x000fe20000000035 */
[----:B------:R-:W-:Y:S01]  /*166c0*/  HADD2.F32 R35, -RZ, R34.H0_H0 ;  /* 0x20000022ff237230 */ /* 0x000fe20000004100 */
[----:B------:R-:W-:-:S02]  /*166d0*/  LOP3.LUT R47, R47, 0xff000000, R12, 0xf8, !PT ;  /* 0xff0000002f2f7812 */ /* 0x000fc400078ef80c */
[----:B------:R-:W-:Y:S02]  /*166e0*/  LOP3.LUT R48, R51, 0xff000000, R14, 0xf8, !PT ;  /* 0xff00000033307812 */ /* 0x000fe400078ef80e */
[----:B------:R-:W-:Y:S02]  /*166f0*/  LOP3.LUT R50, R53, 0xff000000, R15, 0xf8, !PT ;  /* 0xff00000035327812 */ /* 0x000fe400078ef80f */
[----:B------:R-:W-:Y:S02]  /*16700*/  F2FP.F16.E4M3.UNPACK_B R29, R9.H1 ;  /* 0x00000009ff1d723e */ /* 0x000fe400030006ff */
[----:B------:R-:W-:Y:S02]  /*16710*/  F2FP.F16.E4M3.UNPACK_B R49, R49.H1 ;  /* 0x00000031ff31723e */ /* 0x000fe400030006ff */
[----:B------:R-:W-:Y:S02]  /*16720*/  F2FP.F16.E4M3.UNPACK_B R41, R41.H1 ;  /* 0x00000029ff29723e */ /* 0x000fe400030006ff */
[-C--:B------:R-:W-:Y:S01]  /*16730*/  F2FP.F16.E4M3.UNPACK_B R30, R10.reuse ;  /* 0x0000000aff1e723e */ /* 0x080fe200020006ff */
[----:B------:R-:W-:Y:S01]  /*16740*/  HADD2.F32 R53, -RZ, R49.H0_H0 ;  /* 0x20000031ff357230 */ /* 0x000fe20000004100 */
[----:B------:R-:W-:Y:S01]  /*16750*/  F2FP.F16.E4M3.UNPACK_B R31, R10.H1 ;  /* 0x0000000aff1f723e */ /* 0x000fe200030006ff */
[--C-:B------:R-:W-:Y:S01]  /*16760*/  HADD2.F32 R10, -RZ, R29.reuse.H0_H0 ;  /* 0x2000001dff0a7230 */ /* 0x100fe20000004100 */
[----:B------:R-:W-:Y:S01]  /*16770*/  LOP3.LUT R40, R21, 0xff000000, R32, 0xf8, !PT ;  /* 0xff00000015287812 */ /* 0x000fe200078ef820 */
[----:B------:R-:W-:Y:S01]  /*16780*/  HADD2.F32 R29, -RZ, R29.H1_H1 ;  /* 0x3000001dff1d7230 */ /* 0x000fe20000004100 */
[----:B------:R-:W-:-:S02]  /*16790*/  F2FP.F16.E4M3.UNPACK_B R32, R11 ;  /* 0x0000000bff20723e */ /* 0x000fc400020006ff */
[----:B------:R-:W-:Y:S01]  /*167a0*/  FMUL.FTZ R57, R10, R53 ;  /* 0x000000350a397220 */ /* 0x000fe20000410000 */
[----:B------:R-:W-:Y:S02]  /*167b0*/  F2FP.F16.E4M3.UNPACK_B R33, R11.H1 ;  /* 0x0000000bff21723e */ /* 0x000fe400030006ff */
        /* <DEDUP_REMOVED lines=12> */
[----:B------:R-:W-:Y:S01]  /*16880*/  HADD2.F32 R12, -RZ, R12.H1_H1 ;  /* 0x3000000cff0c7230 */ /* 0x000fe20000004100 */
[----:B------:R-:W-:Y:S01]  /*16890*/  F2FP.F16.E4M3.UNPACK_B R20, R7 ;  /* 0x00000007ff14723e */ /* 0x000fe200020006ff */
[C---:B------:R-:W-:Y:S01]  /*168a0*/  FFMA.FTZ R5, R6.reuse, R35, -R9 ;  /* 0x0000002306057223 */ /* 0x040fe20000010809 */
[----:B------:R-:W-:Y:S01]  /*168b0*/  FFMA.FTZ R9, R6, R46, R51 ;  /* 0x0000002e06097223 */ /* 0x000fe20000010033 */
[----:B------:R-:W-:Y:S01]  /*168c0*/  HADD2.F32 R51, -RZ, R43.H1_H1 ;  /* 0x3000002bff337230 */ /* 0x000fe20000004100 */
[----:B------:R-:W-:Y:S01]  /*168d0*/  F2FP.F16.E4M3.UNPACK_B R21, R7.H1 ;  /* 0x00000007ff15723e */ /* 0x000fe200030006ff */
[----:B------:R-:W-:Y:S01]  /*168e0*/  HADD2.F32 R35, -RZ, R34.H1_H1 ;  /* 0x30000022ff237230 */ /* 0x000fe20000004100 */
[----:B------:R-:W-:Y:S01]  /*168f0*/  F2FP.F16.E4M3.UNPACK_B R7, R4 ;  /* 0x00000004ff07723e */ /* 0x000fe200020006ff */
[----:B------:R-:W-:-:S02]  /*16900*/  HADD2.F32 R43, -RZ, R41.H0_H0 ;  /* 0x20000029ff2b7230 */ /* 0x000fc40000004100 */
[C---:B------:R-:W-:Y:S01]  /*16910*/  FMUL.FTZ R55, R28.reuse, R51 ;  /* 0x000000331c377220 */ /* 0x040fe20000410000 */
[----:B------:R-:W-:Y:S02]  /*16920*/  HADD2.F32 R6, -RZ, R13.H0_H0 ;  /* 0x2000000dff067230 */ /* 0x000fe40000004100 */
[-C--:B------:R-:W-:Y:S01]  /*16930*/  FMUL.FTZ R28, R28, R35.reuse ;  /* 0x000000231c1c7220 */ /* 0x080fe20000410000 */
[----:B------:R-:W-:Y:S02]  /*16940*/  HADD2.F32 R34, -RZ, R49.H1_H1 ;  /* 0x30000031ff227230 */ /* 0x000fe40000004100 */
[----:B------:R-:W-:Y:S01]  /*16950*/  FFMA.FTZ R46, R12, R35, -R55 ;  /* 0x000000230c2e7223 */ /* 0x000fe20000010837 */
[----:B------:R-:W-:Y:S01]  /*16960*/  FMUL.FTZ R10, R10, R43 ;  /* 0x0000002b0a0a7220 */ /* 0x000fe20000410000 */
[----:B------:R-:W-:Y:S01]  /*16970*/  FFMA.FTZ R52, R12, R51, R28 ;  /* 0x000000330c347223 */ /* 0x000fe2000001001c */
[----:B------:R-:W-:Y:S01]  /*16980*/  HADD2.F32 R12, -RZ, R41.H1_H1 ;  /* 0x30000029ff0c7230 */ /* 0x000fe20000004100 */
[----:B------:R-:W-:Y:S01]  /*16990*/  F2FP.F16.E4M3.UNPACK_B R41, R50 ;  /* 0x00000032ff29723e */ /* 0x000fe200020006ff */
[C---:B------:R-:W-:Y:S01]  /*169a0*/  FFMA.FTZ R57, R6.reuse, R43, -R57 ;  /* 0x0000002b06397223 */ /* 0x040fe20000010839 */
[----:B------:R-:W-:Y:S01]  /*169b0*/  F2FP.F16.E4M3.UNPACK_B R28, R45 ;  /* 0x0000002dff1c723e */ /* 0x000fe200020006ff */
[----:B------:R-:W-:Y:S01]  /*169c0*/  FFMA.FTZ R53, R6, R53, R10 ;  /* 0x0000003506357223 */ /* 0x000fe2000001000a */
[----:B------:R-:W-:-:S02]  /*169d0*/  HADD2.F32 R10, -RZ, R32.H0_H0 ;  /* 0x20000020ff0a7230 */ /* 0x000fc40000004100 */
[C---:B------:R-:W-:Y:S01]  /*169e0*/  FMUL.FTZ R54, R29.reuse, R34 ;  /* 0x000000221d367220 */ /* 0x040fe20000410000 */
[----:B------:R-:W-:Y:S02]  /*169f0*/  HADD2.F32 R43, -RZ, R41.H0_H0 ;  /* 0x20000029ff2b7230 */ /* 0x000fe40000004100 */
[----:B------:R-:W-:Y:S01]  /*16a00*/  FMUL.FTZ R29, R29, R12 ;  /* 0x0000000c1d1d7220 */ /* 0x000fe20000410000 */
[----:B------:R-:W-:Y:S01]  /*16a10*/  HADD2.F32 R35, -RZ, R28.H0_H0 ;  /* 0x2000001cff237230 */ /* 0x000fe20000004100 */
[----:B------:R-:W-:Y:S01]  /*16a20*/  F2FP.F16.E4M3.UNPACK_B R50, R50.H1 ;  /* 0x00000032ff32723e */ /* 0x000fe200030006ff */
[----:B------:R-:W-:Y:S02]  /*16a30*/  HADD2.F32 R13, -RZ, R13.H1_H1 ;  /* 0x3000000dff0d7230 */ /* 0x000fe40000004100 */
[C---:B------:R-:W-:Y:S01]  /*16a40*/  FMUL.FTZ R49, R10.reuse, R43 ;  /* 0x0000002b0a317220 */ /* 0x040fe20000410000 */
[----:B------:R-:W-:Y:S02]  /*16a50*/  HADD2.F32 R6, -RZ, R20.H0_H0 ;  /* 0x20000014ff067230 */ /* 0x000fe40000004100 */
[----:B------:R-:W-:Y:S01]  /*16a60*/  FMUL.FTZ R10, R10, R35 ;  /* 0x000000230a0a7220 */ /* 0x000fe20000410000 */
[----:B------:R-:W-:Y:S01]  /*16a70*/  F2FP.F16.E4M3.UNPACK_B R45, R45.H1 ;  /* 0x0000002dff2d723e */ /* 0x000fe200030006ff */
[C---:B------:R-:W-:Y:S01]  /*16a80*/  FFMA.FTZ R54, R13.reuse, R12, -R54 ;  /* 0x0000000c0d367223 */ /* 0x040fe20000010836 */
[----:B------:R-:W-:Y:S01]  /*16a90*/  FFMA.FTZ R34, R13, R34, R29 ;  /* 0x000000220d227223 */ /* 0x000fe2000001001d */
[C---:B------:R-:W-:Y:S01]  /*16aa0*/  FFMA.FTZ R49, R6.reuse, R35, -R49 ;  /* 0x0000002306317223 */ /* 0x040fe20000010831 */
[----:B------:R-:W-:Y:S01]  /*16ab0*/  FFMA.FTZ R51, R6, R43, R10 ;  /* 0x0000002b06337223 */ /* 0x000fe2000001000a */
[----:B------:R-:W-:Y:S01]  /*16ac0*/  HADD2.F32 R41, -RZ, R41.H1_H1 ;  /* 0x30000029ff297230 */ /* 0x000fe20000004100 */
[----:B------:R-:W-:Y:S01]  /*16ad0*/  F2FP.F16.E4M3.UNPACK_B R12, R40.H1 ;  /* 0x00000028ff0c723e */ /* 0x000fe200030006ff */
[----:B------:R-:W-:Y:S01]  /*16ae0*/  HADD2.F32 R32, -RZ, R32.H1_H1 ;  /* 0x30000020ff207230 */ /* 0x000fe20000004100 */
[----:B------:R-:W-:Y:S01]  /*16af0*/  F2FP.F16.E4M3.UNPACK_B R4, R4.H1 ;  /* 0x00000004ff04723e */ /* 0x000fe200030006ff */
[----:B------:R-:W-:Y:S01]  /*16b00*/  HADD2.F32 R13, -RZ, R28.H1_H1 ;  /* 0x3000001cff0d7230 */ /* 0x000fe20000004100 */
[----:B------:R-:W-:Y:S01]  /*16b10*/  F2FP.F16.E4M3.UNPACK_B R28, R47.H1 ;  /* 0x0000002fff1c723e */ /* 0x000fe200030006ff */
[----:B------:R-:W-:-:S02]  /*16b20*/  HADD2.F32 R35, -RZ, R50.H0_H0 ;  /* 0x20000032ff237230 */ /* 0x000fc40000004100 */
[C---:B------:R-:W-:Y:S01]  /*16b30*/  FMUL.FTZ R43, R32.reuse, R41 ;  /* 0x00000029202b7220 */ /* 0x040fe20000410000 */
[----:B------:R-:W-:Y:S02]  /*16b40*/  HADD2.F32 R10, -RZ, R33.H0_H0 ;  /* 0x20000021ff0a7230 */ /* 0x000fe40000004100 */
[----:B------:R-:W-:Y:S01]  /*16b50*/  FMUL.FTZ R32, R32, R13 ;  /* 0x0000000d20207220 */ /* 0x000fe20000410000 */
[----:B------:R-:W-:Y:S01]  /*16b60*/  HADD2.F32 R29, -RZ, R45.H0_H0 ;  /* 0x2000002dff1d7230 */ /* 0x000fe20000004100 */
[----:B------:R-:W-:Y:S01]  /*16b70*/  F2FP.F16.E4M3.UNPACK_B R47, R47 ;  /* 0x0000002fff2f723e */ /* 0x000fe200020006ff */
[----:B------:R-:W-:Y:S02]  /*16b80*/  HADD2.F32 R20, -RZ, R20.H1_H1 ;  /* 0x30000014ff147230 */ /* 0x000fe40000004100 */
[C---:B------:R-:W-:Y:S01]  /*16b90*/  FMUL.FTZ R55, R10.reuse, R35 ;  /* 0x000000230a377220 */ /* 0x040fe20000410000 */
[----:B------:R-:W-:Y:S02]  /*16ba0*/  HADD2.F32 R6, -RZ, R21.H0_H0 ;  /* 0x20000015ff067230 */ /* 0x000fe40000004100 */
[----:B------:R-:W-:Y:S01]  /*16bb0*/  FMUL.FTZ R10, R10, R29 ;  /* 0x0000001d0a0a7220 */ /* 0x000fe20000410000 */
[----:B------:R-:W-:-:S02]  /*16bc0*/  HADD2.F32 R50, -RZ, R50.H1_H1 ;  /* 0x30000032ff327230 */ /* 0x000fc40000004100 */
[C---:B------:R-:W-:Y:S01]  /*16bd0*/  FFMA.FTZ R56, R20.reuse, R13, -R43 ;  /* 0x0000000d14387223 */ /* 0x040fe2000001082b */
[----:B------:R-:W-:Y:S01]  /*16be0*/  FFMA.FTZ R58, R20, R41, R32 ;  /* 0x00000029143a7223 */ /* 0x000fe20000010020 */
[C---:B------:R-:W-:Y:S01]  /*16bf0*/  FFMA.FTZ R55, R6.reuse, R29, -R55 ;  /* 0x0000001d06377223 */ /* 0x040fe20000010837 */
[----:B------:R-:W-:Y:S01]  /*16c00*/  FFMA.FTZ R59, R6, R35, R10 ;  /* 0x00000023063b7223 */ /* 0x000fe2000001000a */
[----:B------:R-:W-:Y:S01]  /*16c10*/  HADD2.F32 R20, -RZ, R45.H1_H1 ;  /* 0x3000002dff147230 */ /* 0x000fe20000004100 */
[----:B------:R-:W-:Y:S01]  /*16c20*/  F2FP.F16.E4M3.UNPACK_B R40, R40 ;  /* 0x00000028ff28723e */ /* 0x000fe200020006ff */
[----:B------:R-:W-:Y:S01]  /*16c30*/  HADD2.F32 R33, -RZ, R33.H1_H1 ;  /* 0x30000021ff217230 */ /* 0x000fe20000004100 */
[----:B------:R-:W-:Y:S01]  /*16c40*/  F2FP.SATFINITE.E4M3.F32.PACK_AB_MERGE_C R54, R54, R57, RZ ;  /* 0x000000393636723e */ /* 0x000fe200048070ff */
[----:B------:R-:W-:Y:S01]  /*16c50*/  HADD2.F32 R29, -RZ, R28.H0_H0 ;  /* 0x2000001cff1d7230 */ /* 0x000fe20000004100 */
[----:B------:R-:W-:Y:S01]  /*16c60*/  F2FP.SATFINITE.E4M3.F32.PACK_AB_MERGE_C R34, R34, R53, RZ ;  /* 0x000000352222723e */ /* 0x000fe200048070ff */
        /* <DEDUP_REMOVED lines=9> */
[C---:B------:R-:W-:Y:S01]  /*16d00*/  FFMA.FTZ R60, R21.reuse, R20, -R32 ;  /* 0x00000014153c7223 */ /* 0x040fe20000010820 */
[----:B------:R-:W-:Y:S02]  /*16d10*/  HADD2.F32 R4, -RZ, R4.H1_H1 ;  /* 0x30000004ff047230 */ /* 0x000fe40000004100 */
[C---:B------:R-:W-:Y:S01]  /*16d20*/  FFMA.FTZ R32, R6.reuse, R29, R10 ;  /* 0x0000001d06207223 */ /* 0x040fe2000001000a */
[----:B------:R-:W-:Y:S02]  /*16d30*/  HADD2.F32 R29, -RZ, R28.H1_H1 ;  /* 0x3000001cff1d7230 */ /* 0x000fe40000004100 */
[----:B------:R-:W-:Y:S01]  /*16d40*/  FFMA.FTZ R20, R6, R13, -R33 ;  /* 0x0000000d06147223 */ /* 0x000fe20000010821 */
[----:B------:R-:W-:Y:S02]  /*16d50*/  HADD2.F32 R13, -RZ, R12.H1_H1 ;  /* 0x3000000cff0d7230 */ /* 0x000fe40000004100 */
[----:B------:R-:W-:Y:S01]  /*16d60*/  FFMA.FTZ R62, R21, R50, R35 ;  /* 0x00000032153e7223 */ /* 0x000fe20000010023 */
[----:B------:R-:W-:-:S02]  /*16d70*/  HADD2.F32 R21, -RZ, R47.H0_H0 ;  /* 0x2000002fff157230 */ /* 0x000fc40000004100 */
[C---:B------:R-:W-:Y:S01]  /*16d80*/  FMUL.FTZ R33, R8.reuse, R29 ;  /* 0x0000001d08217220 */ /* 0x040fe20000410000 */
[--C-:B------:R-:W-:Y:S02]  /*16d90*/  HADD2.F32 R6, -RZ, R11.reuse.H0_H0 ;  /* 0x2000000bff067230 */ /* 0x100fe40000004100 */
[-C--:B------:R-:W-:Y:S01]  /*16da0*/  FMUL.FTZ R8, R8, R13.reuse ;  /* 0x0000000d08087220 */ /* 0x080fe20000410000 */
[----:B------:R-:W-:Y:S02]  /*16db0*/  HADD2.F32 R11, -RZ, R11.H1_H1 ;  /* 0x3000000bff0b7230 */ /* 0x000fe40000004100 */
[C---:B------:R-:W-:Y:S01]  /*16dc0*/  FFMA.FTZ R35, R4.reuse, R13, -R33 ;  /* 0x0000000d04237223 */ /* 0x040fe20000010821 */
[----:B------:R-:W-:Y:S02]  /*16dd0*/  HADD2.F32 R13, -RZ, R40.H0_H0 ;  /* 0x20000028ff0d7230 */ /* 0x000fe40000004100 */
[----:B------:R-:W-:Y:S01]  /*16de0*/  FFMA.FTZ R41, R4, R29, R8 ;  /* 0x0000001d04297223 */ /* 0x000fe20000010008 */
[----:B------:R-:W-:-:S02]  /*16df0*/  HADD2.F32 R4, -RZ, R7.H0_H0 ;  /* 0x20000007ff047230 */ /* 0x000fc40000004100 */
[C---:B------:R-:W-:Y:S01]  /*16e00*/  FMUL.FTZ R29, R6.reuse, R21 ;  /* 0x00000015061d7220 */ /* 0x040fe20000410000 */
[----:B------:R-:W-:Y:S02]  /*16e10*/  HADD2.F32 R8, -RZ, R47.H1_H1 ;  /* 0x3000002fff087230 */ /* 0x000fe40000004100 */
[-C--:B------:R-:W-:Y:S01]  /*16e20*/  FMUL.FTZ R33, R6, R13.reuse ;  /* 0x0000000d06217220 */ /* 0x080fe20000410000 */
[----:B------:R-:W-:Y:S02]  /*16e30*/  HADD2.F32 R40, -RZ, R40.H1_H1 ;  /* 0x30000028ff287230 */ /* 0x000fe40000004100 */
[C---:B------:R-:W-:Y:S01]  /*16e40*/  FFMA.FTZ R29, R4.reuse, R13, -R29 ;  /* 0x0000000d041d7223 */ /* 0x040fe2000001081d */
[----:B------:R-:W-:Y:S02]  /*16e50*/  HADD2.F32 R7, -RZ, R7.H1_H1 ;  /* 0x30000007ff077230 */ /* 0x000fe40000004100 */
[----:B------:R-:W-:Y:S01]  /*16e60*/  FFMA.FTZ R33, R4, R21, R33 ;  /* 0x0000001504217223 */ /* 0x000fe20000010021 */
[----:B------:R-:W-:Y:S01]  /*16e70*/  F2FP.F16.E4M3.UNPACK_B R10, R48.H1 ;  /* 0x00000030ff0a723e */ /* 0x000fe200030006ff */
[C---:B------:R-:W-:Y:S01]  /*16e80*/  FMUL.FTZ R6, R11.reuse, R8 ;  /* 0x000000080b067220 */ /* 0x040fe20000410000 */
[----:B------:R-:W-:Y:S01]  /*16e90*/  F2FP.F16.E4M3.UNPACK_B R4, R42.H1 ;  /* 0x0000002aff04723e */ /* 0x000fe200030006ff */
[----:B------:R-:W-:Y:S01]  /*16ea0*/  FMUL.FTZ R13, R11, R40 ;  /* 0x000000280b0d7220 */ /* 0x000fe20000410000 */
[----:B------:R-:W-:Y:S01]  /*16eb0*/  F2FP.F16.E4M3.UNPACK_B R42, R42 ;  /* 0x0000002aff2a723e */ /* 0x000fe200020006ff */
[----:B------:R-:W-:Y:S01]  /*16ec0*/  FFMA.FTZ R40, R7, R40, -R6 ;  /* 0x0000002807287223 */ /* 0x000fe20000010806 */
[----:B------:R-:W-:-:S02]  /*16ed0*/  HADD2.F32 R11, -RZ, R10.H0_H0 ;  /* 0x2000000aff0b7230 */ /* 0x000fc40000004100 */
[----:B------:R-:W-:Y:S01]  /*16ee0*/  FFMA.FTZ R12, R7, R8, R13 ;  /* 0x00000008070c7223 */ /* 0x000fe2000001000d */
[--C-:B------:R-:W-:Y:S01]  /*16ef0*/  HADD2.F32 R6, -RZ, R31.reuse.H0_H0 ;  /* 0x2000001fff067230 */ /* 0x100fe20000004100 */
[----:B------:R-:W-:Y:S01]  /*16f00*/  F2FP.F16.E4M3.UNPACK_B R48, R48 ;  /* 0x00000030ff30723e */ /* 0x000fe200020006ff */
[----:B------:R-:W-:Y:S01]  /*16f10*/  HADD2.F32 R7, -RZ, R4.H0_H0 ;  /* 0x20000004ff077230 */ /* 0x000fe20000004100 */
[----:B------:R-:W-:Y:S01]  /*16f20*/  F2FP.SATFINITE.E4M3.F32.PACK_AB_MERGE_C R5, R46, R5, R54 ;  /* 0x000000052e05723e */ /* 0x000fe20004807036 */
[----:B------:R-:W-:Y:S02]  /*16f30*/  HADD2.F32 R10, -RZ, R10.H1_H1 ;  /* 0x3000000aff0a7230 */ /* 0x000fe40000004100 */
[C---:B------:R-:W-:Y:S01]  /*16f40*/  FMUL.FTZ R13, R6.reuse, R11 ;  /* 0x0000000b060d7220 */ /* 0x040fe20000410000 */
[----:B------:R-:W-:Y:S02]  /*16f50*/  HADD2.F32 R31, -RZ, R31.H1_H1 ;  /* 0x3000001fff1f7230 */ /* 0x000fe40000004100 */
[----:B------:R-:W-:Y:S01]  /*16f60*/  FMUL.FTZ R21, R6, R7 ;  /* 0x0000000706157220 */ /* 0x000fe20000410000 */
[----:B------:R-:W-:Y:S01]  /*16f70*/  HADD2.F32 R8, -RZ, R4.H1_H1 ;  /* 0x30000004ff087230 */ /* 0x000fe20000004100 */
[----:B------:R-:W-:Y:S01]  /*16f80*/  F2FP.SATFINITE.E4M3.F32.PACK_AB_MERGE_C R9, R52, R9, R34 ;  /* 0x000000093409723e */ /* 0x000fe20004807022 */
[----:B------:R-:W-:-:S02]  /*16f90*/  HADD2.F32 R4, -RZ, R15.H0_H0 ;  /* 0x2000000fff047230 */ /* 0x000fc40000004100 */
[C---:B------:R-:W-:Y:S01]  /*16fa0*/  FMUL.FTZ R6, R31.reuse, R10 ;  /* 0x0000000a1f067220 */ /* 0x040fe20000410000 */
[----:B------:R-:W-:Y:S02]  /*16fb0*/  HADD2.F32 R15, -RZ, R15.H1_H1 ;  /* 0x3000000fff0f7230 */ /* 0x000fe40000004100 */
[-C--:B------:R-:W-:Y:S01]  /*16fc0*/  FMUL.FTZ R31, R31, R8.reuse ;  /* 0x000000081f1f7220 */ /* 0x080fe20000410000 */
[C---:B------:R-:W-:Y:S01]  /*16fd0*/  FFMA.FTZ R28, R4.reuse, R7, -R13 ;  /* 0x00000007041c7223 */ /* 0x040fe2000001080d */
[----:B------:R-:W-:Y:S01]  /*16fe0*/  FFMA.FTZ R43, R4, R11, R21 ;  /* 0x0000000b042b7223 */ /* 0x000fe20000010015 */
[C---:B------:R-:W-:Y:S01]  /*16ff0*/  FFMA.FTZ R45, R15.reuse, R8, -R6 ;  /* 0x000000080f2d7223 */ /* 0x040fe20000010806 */
[----:B------:R-:W-:Y:S01]  /*17000*/  FFMA.FTZ R50, R15, R10, R31 ;  /* 0x0000000a0f327223 */ /* 0x000fe2000001001f */
[----:B------:R-:W-:Y:S02]  /*17010*/  HADD2.F32 R6, -RZ, R30.H0_H0 ;  /* 0x2000001eff067230 */ /* 0x000fe40000004100 */
[----:B------:R-:W-:Y:S01]  /*17020*/  HADD2.F32 R7, -RZ, R42.H0_H0 ;  /* 0x2000002aff077230 */ /* 0x000fe20000004100 */
[----:B------:R-:W-:Y:S01]  /*17030*/  F2FP.SATFINITE.E4M3.F32.PACK_AB_MERGE_C R28, R45, R28, RZ ;  /* 0x0000001c2d1c723e */ /* 0x000fe200048070ff */
[--C-:B------:R-:W-:Y:S01]  /*17040*/  HADD2.F32 R13, -RZ, R48.reuse.H0_H0 ;  /* 0x20000030ff0d7230 */ /* 0x100fe20000004100 */
[----:B------:R-:W-:Y:S01]  /*17050*/  F2FP.SATFINITE.E4M3.F32.PACK_AB_MERGE_C R43, R50, R43, RZ ;  /* 0x0000002b322b723e */ /* 0x000fe200048070ff */
[----:B------:R-:W-:-:S02]  /*17060*/  HADD2.F32 R15, -RZ, R48.H1_H1 ;  /* 0x30000030ff0f7230 */ /* 0x000fc40000004100 */
[C---:B------:R-:W-:Y:S01]  /*17070*/  FMUL.FTZ R8, R6.reuse, R7 ;  /* 0x0000000706087220 */ /* 0x040fe20000410000 */
[----:B------:R-:W-:Y:S02]  /*17080*/  HADD2.F32 R30, -RZ, R30.H1_H1 ;  /* 0x3000001eff1e7230 */ /* 0x000fe40000004100 */
[----:B------:R-:W-:Y:S01]  /*17090*/  FMUL.FTZ R21, R6, R13 ;  /* 0x0000000d06157220 */ /* 0x000fe20000410000 */
[----:B------:R-:W-:Y:S02]  /*170a0*/  HADD2.F32 R11, -RZ, R42.H1_H1 ;  /* 0x3000002aff0b7230 */ /* 0x000fe40000004100 */
        /* <DEDUP_REMOVED lines=20> */
.L_x_2815:
[----:B------:R-:W-:Y:S05]  /*171f0*/  BSYNC B1 ;  /* 0x0000000000017941 */ /* 0x000fea0003800000 */
.L_x_2814:
[----:B------:R-:W-:Y:S05]  /*17200*/  @P2 BRA `(.L_x_2796) ;  /* 0x0000000c00dc2947 */ /* 0x000fea0003800000 */
[----:B------:R-:W2:Y:S01]  /*17210*/  LDL R51, [R1+0x64] ;  /* 0x0000640001337983 */ /* 0x000ea20000100800 */
[----:B01---5:R-:W-:Y:S02]  /*17220*/  SHF.R.U32.HI R4, RZ, 0x8, R36 ;  /* 0x00000008ff047819 */ /* 0x023fe40000011624 */
[----:B------:R-:W-:Y:S02]  /*17230*/  LOP3.LUT R0, R36, 0xff, RZ, 0xc0, !PT ;  /* 0x000000ff24007812 */ /* 0x000fe400078ec0ff */
[----:B------:R-:W-:Y:S02]  /*17240*/  LOP3.LUT R5, R4, 0xff, RZ, 0xc0, !PT ;  /* 0x000000ff04057812 */ /* 0x000fe400078ec0ff */
[----:B------:R-:W-:Y:S02]  /*17250*/  LEA.HI R3, R3, R229, RZ, 0x1c ;  /* 0x000000e503037211 */ /* 0x000fe400078fe0ff */
[----:B------:R-:W-:Y:S02]  /*17260*/  PRMT R13, R5, 0x7604, R0 ;  /* 0x00007604050d7816 */ /* 0x000fe40000000000 */
[----:B------:R-:W-:-:S02]  /*17270*/  SHF.R.S32.HI R0, RZ, 0x1f, R3 ;  /* 0x0000001fff007819 */ /* 0x000fc40000011403 */
[----:B------:R-:W-:Y:S02]  /*17280*/  SHF.R.U32.HI R7, RZ, 0x8, R37 ;  /* 0x00000008ff077819 */ /* 0x000fe40000011625 */
[----:B------:R-:W-:Y:S01]  /*17290*/  LEA.HI R0, R0, R3, RZ, 0x2 ;  /* 0x0000000300007211 */ /* 0x000fe200078f10ff */
[----:B------:R-:W-:Y:S01]  /*172a0*/  IMAD.SHL.U32 R3, R3, 0x10, RZ ;  /* 0x0000001003037824 */ /* 0x000fe200078e00ff */
[----:B------:R-:W-:Y:S02]  /*172b0*/  LOP3.LUT R6, R37, 0xff, RZ, 0xc0, !PT ;  /* 0x000000ff25067812 */ /* 0x000fe400078ec0ff */
[----:B------:R-:W-:Y:S01]  /*172c0*/  SHF.R.U32.HI R8, RZ, 0x8, R38 ;  /* 0x00000008ff087819 */ /* 0x000fe20000011626 */
[----:B------:R-:W-:Y:S01]  /*172d0*/  IMAD.SHL.U32 R0, R0, 0x800, RZ ;  /* 0x0000080000007824 */ /* 0x000fe200078e00ff */
[----:B------:R-:W-:Y:S02]  /*172e0*/  LOP3.LUT R3, R69, 0x30, R3, 0xf8, !PT ;  /* 0x0000003045037812 */ /* 0x000fe400078ef803 */
[----:B------:R-:W-:-:S02]  /*172f0*/  LOP3.LUT R7, R7, 0xff, RZ, 0xc0, !PT ;  /* 0x000000ff07077812 */ /* 0x000fc400078ec0ff */
[----:B------:R-:W-:Y:S02]  /*17300*/  LOP3.LUT R3, R3, R68, RZ, 0x3c, !PT ;  /* 0x0000004403037212 */ /* 0x000fe400078e3cff */
[----:B------:R-:W-:Y:S02]  /*17310*/  LOP3.LUT R0, R0, 0xffffe000, RZ, 0xc0, !PT ;  /* 0xffffe00000007812 */ /* 0x000fe400078ec0ff */
[----:B------:R-:W-:Y:S02]  /*17320*/  LOP3.LUT R4, R38, 0xff, RZ, 0xc0, !PT ;  /* 0x000000ff26047812 */ /* 0x000fe400078ec0ff */
[----:B------:R-:W-:Y:S02]  /*17330*/  IADD3 R3, R3, R67, R0 ;  /* 0x0000004303037210 */ /* 0x000fe40007ffe000 */
[----:B------:R-:W-:Y:S02]  /*17340*/  LOP3.LUT R9, R8, 0xff, RZ, 0xc0, !PT ;  /* 0x000000ff08097812 */ /* 0x000fe400078ec0ff */
[----:B------:R-:W-:Y:S01]  /*17350*/  PRMT R12, R7, 0x7604, R6 ;  /* 0x00007604070c7816 */ /* 0x000fe20000000006 */
[----:B------:R-:W-:Y:S01]  /*17360*/  IMAD.IADD R0, R18, 0x1, R3 ;  /* 0x0000000112007824 */ /* 0x000fe200078e0203 */
[----:B------:R-:W-:-:S02]  /*17370*/  SHF.R.U32.HI R5, RZ, 0x8, R39 ;  /* 0x00000008ff057819 */ /* 0x000fc40000011627 */
[----:B------:R-:W-:Y:S02]  /*17380*/  SHF.R.U32.HI R7, RZ, 0x8, R24 ;  /* 0x00000008ff077819 */ /* 0x000fe40000011618 */
[----:B------:R-:W-:Y:S02]  /*17390*/  SHF.R.U32.HI R8, RZ, 0x8, R25 ;  /* 0x00000008ff087819 */ /* 0x000fe40000011619 */
[----:B------:R-:W-:Y:S02]  /*173a0*/  PRMT R15, R9, 0x7604, R4 ;  /* 0x00007604090f7816 */ /* 0x000fe40000000004 */
[----:B------:R-:W-:Y:S02]  /*173b0*/  LOP3.LUT R4, R39, 0xff, RZ, 0xc0, !PT ;  /* 0x000000ff27047812 */ /* 0x000fe400078ec0ff */
[----:B------:R-:W-:Y:S02]  /*173c0*/  LOP3.LUT R6, R24, 0xff, RZ, 0xc0, !PT ;  /* 0x000000ff18067812 */ /* 0x000fe400078ec0ff */
[----:B------:R-:W-:-:S02]  /*173d0*/  LOP3.LUT R5, R5, 0xff, RZ, 0xc0, !PT ;  /* 0x000000ff05057812 */ /* 0x000fc400078ec0ff */
[----:B------:R-:W-:Y:S02]  /*173e0*/  LOP3.LUT R7, R7, 0xff, RZ, 0xc0, !PT ;  /* 0x000000ff07077812 */ /* 0x000fe400078ec0ff */
[----:B------:R-:W-:Y:S02]  /*173f0*/  LOP3.LUT R3, R8, 0xff, RZ, 0xc0, !PT ;  /* 0x000000ff08037812 */ /* 0x000fe400078ec0ff */
[----:B------:R-:W0:Y:S01]  /*17400*/  LDS.128 R8, [R0+0x1e200] ;  /* 0x01e2000000087984 */ /* 0x000e220000000c00 */
[----:B------:R-:W-:Y:S02]  /*17410*/  PRMT R14, R5, 0x7604, R4 ;  /* 0x00007604050e7816 */ /* 0x000fe40000000004 */
[----:B------:R-:W-:Y:S02]  /*17420*/  PRMT R29, R7, 0x7604, R6 ;  /* 0x00007604071d7816 */ /* 0x000fe40000000006 */
[----:B------:R-:W-:Y:S02]  /*17430*/  SHF.R.U32.HI R31, RZ, 0x8, R27 ;  /* 0x00000008ff1f7819 */ /* 0x000fe4000001161b */
[----:B------:R-:W-:-:S02]  /*17440*/  LOP3.LUT R20, R25, 0xff, RZ, 0xc0, !PT ;  /* 0x000000ff19147812 */ /* 0x000fc400078ec0ff */
[----:B------:R-:W-:Y:S02]  /*17450*/  LOP3.LUT R30, R27, 0xff, RZ, 0xc0, !PT ;  /* 0x000000ff1b1e7812 */ /* 0x000fe400078ec0ff */
[----:B------:R-:W-:Y:S02]  /*17460*/  LOP3.LUT R31, R31, 0xff, RZ, 0xc0, !PT ;  /* 0x000000ff1f1f7812 */ /* 0x000fe400078ec0ff */
[----:B------:R-:W-:Y:S02]  /*17470*/  PRMT R20, R3, 0x7604, R20 ;  /* 0x0000760403147816 */ /* 0x000fe40000000014 */
[----:B------:R-:W-:Y:S02]  /*17480*/  SHF.R.U32.HI R3, RZ, 0x10, R37 ;  /* 0x00000010ff037819 */ /* 0x000fe40000011625 */
[----:B------:R-:W-:Y:S02]  /*17490*/  PRMT R30, R31, 0x7604, R30 ;  /* 0x000076041f1e7816 */ /* 0x000fe4000000001e */
[----:B------:R-:W-:Y:S01]  /*174a0*/  SHF.R.U32.HI R31, RZ, 0x10, R25 ;  /* 0x00000010ff1f7819 */ /* 0x000fe20000011619 */
[----:B------:R-:W-:Y:S01]  /*174b0*/  IMAD.U32 R3, R3, 0x10000, RZ ;  /* 0x0001000003037824 */ /* 0x000fe200078e00ff */
[----:B------:R-:W-:-:S02]  /*174c0*/  SHF.R.U32.HI R41, RZ, 0x10, R27 ;  /* 0x00000010ff297819 */ /* 0x000fc4000001161b */
[----:B------:R-:W-:Y:S02]  /*174d0*/  SHF.R.U32.HI R28, RZ, 0x8, R26 ;  /* 0x00000008ff1c7819 */ /* 0x000fe4000001161a */
[----:B------:R-:W-:Y:S01]  /*174e0*/  SHF.L.U32 R31, R31, 0x10, RZ ;  /* 0x000000101f1f7819 */ /* 0x000fe200000006ff */
[----:B------:R-:W-:Y:S01]  /*174f0*/  IMAD.U32 R41, R41, 0x10000, RZ ;  /* 0x0001000029297824 */ /* 0x000fe200078e00ff */
[----:B----4-:R-:W-:Y:S02]  /*17500*/  LOP3.LUT R21, R26, 0xff, RZ, 0xc0, !PT ;  /* 0x000000ff1a157812 */ /* 0x010fe400078ec0ff */
[----:B------:R-:W-:Y:S02]  /*17510*/  LOP3.LUT R28, R28, 0xff, RZ, 0xc0, !PT ;  /* 0x000000ff1c1c7812 */ /* 0x000fe400078ec0ff */
[----:B------:R-:W-:Y:S02]  /*17520*/  LOP3.LUT R13, R13, 0xff0000, R36, 0xf8, !PT ;  /* 0x00ff00000d0d7812 */ /* 0x000fe400078ef824 */
[----:B------:R-:W-:-:S02]  /*17530*/  LOP3.LUT R3, R12, 0xff0000, R3, 0xf8, !PT ;  /* 0x00ff00000c037812 */ /* 0x000fc400078ef803 */
[----:B------:R-:W-:Y:S02]  /*17540*/  LOP3.LUT R33, R20, 0xff0000, R31, 0xf8, !PT ;  /* 0x00ff000014217812 */ /* 0x000fe400078ef81f */
[----:B------:R-:W-:Y:S02]  /*17550*/  PRMT R35, R28, 0x7604, R21 ;  /* 0x000076041c237816 */ /* 0x000fe40000000015 */
[----:B------:R-:W-:Y:S02]  /*17560*/  SHF.R.U32.HI R21, RZ, 0x10, R39 ;  /* 0x00000010ff157819 */ /* 0x000fe40000011627 */
[----:B------:R-:W-:Y:S02]  /*17570*/  LOP3.LUT R41, R30, 0xff0000, R41, 0xf8, !PT ;  /* 0x00ff00001e297812 */ /* 0x000fe400078ef829 */
[----:B------:R-:W-:Y:S01]  /*17580*/  LOP3.LUT R28, R13, 0xff000000, R36, 0xf8, !PT ;  /* 0xff0000000d1c7812 */ /* 0x000fe200078ef824 */
[----:B------:R-:W-:Y:S01]  /*17590*/  IMAD.U32 R21, R21, 0x10000, RZ ;  /* 0x0001000015157824 */ /* 0x000fe200078e00ff */
[----:B------:R-:W-:-:S02]  /*175a0*/  LOP3.LUT R36, R3, 0xff000000, R37, 0xf8, !PT ;  /* 0xff00000003247812 */ /* 0x000fc400078ef825 */
[----:B------:R-:W-:Y:S02]  /*175b0*/  LOP3.LUT R33, R33, 0xff000000, R25, 0xf8, !PT ;  /* 0xff00000021217812 */ /* 0x000fe400078ef819 */
[----:B------:R-:W-:Y:S02]  /*175c0*/  LOP3.LUT R41, R41, 0xff000000, R27, 0xf8, !PT ;  /* 0xff00000029297812 */ /* 0x000fe400078ef81b */
[----:B------:R-:W-:Y:S02]  /*175d0*/  LOP3.LUT R29, R29, 0xff0000, R24, 0xf8, !PT ;  /* 0x00ff00001d1d7812 */ /* 0x000fe400078ef818 */
[----:B------:R-:W-:Y:S02]  /*175e0*/  LOP3.LUT R35, R35, 0xff0000, R26, 0xf8, !PT ;  /* 0x00ff000023237812 */ /* 0x000fe400078ef81a */
[----:B------:R-:W-:Y:S02]  /*175f0*/  F2FP.F16.E4M3.UNPACK_B R27, R36 ;  /* 0x00000024ff1b723e */ /* 0x000fe400020006ff */
[----:B------:R-:W-:-:S02]  /*17600*/  F2FP.F16.E4M3.UNPACK_B R32, R33 ;  /* 0x00000021ff20723e */ /* 0x000fc400020006ff */
[-C--:B0-----:R-:W-:Y:S02]  /*17610*/  F2FP.F16.E4M3.UNPACK_B R20, R9.reuse ;  /* 0x00000009ff14723e */ /* 0x081fe400020006ff */
[----:B------:R-:W-:Y:S02]  /*17620*/  LOP3.LUT R15, R15, 0xff0000, R38, 0xf8, !PT ;  /* 0x00ff00000f0f7812 */ /* 0x000fe400078ef826 */
[----:B------:R-:W-:Y:S01]  /*17630*/  LOP3.LUT R31, R29, 0xff000000, R24, 0xf8, !PT ;  /* 0xff0000001d1f7812 */ /* 0x000fe200078ef818 */
[--C-:B------:R-:W-:Y:S01]  /*17640*/  HADD2.F32 R29, -RZ, R27.reuse.H0_H0 ;  /* 0x2000001bff1d7230 */ /* 0x100fe20000004100 */
[----:B------:R-:W-:Y:S01]  /*17650*/  LOP3.LUT R34, R35, 0xff000000, R26, 0xf8, !PT ;  /* 0xff00000023227812 */ /* 0x000fe200078ef81a */
[----:B------:R-:W-:Y:S01]  /*17660*/  HADD2.F32 R35, -RZ, R32.H0_H0 ;  /* 0x20000020ff237230 */ /* 0x000fe20000004100 */
[----:B------:R-:W-:Y:S01]  /*17670*/  LOP3.LUT R21, R14, 0xff0000, R21, 0xf8, !PT ;  /* 0x00ff00000e157812 */ /* 0x000fe200078ef815 */
[--C-:B------:R-:W-:Y:S01]  /*17680*/  HADD2.F32 R24, -RZ, R20.reuse.H0_H0 ;  /* 0x20000014ff187230 */ /* 0x100fe20000004100 */
[----:B------:R-:W-:Y:S01]  /*17690*/  LOP3.LUT R30, R15, 0xff000000, R38, 0xf8, !PT ;  /* 0xff0000000f1e7812 */ /* 0x000fe200078ef826 */
[----:B------:R-:W-:Y:S01]  /*176a0*/  HADD2.F32 R20, -RZ, R20.H1_H1 ;  /* 0x30000014ff147230 */ /* 0x000fe20000004100 */
[----:B------:R-:W-:Y:S01]  /*176b0*/  LOP3.LUT R38, R21, 0xff000000, R39, 0xf8, !PT ;  /* 0xff00000015267812 */ /* 0x000fe200078ef827 */
[----:B------:R-:W-:Y:S01]  /*176c0*/  HADD2.F32 R27, -RZ, R27.H1_H1 ;  /* 0x3000001bff1b7230 */ /* 0x000fe20000004100 */
[----:B------:R-:W-:Y:S01]  /*176d0*/  F2FP.F16.E4M3.UNPACK_B R21, R9.H1 ;  /* 0x00000009ff15723e */ /* 0x000fe200030006ff */
[C---:B------:R-:W-:Y:S01]  /*176e0*/  FMUL.FTZ R37, R24.reuse, R35 ;  /* 0x0000002318257220 */ /* 0x040fe20000410000 */
[----:B------:R-:W-:Y:S01]  /*176f0*/  FMUL.FTZ R40, R24, R29 ;  /* 0x0000001d18287220 */ /* 0x000fe20000410000 */
[----:B------:R-:W-:-:S02]  /*17700*/  F2FP.F16.E4M3.UNPACK_B R33, R33.H1 ;  /* 0x00000021ff21723e */ /* 0x000fc400030006ff */
[-C--:B------:R-:W-:Y:S02]  /*17710*/  F2FP.F16.E4M3.UNPACK_B R25, R11.reuse ;  /* 0x0000000bff19723e */ /* 0x080fe400020006ff */
[----:B------:R-:W-:Y:S02]  /*17720*/  F2FP.F16.E4M3.UNPACK_B R26, R11.H1 ;  /* 0x0000000bff1a723e */ /* 0x000fe400030006ff */
[-C--:B------:R-:W-:Y:S02]  /*17730*/  F2FP.F16.E4M3.UNPACK_B R11, R10.reuse ;  /* 0x0000000aff0b723e */ /* 0x080fe400020006ff */
[----:B------:R-:W-:Y:S01]  /*17740*/  F2FP.F16.E4M3.UNPACK_B R24, R10.H1 ;  /* 0x0000000aff18723e */ /* 0x000fe200030006ff */
[--C-:B------:R-:W-:Y:S01]  /*17750*/  HADD2.F32 R10, -RZ, R21.reuse.H0_H0 ;  /* 0x20000015ff0a7230 */ /* 0x100fe20000004100 */
[----:B------:R-:W-:Y:S01]  /*17760*/  F2FP.F16.E4M3.UNPACK_B R36, R36.H1 ;  /* 0x00000024ff24723e */ /* 0x000fe200030006ff */
[----:B------:R-:W-:Y:S01]  /*17770*/  HADD2.F32 R21, -RZ, R21.H1_H1 ;  /* 0x30000015ff157230 */ /* 0x000fe20000004100 */
[----:B------:R-:W-:-:S02]  /*17780*/  F2FP.F16.E4M3.UNPACK_B R9, R8 ;  /* 0x00000008ff09723e */ /* 0x000fc400020006ff */
[----:B------:R-:W-:Y:S01]  /*17790*/  F2FP.F16.E4M3.UNPACK_B R8, R8.H1 ;  /* 0x00000008ff08723e */ /* 0x000fe200030006ff */
[----:B--2---:R-:W0:Y:S02]  /*177a0*/  LDS.128 R4, [R51+0x1e200] ;  /* 0x01e2000033047984 */ /* 0x004e240000000c00 */
[----:B0-----:R-:W-:Y:S02]  /*177b0*/  F2FP.F16.E4M3.UNPACK_B R12, R5 ;  /* 0x00000005ff0c723e */ /* 0x001fe400020006ff */
        /* <DEDUP_REMOVED lines=8> */
[C---:B------:R-:W-:Y:S01]  /*17840*/  FFMA.FTZ R39, R6.reuse, R29, -R37 ;  /* 0x0000001d06277223 */ /* 0x040fe20000010825 */
[----:B------:R-:W-:Y:S01]  /*17850*/  FFMA.FTZ R40, R6, R35, R40 ;  /* 0x0000002306287223 */ /* 0x000fe20000010028 */
[----:B------:R-:W-:Y:S01]  /*17860*/  HADD2.F32 R35, -RZ, R32.H1_H1 ;  /* 0x30000020ff237230 */ /* 0x000fe20000004100 */
[----:B------:R-:W-:Y:S01]  /*17870*/  F2FP.F16.E4M3.UNPACK_B R4, R4.H1 ;  /* 0x00000004ff04723e */ /* 0x000fe200030006ff */
[----:B------:R-:W-:Y:S02]  /*17880*/  HADD2.F32 R37, -RZ, R33.H0_H0 ;  /* 0x20000021ff257230 */ /* 0x000fe40000004100 */
[----:B------:R-:W-:Y:S02]  /*17890*/  HADD2.F32 R29, -RZ, R36.H0_H0 ;  /* 0x20000024ff1d7230 */ /* 0x000fe40000004100 */
[----:B------:R-:W-:Y:S01]  /*178a0*/  FMUL.FTZ R43, R20, R35 ;  /* 0x00000023142b7220 */ /* 0x000fe20000410000 */
[----:B------:R-:W-:Y:S02]  /*178b0*/  HADD2.F32 R6, -RZ, R5.H0_H0 ;  /* 0x20000005ff067230 */ /* 0x000fe40000004100 */
        /* <DEDUP_REMOVED lines=11> */
[----:B------:R-:W-:Y:S01]  /*17970*/  HADD2.F32 R33, -RZ, R29.H0_H0 ;  /* 0x2000001dff217230 */ /* 0x000fe20000004100 */
[----:B------:R-:W-:Y:S01]  /*17980*/  F2FP.F16.E4M3.UNPACK_B R38, R38.H1 ;  /* 0x00000026ff26723e */ /* 0x000fe200030006ff */
[----:B------:R-:W-:-:S02]  /*17990*/  HADD2.F32 R10, -RZ, R25.H0_H0 ;  /* 0x20000019ff0a7230 */ /* 0x000fc40000004100 */
[C---:B------:R-:W-:Y:S01]  /*179a0*/  FMUL.FTZ R42, R21.reuse, R20 ;  /* 0x00000014152a7220 */ /* 0x040fe20000410000 */
[----:B------:R-:W-:Y:S02]  /*179b0*/  HADD2.F32 R36, -RZ, R36.H1_H1 ;  /* 0x30000024ff247230 */ /* 0x000fe40000004100 */
        /* <DEDUP_REMOVED lines=11> */
[----:B------:R-:W-:Y:S02]  /*17a70*/  HADD2.F32 R20, -RZ, R41.H0_H0 ;  /* 0x20000029ff147230 */ /* 0x000fe40000004100 */
        /* <DEDUP_REMOVED lines=48> */
[----:B------:R-:W-:Y:S01]  /*17d80*/  FMUL.FTZ R5, R5, R6 ;  /* 0x0000000605057220 */ /* 0x000fe20000410000 */
        /* <DEDUP_REMOVED lines=30> */
[--C-:B------:R-:W-:Y:S02]  /*17f70*/  HADD2.F32 R6, -RZ, R34.reuse.H0_H0 ;  /* 0x20000022ff067230 */ /* 0x100fe40000004100 */
[--C-:B------:R-:W-:Y:S02]  /*17f80*/  HADD2.F32 R4, -RZ, R11.reuse.H0_H0 ;  /* 0x2000000bff047230 */ /* 0x100fe40000004100 */
        /* <DEDUP_REMOVED lines=31> */
.L_x_2796:
[----:B------:R-:W-:Y:S05]  /*18180*/  BSYNC B0 ;  /* 0x0000000000007941 */ /* 0x000fea0003800000 */
.L_x_2789:
        /* <DEDUP_REMOVED lines=8> */
.L_x_2787:
[----:B0-23--:R-:W-:-:S05]  /*18210*/  IMAD.U32 R0, RZ, RZ, UR49 ;  /* 0x00000031ff007e24 */ /* 0x00dfca000f8e00ff */
[----:B------:R-:W-:-:S13]  /*18220*/  ISETP.NE.AND P0, PT, R0, 0x3, PT ;  /* 0x000000030000780c */ /* 0x000fda0003f05270 */
[----:B------:R-:W-:Y:S05]  /*18230*/  @!P0 BRA `(.L_x_2816) ;  /* 0x0000000000048947 */ /* 0x000fea0003800000 */
[----:B------:R-:W-:Y:S01]  /*18240*/  BPT.TRAP 0x1 ;  /* 0x000000040000795c */ /* 0x000fe20000300000 */
.L_x_2816:
[----:B------:R-:W2:Y:S01]  /*18250*/  LDL R0, [R1+0x4] ;  /* 0x0000040001007983 */ /* 0x000ea20000100800 */
[----:B-1--4-:R-:W-:Y:S01]  /*18260*/  IMAD R3, R223, 0x8, R18 ;  /* 0x00000008df037824 */ /* 0x012fe200078e0212 */
[----:B--2---:R-:W-:-:S04]  /*18270*/  SHF.L.U32 R0, R0, 0x1f, RZ ;  /* 0x0000001f00007819 */ /* 0x004fc800000006ff */
[----:B------:R0:W1:Y:S01]  /*18280*/  SYNCS.PHASECHK.TRANS64.TRYWAIT P1, [R3+URZ+0x33430], R0 ;  /* 0x03343000030075a7 */ /* 0x000062000802017f */
[----:B------:R-:W-:Y:S05]  /*18290*/  @!P0 BRA `(.L_x_2817) ;  /* 0x0000000000048947 */ /* 0x000fea0003800000 */
[----:B------:R-:W-:Y:S01]  /*182a0*/  BPT.TRAP 0x1 ;  /* 0x000000040000795c */ /* 0x000fe20000300000 */
.L_x_2817:
[----:B-1----:R-:W-:Y:S05]  /*182b0*/  @P1 BRA `(.L_x_2818) ;  /* 0x0000000000081947 */ /* 0x002fea0003800000 */
[----:B------:R-:W1:Y:S02]  /*182c0*/  SYNCS.PHASECHK.TRANS64.TRYWAIT P1, [R3+URZ+0x33430], R0 ;  /* 0x03343000030075a7 */ /* 0x000e64000802017f */
[----:B-1----:R-:W-:Y:S05]  /*182d0*/  @!P1 BRA `(.L_x_2819) ;  /* 0x0000017c00f09947 */ /* 0x002fea0003800000 */
.L_x_2818:
[----:B------:R-:W-:Y:S05]  /*182e0*/  WARPSYNC.ALL ;  /* 0x0000000000007948 */ /* 0x000fea0003800000 */
[----:B01----:R-:W-:Y:S01]  /*182f0*/  VIADD R0, R18, 0x24200 ;  /* 0x0002420012007836 */ /* 0x003fe20000000000 */
[----:B------:R-:W-:Y:S01]  /*18300*/  R2UR UR24, R44 ;  /* 0x000000002c1872ca */ /* 0x000fe200000e0000 */
[----:B------:R-:W-:Y:S01]  /*18310*/  WARPGROUP.ARRIVE ;  /* 0x00000000000079c5 */ /* 0x000fe20000000000 */
[----:B------:R-:W-:Y:S01]  /*18320*/  MOV R5, 0x80000020 ;  /* 0x8000002000057802 */ /* 0x000fe20000000f00 */
[----:B------:R-:W-:Y:S01]  /*18330*/  UMOV UR25, 0x80000020 ;  /* 0x8000002000197882 */ /* 0x000fe20000000000 */
[----:B------:R-:W-:Y:S01]  /*18340*/  SHF.R.U32.HI R0, RZ, 0x4, R0 ;  /* 0x00000004ff007819 */ /* 0x000fe20000011600 */
[----:B------:R-:W-:Y:S01]  /*18350*/  IMAD.MOV.U32 R7, RZ, RZ, -0x7fffffe0 ;  /* 0x80000020ff077424 */ /* 0x000fe200078e00ff */
[----:B------:R-:W-:Y:S01]  /*18360*/  R2UR UR27, R5 ;  /* 0x00000000051b72ca */ /* 0x000fe200000e0000 */
[----:B------:R-:W-:Y:S01]  /*18370*/  UMOV UR5, UR25 ;  /* 0x0000001900057c82 */ /* 0x000fe20008000000 */
[----:B------:R-:W-:Y:S01]  /*18380*/  LOP3.LUT R0, R0, 0x3fff, RZ, 0xc0, !PT ;  /* 0x00003fff00007812 */ /* 0x000fe200078ec0ff */
[----:B-----5:R-:W-:Y:S01]  /*18390*/  IMAD.MOV.U32 R9, RZ, RZ, -0x7fffffe0 ;  /* 0x80000020ff097424 */ /* 0x020fe200078e00ff */
[----:B------:R-:W-:Y:S01]  /*183a0*/  R2UR UR7, R7 ;  /* 0x00000000070772ca */ /* 0x000fe200000e0000 */
[----:B------:R-:W-:Y:S01]  /*183b0*/  UMOV UR9, UR25 ;  /* 0x0000001900097c82 */ /* 0x000fe20008000000 */
[----:B------:R-:W-:Y:S01]  /*183c0*/  LOP3.LUT R20, R0, 0x10000, RZ, 0xfc, !PT ;  /* 0x0001000000147812 */ /* 0x000fe200078efcff */
[----:B------:R-:W-:Y:S01]  /*183d0*/  ULOP3.LUT UR24, UR24, 0x10000, URZ, 0xfc, !UPT ;  /* 0x0001000018187892 */ /* 0x000fe2000f8efc3f */
[----:B------:R-:W-:Y:S01]  /*183e0*/  R2UR UR11, R9 ;  /* 0x00000000090b72ca */ /* 0x000fe200000e0000 */
[----:B------:R-:W-:Y:S01]  /*183f0*/  UMOV UR13, UR25 ;  /* 0x00000019000d7c82 */ /* 0x000fe20008000000 */
[----:B------:R-:W-:Y:S01]  /*18400*/  R2UR UR15, R7 ;  /* 0x00000000070f72ca */ /* 0x000fe200000e0000 */
[----:B------:R-:W-:Y:S01]  /*18410*/  IMAD R4, R223, 0x780, R20 ;  /* 0x00000780df047824 */ /* 0x000fe200078e0214 */
[----:B------:R-:W-:Y:S01]  /*18420*/  R2UR UR19, R9 ;  /* 0x00000000091372ca */ /* 0x000fe200000e0000 */
[----:B------:R-:W-:Y:S01]  /*18430*/  UMOV UR17, UR25 ;  /* 0x0000001900117c82 */ /* 0x000fe20008000000 */
[----:B------:R-:W-:Y:S01]  /*18440*/  UMOV UR4, UR24 ;  /* 0x0000001800047c82 */ /* 0x000fe20008000000 */
[C---:B------:R-:W-:Y:S01]  /*18450*/  VIADD R6, R4.reuse, 0x80 ;  /* 0x0000008004067836 */ /* 0x040fe20000000000 */
[C---:B------:R-:W-:Y:S01]  /*18460*/  R2UR UR26, R4.reuse ;  /* 0x00000000041a72ca */ /* 0x040fe200000e0000 */
[----:B------:R-:W-:Y:S01]  /*18470*/  VIADD R8, R4, 0x100 ;  /* 0x0000010004087836 */ /* 0x000fe20000000000 */
[----:B------:R-:W-:Y:S01]  /*18480*/  UMOV UR8, UR24 ;  /* 0x0000001800087c82 */ /* 0x000fe20008000000 */
[----:B------:R-:W-:Y:S01]  /*18490*/  UMOV UR12, UR24 ;  /* 0x00000018000c7c82 */ /* 0x000fe20008000000 */
[----:B------:R-:W-:Y:S01]  /*184a0*/  R2UR UR6, R6 ;  /* 0x00000000060672ca */ /* 0x000fe200000e0000 */
[----:B------:R-:W-:Y:S01]  /*184b0*/  VIADD R6, R4, 0x180 ;  /* 0x0000018004067836 */ /* 0x000fe20000000000 */
[----:B------:R-:W-:Y:S01]  /*184c0*/  R2UR UR10, R8 ;  /* 0x00000000080a72ca */ /* 0x000fe200000e0000 */
[----:B------:R-:W-:Y:S01]  /*184d0*/  VIADD R8, R4, 0x200 ;  /* 0x0000020004087836 */ /* 0x000fe20000000000 */
[----:B------:R-:W-:Y:S01]  /*184e0*/  UMOV UR16, UR24 ;  /* 0x0000001800107c82 */ /* 0x000fe20008000000 */
[----:B------:R-:W-:Y:S01]  /*184f0*/  IMAD.MOV.U32 R7, RZ, RZ, -0x7fffffe0 ;  /* 0x80000020ff077424 */ /* 0x000fe200078e00ff */
[----:B------:R-:W-:Y:S01]  /*18500*/  R2UR UR14, R6 ;  /* 0x00000000060e72ca */ /* 0x000fe200000e0000 */
[----:B------:R-:W-:Y:S01]  /*18510*/  VIADD R6, R4, 0x2 ;  /* 0x0000000204067836 */ /* 0x000fe20000000000 */
[----:B------:R-:W-:Y:S01]  /*18520*/  R2UR UR18, R8 ;  /* 0x00000000081272ca */ /* 0x000fe200000e0000 */
[----:B------:R-:W-:Y:S01]  /*18530*/  QGMMA.64x32x32.F32.E4M3.E4M3 R88, gdesc[UR24], RZ, !UPT, gsb0 ;  /* 0x00600000185879f3 */ /* 0x000fe2000c0008ff */
[C---:B------:R-:W-:Y:S01]  /*18540*/  VIADD R8, R4.reuse, 0x82 ;  /* 0x0000008204087836 */ /* 0x040fe20000000000 */
[----:B------:R-:W-:Y:S01]  /*18550*/  IADD3 R10, R4, 0x102, RZ ;  /* 0x00000102040a7810 */ /* 0x000fe20007ffe0ff */
[----:B------:R-:W-:-:S02]  /*18560*/  IMAD.MOV.U32 R9, RZ, RZ, -0x7fffffe0 ;  /* 0x80000020ff097424 */ /* 0x000fc400078e00ff */
[----:B------:R-:W-:Y:S02]  /*18570*/  IMAD.MOV.U32 R11, RZ, RZ, -0x7fffffe0 ;  /* 0x80000020ff0b7424 */ /* 0x000fe400078e00ff */
[----:B------:R-:W-:-:S05]  /*18580*/  IMAD.MOV.U32 R5, RZ, RZ, -0x7fffffe0 ;  /* 0x80000020ff057424 */ /* 0x000fca00078e00ff */
[----:B------:R-:W-:Y:S01]  /*18590*/  R2UR UR47, R5 ;  /* 0x00000000052f72ca */ /* 0x000fe200000e0000 */
[----:B------:R-:W-:Y:S02]  /*185a0*/  WARPGROUP.DEPBAR.LE gsb0, 0x0 ;  /* 0x00008000000079c5 */ /* 0x000fe40000010000 */
[----:B------:R-:W-:-:S06]  /*185b0*/  WARPGROUP.ARRIVE ;  /* 0x00000000000079c5 */ /* 0x000fcc0000000000 */
[----:B------:R-:W-:Y:S01]  /*185c0*/  QGMMA.64x32x32.F32.E4M3.E4M3 R72, gdesc[UR4], RZ, !UPT, gsb0 ;  /* 0x00600000044879f3 */ /* 0x000fe2000c0008ff */
[----:B------:R-:W-:Y:S01]  /*185d0*/  R2UR UR6, R6 ;  /* 0x00000000060672ca */ /* 0x000fe200000e0000 */
[----:B------:R-:W-:Y:S01]  /*185e0*/  UIADD3 UR4, UR24, 0x2, URZ ;  /* 0x0000000218047890 */ /* 0x000fe2000fffe03f */
[----:B------:R-:W-:Y:S01]  /*185f0*/  R2UR UR7, R7 ;  /* 0x00000000070772ca */ /* 0x000fe200000e0000 */
[----:B------:R-:W-:Y:S01]  /*18600*/  UMOV UR5, 0x80000020 ;  /* 0x8000002000057882 */ /* 0x000fe20000000000 */
[----:B------:R-:W-:Y:S01]  /*18610*/  VIADD R6, R4, 0x182 ;  /* 0x0000018204067836 */ /* 0x000fe20000000000 */
[----:B------:R-:W-:Y:S01]  /*18620*/  UMOV UR21, UR5 ;  /* 0x0000000500157c82 */ /* 0x000fe20008000000 */
[----:B------:R-:W-:Y:S02]  /*18630*/  IMAD.MOV.U32 R7, RZ, RZ, -0x7fffffe0 ;  /* 0x80000020ff077424 */ /* 0x000fe400078e00ff */
[----:B------:R-:W-:Y:S01]  /*18640*/  UMOV UR20, UR4 ;  /* 0x0000000400147c82 */ /* 0x000fe20008000000 */
[----:B------:R-:W-:-:S02]  /*18650*/  WARPGROUP.DEPBAR.LE gsb0, 0x0 ;  /* 0x00008000000079c5 */ /* 0x000fc40000010000 */
[----:B------:R-:W-:-:S06]  /*18660*/  WARPGROUP.ARRIVE ;  /* 0x00000000000079c5 */ /* 0x000fcc0000000000 */
[----:B------:R-:W-:Y:S01]  /*18670*/  QGMMA.64x32x32.F32.E4M3.E4M3 R56, gdesc[UR8], RZ, !UPT, gsb0 ;  /* 0x00600000083879f3 */ /* 0x000fe2000c0008ff */
[----:B------:R-:W-:Y:S01]  /*18680*/  R2UR UR10, R8 ;  /* 0x00000000080a72ca */ /* 0x000fe200000e0000 */
[----:B------:R-:W-:Y:S01]  /*18690*/  UMOV UR8, UR4 ;  /* 0x0000000400087c82 */ /* 0x000fe20008000000 */
[----:B------:R-:W-:Y:S01]  /*186a0*/  R2UR UR11, R9 ;  /* 0x00000000090b72ca */ /* 0x000fe200000e0000 */
[----:B------:R-:W-:Y:S01]  /*186b0*/  UMOV UR9, UR5 ;  /* 0x0000000500097c82 */ /* 0x000fe20008000000 */
[----:B------:R-:W-:Y:S01]  /*186c0*/  VIADD R8, R4, 0x202 ;  /* 0x0000020204087836 */ /* 0x000fe20000000000 */
[----:B------:R-:W-:-:S04]  /*186d0*/  MOV R9, 0x80000020 ;  /* 0x8000002000097802 */ /* 0x000fc80000000f00 */
[----:B------:R-:W-:Y:S01]  /*186e0*/  R2UR UR22, R8 ;  /* 0x00000000081672ca */ /* 0x000fe200000e0000 */
[----:B------:R-:W-:Y:S01]  /*186f0*/  VIADD R8, R4, 0x300 ;  /* 0x0000030004087836 */ /* 0x000fe20000000000 */
[----:B------:R-:W-:Y:S01]  /*18700*/  R2UR UR23, R9 ;  /* 0x00000000091772ca */ /* 0x000fe200000e0000 */
        /* <DEDUP_REMOVED lines=108> */
[----:B------:R-:W-:Y:S01]  /*18dd0*/  IADD3 R6, R4, 0x500, RZ ;  /* 0x0000050004067810 */ /* 0x000fe20007ffe0ff */
        /* <DEDUP_REMOVED lines=25> */
[----:B------:R-:W-:Y:S02]  /*18f70*/  R2UR UR43, R9 ;  /* 0x00000000092b72ca */ /* 0x000fe400000e0000 */
        /* <DEDUP_REMOVED lines=30> */
[----:B------:R-:W-:Y:S01]  /*19160*/  UMOV UR45, UR21 ;  /* 0x00000015002d7c82 */ /* 0x000fe20008000000 */
[----:B------:R-:W-:Y:S02]  /*19170*/  IMAD.MOV.U32 R7, RZ, RZ, -0x7fffffe0 ;  /* 0x80000020ff077424 */ /* 0x000fe400078e00ff */
[----:B------:R-:W-:Y:S01]  /*19180*/  VIADD R4, R4, 0x702 ;  /* 0x0000070204047836 */ /* 0x000fe20000000000 */
[----:B------:R-:W-:-:S04]  /*19190*/  UMOV UR44, UR20 ;  /* 0x00000014002c7c82 */ /* 0x000fc80008000000 */
        /* <DEDUP_REMOVED lines=40> */
.L_x_2820:
[----:B------:R-:W2:Y:S01]  /*19420*/  LDL.LU R4, [R1] ;  /* 0x0000000001047983 */ /* 0x000ea20000300800 */
[----:B------:R-:W0:Y:S03]  /*19430*/  LDC R5, c[0x0][0x448] ;  /* 0x00011200ff057b82 */ /* 0x000e260000000800 */
[----:B------:R-:W3:Y:S04]  /*19440*/  LDL R0, [R1+0x58] ;  /* 0x0000580001007983 */ /* 0x000ee80000100800 */
[----:B------:R-:W3:Y:S04]  /*19450*/  LDL R116, [R1+0x44] ;  /* 0x0000440001747983 */ /* 0x000ee80000100800 */
[----:B------:R-:W4:Y:S04]  /*19460*/  LDL R112, [R1+0x4c] ;  /* 0x00004c0001707983 */ /* 0x000f280000100800 */
[----:B------:R-:W5:Y:S04]  /*19470*/  LDL R6, [R1+0x54] ;  /* 0x0000540001067983 */ /* 0x000f680000100800 */
[----:B------:R-:W5:Y:S01]  /*19480*/  LDL R114, [R1+0x48] ;  /* 0x0000480001727983 */ /* 0x000f620000100800 */
[----:B0-----:R-:W-:-:S13]  /*19490*/  ISETP.NE.AND P4, PT, R5, 0x1, PT ;  /* 0x000000010500780c */ /* 0x001fda0003f85270 */
[----:B------:R-:W0:Y:S08]  /*194a0*/  @P4 LDC R5, c[0x0][0x44c] ;  /* 0x00011300ff054b82 */ /* 0x000e300000000800 */
[----:B------:R-:W1:Y:S01]  /*194b0*/  @P4 LDC R7, c[0x0][0x450] ;  /* 0x00011400ff074b82 */ /* 0x000e620000000800 */
[----:B---3--:R-:W-:-:S04]  /*194c0*/  IMAD.IADD R12, R0, 0x1, R116 ;  /* 0x00000001000c7824 */ /* 0x008fc800078e0274 */
[----:B0-----:R-:W-:-:S05]  /*194d0*/  @P4 IMAD.HI.U32 R0, R12, R5, RZ ;  /* 0x000000050c004227 */ /* 0x001fca00078e00ff */
[----:B-1----:R-:W-:Y:S02]  /*194e0*/  @P4 SHF.R.U32.HI R12, RZ, R7, R0 ;  /* 0x00000007ff0c4219 */ /* 0x002fe40000011600 */
[----:B--2---:R-:W-:-:S03]  /*194f0*/  LOP3.LUT R4, R4, 0xfffffff7, RZ, 0xc0, !PT ;  /* 0xfffffff704047812 */ /* 0x004fc600078ec0ff */
[----:B------:R-:W0:Y:S01]  /*19500*/  SHFL.IDX PT, R5, R12, 0x1, 0x1c1f ;  /* 0x003c1f000c057f89 */ /* 0x000e2200000e0000 */
[----:B------:R-:W-:Y:S02]  /*19510*/  @P4 LOP3.LUT R4, R4, 0x8, RZ, 0xfc, !PT ;  /* 0x0000000804044812 */ /* 0x000fe400078efcff */
[----:B------:R-:W-:Y:S01]  /*19520*/  MOV R7, 0xffffff60 ;  /* 0xffffff6000077802 */ /* 0x000fe20000000f00 */
[----:B----4-:R-:W-:Y:S02]  /*19530*/  IMAD R0, R146, -0xa0, R112 ;  /* 0xffffff6092007824 */ /* 0x010fe400078e0270 */
[----:B------:R1:W-:Y:S02]  /*19540*/  STL [R1], R4 ;  /* 0x0000000401007387 */ /* 0x0003e40000100800 */
[----:B------:R-:W-:Y:S02]  /*19550*/  VIADD R0, R0, 0xa0 ;  /* 0x000000a000007836 */ /* 0x000fe40000000000 */
[----:B-1----:R-:W-:-:S04]  /*19560*/  IMAD R4, R146, R7, 0xa1 ;  /* 0x000000a192047424 */ /* 0x002fc800078e0207 */
[C---:B-----5:R-:W-:Y:S02]  /*19570*/  IMAD R4, R6.reuse, -0x2, R4 ;  /* 0xfffffffe06047824 */ /* 0x060fe400078e0204 */
[----:B------:R-:W-:-:S03]  /*19580*/  IMAD R9, R6, -0x2, R0 ;  /* 0xfffffffe06097824 */ /* 0x000fc600078e0200 */
[----:B------:R-:W-:-:S04]  /*19590*/  IADD3 R10, -R114, R4, R112 ;  /* 0x00000004720a7210 */ /* 0x000fc80007ffe170 */
[----:B0-----:R-:W-:-:S04]  /*195a0*/  VIADDMNMX R5, R5, R10, R9, PT ;  /* 0x0000000a05057246 */ /* 0x001fc80003800109 */
[C---:B------:R-:W-:Y:S02]  /*195b0*/  ISETP.GT.AND P1, PT, R5.reuse, RZ, PT ;  /* 0x000000ff0500720c */ /* 0x040fe40003f24270 */
[C---:B------:R-:W-:Y:S02]  /*195c0*/  ISETP.GT.AND P2, PT, R5.reuse, 0x1, PT ;  /* 0x000000010500780c */ /* 0x040fe40003f44270 */
[----:B------:R-:W-:Y:S02]  /*195d0*/  ISETP.GT.AND P3, PT, R5, 0x8, PT ;  /* 0x000000080500780c */ /* 0x000fe40003f64270 */
[----:B------:R-:W-:Y:S02]  /*195e0*/  FSEL R6, R90, -INF , P1 ;  /* 0xff8000005a067808 */ /* 0x000fe40000800000 */
[----:B------:R-:W-:Y:S02]  /*195f0*/  FSEL R104, R91, -INF , P2 ;  /* 0xff8000005b687808 */ /* 0x000fe40001000000 */
[----:B------:R-:W-:-:S02]  /*19600*/  ISETP.GT.AND P1, PT, R5, 0x9, PT ;  /* 0x000000090500780c */ /* 0x000fc40003f24270 */
[----:B------:R-:W-:Y:S02]  /*19610*/  FSEL R106, R94, -INF , P3 ;  /* 0xff8000005e6a7808 */ /* 0x000fe40001800000 */
[----:B------:R-:W-:Y:S02]  /*19620*/  FMNMX.FTZ R7, R6, R104, !PT ;  /* 0x0000006806077209 */ /* 0x000fe40007810000 */
[----:B------:R-:W-:Y:S02]  /*19630*/  ISETP.GT.AND P2, PT, R5, 0x10, PT ;  /* 0x000000100500780c */ /* 0x000fe40003f44270 */
[----:B------:R-:W-:Y:S02]  /*19640*/  FSEL R108, R95, -INF , P1 ;  /* 0xff8000005f6c7808 */ /* 0x000fe40000800000 */
[----:B------:R-:W-:Y:S02]  /*19650*/  FMNMX.FTZ R7, R106, R7, !PT ;  /* 0x000000076a077209 */ /* 0x000fe40007810000 */
        /* <DEDUP_REMOVED lines=105> */
[----:B------:R-:W-:Y:S02]  /*19cf0*/  FSEL R39, R39, -INF , P1 ;  /* 0xff80000027277808 */ /* 0x000fe40000800000 */
[----:B------:R-:W-:-:S04]  /*19d00*/  FMNMX.FTZ R0, R38, R7, !PT ;  /* 0x0000000726007209 */ /* 0x000fc80007810000 */
[----:B------:R-:W-:-:S05]  /*19d10*/  FMNMX.FTZ R5, R39, R0, !PT ;  /* 0x0000000027057209 */ /* 0x000fca0007810000 */
[----:B------:R-:W0:Y:S04]  /*19d20*/  SHFL.BFLY PT, R0, R5, 0x2, 0x1f ;  /* 0x0c401f0005007f89 */ /* 0x000e2800000e0000 */
[----:B------:R-:W1:Y:S01]  /*19d30*/  SHFL.IDX PT, R98, R12, RZ, 0x1c1f ;  /* 0x001c1fff0c627589 */ /* 0x000e6200000e0000 */
[----:B0-----:R-:W-:-:S05]  /*19d40*/  FMNMX.FTZ R15, R5, R0, !PT ;  /* 0x00000000050f7209 */ /* 0x001fca0007810000 */
[----:B------:R-:W0:Y:S01]  /*19d50*/  SHFL.BFLY PT, R0, R15, 0x1, 0x1f ;  /* 0x0c201f000f007f89 */ /* 0x000e2200000e0000 */
[----:B-1----:R-:W-:-:S04]  /*19d60*/  VIADDMNMX R98, R98, R10, R9, PT ;  /* 0x0000000a62627246 */ /* 0x002fc80003800109 */
[C---:B------:R-:W-:Y:S02]  /*19d70*/  ISETP.GT.AND P2, PT, R98.reuse, 0x1, PT ;  /* 0x000000016200780c */ /* 0x040fe40003f44270 */
[----:B------:R-:W-:Y:S02]  /*19d80*/  ISETP.GT.AND P3, PT, R98, 0x8, PT ;  /* 0x000000086200780c */ /* 0x000fe40003f64270 */
[----:B------:R-:W-:Y:S02]  /*19d90*/  FSEL R89, R89, -INF , P2 ;  /* 0xff80000059597808 */ /* 0x000fe40001000000 */
[----:B0-----:R-:W-:-:S04]  /*19da0*/  FMNMX.FTZ R0, R15, R0, !PT ;  /* 0x000000000f007209 */ /* 0x001fc80007810000 */
[----:B------:R-:W-:Y:S01]  /*19db0*/  FSETP.NEU.FTZ.AND P1, PT, R0, -INF , PT ;  /* 0xff8000000000780b */ /* 0x000fe20003f3d000 */
[----:B------:R-:W-:-:S05]  /*19dc0*/  FFMA.FTZ R11, R2, R0, -8 ;  /* 0xc1000000020b7423 */ /* 0x000fca0000010000 */
[----:B------:R-:W-:Y:S02]  /*19dd0*/  FSEL R11, R11, RZ, P1 ;  /* 0x000000ff0b0b7208 */ /* 0x000fe40000800000 */
[----:B------:R-:W-:-:S04]  /*19de0*/  ISETP.GT.AND P1, PT, R98, RZ, PT ;  /* 0x000000ff6200720c */ /* 0x000fc80003f24270 */
[----:B------:R-:W-:Y:S02]  /*19df0*/  FSEL R27, R88, -INF , P1 ;  /* 0xff800000581b7808 */ /* 0x000fe40000800000 */
[----:B------:R-:W-:Y:S02]  /*19e00*/  ISETP.GT.AND P1, PT, R98, 0x9, PT ;  /* 0x000000096200780c */ /* 0x000fe40003f24270 */
[----:B------:R-:W-:Y:S02]  /*19e10*/  FSEL R31, R92, -INF , P3 ;  /* 0xff8000005c1f7808 */ /* 0x000fe40001800000 */
[----:B------:R-:W-:Y:S02]  /*19e20*/  FMNMX.FTZ R12, R27, R89, !PT ;  /* 0x000000591b0c7209 */ /* 0x000fe40007810000 */
        /* <DEDUP_REMOVED lines=14> */
[----:B------:R-:W-:Y:S02]  /*19f10*/  FMNMX.FTZ R88, R51, R88, !PT ;  /* 0x0000005833587209 */ /* 0x000fe40007810000 */
[----:B------:R-:W-:Y:S02]  /*19f20*/  ISETP.GT.AND P2, PT, R98, 0x21, PT ;  /* 0x000000216200780c */ /* 0x000fe40003f44270 */
[----:B------:R-:W-:Y:S02]  /*19f30*/  FSEL R79, R72, -INF , P1 ;  /* 0xff800000484f7808 */ /* 0x000fe40000800000 */
[----:B------:R-:W-:Y:S02]  /*19f40*/  FMNMX.FTZ R88, R101, R88, !PT ;  /* 0x0000005865587209 */ /* 0x000fe40007810000 */
[----:B------:R-:W-:Y:S02]  /*19f50*/  ISETP.GT.AND P1, PT, R98, 0x28, PT ;  /* 0x000000286200780c */ /* 0x000fe40003f24270 */
[----:B------:R-:W-:-:S02]  /*19f60*/  FSEL R73, R73, -INF , P2 ;  /* 0xff80000049497808 */ /* 0x000fc40001000000 */
[----:B------:R-:W-:Y:S01]  /*19f70*/  FMNMX.FTZ R88, R79, R88, !PT ;  /* 0x000000584f587209 */ /* 0x000fe20007810000 */
[----:B------:R-:W-:-:S01]  /*19f80*/  FFMA.FTZ R72, R2, R91, -R11 ;  /* 0x0000005b02487223 */ /* 0x000fc2000001080b */
        /* <DEDUP_REMOVED lines=11> */
[----:B------:R-:W-:Y:S01]  /*1a040*/  FMNMX.FTZ R88, R95, R88, !PT ;  /* 0x000000585f587209 */ /* 0x000fe20007810000 */
[----:B------:R-:W-:Y:S01]  /*1a050*/  FFMA.FTZ R10, R2, R99, -R11 ;  /* 0x00000063020a7223 */ /* 0x000fe2000001080b */
[----:B------:R-:W-:Y:S02]  /*1a060*/  ISETP.GT.AND P2, PT, R98, 0x39, PT ;  /* 0x000000396200780c */ /* 0x000fe40003f44270 */
[----:B------:R-:W-:Y:S02]  /*1a070*/  FSEL R99, R84, -INF , P1 ;  /* 0xff80000054637808 */ /* 0x000fe40000800000 */
[----:B------:R-:W-:Y:S02]  /*1a080*/  FMNMX.FTZ R88, R81, R88, !PT ;  /* 0x0000005851587209 */ /* 0x000fe40007810000 */
[----:B------:R-:W-:Y:S02]  /*1a090*/  FSEL R85, R85, -INF , P2 ;  /* 0xff80000055557808 */ /* 0x000fe40001000000 */
[----:B------:R-:W-:-:S02]  /*1a0a0*/  ISETP.GT.AND P1, PT, R98, 0x40, PT ;  /* 0x000000406200780c */ /* 0x000fc40003f24270 */
[----:B------:R-:W-:Y:S01]  /*1a0b0*/  FMNMX.FTZ R88, R99, R88, !PT ;  /* 0x0000005863587209 */ /* 0x000fe20007810000 */
[----:B------:R-:W-:-:S01]  /*1a0c0*/  FFMA.FTZ R15, R2, R103, -R11 ;  /* 0x00000067020f7223 */ /* 0x000fc2000001080b */
        /* <DEDUP_REMOVED lines=51> */
[----:B------:R-:W-:Y:S01]  /*1a400*/  FMNMX.FTZ R88, R63, R88, !PT ;  /* 0x000000583f587209 */ /* 0x000fe20007810000 */
[----:B------:R-:W-:Y:S01]  /*1a410*/  FFMA.FTZ R48, R2, R59, -R11 ;  /* 0x0000003b02307223 */ /* 0x000fe2000001080b */
        /* <DEDUP_REMOVED lines=23> */
[----:B------:R-:W-:-:S04]  /*1a590*/  FMNMX.FTZ R88, R129, R88, !PT ;  /* 0x0000005881587209 */ /* 0x000fc80007810000 */
[----:B------:R-:W-:Y:S01]  /*1a5a0*/  FMNMX.FTZ R88, R131, R88, !PT ;  /* 0x0000005883587209 */ /* 0x000fe20007810000 */
[----:B------:R-:W-:-:S04]  /*1a5b0*/  FFMA.FTZ R32, R2, R71, -R11 ;  /* 0x0000004702207223 */ /* 0x000fc8000001080b */
[----:B------:R-:W0:Y:S01]  /*1a5c0*/  SHFL.BFLY PT, R71, R88, 0x2, 0x1f ;  /* 0x0c401f0058477f89 */ /* 0x000e2200000e0000 */
[----:B------:R-:W-:-:S01]  /*1a5d0*/  FFMA.FTZ R36, R2, R50, -R11 ;  /* 0x0000003202247223 */ /* 0x000fc2000001080b */
[----:B0-----:R-:W-:-:S05]  /*1a5e0*/  FMNMX.FTZ R50, R88, R71, !PT ;  /* 0x0000004758327209 */ /* 0x001fca0007810000 */
[----:B------:R-:W0:Y:S01]  /*1a5f0*/  SHFL.BFLY PT, R127, R50, 0x1, 0x1f ;  /* 0x0c201f00327f7f89 */ /* 0x000e2200000e0000 */
[----:B------:R-:W-:-:S01]  /*1a600*/  FFMA.FTZ R28, R2, R42, -R11 ;  /* 0x0000002a021c7223 */ /* 0x000fc2000001080b */
[C-C-:B------:R-:W-:Y:S01]  /*1a610*/  FFMA.FTZ R42, R2.reuse, R46, -R11.reuse ;  /* 0x0000002e022a7223 */ /* 0x140fe2000001080b */
[----:B------:R-:W-:-:S01]  /*1a620*/  FFMA.FTZ R46, R2, R4, -R11 ;  /* 0x00000004022e7223 */ /* 0x000fc2000001080b */
[C-C-:B------:R-:W-:Y:S01]  /*1a630*/  FFMA.FTZ R123, R2.reuse, R26, -R11.reuse ;  /* 0x0000001a027b7223 */ /* 0x140fe2000001080b */
[----:B------:R-:W-:-:S01]  /*1a640*/  FFMA.FTZ R26, R2, R30, -R11 ;  /* 0x0000001e021a7223 */ /* 0x000fc2000001080b */
[C-C-:B------:R-:W-:Y:S01]  /*1a650*/  FFMA.FTZ R30, R2.reuse, R34, -R11.reuse ;  /* 0x00000022021e7223 */ /* 0x140fe2000001080b */
[----:B------:R-:W-:-:S01]  /*1a660*/  FFMA.FTZ R37, R2, R58, -R11 ;  /* 0x0000003a02257223 */ /* 0x000fc2000001080b */
[C-C-:B------:R-:W-:Y:S01]  /*1a670*/  FFMA.FTZ R8, R2.reuse, R6, -R11.reuse ;  /* 0x0000000602087223 */ /* 0x140fe2000001080b */
[----:B------:R-:W-:-:S01]  /*1a680*/  FFMA.FTZ R7, R2, R104, -R11 ;  /* 0x0000006802077223 */ /* 0x000fc2000001080b */
[----:B0-----:R-:W-:-:S04]  /*1a690*/  FMNMX.FTZ R4, R50, R127, !PT ;  /* 0x0000007f32047209 */ /* 0x001fc80007810000 */
[----:B------:R-:W-:Y:S01]  /*1a6a0*/  FSETP.NEU.FTZ.AND P1, PT, R4, -INF , PT ;  /* 0xff8000000400780b */ /* 0x000fe20003f3d000 */
[----:B------:R-:W-:-:S05]  /*1a6b0*/  FFMA.FTZ R34, R2, R4, -8 ;  /* 0xc100000002227423 */ /* 0x000fca0000010004 */
[----:B------:R-:W-:Y:S01]  /*1a6c0*/  FSEL R58, R34, RZ, P1 ;  /* 0x000000ff223a7208 */ /* 0x000fe20000800000 */
[----:B------:R-:W-:-:S04]  /*1a6d0*/  FFMA.FTZ R5, R2, R106, -R11 ;  /* 0x0000006a02057223 */ /* 0x000fc8000001080b */
[C-C-:B------:R-:W-:Y:S01]  /*1a6e0*/  FFMA.FTZ R216, R2.reuse, R27, -R58.reuse ;  /* 0x0000001b02d87223 */ /* 0x140fe2000001083a */
[----:B------:R-:W-:-:S01]  /*1a6f0*/  FFMA.FTZ R27, R2, R89, -R58 ;  /* 0x00000059021b7223 */ /* 0x000fc2000001083a */
[----:B------:R-:W-:Y:S01]  /*1a700*/  MUFU.EX2 R8, R8 ;  /* 0x0000000800087308 */ /* 0x000fe20000000800 */
[----:B------:R-:W-:-:S01]  /*1a710*/  FFMA.FTZ R6, R2, R108, -R11 ;  /* 0x0000006c02067223 */ /* 0x000fc2000001080b */
[C-C-:B------:R-:W-:Y:S01]  /*1a720*/  FFMA.FTZ R34, R2.reuse, R31, -R58.reuse ;  /* 0x0000001f02227223 */ /* 0x140fe2000001083a */
[----:B------:R-:W-:-:S05]  /*1a730*/  FFMA.FTZ R93, R2, R93, -R58 ;  /* 0x0000005d025d7223 */ /* 0x000fca000001083a */
[----:B------:R-:W0:Y:S01]  /*1a740*/  MUFU.EX2 R7, R7 ;  /* 0x0000000700077308 */ /* 0x000e220000000800 */
[----:B------:R-:W-:-:S01]  /*1a750*/  FFMA.FTZ R9, R2, R110, -R11 ;  /* 0x0000006e02097223 */ /* 0x000fc2000001080b */
[C-C-:B------:R-:W-:Y:S01]  /*1a760*/  FFMA.FTZ R44, R2.reuse, R74, -R11.reuse ;  /* 0x0000004a022c7223 */ /* 0x140fe2000001080b */
[----:B------:R-:W-:-:S01]  /*1a770*/  FFMA.FTZ R125, R2, R54, -R11 ;  /* 0x00000036027d7223 */ /* 0x000fc2000001080b */
[----:B------:R-:W-:-:S04]  /*1a780*/  FFMA.FTZ R54, R2, R61, -R58 ;  /* 0x0000003d02367223 */ /* 0x000fc8000001083a */
[----:B------:R-:W-:Y:S01]  /*1a790*/  MUFU.EX2 R216, R216 ;  /* 0x000000d800d87308 */ /* 0x000fe20000000800 */
[----:B------:R-:W-:Y:S02]  /*1a7a0*/  VIADD R3, R3, 0x33440 ;  /* 0x0003344003037836 */ /* 0x000fe40000000000 */
[----:B------:R-:W-:-:S05]  /*1a7b0*/  IMAD.U32 R74, RZ, RZ, UR38 ;  /* 0x00000026ff4a7e24 */ /* 0x000fca000f8e00ff */
[----:B------:R-:W1:Y:S01]  /*1a7c0*/  MUFU.EX2 R27, R27 ;  /* 0x0000001b001b7308 */ /* 0x000e620000000800 */
[----:B------:R-:W-:-:S01]  /*1a7d0*/  FFMA.FTZ R33, R2, R43, -R11 ;  /* 0x0000002b02217223 */ /* 0x000fc2000001080b */
[----:B------:R-:W-:-:S06]  /*1a7e0*/  FFMA.FTZ R218, R2, R35, -R58 ;  /* 0x0000002302da7223 */ /* 0x000fcc000001083a */
[----:B------:R-:W2:Y:S01]  /*1a7f0*/  MUFU.EX2 R5, R5 ;  /* 0x0000000500057308 */ /* 0x000ea20000000800 */
[----:B------:R-:W-:-:S07]  /*1a800*/  FFMA.FTZ R43, R2, R70, -R11 ;  /* 0x00000046022b7223 */ /* 0x000fce000001080b */
[----:B------:R3:W-:Y:S01]  /*1a810*/  MUFU.EX2 R24, R48 ;  /* 0x0000003000187308 */ /* 0x0007e20000000800 */
[----:B------:R-:W-:-:S01]  /*1a820*/  FFMA.FTZ R31, R2, R97, -R58 ;  /* 0x00000061021f7223 */ /* 0x000fc2000001083a */
[----:B---3--:R-:W-:-:S06]  /*1a830*/  FFMA.FTZ R48, R2, R62, -R11 ;  /* 0x0000003e02307223 */ /* 0x008fcc000001080b */
[----:B------:R-:W-:Y:S08]  /*1a840*/  MUFU.EX2 R6, R6 ;  /* 0x0000000600067308 */ /* 0x000ff00000000800 */
[----:B------:R-:W3:Y:S01]  /*1a850*/  MUFU.EX2 R62, R34 ;  /* 0x00000022003e7308 */ /* 0x000ee20000000800 */
[----:B------:R-:W-:-:S01]  /*1a860*/  FFMA.FTZ R102, R2, R102, -R11 ;  /* 0x0000006602667223 */ /* 0x000fc2000001080b */
[----:B------:R-:W-:-:S06]  /*1a870*/  FFMA.FTZ R127, R2, R14, -R11 ;  /* 0x0000000e027f7223 */ /* 0x000fcc000001080b */
[----:B------:R-:W4:Y:S01]  /*1a880*/  MUFU.EX2 R93, R93 ;  /* 0x0000005d005d7308 */ /* 0x000f220000000800 */
[----:B------:R-:W-:-:S07]  /*1a890*/  FFMA.FTZ R13, R2, R13, -R11 ;  /* 0x0000000d020d7223 */ /* 0x000fce000001080b */
[----:B------:R5:W-:Y:S01]  /*1a8a0*/  MUFU.EX2 R70, R54 ;  /* 0x0000003600467308 */ /* 0x000be20000000800 */
[----:B------:R-:W-:-:S01]  /*1a8b0*/  FFMA.FTZ R47, R2, R94, -R11 ;  /* 0x0000005e022f7223 */ /* 0x000fc2000001080b */
[----:B------:R-:W-:-:S06]  /*1a8c0*/  FFMA.FTZ R76, R2, R90, -R11 ;  /* 0x0000005a024c7223 */ /* 0x000fcc000001080b */
[----:B------:R-:W4:Y:S01]  /*1a8d0*/  MUFU.EX2 R9, R9 ;  /* 0x0000000900097308 */ /* 0x000f220000000800 */
[----:B-----5:R-:W-:Y:S01]  /*1a8e0*/  PRMT R54, R74, 0x654, R3 ;  /* 0x000006544a367816 */ /* 0x020fe20000000003 */
[C-C-:B------:R-:W-:Y:S01]  /*1a8f0*/  FFMA.FTZ R55, R2.reuse, R82, -R11.reuse ;  /* 0x0000005202377223 */ /* 0x140fe2000001080b */
[----:B------:R-:W-:-:S02]  /*1a900*/  FFMA.FTZ R57, R2, R86, -R11 ;  /* 0x0000005602397223 */ /* 0x000fc4000001080b */
[----:B------:R0:W-:Y:S03]  /*1a910*/  SYNCS.ARRIVE.TRANS64.RED.A1T0 RZ, [R54+URZ], RZ ;  /* 0x000000ff36ff79a7 */ /* 0x0001e6000810043f */
[----:B------:R-:W5:Y:S01]  /*1a920*/  MUFU.EX2 R218, R218 ;  /* 0x000000da00da7308 */ /* 0x000f620000000800 */
[----:B------:R-:W-:-:S01]  /*1a930*/  FFMA.FTZ R78, R2, R78, -R11 ;  /* 0x0000004e024e7223 */ /* 0x000fc2000001080b */
[C-C-:B------:R-:W-:Y:S01]  /*1a940*/  FFMA.FTZ R21, R2.reuse, R21, -R11.reuse ;  /* 0x0000001502157223 */ /* 0x140fe2000001080b */
[----:B------:R-:W-:-:S01]  /*1a950*/  FFMA.FTZ R66, R2, R66, -R11 ;  /* 0x0000004202427223 */ /* 0x000fc2000001080b */
[----:B------:R-:W-:Y:S01]  /*1a960*/  FFMA.FTZ R14, R2, R38, -R11 ;  /* 0x00000026020e7223 */ /* 0x000fe2000001080b */
[----:B0-----:R-:W-:-:S03]  /*1a970*/  FADD.FTZ R54, R8, R7 ;  /* 0x0000000708367221 */ /* 0x001fc60000010000 */
[----:B------:R-:W0:Y:S01]  /*1a980*/  MUFU.EX2 R10, R10 ;  /* 0x0000000a000a7308 */ /* 0x000e220000000800 */
[----:B------:R-:W-:-:S01]  /*1a990*/  FFMA.FTZ R51, R2, R51, -R58 ;  /* 0x0000003302337223 */ /* 0x000fc2000001083a */
[C---:B------:R-:W-:Y:S01]  /*1a9a0*/  FFMA.FTZ R61, R2.reuse, R65, -R58 ;  /* 0x00000041023d7223 */ /* 0x040fe2000001083a */
[----:B------:R-:W-:-:S01]  /*1a9b0*/  FFMA.FTZ R11, R2, R39, -R11 ;  /* 0x00000027020b7223 */ /* 0x000fc2000001080b */
[----:B------:R-:W-:Y:S01]  /*1a9c0*/  FFMA.FTZ R65, R2, R69, -R58 ;  /* 0x0000004502417223 */ /* 0x000fe2000001083a */
[----:B-1----:R-:W-:-:S01]  /*1a9d0*/  FADD.FTZ R39, R216, R27 ;  /* 0x0000001bd8277221 */ /* 0x002fc20000010000 */
[----:B------:R-:W-:Y:S02]  /*1a9e0*/  FFMA.FTZ R101, R2, R101, -R58 ;  /* 0x0000006502657223 */ /* 0x000fe4000001083a */
[----:B------:R-:W1:Y:S01]  /*1a9f0*/  MUFU.EX2 R31, R31 ;  /* 0x0000001f001f7308 */ /* 0x000e620000000800 */
[----:B--2---:R-:W-:-:S01]  /*1aa00*/  FADD.FTZ R69, R5, R54 ;  /* 0x0000003605457221 */ /* 0x004fc20000010000 */
[----:B---3--:R-:W-:Y:S01]  /*1aa10*/  FADD.FTZ R54, R62, R39 ;  /* 0x000000273e367221 */ /* 0x008fe20000010000 */
[----:B------:R-:W-:-:S05]  /*1aa20*/  FFMA.FTZ R212, R2, R79, -R58 ;  /* 0x0000004f02d47223 */ /* 0x000fca000001083a */
[----:B------:R-:W-:Y:S01]  /*1aa30*/  MUFU.EX2 R12, R102 ;  /* 0x00000066000c7308 */ /* 0x000fe20000000800 */
[----:B------:R-:W-:-:S01]  /*1aa40*/  FADD.FTZ R74, R6, R69 ;  /* 0x00000045064a7221 */ /* 0x000fc20000010000 */
[----:B----4-:R-:W-:-:S06]  /*1aa50*/  FADD.FTZ R39, R93, R54 ;  /* 0x000000365d277221 */ /* 0x010fcc0000010000 */
[----:B------:R-:W2:Y:S01]  /*1aa60*/  MUFU.EX2 R64, R51 ;  /* 0x0000003300407308 */ /* 0x000ea20000000800 */
[----:B------:R-:W-:-:S01]  /*1aa70*/  FFMA.FTZ R35, R2, R73, -R58 ;  /* 0x0000004902237223 */ /* 0x000fc2000001083a */
[----:B------:R-:W-:-:S06]  /*1aa80*/  FADD.FTZ R69, R9, R74 ;  /* 0x0000004a09457221 */ /* 0x000fcc0000010000 */
[----:B------:R-:W-:Y:S01]  /*1aa90*/  MUFU.EX2 R15, R15 ;  /* 0x0000000f000f7308 */ /* 0x000fe20000000800 */
[----:B-----5:R-:W-:-:S01]  /*1aaa0*/  FADD.FTZ R54, R218, R39 ;  /* 0x00000027da367221 */ /* 0x020fc20000010000 */
[----:B------:R-:W-:-:S06]  /*1aab0*/  FFMA.FTZ R91, R2, R91, -R58 ;  /* 0x0000005b025b7223 */ /* 0x000fcc000001083a */
[----:B------:R-:W3:Y:S01]  /*1aac0*/  MUFU.EX2 R101, R101 ;  /* 0x0000006500657308 */ /* 0x000ee20000000800 */
[----:B0-----:R-:W-:-:S07]  /*1aad0*/  FADD.FTZ R69, R10, R69 ;  /* 0x000000450a457221 */ /* 0x001fce0000010000 */
[----:B------:R-:W0:Y:S01]  /*1aae0*/  MUFU.EX2 R13, R13 ;  /* 0x0000000d000d7308 */ /* 0x000e220000000800 */
[----:B-1----:R-:W-:-:S07]  /*1aaf0*/  FADD.FTZ R39, R31, R54 ;  /* 0x000000361f277221 */ /* 0x002fce0000010000 */
[----:B------:R-:W1:Y:S01]  /*1ab00*/  MUFU.EX2 R212, R212 ;  /* 0x000000d400d47308 */ /* 0x000e620000000800 */
[----:B------:R-:W-:-:S07]  /*1ab10*/  FFMA.FTZ R77, R2, R77, -R58 ;  /* 0x0000004d024d7223 */ /* 0x000fce000001083a */
[----:B------:R-:W4:Y:S01]  /*1ab20*/  MUFU.EX2 R72, R72 ;  /* 0x0000004800487308 */ /* 0x000f220000000800 */
[----:B--2---:R-:W-:-:S01]  /*1ab30*/  FADD.FTZ R74, R64, R39 ;  /* 0x00000027404a7221 */ /* 0x004fc20000010000 */
[----:B------:R-:W-:-:S06]  /*1ab40*/  FFMA.FTZ R34, R2, R95, -R58 ;  /* 0x0000005f02227223 */ /* 0x000fcc000001083a */
[----:B------:R-:W2:Y:S08]  /*1ab50*/  MUFU.EX2 R35, R35 ;  /* 0x0000002300237308 */ /* 0x000eb00000000800 */
[----:B------:R-:W5:Y:S08]  /*1ab60*/  MUFU.EX2 R47, R47 ;  /* 0x0000002f002f7308 */ /* 0x000f700000000800 */
[----:B------:R0:W-:Y:S01]  /*1ab70*/  MUFU.EX2 R40, R78 ;  /* 0x0000004e00287308 */ /* 0x0001e20000000800 */
[----:B---3--:R-:W-:-:S01]  /*1ab80*/  FADD.FTZ R39, R101, R74 ;  /* 0x0000004a65277221 */ /* 0x008fc20000010000 */
[----:B0-----:R-:W-:-:S06]  /*1ab90*/  FADD.FTZ R78, R12, R69 ;  /* 0x000000450c4e7221 */ /* 0x001fcc0000010000 */
[----:B------:R-:W0:Y:S01]  /*1aba0*/  MUFU.EX2 R91, R91 ;  /* 0x0000005b005b7308 */ /* 0x000e220000000800 */
[----:B------:R-:W-:-:S07]  /*1abb0*/  FADD.FTZ R78, R15, R78 ;  /* 0x0000004e0f4e7221 */ /* 0x000fce0000010000 */
[----:B------:R-:W3:Y:S01]  /*1abc0*/  MUFU.EX2 R76, R76 ;  /* 0x0000004c004c7308 */ /* 0x000ee20000000800 */
[----:B------:R-:W-:-:S01]  /*1abd0*/  FFMA.FTZ R51, R2, R81, -R58 ;  /* 0x0000005102337223 */ /* 0x000fc2000001083a */
[----:B------:R-:W-:-:S06]  /*1abe0*/  FADD.FTZ R69, R13, R78 ;  /* 0x0000004e0d457221 */ /* 0x000fcc0000010000 */
[----:B------:R-:W-:Y:S01]  /*1abf0*/  MUFU.EX2 R71, R66 ;  /* 0x0000004200477308 */ /* 0x000fe20000000800 */
[----:B-1----:R-:W-:-:S01]  /*1ac00*/  FADD.FTZ R74, R212, R39 ;  /* 0x00000027d44a7221 */ /* 0x002fc20000010000 */
[----:B------:R-:W-:-:S06]  /*1ac10*/  FFMA.FTZ R99, R2, R99, -R58 ;  /* 0x0000006302637223 */ /* 0x000fcc000001083a */
[----:B------:R-:W1:Y:S01]  /*1ac20*/  MUFU.EX2 R66, R77 ;  /* 0x0000004d00427308 */ /* 0x000e620000000800 */
[----:B----4-:R-:W-:-:S07]  /*1ac30*/  FADD.FTZ R78, R72, R69 ;  /* 0x00000045484e7221 */ /* 0x010fce0000010000 */
[----:B------:R-:W4:Y:S01]  /*1ac40*/  MUFU.EX2 R55, R55 ;  /* 0x0000003700377308 */ /* 0x000f220000000800 */
[----:B--2---:R-:W-:-:S01]  /*1ac50*/  FADD.FTZ R74, R35, R74 ;  /* 0x0000004a234a7221 */ /* 0x004fc20000010000 */
[----:B-----5:R-:W-:-:S06]  /*1ac60*/  FADD.FTZ R39, R47, R78 ;  /* 0x0000004e2f277221 */ /* 0x020fcc0000010000 */
[----:B------:R-:W2:Y:S01]  /*1ac70*/  MUFU.EX2 R34, R34 ;  /* 0x0000002200227308 */ /* 0x000ea20000000800 */
[----:B------:R-:W-:-:S07]  /*1ac80*/  FFMA.FTZ R85, R2, R85, -R58 ;  /* 0x0000005502557223 */ /* 0x000fce000001083a */
[----:B------:R-:W5:Y:S01]  /*1ac90*/  MUFU.EX2 R56, R56 ;  /* 0x0000003800387308 */ /* 0x000f620000000800 */
[----:B------:R-:W-:Y:S01]  /*1aca0*/  F2FP.SATFINITE.E4M3.F32.PACK_AB_MERGE_C R217, R6, R5, RZ ;  /* 0x0000000506d9723e */ /* 0x000fe200048070ff */
[----:B0-----:R-:W-:-:S06]  /*1acb0*/  FADD.FTZ R5, R91, R74 ;  /* 0x0000004a5b057221 */ /* 0x001fcc0000010000 */
[----:B------:R-:W0:Y:S01]  /*1acc0*/  MUFU.EX2 R51, R51 ;  /* 0x0000003300337308 */ /* 0x000e220000000800 */
[----:B------:R-:W-:-:S01]  /*1acd0*/  FFMA.FTZ R38, R2, R103, -R58 ;  /* 0x0000006702267223 */ /* 0x000fc2000001083a */
[----:B---3--:R-:W-:-:S06]  /*1ace0*/  FADD.FTZ R6, R76, R39 ;  /* 0x000000274c067221 */ /* 0x008fcc0000010000 */
[----:B------:R-:W3:Y:S01]  /*1acf0*/  MUFU.EX2 R57, R57 ;  /* 0x0000003900397308 */ /* 0x000ee20000000800 */
[----:B------:R-:W-:Y:S01]  /*1ad00*/  F2FP.SATFINITE.E4M3.F32.PACK_AB_MERGE_C R219, R15, R12, RZ ;  /* 0x0000000c0fdb723e */ /* 0x000fe200048070ff */
[----:B-1----:R-:W-:-:S06]  /*1ad10*/  FADD.FTZ R5, R66, R5 ;  /* 0x0000000542057221 */ /* 0x002fcc0000010000 */
[----:B------:R-:W1:Y:S01]  /*1ad20*/  MUFU.EX2 R99, R99 ;  /* 0x0000006300637308 */ /* 0x000e620000000800 */
[----:B------:R-:W-:-:S01]  /*1ad30*/  FFMA.FTZ R73, R2, R105, -R58 ;  /* 0x0000006902497223 */ /* 0x000fc2000001083a */
[----:B----4-:R-:W-:-:S06]  /*1ad40*/  FADD.FTZ R15, R55, R6 ;  /* 0x00000006370f7221 */ /* 0x010fcc0000010000 */
[----:B------:R-:W4:Y:S01]  /*1ad50*/  MUFU.EX2 R60, R60 ;  /* 0x0000003c003c7308 */ /* 0x000f220000000800 */
[----:B------:R-:W-:Y:S01]  /*1ad60*/  F2FP.SATFINITE.E4M3.F32.PACK_AB_MERGE_C R93, R93, R62, RZ ;  /* 0x0000003e5d5d723e */ /* 0x000fe200048070ff */
[----:B--2---:R-:W-:-:S06]  /*1ad70*/  FADD.FTZ R6, R34, R5 ;  /* 0x0000000522067221 */ /* 0x004fcc0000010000 */
[----:B------:R-:W2:Y:S01]  /*1ad80*/  MUFU.EX2 R68, R85 ;  /* 0x0000005500447308 */ /* 0x000ea20000000800 */
[----:B------:R-:W-:-:S01]  /*1ad90*/  FFMA.FTZ R83, R2, R83, -R58 ;  /* 0x0000005302537223 */ /* 0x000fc2000001083a */
[----:B-----5:R-:W-:Y:S01]  /*1ada0*/  FADD.FTZ R62, R56, R15 ;  /* 0x0000000f383e7221 */ /* 0x020fe20000010000 */
[----:B0-----:R-:W-:-:S05]  /*1adb0*/  FADD.FTZ R12, R51, R6 ;  /* 0x00000006330c7221 */ /* 0x001fca0000010000 */
[----:B------:R-:W0:Y:S01]  /*1adc0*/  MUFU.EX2 R38, R38 ;  /* 0x0000002600267308 */ /* 0x000e220000000800 */
[----:B---3--:R-:W-:-:S07]  /*1add0*/  FADD.FTZ R15, R57, R62 ;  /* 0x0000003e390f7221 */ /* 0x008fce0000010000 */
[----:B------:R-:W3:Y:S01]  /*1ade0*/  MUFU.EX2 R41, R41 ;  /* 0x0000002900297308 */ /* 0x000ee20000000800 */
[----:B-1----:R-:W-:-:S01]  /*1adf0*/  FADD.FTZ R5, R99, R12 ;  /* 0x0000000c63057221 */ /* 0x002fc20000010000 */
[----:B------:R-:W-:-:S06]  /*1ae00*/  FFMA.FTZ R50, R2, R107, -R58 ;  /* 0x0000006b02327223 */ /* 0x000fcc000001083a */
[----:B------:R-:W1:Y:S01]  /*1ae10*/  MUFU.EX2 R73, R73 ;  /* 0x0000004900497308 */ /* 0x000e620000000800 */
[----:B----4-:R-:W-:-:S07]  /*1ae20*/  FADD.FTZ R15, R60, R15 ;  /* 0x0000000f3c0f7221 */ /* 0x010fce0000010000 */
[----:B------:R-:W4:Y:S01]  /*1ae30*/  MUFU.EX2 R44, R44 ;  /* 0x0000002c002c7308 */ /* 0x000f220000000800 */
[----:B--2---:R-:W-:-:S01]  /*1ae40*/  FADD.FTZ R5, R68, R5 ;  /* 0x0000000544057221 */ /* 0x004fc20000010000 */
[----:B------:R-:W-:-:S06]  /*1ae50*/  FADD.FTZ R12, R40, R15 ;  /* 0x0000000f280c7221 */ /* 0x000fcc0000010000 */
[----:B------:R-:W-:Y:S08]  /*1ae60*/  MUFU.EX2 R49, R49 ;  /* 0x0000003100317308 */ /* 0x000ff00000000800 */
[----:B------:R-:W2:Y:S01]  /*1ae70*/  MUFU.EX2 R83, R83 ;  /* 0x0000005300537308 */ /* 0x000ea20000000800 */
[----:B------:R-:W-:Y:S01]  /*1ae80*/  F2FP.SATFINITE.E4M3.F32.PACK_AB_MERGE_C R217, R7, R8, R217 ;  /* 0x0000000807d9723e */ /* 0x000fe200048070d9 */
[----:B0-----:R-:W-:Y:S01]  /*1ae90*/  FADD.FTZ R8, R38, R5 ;  /* 0x0000000526087221 */ /* 0x001fe20000010000 */
[----:B------:R-:W-:-:S01]  /*1aea0*/  FFMA.FTZ R52, R2, R87, -R58 ;  /* 0x0000005702347223 */ /* 0x000fc2000001083a */
[----:B---3--:R-:W-:-:S04]  /*1aeb0*/  FADD.FTZ R5, R41, R12 ;  /* 0x0000000c29057221 */ /* 0x008fc80000010000 */
[----:B------:R-:W0:Y:S01]  /*1aec0*/  MUFU.EX2 R50, R50 ;  /* 0x0000003200327308 */ /* 0x000e220000000800 */
[----:B------:R-:W-:Y:S01]  /*1aed0*/  F2FP.SATFINITE.E4M3.F32.PACK_AB_MERGE_C R219, R10, R9, R219 ;  /* 0x000000090adb723e */ /* 0x000fe200048070db */
[----:B-1----:R-:W-:Y:S01]  /*1aee0*/  FADD.FTZ R10, R73, R8 ;  /* 0x00000008490a7221 */ /* 0x002fe20000010000 */
[----:B----4-:R-:W-:-:S05]  /*1aef0*/  FADD.FTZ R12, R44, R5 ;  /* 0x000000052c0c7221 */ /* 0x010fca0000010000 */
[----:B------:R-:W1:Y:S01]  /*1af00*/  MUFU.EX2 R25, R25 ;  /* 0x0000001900197308 */ /* 0x000e620000000800 */
[----:B--2---:R-:W-:-:S01]  /*1af10*/  FADD.FTZ R5, R83, R10 ;  /* 0x0000000a53057221 */ /* 0x004fc20000010000 */
[----:B------:R-:W-:-:S06]  /*1af20*/  F2FP.SATFINITE.E4M3.F32.PACK_AB_MERGE_C R209, R49, R44, RZ ;  /* 0x0000002c31d1723e */ /* 0x000fcc00048070ff */
[----:B------:R-:W2:Y:S01]  /*1af30*/  MUFU.EX2 R61, R61 ;  /* 0x0000003d003d7308 */ /* 0x000ea20000000800 */
[----:B------:R-:W-:-:S07]  /*1af40*/  FADD.FTZ R49, R49, R12 ;  /* 0x0000000c31317221 */ /* 0x000fce0000010000 */
[----:B------:R-:W3:Y:S01]  /*1af50*/  MUFU.EX2 R21, R21 ;  /* 0x0000001500157308 */ /* 0x000ee20000000800 */
[----:B------:R-:W-:-:S01]  /*1af60*/  FFMA.FTZ R111, R2, R111, -R58 ;  /* 0x0000006f026f7223 */ /* 0x000fc2000001083a */
[----:B------:R-:W-:-:S06]  /*1af70*/  FADD.FTZ R5, R70, R5 ;  /* 0x0000000546057221 */ /* 0x000fcc0000010000 */
[----:B------:R-:W4:Y:S01]  /*1af80*/  MUFU.EX2 R52, R52 ;  /* 0x0000003400347308 */ /* 0x000f220000000800 */
[----:B------:R-:W-:-:S01]  /*1af90*/  FFMA.FTZ R204, R2, R109, -R58 ;  /* 0x0000006d02cc7223 */ /* 0x000fc2000001083a */
[----:B------:R-:W-:-:S06]  /*1afa0*/  FADD.FTZ R12, R24, R49 ;  /* 0x00000031180c7221 */ /* 0x000fcc0000010000 */
[----:B------:R-:W5:Y:S01]  /*1afb0*/  MUFU.EX2 R32, R32 ;  /* 0x0000002000207308 */ /* 0x000f620000000800 */
[----:B0-----:R-:W-:-:S01]  /*1afc0*/  FADD.FTZ R10, R50, R5 ;  /* 0x00000005320a7221 */ /* 0x001fc20000010000 */
[----:B------:R-:W-:-:S06]  /*1afd0*/  FFMA.FTZ R75, R2, R75, -R58 ;  /* 0x0000004b024b7223 */ /* 0x000fcc000001083a */
[----:B------:R-:W0:Y:S01]  /*1afe0*/  MUFU.EX2 R65, R65 ;  /* 0x0000004100417308 */ /* 0x000e220000000800 */
[----:B-1----:R-:W-:-:S07]  /*1aff0*/  FADD.FTZ R12, R25, R12 ;  /* 0x0000000c190c7221 */ /* 0x002fce0000010000 */
[----:B------:R-:W1:Y:S01]  /*1b000*/  MUFU.EX2 R28, R28 ;  /* 0x0000001c001c7308 */ /* 0x000e620000000800 */
[----:B--2---:R-:W-:-:S01]  /*1b010*/  FADD.FTZ R5, R61, R10 ;  /* 0x0000000a3d057221 */ /* 0x004fc20000010000 */
[----:B---3--:R-:W-:-:S06]  /*1b020*/  FADD.FTZ R7, R21, R12 ;  /* 0x0000000c15077221 */ /* 0x008fcc0000010000 */
[----:B------:R-:W2:Y:S01]  /*1b030*/  MUFU.EX2 R3, R111 ;  /* 0x0000006f00037308 */ /* 0x000ea20000000800 */
[----:B------:R-:W-:-:S07]  /*1b040*/  FFMA.FTZ R45, R2, R45, -R58 ;  /* 0x0000002d022d7223 */ /* 0x000fce000001083a */
[----:B------:R-:W3:Y:S01]  /*1b050*/  MUFU.EX2 R33, R33 ;  /* 0x0000002100217308 */ /* 0x000ee20000000800 */
[----:B----4-:R-:W-:-:S01]  /*1b060*/  FADD.FTZ R12, R52, R5 ;  /* 0x00000005340c7221 */ /* 0x010fc20000010000 */
[----:B------:R-:W-:-:S06]  /*1b070*/  FFMA.FTZ R113, R2, R113, -R58 ;  /* 0x0000007102717223 */ /* 0x000fcc000001083a */
[----:B------:R-:W4:Y:S01]  /*1b080*/  MUFU.EX2 R204, R204 ;  /* 0x000000cc00cc7308 */ /* 0x000f220000000800 */
[----:B-----5:R-:W-:-:S07]  /*1b090*/  FADD.FTZ R7, R32, R7 ;  /* 0x0000000720077221 */ /* 0x020fce0000010000 */
[----:B------:R-:W5:Y:S01]  /*1b0a0*/  MUFU.EX2 R37, R37 ;  /* 0x0000002500257308 */ /* 0x000f620000000800 */
[----:B------:R-:W-:Y:S01]  /*1b0b0*/  F2FP.SATFINITE.E4M3.F32.PACK_AB_MERGE_C R211, R32, R21, RZ ;  /* 0x0000001520d3723e */ /* 0x000fe200048070ff */
[----:B0-----:R-:W-:-:S06]  /*1b0c0*/  FADD.FTZ R12, R65, R12 ;  /* 0x0000000c410c7221 */ /* 0x001fcc0000010000 */
[----:B------:R-:W0:Y:S01]  /*1b0d0*/  MUFU.EX2 R75, R75 ;  /* 0x0000004b004b7308 */ /* 0x000e220000000800 */
[----:B-1----:R-:W-:-:S07]  /*1b0e0*/  FADD.FTZ R32, R28, R7 ;  /* 0x000000071c207221 */ /* 0x002fce0000010000 */
[----:B------:R-:W1:Y:S01]  /*1b0f0*/  MUFU.EX2 R42, R42 ;  /* 0x0000002a002a7308 */ /* 0x000e620000000800 */
[----:B------:R-:W-:-:S01]  /*1b100*/  FFMA.FTZ R115, R2, R115, -R58 ;  /* 0x0000007302737223 */ /* 0x000fc2000001083a */
[----:B------:R-:W-:-:S06]  /*1b110*/  FFMA.FTZ R63, R2, R63, -R58 ;  /* 0x0000003f023f7223 */ /* 0x000fcc000001083a */
[----:B------:R-:W1:Y:S01]  /*1b120*/  MUFU.EX2 R54, R45 ;  /* 0x0000002d00367308 */ /* 0x000e620000000800 */
[----:B--2---:R-:W-:-:S01]  /*1b130*/  FADD.FTZ R5, R3, R12 ;  /* 0x0000000c03057221 */ /* 0x004fc20000010000 */
[----:B---3--:R-:W-:-:S06]  /*1b140*/  FADD.FTZ R32, R33, R32 ;  /* 0x0000002021207221 */ /* 0x008fcc0000010000 */
[----:B------:R-:W2:Y:S01]  /*1b150*/  MUFU.EX2 R36, R36 ;  /* 0x0000002400247308 */ /* 0x000ea20000000800 */
[----:B------:R-:W-:-:S01]  /*1b160*/  FFMA.FTZ R53, R2, R53, -R58 ;  /* 0x0000003502357223 */ /* 0x000fc2000001083a */
[----:B------:R-:W-:Y:S01]  /*1b170*/  F2FP.SATFINITE.E4M3.F32.PACK_AB_MERGE_C R211, R25, R24, R211 ;  /* 0x0000001819d3723e */ /* 0x000fe200048070d3 */
[----:B----4-:R-:W-:-:S05]  /*1b180*/  FADD.FTZ R24, R204, R5 ;  /* 0x00000005cc187221 */ /* 0x010fca0000010000 */
[----:B------:R-:W3:Y:S01]  /*1b190*/  MUFU.EX2 R113, R113 ;  /* 0x0000007100717308 */ /* 0x000ee20000000800 */
[----:B------:R-:W-:Y:S01]  /*1b1a0*/  F2FP.SATFINITE.E4M3.F32.PACK_AB_MERGE_C R213, R76, R47, RZ ;  /* 0x0000002f4cd5723e */ /* 0x000fe200048070ff */
[----:B-----5:R-:W-:-:S06]  /*1b1b0*/  FADD.FTZ R7, R37, R32 ;  /* 0x0000002025077221 */ /* 0x020fcc0000010000 */
[----:B------:R-:W4:Y:S01]  /*1b1c0*/  MUFU.EX2 R43, R43 ;  /* 0x0000002b002b7308 */ /* 0x000f220000000800 */
[----:B0-----:R-:W-:-:S01]  /*1b1d0*/  FADD.FTZ R5, R75, R24 ;  /* 0x000000184b057221 */ /* 0x001fc20000010000 */
[----:B------:R-:W-:-:S06]  /*1b1e0*/  FFMA.FTZ R59, R2, R59, -R58 ;  /* 0x0000003b023b7223 */ /* 0x000fcc000001083a */
[----:B------:R-:W-:Y:S01]  /*1b1f0*/  MUFU.EX2 R46, R46 ;  /* 0x0000002e002e7308 */ /* 0x000fe20000000800 */
[----:B------:R-:W-:-:S01]  /*1b200*/  FFMA.FTZ R67, R2, R67, -R58 ;  /* 0x0000004302437223 */ /* 0x000fc2000001083a */
[----:B------:R-:W-:-:S06]  /*1b210*/  F2FP.SATFINITE.E4M3.F32.PACK_AB_MERGE_C R213, R72, R13, R213 ;  /* 0x0000000d48d5723e */ /* 0x000fcc00048070d5 */
[----:B------:R-:W0:Y:S01]  /*1b220*/  MUFU.EX2 R206, R115 ;  /* 0x0000007300ce7308 */ /* 0x000e220000000800 */
[----:B-1----:R-:W-:-:S01]  /*1b230*/  FADD.FTZ R7, R42, R7 ;  /* 0x000000072a077221 */ /* 0x002fc20000010000 */
[----:B------:R-:W1:Y:S01]  /*1b240*/  @P4 LDC R13, c[0x0][0x44c] ;  /* 0x00011300ff0d4b82 */ /* 0x000e620000000800 */
[----:B------:R-:W-:-:S05]  /*1b250*/  FFMA.FTZ R29, R2, R29, -R58 ;  /* 0x0000001d021d7223 */ /* 0x000fca000001083a */
[----:B------:R-:W-:Y:S01]  /*1b260*/  MUFU.EX2 R63, R63 ;  /* 0x0000003f003f7308 */ /* 0x000fe20000000800 */
[C---:B------:R-:W-:Y:S01]  /*1b270*/  F2FP.SATFINITE.E4M3.F32.PACK_AB_MERGE_C R75, R54.reuse, R75, RZ ;  /* 0x0000004b364b723e */ /* 0x040fe200048070ff */
[----:B------:R-:W-:-:S06]  /*1b280*/  FADD.FTZ R54, R54, R5 ;  /* 0x0000000536367221 */ /* 0x000fcc0000010000 */
[----:B------:R-:W5:Y:S01]  /*1b290*/  MUFU.EX2 R6, R53 ;  /* 0x0000003500067308 */ /* 0x000f620000000800 */
[----:B------:R-:W-:Y:S01]  /*1b2a0*/  F2FP.SATFINITE.E4M3.F32.PACK_AB_MERGE_C R205, R42, R37, RZ ;  /* 0x000000252acd723e */ /* 0x000fe200048070ff */
[----:B--2---:R-:W-:Y:S01]  /*1b2b0*/  FADD.FTZ R24, R36, R7 ;  /* 0x0000000724187221 */ /* 0x004fe20000010000 */
[----:B------:R-:W-:-:S01]  /*1b2c0*/  FFMA.FTZ R117, R2, R117, -R58 ;  /* 0x0000007502757223 */ /* 0x000fc2000001083a */
[----:B------:R-:W-:Y:S01]  /*1b2d0*/  F2FP.SATFINITE.E4M3.F32.PACK_AB_MERGE_C R204, R204, R3, R75 ;  /* 0x00000003cccc723e */ /* 0x000fe2000480704b */
[----:B------:R-:W2:Y:S03]  /*1b2e0*/  @P4 LDC R32, c[0x0][0x450] ;  /* 0x00011400ff204b82 */ /* 0x000ea60000000800 */
[----:B------:R-:W1:Y:S01]  /*1b2f0*/  MUFU.EX2 R48, R48 ;  /* 0x0000003000307308 */ /* 0x000e620000000800 */
[----:B------:R-:W-:Y:S01]  /*1b300*/  F2FP.SATFINITE.E4M3.F32.PACK_AB_MERGE_C R205, R33, R28, R205 ;  /* 0x0000001c21cd723e */ /* 0x000fe200048070cd */
[----:B---3--:R-:W-:Y:S01]  /*1b310*/  FADD.FTZ R3, R113, R54 ;  /* 0x0000003671037221 */ /* 0x008fe20000010000 */
[----:B----4-:R-:W-:-:S05]  /*1b320*/  FADD.FTZ R28, R43, R24 ;  /* 0x000000182b1c7221 */ /* 0x010fca0000010000 */
[----:B------:R-:W3:Y:S01]  /*1b330*/  MUFU.EX2 R59, R59 ;  /* 0x0000003b003b7308 */ /* 0x000ee20000000800 */
[----:B0-----:R-:W-:-:S01]  /*1b340*/  FADD.FTZ R24, R206, R3 ;  /* 0x00000003ce187221 */ /* 0x001fc20000010000 */
[----:B------:R-:W-:-:S06]  /*1b350*/  F2FP.SATFINITE.E4M3.F32.PACK_AB_MERGE_C R207, R46, R71, RZ ;  /* 0x000000472ecf723e */ /* 0x000fcc00048070ff */
[----:B------:R-:W-:Y:S01]  /*1b360*/  MUFU.EX2 R67, R67 ;  /* 0x0000004300437308 */ /* 0x000fe20000000800 */
[----:B------:R-:W-:-:S07]  /*1b370*/  FADD.FTZ R71, R71, R28 ;  /* 0x0000001c47477221 */ /* 0x000fce0000010000 */
[----:B------:R-:W0:Y:S01]  /*1b380*/  MUFU.EX2 R10, R29 ;  /* 0x0000001d000a7308 */ /* 0x000e220000000800 */
[----:B-----5:R-:W-:-:S07]  /*1b390*/  F2FP.SATFINITE.E4M3.F32.PACK_AB_MERGE_C R3, R6, R63, RZ ;  /* 0x0000003f0603723e */ /* 0x020fce00048070ff */
[----:B------:R-:W4:Y:S01]  /*1b3a0*/  MUFU.EX2 R123, R123 ;  /* 0x0000007b007b7308 */ /* 0x000f220000000800 */
[----:B------:R-:W-:-:S01]  /*1b3b0*/  FFMA.FTZ R119, R2, R119, -R58 ;  /* 0x0000007702777223 */ /* 0x000fc2000001083a */
[C-C-:B------:R-:W-:Y:S01]  /*1b3c0*/  FFMA.FTZ R121, R2.reuse, R121, -R58.reuse ;  /* 0x0000007902797223 */ /* 0x140fe2000001083a */
[----:B------:R-:W-:-:S05]  /*1b3d0*/  FFMA.FTZ R129, R2, R129, -R58 ;  /* 0x0000008102817223 */ /* 0x000fca000001083a */
[----:B------:R-:W5:Y:S01]  /*1b3e0*/  MUFU.EX2 R8, R117 ;  /* 0x0000007500087308 */ /* 0x000f620000000800 */
[----:B------:R-:W-:-:S01]  /*1b3f0*/  FADD.FTZ R63, R63, R24 ;  /* 0x000000183f3f7221 */ /* 0x000fc20000010000 */
[----:B------:R-:W-:Y:S01]  /*1b400*/  FFMA.FTZ R58, R2, R131, -R58 ;  /* 0x00000083023a7223 */ /* 0x000fe2000001083a */
[----:B------:R-:W-:-:S05]  /*1b410*/  FADD.FTZ R71, R46, R71 ;  /* 0x000000472e477221 */ /* 0x000fca0000010000 */
[----:B------:R-:W2:Y:S01]  /*1b420*/  MUFU.EX2 R26, R26 ;  /* 0x0000001a001a7308 */ /* 0x000ea20000000800 */
[----:B------:R-:W-:-:S01]  /*1b430*/  FADD.FTZ R6, R6, R63 ;  /* 0x0000003f06067221 */ /* 0x000fc20000010000 */
[----:B-1----:R-:W-:-:S06]  /*1b440*/  FADD.FTZ R24, R48, R71 ;  /* 0x0000004730187221 */ /* 0x002fcc0000010000 */
[----:B------:R-:W1:Y:S01]  /*1b450*/  MUFU.EX2 R125, R125 ;  /* 0x0000007d007d7308 */ /* 0x000e620000000800 */
[----:B------:R-:W-:Y:S01]  /*1b460*/  F2FP.SATFINITE.E4M3.F32.PACK_AB_MERGE_C R206, R206, R113, R3 ;  /* 0x00000071cece723e */ /* 0x000fe20004807003 */
[----:B---3--:R-:W-:Y:S01]  /*1b470*/  FADD.FTZ R3, R59, R6 ;  /* 0x000000063b037221 */ /* 0x008fe20000010000 */
[----:B0-----:R-:W-:-:S05]  /*1b480*/  F2FP.SATFINITE.E4M3.F32.PACK_AB_MERGE_C R7, R10, R67, RZ ;  /* 0x000000430a07723e */ /* 0x001fca00048070ff */
[----:B------:R-:W0:Y:S01]  /*1b490*/  MUFU.EX2 R30, R30 ;  /* 0x0000001e001e7308 */ /* 0x000e220000000800 */
[----:B----4-:R-:W-:-:S01]  /*1b4a0*/  FADD.FTZ R5, R123, R24 ;  /* 0x000000187b057221 */ /* 0x010fc20000010000 */
[----:B------:R-:W-:-:S04]  /*1b4b0*/  @P4 IMAD.HI.U32 R13, R116, R13, RZ ;  /* 0x0000000d740d4227 */ /* 0x000fc800078e00ff */
[----:B-----5:R-:W-:-:S02]  /*1b4c0*/  FADD.FTZ R6, R8, R3 ;  /* 0x0000000308067221 */ /* 0x020fc40000010000 */
[----:B------:R-:W-:Y:S01]  /*1b4d0*/  MUFU.EX2 R119, R119 ;  /* 0x0000007700777308 */ /* 0x000fe20000000800 */
[----:B------:R-:W-:Y:S01]  /*1b4e0*/  F2FP.SATFINITE.E4M3.F32.PACK_AB_MERGE_C R200, R8, R59, R7 ;  /* 0x0000003b08c8723e */ /* 0x000fe20004807007 */
[----:B--2---:R-:W-:-:S06]  /*1b4f0*/  FADD.FTZ R8, R26, R5 ;  /* 0x000000051a087221 */ /* 0x004fcc0000010000 */
[----:B------:R-:W-:Y:S01]  /*1b500*/  MUFU.EX2 R129, R129 ;  /* 0x0000008100817308 */ /* 0x000fe20000000800 */
[----:B------:R-:W-:-:S07]  /*1b510*/  IMAD.MOV.U32 R9, RZ, RZ, R116 ;  /* 0x000000ffff097224 */ /* 0x000fce00078e0074 */
[----:B------:R-:W2:Y:S01]  /*1b520*/  MUFU.EX2 R58, R58 ;  /* 0x0000003a003a7308 */ /* 0x000ea20000000800 */
[----:B------:R-:W-:-:S07]  /*1b530*/  @P4 SHF.R.U32.HI R9, RZ, R32, R13 ;  /* 0x00000020ff094219 */ /* 0x000fce000001160d */
[----:B------:R-:W3:Y:S01]  /*1b540*/  MUFU.EX2 R127, R127 ;  /* 0x0000007f007f7308 */ /* 0x000ee20000000800 */
[----:B------:R-:W-:-:S01]  /*1b550*/  FADD.FTZ R67, R67, R6 ;  /* 0x0000000643437221 */ /* 0x000fc20000010000 */
[----:B-1----:R-:W-:-:S06]  /*1b560*/  F2FP.SATFINITE.E4M3.F32.PACK_AB_MERGE_C R26, R125, R26, RZ ;  /* 0x0000001a7d1a723e */ /* 0x002fcc00048070ff */
[----:B------:R-:W1:Y:S01]  /*1b570*/  MUFU.EX2 R12, R121 ;  /* 0x00000079000c7308 */ /* 0x000e620000000800 */
[----:B------:R-:W-:-:S07]  /*1b580*/  FADD.FTZ R125, R125, R8 ;  /* 0x000000087d7d7221 */ /* 0x000fce0000010000 */
[----:B------:R-:W4:Y:S01]  /*1b590*/  MUFU.EX2 R14, R14 ;  /* 0x0000000e000e7308 */ /* 0x000f220000000800 */
[----:B------:R-:W-:Y:S01]  /*1b5a0*/  IADD3 R5, R9, R112, -R114 ;  /* 0x0000007009057210 */ /* 0x000fe20007ffe872 */
[----:B------:R-:W-:Y:S01]  /*1b5b0*/  FADD.FTZ R10, R10, R67 ;  /* 0x000000430a0a7221 */ /* 0x000fe20000010000 */
[----:B0-----:R-:W-:-:S01]  /*1b5c0*/  FADD.FTZ R6, R30, R125 ;  /* 0x0000007d1e067221 */ /* 0x001fc20000010000 */
[----:B--2---:R-:W-:Y:S02]  /*1b5d0*/  F2FP.SATFINITE.E4M3.F32.PACK_AB_MERGE_C R7, R58, R129, RZ ;  /* 0x000000813a07723e */ /* 0x004fe400048070ff */
[----:B------:R-:W-:-:S01]  /*1b5e0*/  FADD.FTZ R3, R119, R10 ;  /* 0x0000000a77037221 */ /* 0x000fc20000010000 */
[----:B------:R-:W-:-:S04]  /*1b5f0*/  IMAD.HI R8, R5, 0x66666667, RZ ;  /* 0x6666666705087827 */ /* 0x000fc800078e02ff */
[----:B---3--:R-:W-:-:S01]  /*1b600*/  FADD.FTZ R5, R127, R6 ;  /* 0x000000067f057221 */ /* 0x008fc20000010000 */
[C---:B-1----:R-:W-:Y:S01]  /*1b610*/  F2FP.SATFINITE.E4M3.F32.PACK_AB_MERGE_C R202, R12.reuse, R119, R7 ;  /* 0x000000770cca723e */ /* 0x042fe20004807007 */
[----:B------:R-:W-:-:S01]  /*1b620*/  FADD.FTZ R6, R12, R3 ;  /* 0x000000030c067221 */ /* 0x000fc20000010000 */
[----:B------:R-:W0:Y:S01]  /*1b630*/  MUFU.EX2 R11, R11 ;  /* 0x0000000b000b7308 */ /* 0x000e220000000800 */
[----:B----4-:R-:W-:-:S01]  /*1b640*/  FADD.FTZ R12, R14, R5 ;  /* 0x000000050e0c7221 */ /* 0x010fc20000010000 */
[----:B------:R-:W-:-:S04]  /*1b650*/  SHF.R.U32.HI R5, RZ, 0x1f, R8 ;  /* 0x0000001fff057819 */ /* 0x000fc80000011608 */
[----:B------:R-:W-:Y:S01]  /*1b660*/  LEA.HI.SX32 R5, R8, R5, 0x1a ;  /* 0x0000000508057211 */ /* 0x000fe200078fd2ff */
[----:B------:R-:W-:-:S03]  /*1b670*/  VIADD R8, R146, 0xfffffffe ;  /* 0xfffffffe92087836 */ /* 0x000fc60000000000 */
[----:B------:R-:W-:-:S04]  /*1b680*/  VIMNMX R21, RZ, R5, !PT ;  /* 0x00000005ff157248 */ /* 0x000fc80007fe0100 */
[----:B------:R-:W-:Y:S01]  /*1b690*/  ISETP.GE.AND P1, PT, R8, R21, PT ;  /* 0x000000150800720c */ /* 0x000fe20003f26270 */
[----:B------:R-:W-:-:S01]  /*1b6a0*/  FADD.FTZ R13, R129, R6 ;  /* 0x00000006810d7221 */ /* 0x000fc20000010000 */
[----:B------:R-:W-:Y:S02]  /*1b6b0*/  F2FP.SATFINITE.E4M3.F32.PACK_AB_MERGE_C R64, R101, R64, RZ ;  /* 0x000000406540723e */ /* 0x000fe400048070ff */
[----:B------:R-:W-:Y:S02]  /*1b6c0*/  F2FP.SATFINITE.E4M3.F32.PACK_AB_MERGE_C R66, R66, R91, RZ ;  /* 0x0000005b4242723e */ /* 0x000fe400048070ff */
[----:B------:R-:W-:Y:S02]  /*1b6d0*/  F2FP.SATFINITE.E4M3.F32.PACK_AB_MERGE_C R215, R60, R57, RZ ;  /* 0x000000393cd7723e */ /* 0x000fe400048070ff */
[----:B------:R-:W-:Y:S02]  /*1b6e0*/  F2FP.SATFINITE.E4M3.F32.PACK_AB_MERGE_C R214, R68, R99, RZ ;  /* 0x0000006344d6723e */ /* 0x000fe400048070ff */
[----:B------:R-:W-:-:S02]  /*1b6f0*/  F2FP.SATFINITE.E4M3.F32.PACK_AB_MERGE_C R208, R70, R83, RZ ;  /* 0x0000005346d0723e */ /* 0x000fc400048070ff */
[----:B------:R-:W-:Y:S02]  /*1b700*/  F2FP.SATFINITE.E4M3.F32.PACK_AB_MERGE_C R210, R65, R52, RZ ;  /* 0x0000003441d2723e */ /* 0x000fe400048070ff */
[----:B0-----:R-:W-:Y:S01]  /*1b710*/  F2FP.SATFINITE.E4M3.F32.PACK_AB_MERGE_C R3, R11, R14, RZ ;  /* 0x0000000e0b03723e */ /* 0x001fe200048070ff */
[----:B------:R-:W-:-:S01]  /*1b720*/  FADD.FTZ R13, R58, R13 ;  /* 0x0000000d3a0d7221 */ /* 0x000fc20000010000 */
[----:B------:R-:W-:Y:S01]  /*1b730*/  F2FP.SATFINITE.E4M3.F32.PACK_AB_MERGE_C R216, R27, R216, R93 ;  /* 0x000000d81bd8723e */ /* 0x000fe2000480705d */
[----:B------:R-:W-:-:S01]  /*1b740*/  FADD.FTZ R12, R11, R12 ;  /* 0x0000000c0b0c7221 */ /* 0x000fc20000010000 */
[----:B------:R-:W-:Y:S02]  /*1b750*/  F2FP.SATFINITE.E4M3.F32.PACK_AB_MERGE_C R218, R31, R218, R64 ;  /* 0x000000da1fda723e */ /* 0x000fe40004807040 */
[----:B------:R-:W-:Y:S02]  /*1b760*/  CS2R R118, SRZ ;  /* 0x0000000000767805 */ /* 0x000fe4000001ff00 */
[----:B------:R-:W-:-:S02]  /*1b770*/  F2FP.SATFINITE.E4M3.F32.PACK_AB_MERGE_C R212, R35, R212, R66 ;  /* 0x000000d423d4723e */ /* 0x000fc40004807042 */
[----:B------:R-:W-:Y:S02]  /*1b780*/  CS2R R116, SRZ ;  /* 0x0000000000747805 */ /* 0x000fe4000001ff00 */
[----:B------:R-:W-:Y:S02]  /*1b790*/  F2FP.SATFINITE.E4M3.F32.PACK_AB_MERGE_C R214, R51, R34, R214 ;  /* 0x0000002233d6723e */ /* 0x000fe400048070d6 */
[----:B------:R-:W-:Y:S02]  /*1b7a0*/  CS2R R114, SRZ ;  /* 0x0000000000727805 */ /* 0x000fe4000001ff00 */
        /* <DEDUP_REMOVED lines=53> */
[----:B------:R0:W5:Y:S01]  /*1bb00*/  LDL.LU R9, [R1+0x4] ;  /* 0x0000040001097983 */ /* 0x0001620000300800 */
[----:B------:R-:W-:Y:S01]  /*1bb10*/  IMAD.MOV.U32 R11, RZ, RZ, R0 ;  /* 0x000000ffff0b7224 */ /* 0x000fe200078e0000 */
[----:B------:R-:W-:Y:S01]  /*1bb20*/  MOV R10, R4 ;  /* 0x00000004000a7202 */ /* 0x000fe20000000f00 */
[----:B------:R-:W-:Y:S02]  /*1bb30*/  IMAD.MOV.U32 R3, RZ, RZ, R223 ;  /* 0x000000ffff037224 */ /* 0x000fe400078e00df */
[----:B------:R-:W-:-:S07]  /*1bb40*/  IMAD.MOV.U32 R119, RZ, RZ, RZ ;  /* 0x000000ffff777224 */ /* 0x000fce00078e00ff */
.L_x_2833:
        /* <DEDUP_REMOVED lines=9> */
.L_x_2823:
[----:B------:R-:W-:-:S05]  /*1bbe0*/  VIADD R0, R3, 0x1 ;  /* 0x0000000103007836 */ /* 0x000fca0000000000 */
[----:B------:R-:W-:-:S04]  /*1bbf0*/  ISETP.NE.AND P2, PT, R0, 0x2, PT ;  /* 0x000000020000780c */ /* 0x000fc80003f45270 */
[----:B------:R-:W-:Y:S02]  /*1bc00*/  SEL R5, R0, RZ, P2 ;  /* 0x000000ff00057207 */ /* 0x000fe40001000000 */
[----:B------:R-:W-:-:S03]  /*1bc10*/  SHF.L.U32 R0, R4, 0x1f, RZ ;  /* 0x0000001f04007819 */ /* 0x000fc600000006ff */
[----:B------:R-:W-:-:S04]  /*1bc20*/  IMAD R5, R5, 0x8, R18 ;  /* 0x0000000805057824 */ /* 0x000fc800078e0212 */
[----:B------:R2:W3:Y:S01]  /*1bc30*/  SYNCS.PHASECHK.TRANS64.TRYWAIT P2, [R5+URZ+0x33430], R0 ;  /* 0x03343000050075a7 */ /* 0x0004e2000804017f */
[----:B------:R-:W-:Y:S05]  /*1bc40*/  @!P0 BRA `(.L_x_2824) ;  /* 0x0000000000048947 */ /* 0x000fea0003800000 */
[----:B------:R-:W-:Y:S01]  /*1bc50*/  BPT.TRAP 0x1 ;  /* 0x000000040000795c */ /* 0x000fe20000300000 */
.L_x_2824:
[----:B------:R-:W-:Y:S04]  /*1bc60*/  BSSY B0, `(.L_x_2822) ;  /* 0x0000004000007945 */ /* 0x000fe80003800000 */
[----:B---3--:R-:W-:Y:S05]  /*1bc70*/  @P2 BRA `(.L_x_2825) ;  /* 0x0000000000082947 */ /* 0x008fea0003800000 */
[----:B------:R-:W3:Y:S02]  /*1bc80*/  SYNCS.PHASECHK.TRANS64.TRYWAIT P2, [R5+URZ+0x33430], R0 ;  /* 0x03343000050075a7 */ /* 0x000ee4000804017f */
[----:B---3--:R-:W-:Y:S05]  /*1bc90*/  @!P2 BRA `(.L_x_2826) ;  /* 0x000001440094a947 */ /* 0x008fea0003800000 */
.L_x_2825:
[----:B------:R-:W-:Y:S05]  /*1bca0*/  BSYNC B0 ;  /* 0x0000000000007941 */ /* 0x000fea0003800000 */
.L_x_2822:
[----:B--23--:R-:W2:Y:S01]  /*1bcb0*/  S2R R0, SR_TID.X ;  /* 0x0000000000007919 */ /* 0x00cea20000002100 */
[----:B------:R-:W-:Y:S01]  /*1bcc0*/  VIADD R223, R3, 0x1 ;  /* 0x0000000103df7836 */ /* 0x000fe20000000000 */
[----:B------:R-:W-:Y:S05]  /*1bcd0*/  WARPSYNC.ALL ;  /* 0x0000000000007948 */ /* 0x000fea0003800000 */
[C---:B------:R-:W-:Y:S01]  /*1bce0*/  ISETP.NE.AND P2, PT, R223.reuse, 0x2, PT ;  /* 0x00000002df00780c */ /* 0x040fe20003f45270 */
[----:B------:R-:W-:Y:S01]  /*1bcf0*/  IMAD.MOV.U32 R5, RZ, RZ, -0x7fffffe0 ;  /* 0x80000020ff057424 */ /* 0x000fe200078e00ff */
[----:B------:R-:W-:Y:S01]  /*1bd00*/  UMOV UR44, UR24 ;  /* 0x00000018002c7c82 */ /* 0x000fe20008000000 */
[----:B------:R-:W-:Y:S01]  /*1bd10*/  UMOV UR45, UR25 ;  /* 0x00000019002d7c82 */ /* 0x000fe20008000000 */
[----:B------:R-:W-:Y:S01]  /*1bd20*/  SEL R223, R223, RZ, P2 ;  /* 0x000000ffdfdf7207 */ /* 0x000fe20001000000 */
[----:B------:R-:W-:Y:S01]  /*1bd30*/  IMAD.MOV.U32 R7, RZ, RZ, -0x7fffffe0 ;  /* 0x80000020ff077424 */ /* 0x000fe200078e00ff */
[----:B------:R-:W-:Y:S01]  /*1bd40*/  R2UR UR47, R5 ;  /* 0x00000000052f72ca */ /* 0x000fe200000e0000 */
[----:B------:R-:W-:Y:S01]  /*1bd50*/  UMOV UR40, UR24 ;  /* 0x0000001800287c82 */ /* 0x000fe20008000000 */
[----:B------:R-:W-:Y:S01]  /*1bd60*/  UMOV UR41, UR25 ;  /* 0x0000001900297c82 */ /* 0x000fe20008000000 */
[----:B-1----:R-:W-:Y:S01]  /*1bd70*/  IMAD R4, R223, 0x780, R20 ;  /* 0x00000780df047824 */ /* 0x002fe200078e0214 */
[----:B------:R-:W-:Y:S01]  /*1bd80*/  R2UR UR43, R7 ;  /* 0x00000000072b72ca */ /* 0x000fe200000e0000 */
[----:B------:R-:W-:Y:S01]  /*1bd90*/  IMAD.MOV.U32 R121, RZ, RZ, -0x7fffffe0 ;  /* 0x80000020ff797424 */ /* 0x000fe200078e00ff */
[----:B------:R-:W-:Y:S01]  /*1bda0*/  UMOV UR28, UR24 ;  /* 0x00000018001c7c82 */ /* 0x000fe20008000000 */
[C---:B------:R-:W-:Y:S01]  /*1bdb0*/  VIADD R120, R4.reuse, 0x100 ;  /* 0x0000010004787836 */ /* 0x040fe20000000000 */
[C---:B------:R-:W-:Y:S01]  /*1bdc0*/  R2UR UR46, R4.reuse ;  /* 0x00000000042e72ca */ /* 0x040fe200000e0000 */
[C---:B------:R-:W-:Y:S01]  /*1bdd0*/  VIADD R14, R4.reuse, 0x180 ;  /* 0x00000180040e7836 */ /* 0x040fe20000000000 */
[----:B------:R-:W-:Y:S01]  /*1bde0*/  IADD3 R6, R4, 0x80, RZ ;  /* 0x0000008004067810 */ /* 0x000fe20007ffe0ff */
[----:B------:R-:W-:Y:S01]  /*1bdf0*/  IMAD.MOV.U32 R15, RZ, RZ, -0x7fffffe0 ;  /* 0x80000020ff0f7424 */ /* 0x000fe200078e00ff */
[----:B------:R-:W-:Y:S01]  /*1be00*/  R2UR UR26, R120 ;  /* 0x00000000781a72ca */ /* 0x000fe200000e0000 */
[----:B------:R-:W-:Y:S01]  /*1be10*/  UMOV UR29, UR25 ;  /* 0x00000019001d7c82 */ /* 0x000fe20008000000 */
[----:B------:R-:W-:Y:S01]  /*1be20*/  R2UR UR42, R6 ;  /* 0x00000000062a72ca */ /* 0x000fe200000e0000 */
[----:B------:R-:W-:Y:S01]  /*1be30*/  VIADD R6, R4, 0x200 ;  /* 0x0000020004067836 */ /* 0x000fe20000000000 */
[----:B------:R-:W-:Y:S01]  /*1be40*/  R2UR UR27, R121 ;  /* 0x00000000791b72ca */ /* 0x000fe200000e0000 */
[----:B------:R-:W-:Y:S01]  /*1be50*/  UMOV UR32, UR24 ;  /* 0x0000001800207c82 */ /* 0x000fe20008000000 */
[----:B------:R-:W-:Y:S01]  /*1be60*/  R2UR UR30, R14 ;  /* 0x000000000e1e72ca */ /* 0x000fe200000e0000 */
[----:B------:R-:W-:Y:S01]  /*1be70*/  UMOV UR33, UR25 ;  /* 0x0000001900217c82 */ /* 0x000fe20008000000 */
[----:B--2---:R-:W-:Y:S01]  /*1be80*/  SHF.R.U32.HI R0, RZ, 0x7, R0 ;  /* 0x00000007ff007819 */ /* 0x004fe20000011600 */
[----:B------:R-:W-:Y:S01]  /*1be90*/  VIADD R14, R4, 0x82 ;  /* 0x00000082040e7836 */ /* 0x000fe20000000000 */
[----:B------:R-:W-:Y:S01]  /*1bea0*/  R2UR UR31, R15 ;  /* 0x000000000f1f72ca */ /* 0x000fe200000e0000 */
[----:B------:R-:W-:Y:S01]  /*1beb0*/  IMAD.MOV.U32 R15, RZ, RZ, -0x7fffffe0 ;  /* 0x80000020ff0f7424 */ /* 0x000fe200078e00ff */
[----:B------:R-:W-:Y:S01]  /*1bec0*/  R2UR UR34, R6 ;  /* 0x00000000062272ca */ /* 0x000fe200000e0000 */
[----:B------:R-:W-:Y:S01]  /*1bed0*/  VIADD R0, R0, 0x8 ;  /* 0x0000000800007836 */ /* 0x000fe20000000000 */
[----:B------:R-:W-:Y:S01]  /*1bee0*/  R2UR UR35, R7 ;  /* 0x00000000072372ca */ /* 0x000fe200000e0000 */
[C---:B------:R-:W-:Y:S01]  /*1bef0*/  VIADD R6, R4.reuse, 0x102 ;  /* 0x0000010204067836 */ /* 0x040fe20000000000 */
[----:B------:R-:W-:Y:S01]  /*1bf00*/  IADD3 R120, R4, 0x2, RZ ;  /* 0x0000000204787810 */ /* 0x000fe20007ffe0ff */
[----:B------:R-:W-:Y:S01]  /*1bf10*/  IMAD.MOV.U32 R7, RZ, RZ, -0x7fffffe0 ;  /* 0x80000020ff077424 */ /* 0x000fe200078e00ff */
[----:B------:R1:W-:Y:S01]  /*1bf20*/  BAR.SYNC.DEFER_BLOCKING R0, 0x100 ;  /* 0x000400000000751d */ /* 0x0003e20000010000 */
[----:B------:R-:W-:-:S02]  /*1bf30*/  R2UR UR7, R121 ;  /* 0x00000000790772ca */ /* 0x000fc400000e0000 */
[----:B------:R-:W-:Y:S02]  /*1bf40*/  R2UR UR6, R120 ;  /* 0x00000000780672ca */ /* 0x000fe400000e0000 */
[----:B------:R-:W-:Y:S01]  /*1bf50*/  MOV R5, 0x80000020 ;  /* 0x8000002000057802 */ /* 0x000fe20000000f00 */
        /* <DEDUP_REMOVED lines=46> */
[----:B------:R-:W-:Y:S01]  /*1c240*/  UMOV UR40, UR8 ;  /* 0x0000000800287c82 */ /* 0x000fe20008000000 */
[----:B------:R-:W-:Y:S01]  /*1c250*/  UMOV UR41, UR9 ;  /* 0x0000000900297c82 */ /* 0x000fe20008000000 */
        /* <DEDUP_REMOVED lines=26> */
[----:B------:R-:W-:-:S03]  /*1c400*/  IMAD.MOV.U32 R7, RZ, RZ, -0x7fffffe0 ;  /* 0x80000020ff077424 */ /* 0x000fc600078e00ff */
[----:B------:R-:W-:Y:S01]  /*1c410*/  R2UR UR46, R6 ;  /* 0x00000000062e72ca */ /* 0x000fe200000e0000 */
[----:B------:R-:W-:Y:S01]  /*1c420*/  VIADD R6, R4, 0x282 ;  /* 0x0000028204067836 */ /* 0x000fe20000000000 */
[----:B------:R-:W-:Y:S02]  /*1c430*/  R2UR UR47, R7 ;  /* 0x00000000072f72ca */ /* 0x000fe400000e0000 */
[----:B------:R-:W-:Y:S02]  /*1c440*/  MOV R7, 0x80000020 ;  /* 0x8000002000077802 */ /* 0x000fe40000000f00 */
[----:B------:R-:W-:Y:S01]  /*1c450*/  R2UR UR14, R6 ;  /* 0x00000000060e72ca */ /* 0x000fe200000e0000 */
[----:B------:R-:W-:Y:S01]  /*1c460*/  VIADD R6, R4, 0x302 ;  /* 0x0000030204067836 */ /* 0x000fe20000000000 */
[----:B------:R-:W-:Y:S01]  /*1c470*/  R2UR UR15, R7 ;  /* 0x00000000070f72ca */ /* 0x000fe200000e0000 */
[----:B------:R-:W-:Y:S01]  /*1c480*/  IMAD.MOV.U32 R7, RZ, RZ, -0x7fffffe0 ;  /* 0x80000020ff077424 */ /* 0x000fe200078e00ff */
[----:B------:R-:W-:-:S02]  /*1c490*/  WARPGROUP.DEPBAR.LE gsb0, 0x0 ;  /* 0x00008000000079c5 */ /* 0x000fc40000010000 */
        /* <DEDUP_REMOVED lines=81> */
[----:B------:R-:W-:Y:S02]  /*1c9b0*/  R2UR UR22, R6 ;  /* 0x00000000061672ca */ /* 0x000fe400000e0000 */
[----:B------:R-:W-:Y:S01]  /*1c9c0*/  R2UR UR23, R7 ;  /* 0x00000000071772ca */ /* 0x000fe200000e0000 */
        /* <DEDUP_REMOVED lines=54> */
[----:B-1----:R-:W-:Y:S05]  /*1cd30*/  @P1 BRA `(.L_x_2827) ;  /* 0x0000000000281947 */ /* 0x002fea0003800000 */
[----:B------:R-:W-:Y:S05]  /*1cd40*/  @!P0 BRA `(.L_x_2828) ;  /* 0x0000000000048947 */ /* 0x000fea0003800000 */
[----:B------:R-:W-:Y:S01]  /*1cd50*/  BPT.TRAP 0x1 ;  /* 0x000000040000795c */ /* 0x000fe20000300000 */
.L_x_2828:
[----:B------:R-:W-:Y:S01]  /*1cd60*/  SHF.L.U32 R0, R9, 0x1f, RZ ;  /* 0x0000001f09007819 */ /* 0x000fe200000006ff */
[----:B------:R-:W-:-:S04]  /*1cd70*/  IMAD R4, R3, 0x8, R18 ;  /* 0x0000000803047824 */ /* 0x000fc800078e0212 */
[----:B------:R1:W2:Y:S01]  /*1cd80*/  SYNCS.PHASECHK.TRANS64.TRYWAIT P1, [R4+URZ+0x33450], R0 ;  /* 0x03345000040075a7 */ /* 0x0002a2000802017f */
[----:B------:R-:W-:Y:S05]  /*1cd90*/  @!P0 BRA `(.L_x_2829) ;  /* 0x0000000000048947 */ /* 0x000fea0003800000 */
[----:B------:R-:W-:Y:S01]  /*1cda0*/  BPT.TRAP 0x1 ;  /* 0x000000040000795c */ /* 0x000fe20000300000 */
.L_x_2829:
[----:B--2---:R-:W-:Y:S05]  /*1cdb0*/  @P1 BRA `(.L_x_2827) ;  /* 0x0000000000081947 */ /* 0x004fea0003800000 */
[----:B------:R-:W2:Y:S02]  /*1cdc0*/  SYNCS.PHASECHK.TRANS64.TRYWAIT P1, [R4+URZ+0x33450], R0 ;  /* 0x03345000040075a7 */ /* 0x000ea4000802017f */
[----:B--2---:R-:W-:Y:S05]  /*1cdd0*/  @!P1 BRA `(.L_x_2830) ;  /* 0x0000013400589947 */ /* 0x004fea0003800000 */
.L_x_2827:
[----:B-12---:R-:W-:Y:S01]  /*1cde0*/  VIADD R0, R18, 0x200 ;  /* 0x0000020012007836 */ /* 0x006fe20000000000 */
[----:B------:R-:W-:Y:S05]  /*1cdf0*/  WARPSYNC.ALL ;  /* 0x0000000000007948 */ /* 0x000fea0003800000 */
[----:B------:R-:W-:Y:S01]  /*1ce00*/  SHF.R.U32.HI R0, RZ, 0x4, R0 ;  /* 0x00000004ff007819 */ /* 0x000fe20000011600 */
[----:B------:R-:W-:Y:S01]  /*1ce10*/  IMAD.MOV.U32 R5, RZ, RZ, -0x3ffffff0 ;  /* 0xc0000010ff057424 */ /* 0x000fe200078e00ff */
[----:B------:R-:W-:Y:S01]  /*1ce20*/  WARPGROUP.ARRIVE ;  /* 0x00000000000079c5 */ /* 0x000fe20000000000 */
[----:B------:R-:W-:Y:S01]  /*1ce30*/  IMAD.MOV.U32 R7, RZ, RZ, -0x3ffffff0 ;  /* 0xc0000010ff077424 */ /* 0x000fe200078e00ff */
[----:B------:R-:W-:-:S04]  /*1ce40*/  LOP3.LUT R0, R0, 0x3fff, RZ, 0xc0, !PT ;  /* 0x00003fff00007812 */ /* 0x000fc800078ec0ff */
[----:B------:R-:W1:Y:S01]  /*1ce50*/  S2R R9, SR_TID.X ;  /* 0x0000000000097919 */ /* 0x000e620000002100 */
[----:B------:R-:W-:Y:S01]  /*1ce60*/  R2UR UR7, R5 ;  /* 0x00000000050772ca */ /* 0x000fe200000e0000 */
[----:B------:R-:W-:Y:S01]  /*1ce70*/  IMAD.MOV.U32 R5, RZ, RZ, -0x3ffffff0 ;  /* 0xc0000010ff057424 */ /* 0x000fe200078e00ff */
[----:B------:R-:W-:-:S05]  /*1ce80*/  LOP3.LUT R0, R0, 0x10000, RZ, 0xfc, !PT ;  /* 0x0001000000007812 */ /* 0x000fca00078efcff */
[----:B------:R-:W-:-:S04]  /*1ce90*/  IMAD R4, R3, 0x780, R0 ;  /* 0x0000078003047824 */ /* 0x000fc800078e0200 */
[C---:B------:R-:W-:Y:S01]  /*1cea0*/  VIADD R6, R4.reuse, 0x180 ;  /* 0x0000018004067836 */ /* 0x040fe20000000000 */
[----:B------:R-:W-:-:S13]  /*1ceb0*/  R2UR UR6, R4 ;  /* 0x00000000040672ca */ /* 0x000fda00000e0000 */
[----:B------:R-:W-:Y:S01]  /*1cec0*/  QGMMA.64x192x32.F32.E4M3.E4M3 R24, R216, gdesc[UR4], R24, gsb0 ;  /* 0x02e00004d8187df3 */ /* 0x000fe20008000818 */
[----:B------:R-:W-:Y:S01]  /*1ced0*/  R2UR UR6, R6 ;  /* 0x00000000060672ca */ /* 0x000fe200000e0000 */
[----:B------:R-:W-:Y:S01]  /*1cee0*/  VIADD R6, R4, 0x300 ;  /* 0x0000030004067836 */ /* 0x000fe20000000000 */
[----:B------:R-:W-:Y:S02]  /*1cef0*/  R2UR UR7, R7 ;  /* 0x00000000070772ca */ /* 0x000fe400000e0000 */
[----:B------:R-:W-:Y:S02]  /*1cf00*/  MOV R7, 0xc0000010 ;  /* 0xc000001000077802 */ /* 0x000fe40000000f00 */
[----:B-1----:R-:W-:-:S04]  /*1cf10*/  SHF.R.U32.HI R9, RZ, 0x7, R9 ;  /* 0x00000007ff097819 */ /* 0x002fc80000011609 */
        /* <DEDUP_REMOVED lines=26> */
.L_x_2831:
[----:B------:R-:W2:Y:S01]  /*1d0c0*/  LDL R15, [R1+0x44] ;  /* 0x00004400010f7983 */ /* 0x000ea20000100800 */
[----:B------:R-:W3:Y:S03]  /*1d0d0*/  LDC R4, c[0x0][0x448] ;  /* 0x00011200ff047b82 */ /* 0x000ee60000000800 */
[----:B-1----:R-:W2:Y:S04]  /*1d0e0*/  LDL R0, [R1+0x58] ;  /* 0x0000580001007983 */ /* 0x002ea80000100800 */
[----:B------:R-:W4:Y:S04]  /*1d0f0*/  LDL R14, [R1+0x54] ;  /* 0x00005400010e7983 */ /* 0x000f280000100800 */
[----:B------:R-:W5:Y:S04]  /*1d100*/  LDL R9, [R1+0x4c] ;  /* 0x00004c0001097983 */ /* 0x000f680000100800 */
[----:B------:R-:W5:Y:S04]  /*1d110*/  LDL R7, [R1+0x48] ;  /* 0x0000480001077983 */ /* 0x000f680000100800 */
[----:B------:R-:W4:Y:S01]  /*1d120*/  LDL.LU R6, [R1] ;  /* 0x0000000001067983 */ /* 0x000f220000300800 */
[----:B---3--:R-:W-:-:S13]  /*1d130*/  ISETP.NE.AND P1, PT, R4, 0x1, PT ;  /* 0x000000010400780c */ /* 0x008fda0003f25270 */
[----:B------:R-:W1:Y:S08]  /*1d140*/  @P1 LDC R5, c[0x0][0x44c] ;  /* 0x00011300ff051b82 */ /* 0x000e700000000800 */
[----:B------:R-:W3:Y:S01]  /*1d150*/  @P1 LDC R4, c[0x0][0x450] ;  /* 0x00011400ff041b82 */ /* 0x000ee20000000800 */
[----:B--2---:R-:W-:-:S04]  /*1d160*/  IMAD.IADD R0, R0, 0x1, R15 ;  /* 0x0000000100007824 */ /* 0x004fc800078e020f */
[----:B-1----:R-:W-:-:S05]  /*1d170*/  @P1 IMAD.HI.U32 R5, R0, R5, RZ ;  /* 0x0000000500051227 */ /* 0x002fca00078e00ff */
[----:B---3--:R-:W-:Y:S01]  /*1d180*/  @P1 SHF.R.U32.HI R0, RZ, R4, R5 ;  /* 0x00000004ff001219 */ /* 0x008fe20000011605 */
[----:B------:R-:W-:-:S04]  /*1d190*/  IMAD.MOV.U32 R5, RZ, RZ, -0xa0 ;  /* 0xffffff60ff057424 */ /* 0x000fc800078e00ff */
[----:B------:R-:W1:Y:S01]  /*1d1a0*/  SHFL.IDX PT, R4, R0, RZ, 0x1c1f ;  /* 0x001c1fff00047589 */ /* 0x000e6200000e0000 */
[----:B------:R-:W-:Y:S01]  /*1d1b0*/  IMAD R5, R8, R5, 0x1 ;  /* 0x0000000108057424 */ /* 0x000fe200078e0205 */
[----:B----4-:R-:W-:Y:S02]  /*1d1c0*/  LOP3.LUT R6, R6, 0xfffffeff, RZ, 0xc0, !PT ;  /* 0xfffffeff06067812 */ /* 0x010fe400078ec0ff */
[----:B------:R-:W2:Y:S01]  /*1d1d0*/  SHFL.IDX PT, R0, R0, 0x1, 0x1c1f ;  /* 0x003c1f0000007f89 */ /* 0x000ea200000e0000 */
[----:B------:R-:W-:Y:S01]  /*1d1e0*/  IMAD R5, R14, -0x2, R5 ;  /* 0xfffffffe0e057824 */ /* 0x000fe200078e0205 */
[----:B------:R-:W-:-:S04]  /*1d1f0*/  @P0 LOP3.LUT R6, R6, 0x100, RZ, 0xfc, !PT ;  /* 0x0000010006060812 */ /* 0x000fc800078efcff */
[----:B-----5:R-:W-:Y:S02]  /*1d200*/  IADD3 R5, -R7, R5, R9 ;  /* 0x0000000507057210 */ /* 0x020fe40007ffe109 */
[----:B------:R-:W-:Y:S02]  /*1d210*/  LOP3.LUT R6, R6, 0xfffffdff, RZ, 0xc0, !PT ;  /* 0xfffffdff06067812 */ /* 0x000fe400078ec0ff */
[----:B-1----:R-:W-:-:S04]  /*1d220*/  IADD3 R4, R5, R4, RZ ;  /* 0x0000000405047210 */ /* 0x002fc80007ffe0ff */
[C---:B------:R-:W-:Y:S01]  /*1d230*/  ISETP.GT.AND P3, PT, R4.reuse, RZ, PT ;  /* 0x000000ff0400720c */ /* 0x040fe20003f64270 */
[----:B--2---:R-:W-:Y:S01]  /*1d240*/  IMAD.IADD R0, R5, 0x1, R0 ;  /* 0x0000000105007824 */ /* 0x004fe200078e0200 */
[C---:B------:R-:W-:Y:S02]  /*1d250*/  ISETP.GT.AND P4, PT, R4.reuse, 0x1, PT ;  /* 0x000000010400780c */ /* 0x040fe40003f84270 */
[C---:B------:R-:W-:Y:S02]  /*1d260*/  ISETP.GT.AND P2, PT, R4.reuse, 0x8, PT ;  /* 0x000000080400780c */ /* 0x040fe40003f44270 */
[----:B------:R-:W-:Y:S02]  /*1d270*/  ISETP.GT.AND P1, PT, R4, 0x9, PT ;  /* 0x000000090400780c */ /* 0x000fe40003f24270 */
[----:B------:R-:W-:Y:S02]  /*1d280*/  FSEL R184, R184, -INF , P3 ;  /* 0xff800000b8b87808 */ /* 0x000fe40001800000 */
[----:B------:R-:W-:-:S02]  /*1d290*/  FSEL R185, R185, -INF , P4 ;  /* 0xff800000b9b97808 */ /* 0x000fc40002000000 */
[----:B------:R-:W-:Y:S02]  /*1d2a0*/  FSEL R188, R188, -INF , P2 ;  /* 0xff800000bcbc7808 */ /* 0x000fe40001000000 */
[----:B------:R-:W-:Y:S02]  /*1d2b0*/  FSEL R189, R189, -INF , P1 ;  /* 0xff800000bdbd7808 */ /* 0x000fe40000800000 */
[C---:B------:R-:W-:Y:S02]  /*1d2c0*/  ISETP.GT.AND P3, PT, R4.reuse, 0x10, PT ;  /* 0x000000100400780c */ /* 0x040fe40003f64270 */
[C---:B------:R-:W-:Y:S02]  /*1d2d0*/  ISETP.GT.AND P4, PT, R4.reuse, 0x11, PT ;  /* 0x000000110400780c */ /* 0x040fe40003f84270 */
[C---:B------:R-:W-:Y:S02]  /*1d2e0*/  ISETP.GT.AND P2, PT, R4.reuse, 0x18, PT ;  /* 0x000000180400780c */ /* 0x040fe40003f44270 */
[----:B------:R-:W-:-:S02]  /*1d2f0*/  ISETP.GT.AND P1, PT, R4, 0x19, PT ;  /* 0x000000190400780c */ /* 0x000fc40003f24270 */
[----:B------:R-:W-:Y:S02]  /*1d300*/  FSEL R192, R192, -INF , P3 ;  /* 0xff800000c0c07808 */ /* 0x000fe40001800000 */
[----:B------:R-:W-:Y:S02]  /*1d310*/  FSEL R193, R193, -INF , P4 ;  /* 0xff800000c1c17808 */ /* 0x000fe40002000000 */
[----:B------:R-:W-:Y:S02]  /*1d320*/  FSEL R196, R196, -INF , P2 ;  /* 0xff800000c4c47808 */ /* 0x000fe40001000000 */
[----:B------:R-:W-:Y:S02]  /*1d330*/  FSEL R197, R197, -INF , P1 ;  /* 0xff800000c5c57808 */ /* 0x000fe40000800000 */
[C---:B------:R-:W-:Y:S02]  /*1d340*/  ISETP.GT.AND P3, PT, R4.reuse, 0x20, PT ;  /* 0x000000200400780c */ /* 0x040fe40003f64270 */
[----:B------:R-:W-:-:S02]  /*1d350*/  ISETP.GT.AND P4, PT, R4, 0x21, PT ;  /* 0x000000210400780c */ /* 0x000fc40003f84270 */
[C---:B------:R-:W-:Y:S02]  /*1d360*/  ISETP.GT.AND P2, PT, R4.reuse, 0x28, PT ;  /* 0x000000280400780c */ /* 0x040fe40003f44270 */
[----:B------:R-:W-:Y:S02]  /*1d370*/  ISETP.GT.AND P1, PT, R4, 0x29, PT ;  /* 0x000000290400780c */ /* 0x000fe40003f24270 */
[----:B------:R-:W-:Y:S02]  /*1d380*/  FSEL R168, R168, -INF , P3 ;  /* 0xff800000a8a87808 */ /* 0x000fe40001800000 */
[----:B------:R-:W-:Y:S02]  /*1d390*/  FSEL R169, R169, -INF , P4 ;  /* 0xff800000a9a97808 */ /* 0x000fe40002000000 */
[----:B------:R-:W-:Y:S02]  /*1d3a0*/  FSEL R172, R172, -INF , P2 ;  /* 0xff800000acac7808 */ /* 0x000fe40001000000 */
[----:B------:R-:W-:-:S02]  /*1d3b0*/  FSEL R173, R173, -INF , P1 ;  /* 0xff800000adad7808 */ /* 0x000fc40000800000 */
[C---:B------:R-:W-:Y:S02]  /*1d3c0*/  ISETP.GT.AND P3, PT, R4.reuse, 0x30, PT ;  /* 0x000000300400780c */ /* 0x040fe40003f64270 */
        /* <DEDUP_REMOVED lines=51> */
[----:B------:R-:W-:Y:S02]  /*1d700*/  FMNMX.FTZ R4, R184, R10, !PT ;  /* 0x0000000ab8047209 */ /* 0x000fe40007810000 */
[----:B------:R-:W-:-:S02]  /*1d710*/  FSEL R128, R128, -INF , P3 ;  /* 0xff80000080807808 */ /* 0x000fc40001800000 */
[----:B------:R-:W-:Y:S02]  /*1d720*/  FMNMX.FTZ R4, R185, R4, !PT ;  /* 0x00000004b9047209 */ /* 0x000fe40007810000 */
[----:B------:R-:W-:Y:S02]  /*1d730*/  ISETP.GT.AND P3, PT, R0, RZ, PT ;  /* 0x000000ff0000720c */ /* 0x000fe40003f64270 */
[----:B------:R-:W-:Y:S02]  /*1d740*/  FMNMX.FTZ R4, R188, R4, !PT ;  /* 0x00000004bc047209 */ /* 0x000fe40007810000 */
[----:B------:R-:W-:Y:S02]  /*1d750*/  FSEL R186, R186, -INF , P3 ;  /* 0xff800000baba7808 */ /* 0x000fe40001800000 */
[----:B------:R-:W-:Y:S02]  /*1d760*/  FMNMX.FTZ R4, R189, R4, !PT ;  /* 0x00000004bd047209 */ /* 0x000fe40007810000 */
[----:B------:R-:W-:-:S02]  /*1d770*/  ISETP.GT.AND P3, PT, R0, 0x1, PT ;  /* 0x000000010000780c */ /* 0x000fc40003f64270 */
[----:B------:R-:W-:Y:S02]  /*1d780*/  FMNMX.FTZ R4, R192, R4, !PT ;  /* 0x00000004c0047209 */ /* 0x000fe40007810000 */
[----:B------:R-:W-:Y:S02]  /*1d790*/  FSEL R187, R187, -INF , P3 ;  /* 0xff800000bbbb7808 */ /* 0x000fe40001800000 */
[----:B------:R-:W-:Y:S02]  /*1d7a0*/  FMNMX.FTZ R4, R193, R4, !PT ;  /* 0x00000004c1047209 */ /* 0x000fe40007810000 */
[----:B------:R-:W-:Y:S02]  /*1d7b0*/  ISETP.GT.AND P3, PT, R0, 0x8, PT ;  /* 0x000000080000780c */ /* 0x000fe40003f64270 */
[----:B------:R-:W-:Y:S02]  /*1d7c0*/  FMNMX.FTZ R4, R196, R4, !PT ;  /* 0x00000004c4047209 */ /* 0x000fe40007810000 */
[----:B------:R-:W-:-:S02]  /*1d7d0*/  FSEL R190, R190, -INF , P3 ;  /* 0xff800000bebe7808 */ /* 0x000fc40001800000 */
[----:B------:R-:W-:Y:S02]  /*1d7e0*/  FMNMX.FTZ R4, R197, R4, !PT ;  /* 0x00000004c5047209 */ /* 0x000fe40007810000 */
[----:B------:R-:W-:Y:S02]  /*1d7f0*/  ISETP.GT.AND P3, PT, R0, 0x9, PT ;  /* 0x000000090000780c */ /* 0x000fe40003f64270 */
        /* <DEDUP_REMOVED lines=65> */
[----:B------:R-:W-:Y:S02]  /*1dc10*/  FSEL R158, R158, -INF , P3 ;  /* 0xff8000009e9e7808 */ /* 0x000fe40001800000 */
[C---:B------:R-:W-:Y:S01]  /*1dc20*/  ISETP.GT.AND P3, PT, R0.reuse, 0x49, PT ;  /* 0x000000490000780c */ /* 0x040fe20003f64270 */
[----:B------:R-:W1:Y:S01]  /*1dc30*/  SHFL.BFLY PT, R5, R4, 0x2, 0x1f ;  /* 0x0c401f0004057f89 */ /* 0x000e6200000e0000 */
[C---:B------:R-:W-:Y:S02]  /*1dc40*/  ISETP.GT.AND P0, PT, R0.reuse, 0x81, PT ;  /* 0x000000810000780c */ /* 0x040fe40003f04270 */
[----:B------:R-:W-:Y:S02]  /*1dc50*/  FSEL R159, R159, -INF , P3 ;  /* 0xff8000009f9f7808 */ /* 0x000fe40001800000 */
[----:B------:R-:W-:-:S02]  /*1dc60*/  ISETP.GT.AND P3, PT, R0, 0x50, PT ;  /* 0x000000500000780c */ /* 0x000fc40003f64270 */
[----:B------:R-:W-:Y:S02]  /*1dc70*/  ISETP.GT.AND P1, PT, R0, 0x89, PT ;  /* 0x000000890000780c */ /* 0x000fe40003f24270 */
[----:B------:R-:W-:Y:S02]  /*1dc80*/  FSEL R162, R162, -INF , P3 ;  /* 0xff800000a2a27808 */ /* 0x000fe40001800000 */
[C---:B------:R-:W-:Y:S02]  /*1dc90*/  ISETP.GT.AND P3, PT, R0.reuse, 0x51, PT ;  /* 0x000000510000780c */ /* 0x040fe40003f64270 */
[C---:B------:R-:W-:Y:S02]  /*1dca0*/  ISETP.GT.AND P2, PT, R0.reuse, 0x90, PT ;  /* 0x000000900000780c */ /* 0x040fe40003f44270 */
[----:B------:R-:W-:Y:S02]  /*1dcb0*/  FSEL R163, R163, -INF , P3 ;  /* 0xff800000a3a37808 */ /* 0x000fe40001800000 */
[----:B------:R-:W-:-:S02]  /*1dcc0*/  ISETP.GT.AND P3, PT, R0, 0x58, PT ;  /* 0x000000580000780c */ /* 0x000fc40003f64270 */
[----:B------:R-:W-:Y:S02]  /*1dcd0*/  @P0 LOP3.LUT R6, R6, 0x200, RZ, 0xfc, !PT ;  /* 0x0000020006060812 */ /* 0x000fe400078efcff */
[----:B------:R-:W-:Y:S02]  /*1dce0*/  FSEL R166, R166, -INF , P3 ;  /* 0xff800000a6a67808 */ /* 0x000fe40001800000 */
[----:B------:R-:W-:Y:S01]  /*1dcf0*/  ISETP.GT.AND P3, PT, R0, 0x59, PT ;  /* 0x000000590000780c */ /* 0x000fe20003f64270 */
[----:B------:R-:W-:Y:S01]  /*1dd00*/  STL [R1], R6 ;  /* 0x0000000601007387 */ /* 0x000fe20000100800 */
[----:B-1----:R-:W-:Y:S02]  /*1dd10*/  FMNMX.FTZ R4, R4, R5, !PT ;  /* 0x0000000504047209 */ /* 0x002fe40007810000 */
[----:B------:R-:W-:Y:S02]  /*1dd20*/  FSEL R167, R167, -INF , P3 ;  /* 0xff800000a7a77808 */ /* 0x000fe40001800000 */
[C---:B------:R-:W-:Y:S01]  /*1dd30*/  ISETP.GT.AND P3, PT, R0.reuse, 0x60, PT ;  /* 0x000000600000780c */ /* 0x040fe20003f64270 */
[----:B------:R-:W1:Y:S01]  /*1dd40*/  SHFL.BFLY PT, R5, R4, 0x1, 0x1f ;  /* 0x0c201f0004057f89 */ /* 0x000e6200000e0000 */
[----:B------:R-:W-:-:S02]  /*1dd50*/  ISETP.GT.AND P4, PT, R0, 0x98, PT ;  /* 0x000000980000780c */ /* 0x000fc40003f84270 */
[----:B------:R-:W-:Y:S02]  /*1dd60*/  FSEL R138, R138, -INF , P3 ;  /* 0xff8000008a8a7808 */ /* 0x000fe40001800000 */
[C---:B------:R-:W-:Y:S02]  /*1dd70*/  ISETP.GT.AND P3, PT, R0.reuse, 0x61, PT ;  /* 0x000000610000780c */ /* 0x040fe40003f64270 */
[C---:B------:R-:W-:Y:S02]  /*1dd80*/  ISETP.GT.AND P5, PT, R0.reuse, 0x99, PT ;  /* 0x000000990000780c */ /* 0x040fe40003fa4270 */
[----:B------:R-:W-:Y:S02]  /*1dd90*/  FSEL R139, R139, -INF , P3 ;  /* 0xff8000008b8b7808 */ /* 0x000fe40001800000 */
[C---:B------:R-:W-:Y:S02]  /*1dda0*/  ISETP.GT.AND P3, PT, R0.reuse, 0x68, PT ;  /* 0x000000680000780c */ /* 0x040fe40003f64270 */
[----:B------:R-:W-:-:S02]  /*1ddb0*/  ISETP.GT.AND P0, PT, R0, 0x80, PT ;  /* 0x000000800000780c */ /* 0x000fc40003f04270 */
[----:B------:R-:W-:Y:S02]  /*1ddc0*/  FSEL R142, R142, -INF , P3 ;  /* 0xff8000008e8e7808 */ /* 0x000fe40001800000 */
[----:B------:R-:W-:Y:S02]  /*1ddd0*/  ISETP.GT.AND P3, PT, R0, 0x69, PT ;  /* 0x000000690000780c */ /* 0x000fe40003f64270 */
[----:B------:R-:W-:Y:S02]  /*1dde0*/  FSEL R122, R122, -INF , P0 ;  /* 0xff8000007a7a7808 */ /* 0x000fe40000000000 */
[----:B------:R-:W-:Y:S02]  /*1ddf0*/  FSEL R143, R143, -INF , P3 ;  /* 0xff8000008f8f7808 */ /* 0x000fe40001800000 */
[----:B------:R-:W-:Y:S02]  /*1de00*/  ISETP.GT.AND P3, PT, R0, 0x70, PT ;  /* 0x000000700000780c */ /* 0x000fe40003f64270 */
[----:B-1----:R-:W-:-:S02]  /*1de10*/  FMNMX.FTZ R4, R4, R5, !PT ;  /* 0x0000000504047209 */ /* 0x002fc40007810000 */
[----:B------:R-:W-:Y:S02]  /*1de20*/  FSEL R146, R146, -INF , P3 ;  /* 0xff80000092927808 */ /* 0x000fe40001800000 */
[----:B------:R-:W-:Y:S01]  /*1de30*/  ISETP.GT.AND P3, PT, R0, 0x71, PT ;  /* 0x000000710000780c */ /* 0x000fe20003f64270 */
[----:B------:R-:W-:-:S01]  /*1de40*/  FFMA.FTZ R7, R2, R4, -8 ;  /* 0xc100000002077423 */ /* 0x000fc20000010004 */
[----:B------:R-:W-:Y:S02]  /*1de50*/  FSETP.NEU.FTZ.AND P6, PT, R4, -INF , PT ;  /* 0xff8000000400780b */ /* 0x000fe40003fdd000 */
[----:B------:R-:W-:Y:S02]  /*1de60*/  FSEL R147, R147, -INF , P3 ;  /* 0xff80000093937808 */ /* 0x000fe40001800000 */
[----:B------:R-:W-:Y:S02]  /*1de70*/  ISETP.GT.AND P3, PT, R0, 0x78, PT ;  /* 0x000000780000780c */ /* 0x000fe40003f64270 */
[----:B------:R-:W-:-:S02]  /*1de80*/  FSEL R5, R4, RZ, P6 ;  /* 0x000000ff04057208 */ /* 0x000fc40003000000 */
[----:B------:R-:W-:Y:S02]  /*1de90*/  FSEL R150, R150, -INF , P3 ;  /* 0xff80000096967808 */ /* 0x000fe40001800000 */
[----:B------:R-:W-:Y:S01]  /*1dea0*/  ISETP.GT.AND P3, PT, R0, 0x79, PT ;  /* 0x000000790000780c */ /* 0x000fe20003f64270 */
[----:B------:R-:W-:Y:S01]  /*1deb0*/  FADD.FTZ R5, -R5, R10 ;  /* 0x0000000a05057221 */ /* 0x000fe20000010100 */
[----:B------:R-:W-:Y:S01]  /*1dec0*/  FSEL R7, R7, RZ, P6 ;  /* 0x000000ff07077208 */ /* 0x000fe20003000000 */
[----:B------:R-:W-:Y:S01]  /*1ded0*/  IMAD R10, R223, 0x8, R18 ;  /* 0x00000008df0a7824 */ /* 0x000fe200078e0212 */
[----:B------:R-:W-:Y:S01]  /*1dee0*/  FSEL R151, R151, -INF , P3 ;  /* 0xff80000097977808 */ /* 0x000fe20001800000 */
[----:B------:R-:W-:Y:S01]  /*1def0*/  FMUL.FTZ R5, R2, R5 ;  /* 0x0000000502057220 */ /* 0x000fe20000410000 */
[----:B------:R-:W-:Y:S01]  /*1df00*/  ISETP.GT.AND P3, PT, R0, 0x91, PT ;  /* 0x000000910000780c */ /* 0x000fe20003f64270 */
[--C-:B------:R-:W-:Y:S01]  /*1df10*/  FFMA.FTZ R184, R2, R184, -R7.reuse ;  /* 0x000000b802b87223 */ /* 0x100fe20000010807 */
[----:B------:R-:W-:Y:S01]  /*1df20*/  ISETP.GT.AND P6, PT, R0, 0x88, PT ;  /* 0x000000880000780c */ /* 0x000fe20003fc4270 */
[--C-:B------:R-:W-:Y:S01]  /*1df30*/  FFMA.FTZ R185, R2, R185, -R7.reuse ;  /* 0x000000b902b97223 */ /* 0x100fe20000010807 */
[----:B------:R-:W-:Y:S01]  /*1df40*/  FMNMX.FTZ R0, R186, R11, !PT ;  /* 0x0000000bba007209 */ /* 0x000fe20007810000 */
[----:B------:R-:W-:Y:S01]  /*1df50*/  MUFU.EX2 R5, R5 ;  /* 0x0000000500057308 */ /* 0x000fe20000000800 */
[----:B------:R-:W-:Y:S01]  /*1df60*/  LOP3.LUT P0, RZ, R6, 0x200, RZ, 0xc0, !PT ;  /* 0x0000020006ff7812 */ /* 0x000fe2000780c0ff */
[C-C-:B------:R-:W-:Y:S01]  /*1df70*/  FFMA.FTZ R188, R2.reuse, R188, -R7.reuse ;  /* 0x000000bc02bc7223 */ /* 0x140fe20000010807 */
[----:B------:R-:W-:Y:S01]  /*1df80*/  FMNMX.FTZ R0, R187, R0, !PT ;  /* 0x00000000bb007209 */ /* 0x000fe20007810000 */
[C-C-:B------:R-:W-:Y:S01]  /*1df90*/  FFMA.FTZ R189, R2.reuse, R189, -R7.reuse ;  /* 0x000000bd02bd7223 */ /* 0x140fe20000010807 */
[----:B------:R-:W-:Y:S01]  /*1dfa0*/  FSEL R123, R123, -INF , P0 ;  /* 0xff8000007b7b7808 */ /* 0x000fe20000000000 */
[--C-:B------:R-:W-:Y:S01]  /*1dfb0*/  FFMA.FTZ R192, R2, R192, -R7.reuse ;  /* 0x000000c002c07223 */ /* 0x100fe20000010807 */
[----:B------:R-:W-:Y:S01]  /*1dfc0*/  FMNMX.FTZ R0, R190, R0, !PT ;  /* 0x00000000be007209 */ /* 0x000fe20007810000 */
[----:B------:R-:W1:Y:S01]  /*1dfd0*/  MUFU.EX2 R184, R184 ;  /* 0x000000b800b87308 */ /* 0x000e620000000800 */
[----:B------:R-:W-:Y:S01]  /*1dfe0*/  FSEL R126, R126, -INF , P6 ;  /* 0xff8000007e7e7808 */ /* 0x000fe20003000000 */
[----:B------:R-:W-:Y:S01]  /*1dff0*/  VIADD R10, R10, 0x33440 ;  /* 0x000334400a0a7836 */ /* 0x000fe20000000000 */
[----:B------:R-:W-:Y:S01]  /*1e000*/  FMNMX.FTZ R0, R191, R0, !PT ;  /* 0x00000000bf007209 */ /* 0x000fe20007810000 */
[C-C-:B------:R-:W-:Y:S01]  /*1e010*/  FFMA.FTZ R193, R2.reuse, R193, -R7.reuse ;  /* 0x000000c102c17223 */ /* 0x140fe20000010807 */
[----:B------:R-:W-:Y:S01]  /*1e020*/  FSEL R127, R127, -INF , P1 ;  /* 0xff8000007f7f7808 */ /* 0x000fe20000800000 */
[--C-:B------:R-:W-:Y:S01]  /*1e030*/  FFMA.FTZ R196, R2, R196, -R7.reuse ;  /* 0x000000c402c47223 */ /* 0x100fe20000010807 */
[----:B------:R-:W-:Y:S01]  /*1e040*/  FMNMX.FTZ R0, R194, R0, !PT ;  /* 0x00000000c2007209 */ /* 0x000fe20007810000 */
[----:B------:R-:W2:Y:S01]  /*1e050*/  MUFU.EX2 R185, R185 ;  /* 0x000000b900b97308 */ /* 0x000ea20000000800 */
[----:B------:R-:W-:Y:S01]  /*1e060*/  FSEL R130, R130, -INF , P2 ;  /* 0xff80000082827808 */ /* 0x000fe20001000000 */
[C-C-:B------:R-:W-:Y:S01]  /*1e070*/  FFMA.FTZ R197, R2.reuse, R197, -R7.reuse ;  /* 0x000000c502c57223 */ /* 0x140fe20000010807 */
[----:B------:R-:W-:Y:S01]  /*1e080*/  FMNMX.FTZ R0, R195, R0, !PT ;  /* 0x00000000c3007209 */ /* 0x000fe20007810000 */
[C-C-:B------:R-:W-:Y:S01]  /*1e090*/  FFMA.FTZ R168, R2.reuse, R168, -R7.reuse ;  /* 0x000000a802a87223 */ /* 0x140fe20000010807 */
[----:B------:R-:W-:Y:S01]  /*1e0a0*/  FSEL R131, R131, -INF , P3 ;  /* 0xff80000083837808 */ /* 0x000fe20001800000 */
[--C-:B------:R-:W-:Y:S01]  /*1e0b0*/  FFMA.FTZ R169, R2, R169, -R7.reuse ;  /* 0x000000a902a97223 */ /* 0x100fe20000010807 */
[----:B------:R-:W-:Y:S01]  /*1e0c0*/  FMNMX.FTZ R0, R198, R0, !PT ;  /* 0x00000000c6007209 */ /* 0x000fe20007810000 */
[----:B------:R-:W3:Y:S01]  /*1e0d0*/  MUFU.EX2 R188, R188 ;  /* 0x000000bc00bc7308 */ /* 0x000ee20000000800 */
[----:B------:R-:W-:Y:S01]  /*1e0e0*/  FSEL R134, R134, -INF , P4 ;  /* 0xff80000086867808 */ /* 0x000fe20002000000 */
[----:B-1----:R-:W-:Y:S01]  /*1e0f0*/  FFMA.FTZ R13, R5, R13, R184 ;  /* 0x0000000d050d7223 */ /* 0x002fe200000100b8 */
[----:B------:R-:W-:Y:S01]  /*1e100*/  FMNMX.FTZ R0, R199, R0, !PT ;  /* 0x00000000c7007209 */ /* 0x000fe20007810000 */
[C-C-:B------:R-:W-:Y:S01]  /*1e110*/  FFMA.FTZ R172, R2.reuse, R172, -R7.reuse ;  /* 0x000000ac02ac7223 */ /* 0x140fe20000010807 */
[----:B------:R-:W-:Y:S01]  /*1e120*/  FSEL R135, R135, -INF , P5 ;  /* 0xff80000087877808 */ /* 0x000fe20002800000 */
[--C-:B------:R-:W-:Y:S01]  /*1e130*/  FFMA.FTZ R173, R2, R173, -R7.reuse ;  /* 0x000000ad02ad7223 */ /* 0x100fe20000010807 */
[----:B------:R-:W-:Y:S01]  /*1e140*/  FMNMX.FTZ R0, R170, R0, !PT ;  /* 0x00000000aa007209 */ /* 0x000fe20007810000 */
[----:B------:R-:W1:Y:S01]  /*1e150*/  MUFU.EX2 R189, R189 ;  /* 0x000000bd00bd7308 */ /* 0x000e620000000800 */
[----:B------:R-:W-:Y:S01]  /*1e160*/  LOP3.LUT P0, RZ, R6, 0x100, RZ, 0xc0, !PT ;  /* 0x0000010006ff7812 */ /* 0x000fe2000780c0ff */
[C-C-:B------:R-:W-:Y:S01]  /*1e170*/  FFMA.FTZ R176, R2.reuse, R176, -R7.reuse ;  /* 0x000000b002b07223 */ /* 0x140fe20000010807 */
[----:B------:R-:W-:Y:S01]  /*1e180*/  FMNMX.FTZ R0, R171, R0, !PT ;  /* 0x00000000ab007209 */ /* 0x000fe20007810000 */
[C-C-:B------:R-:W-:Y:S01]  /*1e190*/  FFMA.FTZ R177, R2.reuse, R177, -R7.reuse ;  /* 0x000000b102b17223 */ /* 0x140fe20000010807 */
[----:B------:R-:W-:-:S01]  /*1e1a0*/  FFMA.FTZ R180, R2, R180, -R7 ;  /* 0x000000b402b47223 */ /* 0x000fc20000010807 */
[--C-:B------:R-:W-:Y:S01]  /*1e1b0*/  FFMA.FTZ R181, R2, R181, -R7.reuse ;  /* 0x000000b502b57223 */ /* 0x100fe20000010807 */
[----:B------:R-:W-:Y:S01]  /*1e1c0*/  FMNMX.FTZ R0, R174, R0, !PT ;  /* 0x00000000ae007209 */ /* 0x000fe20007810000 */
[----:B------:R-:W-:Y:S01]  /*1e1d0*/  MUFU.EX2 R192, R192 ;  /* 0x000000c000c07308 */ /* 0x000fe20000000800 */
[----:B------:R-:W-:-:S01]  /*1e1e0*/  FFMA.FTZ R152, R2, R152, -R7 ;  /* 0x0000009802987223 */ /* 0x000fc20000010807 */
        /* <DEDUP_REMOVED lines=35> */
[----:B------:R-:W-:-:S02]  /*1e420*/  FFMA.FTZ R7, R2, R133, -R7 ;  /* 0x0000008502077223 */ /* 0x000fc40000010807 */
        /* <DEDUP_REMOVED lines=29> */
[----:B------:R-:W-:-:S05]  /*1e600*/  FMNMX.FTZ R0, R135, R0, !PT ;  /* 0x0000000087007209 */ /* 0x000fca0007810000 */
[----:B------:R-:W4:Y:S01]  /*1e610*/  SHFL.BFLY PT, R6, R0, 0x2, 0x1f ;  /* 0x0c401f0000067f89 */ /* 0x000f2200000e0000 */
[----:B------:R-:W-:Y:S08]  /*1e620*/  MUFU.EX2 R157, R157 ;  /* 0x0000009d009d7308 */ /* 0x000ff00000000800 */
[----:B------:R-:W-:Y:S08]  /*1e630*/  MUFU.EX2 R160, R160 ;  /* 0x000000a000a07308 */ /* 0x000ff00000000800 */
[----:B------:R-:W-:Y:S01]  /*1e640*/  MUFU.EX2 R161, R161 ;  /* 0x000000a100a17308 */ /* 0x000fe20000000800 */
[----:B----4-:R-:W-:-:S07]  /*1e650*/  FMNMX.FTZ R0, R0, R6, !PT ;  /* 0x0000000600007209 */ /* 0x010fce0007810000 */
[----:B------:R-:W-:Y:S01]  /*1e660*/  MUFU.EX2 R164, R164 ;  /* 0x000000a400a47308 */ /* 0x000fe20000000800 */
[----:B------:R-:W4:Y:S07]  /*1e670*/  SHFL.BFLY PT, R6, R0, 0x1, 0x1f ;  /* 0x0c201f0000067f89 */ /* 0x000f2e00000e0000 */
[----:B------:R-:W-:Y:S08]  /*1e680*/  MUFU.EX2 R165, R165 ;  /* 0x000000a500a57308 */ /* 0x000ff00000000800 */
[----:B------:R-:W-:Y:S08]  /*1e690*/  MUFU.EX2 R136, R136 ;  /* 0x0000008800887308 */ /* 0x000ff00000000800 */
[----:B------:R-:W-:Y:S01]  /*1e6a0*/  MUFU.EX2 R137, R137 ;  /* 0x0000008900897308 */ /* 0x000fe20000000800 */
[----:B----4-:R-:W-:-:S04]  /*1e6b0*/  FMNMX.FTZ R0, R0, R6, !PT ;  /* 0x0000000600007209 */ /* 0x010fc80007810000 */
[----:B------:R-:W-:Y:S01]  /*1e6c0*/  FSETP.NEU.FTZ.AND P1, PT, R0, -INF , PT ;  /* 0xff8000000000780b */ /* 0x000fe20003f3d000 */
[----:B------:R-:W-:-:S02]  /*1e6d0*/  FFMA.FTZ R9, R2, R0, -8 ;  /* 0xc100000002097423 */ /* 0x000fc40000010000 */
[----:B------:R-:W-:Y:S01]  /*1e6e0*/  MUFU.EX2 R140, R140 ;  /* 0x0000008c008c7308 */ /* 0x000fe20000000800 */
[----:B------:R-:W-:Y:S02]  /*1e6f0*/  FSEL R6, R0, RZ, P1 ;  /* 0x000000ff00067208 */ /* 0x000fe40000800000 */
[----:B------:R-:W-:-:S03]  /*1e700*/  FSEL R9, R9, RZ, P1 ;  /* 0x000000ff09097208 */ /* 0x000fc60000800000 */
[----:B------:R-:W-:Y:S01]  /*1e710*/  FADD.FTZ R6, -R6, R11 ;  /* 0x0000000b06067221 */ /* 0x000fe20000010100 */
[----:B------:R-:W-:Y:S02]  /*1e720*/  IMAD.U32 R11, RZ, RZ, UR38 ;  /* 0x00000026ff0b7e24 */ /* 0x000fe4000f8e00ff */
[C-C-:B------:R-:W-:Y:S01]  /*1e730*/  FFMA.FTZ R186, R2.reuse, R186, -R9.reuse ;  /* 0x000000ba02ba7223 */ /* 0x140fe20000010809 */
[----:B------:R-:W-:-:S01]  /*1e740*/  FFMA.FTZ R187, R2, R187, -R9 ;  /* 0x000000bb02bb7223 */ /* 0x000fc20000010809 */
[C---:B------:R-:W-:Y:S01]  /*1e750*/  FMUL.FTZ R6, R2.reuse, R6 ;  /* 0x0000000602067220 */ /* 0x040fe20000410000 */
[----:B------:R-:W-:-:S01]  /*1e760*/  FFMA.FTZ R190, R2, R190, -R9 ;  /* 0x000000be02be7223 */ /* 0x000fc20000010809 */
[C-C-:B------:R-:W-:Y:S01]  /*1e770*/  FFMA.FTZ R191, R2.reuse, R191, -R9.reuse ;  /* 0x000000bf02bf7223 */ /* 0x140fe20000010809 */
[----:B------:R-:W-:-:S01]  /*1e780*/  FFMA.FTZ R194, R2, R194, -R9 ;  /* 0x000000c202c27223 */ /* 0x000fc20000010809 */
[----:B------:R-:W-:Y:S01]  /*1e790*/  MUFU.EX2 R186, R186 ;  /* 0x000000ba00ba7308 */ /* 0x000fe20000000800 */
[----:B------:R-:W-:-:S01]  /*1e7a0*/  FFMA.FTZ R195, R2, R195, -R9 ;  /* 0x000000c302c37223 */ /* 0x000fc20000010809 */
[----:B------:R-:W-:Y:S01]  /*1e7b0*/  PRMT R10, R11, 0x654, R10 ;  /* 0x000006540b0a7816 */ /* 0x000fe2000000000a */
[----:B------:R-:W-:-:S01]  /*1e7c0*/  FFMA.FTZ R198, R2, R198, -R9 ;  /* 0x000000c602c67223 */ /* 0x000fc20000010809 */
[C-C-:B------:R-:W-:Y:S01]  /*1e7d0*/  FFMA.FTZ R199, R2.reuse, R199, -R9.reuse ;  /* 0x000000c702c77223 */ /* 0x140fe20000010809 */
[----:B------:R-:W-:-:S01]  /*1e7e0*/  FFMA.FTZ R170, R2, R170, -R9 ;  /* 0x000000aa02aa7223 */ /* 0x000fc20000010809 */
[----:B------:R2:W-:Y:S01]  /*1e7f0*/  SYNCS.ARRIVE.TRANS64.RED.A1T0 RZ, [R10+URZ], RZ ;  /* 0x000000ff0aff79a7 */ /* 0x0005e2000810043f */
[----:B------:R-:W-:-:S01]  /*1e800*/  FFMA.FTZ R171, R2, R171, -R9 ;  /* 0x000000ab02ab7223 */ /* 0x000fc20000010809 */
[----:B------:R-:W4:Y:S01]  /*1e810*/  MUFU.EX2 R6, R6 ;  /* 0x0000000600067308 */ /* 0x000f220000000800 */
[----:B------:R-:W-:-:S01]  /*1e820*/  FFMA.FTZ R174, R2, R174, -R9 ;  /* 0x000000ae02ae7223 */ /* 0x000fc20000010809 */
[C-C-:B------:R-:W-:Y:S01]  /*1e830*/  FFMA.FTZ R175, R2.reuse, R175, -R9.reuse ;  /* 0x000000af02af7223 */ /* 0x140fe20000010809 */
[----:B------:R-:W-:-:S01]  /*1e840*/  FFMA.FTZ R178, R2, R178, -R9 ;  /* 0x000000b202b27223 */ /* 0x000fc20000010809 */
[C-C-:B------:R-:W-:Y:S01]  /*1e850*/  FFMA.FTZ R179, R2.reuse, R179, -R9.reuse ;  /* 0x000000b302b37223 */ /* 0x140fe20000010809 */
[----:B------:R-:W-:-:S01]  /*1e860*/  FFMA.FTZ R182, R2, R182, -R9 ;  /* 0x000000b602b67223 */ /* 0x000fc20000010809 */
[----:B--2---:R-:W-:Y:S01]  /*1e870*/  FADD.FTZ R10, R185, R13 ;  /* 0x0000000db90a7221 */ /* 0x004fe20000010000 */
[----:B------:R-:W-:-:S01]  /*1e880*/  FFMA.FTZ R183, R2, R183, -R9 ;  /* 0x000000b702b77223 */ /* 0x000fc20000010809 */
[----:B------:R-:W2:Y:S01]  /*1e890*/  MUFU.EX2 R187, R187 ;  /* 0x000000bb00bb7308 */ /* 0x000ea20000000800 */
[----:B------:R-:W-:-:S01]  /*1e8a0*/  FFMA.FTZ R154, R2, R154, -R9 ;  /* 0x0000009a029a7223 */ /* 0x000fc20000010809 */
[----:B---3--:R-:W-:Y:S01]  /*1e8b0*/  FADD.FTZ R10, R188, R10 ;  /* 0x0000000abc0a7221 */ /* 0x008fe20000010000 */
[----:B------:R-:W-:-:S01]  /*1e8c0*/  FFMA.FTZ R155, R2, R155, -R9 ;  /* 0x0000009b029b7223 */ /* 0x000fc20000010809 */
[C-C-:B------:R-:W-:Y:S01]  /*1e8d0*/  FFMA.FTZ R158, R2.reuse, R158, -R9.reuse ;  /* 0x0000009e029e7223 */ /* 0x140fe20000010809 */
[----:B------:R-:W-:-:S01]  /*1e8e0*/  FFMA.FTZ R159, R2, R159, -R9 ;  /* 0x0000009f029f7223 */ /* 0x000fc20000010809 */
[----:B-1----:R-:W-:Y:S01]  /*1e8f0*/  FADD.FTZ R10, R189, R10 ;  /* 0x0000000abd0a7221 */ /* 0x002fe20000010000 */
[----:B------:R-:W-:-:S01]  /*1e900*/  FFMA.FTZ R162, R2, R162, -R9 ;  /* 0x000000a202a27223 */ /* 0x000fc20000010809 */
[----:B------:R-:W1:Y:S01]  /*1e910*/  MUFU.EX2 R190, R190 ;  /* 0x000000be00be7308 */ /* 0x000e620000000800 */
[----:B----4-:R-:W-:-:S01]  /*1e920*/  FFMA.FTZ R12, R6, R12, R186 ;  /* 0x0000000c060c7223 */ /* 0x010fc200000100ba */
[----:B------:R-:W-:Y:S01]  /*1e930*/  FADD.FTZ R10, R192, R10 ;  /* 0x0000000ac00a7221 */ /* 0x000fe20000010000 */
[----:B------:R-:W-:-:S01]  /*1e940*/  FFMA.FTZ R163, R2, R163, -R9 ;  /* 0x000000a302a37223 */ /* 0x000fc20000010809 */
[C-C-:B------:R-:W-:Y:S01]  /*1e950*/  FFMA.FTZ R166, R2.reuse, R166, -R9.reuse ;  /* 0x000000a602a67223 */ /* 0x140fe20000010809 */
[----:B------:R-:W-:-:S01]  /*1e960*/  FFMA.FTZ R167, R2, R167, -R9 ;  /* 0x000000a702a77223 */ /* 0x000fc20000010809 */
[----:B------:R-:W-:Y:S01]  /*1e970*/  FADD.FTZ R10, R193, R10 ;  /* 0x0000000ac10a7221 */ /* 0x000fe20000010000 */
[----:B------:R-:W-:-:S01]  /*1e980*/  FFMA.FTZ R138, R2, R138, -R9 ;  /* 0x0000008a028a7223 */ /* 0x000fc20000010809 */
[----:B------:R-:W3:Y:S01]  /*1e990*/  MUFU.EX2 R191, R191 ;  /* 0x000000bf00bf7308 */ /* 0x000ee20000000800 */
[----:B--2---:R-:W-:-:S01]  /*1e9a0*/  FADD.FTZ R11, R187, R12 ;  /* 0x0000000cbb0b7221 */ /* 0x004fc20000010000 */
[----:B------:R-:W-:Y:S01]  /*1e9b0*/  FADD.FTZ R10, R196, R10 ;  /* 0x0000000ac40a7221 */ /* 0x000fe20000010000 */
[----:B------:R-:W-:-:S01]  /*1e9c0*/  FFMA.FTZ R139, R2, R139, -R9 ;  /* 0x0000008b028b7223 */ /* 0x000fc20000010809 */
[C-C-:B------:R-:W-:Y:S01]  /*1e9d0*/  FFMA.FTZ R142, R2.reuse, R142, -R9.reuse ;  /* 0x0000008e028e7223 */ /* 0x140fe20000010809 */
[----:B------:R-:W-:-:S01]  /*1e9e0*/  FFMA.FTZ R143, R2, R143, -R9 ;  /* 0x0000008f028f7223 */ /* 0x000fc20000010809 */
[----:B------:R-:W-:Y:S01]  /*1e9f0*/  FADD.FTZ R10, R197, R10 ;  /* 0x0000000ac50a7221 */ /* 0x000fe20000010000 */
[----:B------:R-:W-:-:S01]  /*1ea00*/  FFMA.FTZ R146, R2, R146, -R9 ;  /* 0x0000009202927223 */ /* 0x000fc20000010809 */
[----:B------:R-:W2:Y:S01]  /*1ea10*/  MUFU.EX2 R194, R194 ;  /* 0x000000c200c27308 */ /* 0x000ea20000000800 */
        /* <DEDUP_REMOVED lines=8> */
[----:B---3--:R-:W-:-:S01]  /*1eaa0*/  FADD.FTZ R11, R191, R11 ;  /* 0x0000000bbf0b7221 */ /* 0x008fc20000010000 */
        /* <DEDUP_REMOVED lines=12> */
[----:B------:R-:W-:-:S02]  /*1eb70*/  FADD.FTZ R10, R177, R10 ;  /* 0x0000000ab10a7221 */ /* 0x000fc40000010000 */
[----:B------:R-:W2:Y:S01]  /*1eb80*/  MUFU.EX2 R199, R199 ;  /* 0x000000c700c77308 */ /* 0x000ea20000000800 */
[----:B-1----:R-:W-:-:S01]  /*1eb90*/  FADD.FTZ R11, R195, R11 ;  /* 0x0000000bc30b7221 */ /* 0x002fc20000010000 */
[----:B------:R-:W-:-:S04]  /*1eba0*/  FADD.FTZ R10, R180, R10 ;  /* 0x0000000ab40a7221 */ /* 0x000fc80000010000 */
[----:B------:R-:W-:Y:S02]  /*1ebb0*/  FADD.FTZ R10, R181, R10 ;  /* 0x0000000ab50a7221 */ /* 0x000fe40000010000 */
[----:B------:R-:W1:Y:S01]  /*1ebc0*/  MUFU.EX2 R170, R170 ;  /* 0x000000aa00aa7308 */ /* 0x000e620000000800 */
[----:B---3--:R-:W-:-:S01]  /*1ebd0*/  FADD.FTZ R11, R198, R11 ;  /* 0x0000000bc60b7221 */ /* 0x008fc20000010000 */
[----:B------:R-:W-:-:S04]  /*1ebe0*/  FADD.FTZ R10, R152, R10 ;  /* 0x0000000a980a7221 */ /* 0x000fc80000010000 */
[----:B------:R-:W-:Y:S02]  /*1ebf0*/  FADD.FTZ R10, R153, R10 ;  /* 0x0000000a990a7221 */ /* 0x000fe40000010000 */
[----:B------:R-:W3:Y:S01]  /*1ec00*/  MUFU.EX2 R171, R171 ;  /* 0x000000ab00ab7308 */ /* 0x000ee20000000800 */
        /* <DEDUP_REMOVED lines=17> */
[----:B------:R-:W-:-:S06]  /*1ed20*/  FADD.FTZ R10, R140, R10 ;  /* 0x0000000a8c0a7221 */ /* 0x000fcc0000010000 */
[----:B------:R-:W1:Y:S01]  /*1ed30*/  MUFU.EX2 R182, R182 ;  /* 0x000000b600b67308 */ /* 0x000e620000000800 */
[----:B---3--:R-:W-:-:S07]  /*1ed40*/  FADD.FTZ R11, R178, R11 ;  /* 0x0000000bb20b7221 */ /* 0x008fce0000010000 */
[----:B------:R-:W3:Y:S01]  /*1ed50*/  MUFU.EX2 R183, R183 ;  /* 0x000000b700b77308 */ /* 0x000ee20000000800 */
[----:B--2---:R-:W-:-:S07]  /*1ed60*/  FADD.FTZ R11, R179, R11 ;  /* 0x0000000bb30b7221 */ /* 0x004fce0000010000 */
[----:B------:R-:W2:Y:S01]  /*1ed70*/  MUFU.EX2 R154, R154 ;  /* 0x0000009a009a7308 */ /* 0x000ea20000000800 */
[----:B-1----:R-:W-:-:S07]  /*1ed80*/  FADD.FTZ R11, R182, R11 ;  /* 0x0000000bb60b7221 */ /* 0x002fce0000010000 */
        /* <DEDUP_REMOVED lines=71> */
[----:B-1----:R-:W-:-:S01]  /*1f200*/  FADD.FTZ R11, R134, R11 ;  /* 0x0000000b860b7221 */ /* 0x002fc20000010000 */
[----:B---3--:R-:W-:-:S03]  /*1f210*/  FADD.FTZ R13, R7, R10 ;  /* 0x0000000a070d7221 */ /* 0x008fc60000010000 */
[----:B--2---:R-:W-:Y:S01]  /*1f220*/  FADD.FTZ R12, R9, R11 ;  /* 0x0000000b090c7221 */ /* 0x004fe20000010000 */
[----:B------:R-:W-:Y:S06]  /*1f230*/  @!P0 BRA `(.L_x_2832) ;  /* 0x0000000000048947 */ /* 0x000fec0003800000 */
[----:B------:R-:W-:Y:S01]  /*1f240*/  BPT.TRAP 0x1 ;  /* 0x000000040000795c */ /* 0x000fe20000300000 */
.L_x_2832:
[----:B------:R-:W-:Y:S01]  /*1f250*/  F2FP.SATFINITE.E4M3.F32.PACK_AB_MERGE_C R9, R9, R134, RZ ;  /* 0x000000860909723e */ /* 0x000fe200048070ff */
[----:B------:R-:W-:Y:S01]  /*1f260*/  IMAD R3, R3, 0x8, R18 ;  /* 0x0000000803037824 */ /* 0x000fe200078e0212 */
[----:B------:R-:W-:Y:S01]  /*1f270*/  ISETP.GT.AND P1, PT, R8, R21, PT ;  /* 0x000000150800720c */ /* 0x000fe20003f24270 */
[-C--:B------:R-:W-:Y:S01]  /*1f280*/  FMUL.FTZ R24, R24, R5.reuse ;  /* 0x0000000518187220 */ /* 0x080fe20000410000 */
[----:B------:R-:W-:Y:S01]  /*1f290*/  F2FP.SATFINITE.E4M3.F32.PACK_AB_MERGE_C R203, R131, R130, R9 ;  /* 0x0000008283cb723e */ /* 0x000fe20004807009 */
[----:B------:R-:W-:Y:S01]  /*1f2a0*/  VIADD R3, R3, 0x33460 ;  /* 0x0003346003037836 */ /* 0x000fe20000000000 */
[----:B------:R1:W5:Y:S01]  /*1f2b0*/  LDL R9, [R1+0x4] ;  /* 0x0000040001097983 */ /* 0x0003620000100800 */
[----:B------:R-:W-:Y:S01]  /*1f2c0*/  MOV R10, UR38 ;  /* 0x00000026000a7c02 */ /* 0x000fe20008000f00 */
        /* <DEDUP_REMOVED lines=137> */
[----:B------:R-:W-:Y:S02]  /*1fb60*/  IMAD.MOV.U32 R10, RZ, RZ, R4 ;  /* 0x000000ffff0a7224 */ /* 0x000fe400078e0004 */
[----:B--2---:R-:W-:Y:S01]  /*1fb70*/  IMAD.MOV.U32 R3, RZ, RZ, R223 ;  /* 0x000000ffff037224 */ /* 0x004fe200078e00df */
[----:B-1----:R-:W-:Y:S06]  /*1fb80*/  @P1 BRA `(.L_x_2833) ;  /* 0xffffffbc00f01947 */ /* 0x002fec000383ffff */
.L_x_2821:
[----:B------:R-:W-:-:S13]  /*1fb90*/  ISETP.GE.AND P1, PT, R8, RZ, PT ;  /* 0x000000ff0800720c */ /* 0x000fda0003f26270 */
[----:B------:R-:W-:Y:S05]  /*1fba0*/  @!P1 BRA `(.L_x_2834) ;  /* 0x0000003400089947 */ /* 0x000fea0003800000 */
[----:B-----5:R1:W5:Y:S01]  /*1fbb0*/  LDL.LU R9, [R1+0x4] ;  /* 0x0000040001097983 */ /* 0x0203620000300800 */
[----:B------:R-:W-:Y:S01]  /*1fbc0*/  IMAD.MOV.U32 R11, RZ, RZ, R0 ;  /* 0x000000ffff0b7224 */ /* 0x000fe200078e0000 */
[----:B------:R-:W-:Y:S01]  /*1fbd0*/  MOV R3, R223 ;  /* 0x000000df00037202 */ /* 0x000fe20000000f00 */
[----:B------:R-:W-:-:S07]  /*1fbe0*/  IMAD.MOV.U32 R10, RZ, RZ, R4 ;  /* 0x000000ffff0a7224 */ /* 0x000fce00078e0004 */
.L_x_2846:
[----:B------:R-:W-:Y:S01]  /*1fbf0*/  VIADD R223, R3, 0x1 ;  /* 0x0000000103df7836 */ /* 0x000fe20000000000 */
[----:B------:R-:W-:Y:S01]  /*1fc00*/  ISETP.NE.AND P2, PT, R23, RZ, PT ;  /* 0x000000ff1700720c */ /* 0x000fe20003f45270 */
[----:B------:R-:W-:Y:S05]  /*1fc10*/  YIELD ;  /* 0x0000000000007946 */ /* 0x000fea0003800000 */
[----:B------:R-:W-:-:S04]  /*1fc20*/  ISETP.NE.AND P1, PT, R223, 0x2, PT ;  /* 0x00000002df00780c */ /* 0x000fc80003f25270 */
[----:B------:R-:W-:Y:S02]  /*1fc30*/  SEL R0, RZ, 0x1, P1 ;  /* 0x00000001ff007807 */ /* 0x000fe40000800000 */
[----:B------:R-:W-:Y:S02]  /*1fc40*/  SEL R223, R223, RZ, P1 ;  /* 0x000000ffdfdf7207 */ /* 0x000fe40000800000 */
[----:B-----5:R-:W-:-:S05]  /*1fc50*/  LOP3.LUT R4, R9, R0, RZ, 0x3c, !PT ;  /* 0x0000000009047212 */ /* 0x020fca00078e3cff */
[----:B------:R2:W-:Y:S01]  /*1fc60*/  STL [R1+0x4], R4 ;  /* 0x0000040401007387 */ /* 0x0005e20000100800 */
[----:B------:R-:W-:Y:S05]  /*1fc70*/  @P2 BRA `(.L_x_2835) ;  /* 0x0000000000302947 */ /* 0x000fea0003800000 */
[----:B------:R-:W-:Y:S05]  /*1fc80*/  @!P0 BRA `(.L_x_2836) ;  /* 0x0000000000048947 */ /* 0x000fea0003800000 */
[----:B------:R-:W-:Y:S01]  /*1fc90*/  BPT.TRAP 0x1 ;  /* 0x000000040000795c */ /* 0x000fe20000300000 */
.L_x_2836:
[----:B------:R-:W-:Y:S01]  /*1fca0*/  IMAD R0, R223, 0x8, R18 ;  /* 0x00000008df007824 */ /* 0x000fe200078e0212 */
[----:B------:R-:W-:-:S04]  /*1fcb0*/  SHF.L.U32 R5, R4, 0x1f, RZ ;  /* 0x0000001f04057819 */ /* 0x000fc800000006ff */
[----:B------:R3:W4:Y:S01]  /*1fcc0*/  SYNCS.PHASECHK.TRANS64.TRYWAIT P1, [R0+URZ+0x33430], R5 ;  /* 0x03343005000075a7 */ /* 0x000722000802017f */
[----:B------:R-:W-:Y:S05]  /*1fcd0*/  @!P0 BRA `(.L_x_2837) ;  /* 0x0000000000048947 */ /* 0x000fea0003800000 */
[----:B------:R-:W-:Y:S01]  /*1fce0*/  BPT.TRAP 0x1 ;  /* 0x000000040000795c */ /* 0x000fe20000300000 */
.L_x_2837:
[----:B------:R-:W-:Y:S04]  /*1fcf0*/  BSSY B0, `(.L_x_2835) ;  /* 0x0000004000007945 */ /* 0x000fe80003800000 */
[----:B----4-:R-:W-:Y:S05]  /*1fd00*/  @P1 BRA `(.L_x_2838) ;  /* 0x0000000000081947 */ /* 0x010fea0003800000 */
[----:B------:R-:W4:Y:S02]  /*1fd10*/  SYNCS.PHASECHK.TRANS64.TRYWAIT P1, [R0+URZ+0x33430], R5 ;  /* 0x03343005000075a7 */ /* 0x000f24000802017f */
[----:B----4-:R-:W-:Y:S05]  /*1fd20*/  @!P1 BRA `(.L_x_2839) ;  /* 0x0000010400989947 */ /* 0x010fea0003800000 */
.L_x_2838:
[----:B------:R-:W-:Y:S05]  /*1fd30*/  BSYNC B0 ;  /* 0x0000000000007941 */ /* 0x000fea0003800000 */
.L_x_2835:
[----:B---34-:R-:W3:Y:S01]  /*1fd40*/  S2R R0, SR_TID.X ;  /* 0x0000000000007919 */ /* 0x018ee20000002100 */
[----:B------:R-:W-:Y:S05]  /*1fd50*/  WARPSYNC.ALL ;  /* 0x0000000000007948 */ /* 0x000fea0003800000 */
[----:B--2---:R-:W-:Y:S01]  /*1fd60*/  IMAD R4, R223, 0x780, R20 ;  /* 0x00000780df047824 */ /* 0x004fe200078e0214 */
[----:B------:R-:W-:Y:S01]  /*1fd70*/  UMOV UR44, UR24 ;  /* 0x00000018002c7c82 */ /* 0x000fe20008000000 */
[----:B------:R-:W-:Y:S01]  /*1fd80*/  IMAD.MOV.U32 R5, RZ, RZ, -0x7fffffe0 ;  /* 0x80000020ff057424 */ /* 0x000fe200078e00ff */
[----:B------:R-:W-:Y:S01]  /*1fd90*/  UMOV UR45, UR25 ;  /* 0x00000019002d7c82 */ /* 0x000fe20008000000 */
[C---:B------:R-:W-:Y:S01]  /*1fda0*/  VIADD R6, R4.reuse, 0x80 ;  /* 0x0000008004067836 */ /* 0x040fe20000000000 */
[C---:B------:R-:W-:Y:S01]  /*1fdb0*/  R2UR UR46, R4.reuse ;  /* 0x00000000042e72ca */ /* 0x040fe200000e0000 */
[----:B------:R-:W-:Y:S01]  /*1fdc0*/  UMOV UR40, UR24 ;  /* 0x0000001800287c82 */ /* 0x000fe20008000000 */
[----:B------:R-:W-:Y:S01]  /*1fdd0*/  R2UR UR47, R5 ;  /* 0x00000000052f72ca */ /* 0x000fe200000e0000 */
[----:B------:R-:W-:Y:S01]  /*1fde0*/  UMOV UR41, UR25 ;  /* 0x0000001900297c82 */ /* 0x000fe20008000000 */
[----:B------:R-:W-:Y:S01]  /*1fdf0*/  MOV R7, 0x80000020 ;  /* 0x8000002000077802 */ /* 0x000fe20000000f00 */
[----:B------:R-:W-:Y:S01]  /*1fe00*/  VIADD R120, R4, 0x100 ;  /* 0x0000010004787836 */ /* 0x000fe20000000000 */
[----:B------:R-:W-:Y:S01]  /*1fe10*/  R2UR UR42, R6 ;  /* 0x00000000062a72ca */ /* 0x000fe200000e0000 */
[----:B------:R-:W-:Y:S01]  /*1fe20*/  IMAD.MOV.U32 R121, RZ, RZ, -0x7fffffe0 ;  /* 0x80000020ff797424 */ /* 0x000fe200078e00ff */
[----:B------:R-:W-:Y:S01]  /*1fe30*/  R2UR UR43, R7 ;  /* 0x00000000072b72ca */ /* 0x000fe200000e0000 */
[----:B------:R-:W-:Y:S01]  /*1fe40*/  VIADD R14, R4, 0x180 ;  /* 0x00000180040e7836 */ /* 0x000fe20000000000 */
[----:B------:R-:W-:Y:S01]  /*1fe50*/  R2UR UR26, R120 ;  /* 0x00000000781a72ca */ /* 0x000fe200000e0000 */
[----:B------:R-:W-:Y:S01]  /*1fe60*/  IMAD.MOV.U32 R15, RZ, RZ, -0x7fffffe0 ;  /* 0x80000020ff0f7424 */ /* 0x000fe200078e00ff */
[----:B------:R-:W-:Y:S01]  /*1fe70*/  R2UR UR27, R121 ;  /* 0x00000000791b72ca */ /* 0x000fe200000e0000 */
[----:B------:R-:W-:Y:S01]  /*1fe80*/  UMOV UR28, UR24 ;  /* 0x00000018001c7c82 */ /* 0x000fe20008000000 */
[----:B------:R-:W-:Y:S01]  /*1fe90*/  R2UR UR30, R14 ;  /* 0x000000000e1e72ca */ /* 0x000fe200000e0000 */
[----:B------:R-:W-:Y:S01]  /*1fea0*/  UMOV UR29, UR25 ;  /* 0x00000019001d7c82 */ /* 0x000fe20008000000 */
[----:B------:R-:W-:Y:S01]  /*1feb0*/  R2UR UR31, R15 ;  /* 0x000000000f1f72ca */ /* 0x000fe200000e0000 */
[C---:B------:R-:W-:Y:S01]  /*1fec0*/  VIADD R6, R4.reuse, 0x200 ;  /* 0x0000020004067836 */ /* 0x040fe20000000000 */
[----:B------:R-:W-:Y:S01]  /*1fed0*/  R2UR UR35, R7 ;  /* 0x00000000072372ca */ /* 0x000fe200000e0000 */
[----:B------:R-:W-:Y:S01]  /*1fee0*/  VIADD R120, R4, 0x2 ;  /* 0x0000000204787836 */ /* 0x000fe20000000000 */
[----:B------:R-:W-:Y:S01]  /*1fef0*/  R2UR UR7, R121 ;  /* 0x00000000790772ca */ /* 0x000fe200000e0000 */
[----:B------:R-:W-:Y:S01]  /*1ff00*/  UMOV UR32, UR24 ;  /* 0x0000001800207c82 */ /* 0x000fe20008000000 */
[----:B---3--:R-:W-:Y:S01]  /*1ff10*/  SHF.R.U32.HI R0, RZ, 0x7, R0 ;  /* 0x00000007ff007819 */ /* 0x008fe20000011600 */
[----:B------:R-:W-:Y:S01]  /*1ff20*/  UMOV UR33, UR25 ;  /* 0x0000001900217c82 */ /* 0x000fe20008000000 */
[----:B------:R-:W-:Y:S01]  /*1ff30*/  R2UR UR34, R6 ;  /* 0x00000000062272ca */ /* 0x000fe200000e0000 */
[----:B------:R-:W-:Y:S01]  /*1ff40*/  VIADD R14, R4, 0x82 ;  /* 0x00000082040e7836 */ /* 0x000fe20000000000 */
[----:B------:R-:W-:Y:S01]  /*1ff50*/  R2UR UR6, R120 ;  /* 0x00000000780672ca */ /* 0x000fe200000e0000 */
[----:B------:R-:W-:Y:S01]  /*1ff60*/  VIADD R0, R0, 0x8 ;  /* 0x0000000800007836 */ /* 0x000fe20000000000 */
[----:B------:R-:W-:Y:S01]  /*1ff70*/  IADD3 R6, R4, 0x102, RZ ;  /* 0x0000010204067810 */ /* 0x000fe20007ffe0ff */
[----:B------:R-:W-:-:S02]  /*1ff80*/  IMAD.MOV.U32 R15, RZ, RZ, -0x7fffffe0 ;  /* 0x80000020ff0f7424 */ /* 0x000fc400078e00ff */
[----:B------:R-:W-:Y:S01]  /*1ff90*/  IMAD.MOV.U32 R7, RZ, RZ, -0x7fffffe0 ;  /* 0x80000020ff077424 */ /* 0x000fe200078e00ff */
[----:B------:R2:W-:Y:S01]  /*1ffa0*/  BAR.SYNC.DEFER_BLOCKING R0, 0x100 ;  /* 0x000400000000751d */ /* 0x0005e20000010000 */
[----:B------:R-:W-:-:S05]  /*1ffb0*/  IMAD.MOV.U32 R5, RZ, RZ, -0x7fffffe0 ;  /* 0x80000020ff057424 */ /* 0x000fca00078e00ff */
        /* <DEDUP_REMOVED lines=74> */
[----:B------:R-:W-:-:S03]  /*20460*/  IMAD.MOV.U32 R7, RZ, RZ, -0x7fffffe0 ;  /* 0x80000020ff077424 */ /* 0x000fc600078e00ff */
[----:B------:R-:W-:Y:S01]  /*20470*/  R2UR UR46, R6 ;  /* 0x00000000062e72ca */ /* 0x000fe200000e0000 */
[----:B------:R-:W-:Y:S01]  /*20480*/  VIADD R6, R4, 0x282 ;  /* 0x0000028204067836 */ /* 0x000fe20000000000 */
[----:B------:R-:W-:Y:S01]  /*20490*/  R2UR UR47, R7 ;  /* 0x00000000072f72ca */ /* 0x000fe200000e0000 */
        /* <DEDUP_REMOVED lines=143> */
[----:B--2---:R-:W-:Y:S05]  /*20d90*/  @P2 BRA `(.L_x_2840) ;  /* 0x0000000000282947 */ /* 0x004fea0003800000 */
[----:B------:R-:W-:Y:S05]  /*20da0*/  @!P0 BRA `(.L_x_2841) ;  /* 0x0000000000048947 */ /* 0x000fea0003800000 */
[----:B------:R-:W-:Y:S01]  /*20db0*/  BPT.TRAP 0x1 ;  /* 0x000000040000795c */ /* 0x000fe20000300000 */
.L_x_2841:
[----:B------:R-:W-:Y:S01]  /*20dc0*/  SHF.L.U32 R0, R9, 0x1f, RZ ;  /* 0x0000001f09007819 */ /* 0x000fe200000006ff */
[----:B------:R-:W-:-:S04]  /*20dd0*/  IMAD R4, R3, 0x8, R18 ;  /* 0x0000000803047824 */ /* 0x000fc800078e0212 */
[----:B------:R2:W3:Y:S01]  /*20de0*/  SYNCS.PHASECHK.TRANS64.TRYWAIT P1, [R4+URZ+0x33450], R0 ;  /* 0x03345000040075a7 */ /* 0x0004e2000802017f */
[----:B------:R-:W-:Y:S05]  /*20df0*/  @!P0 BRA `(.L_x_2842) ;  /* 0x0000000000048947 */ /* 0x000fea0003800000 */
[----:B------:R-:W-:Y:S01]  /*20e00*/  BPT.TRAP 0x1 ;  /* 0x000000040000795c */ /* 0x000fe20000300000 */
.L_x_2842:
[----:B---3--:R-:W-:Y:S05]  /*20e10*/  @P1 BRA `(.L_x_2840) ;  /* 0x0000000000081947 */ /* 0x008fea0003800000 */
[----:B------:R-:W3:Y:S02]  /*20e20*/  SYNCS.PHASECHK.TRANS64.TRYWAIT P1, [R4+URZ+0x33450], R0 ;  /* 0x03345000040075a7 */ /* 0x000ee4000802017f */
[----:B---3--:R-:W-:Y:S05]  /*20e30*/  @!P1 BRA `(.L_x_2843) ;  /* 0x000000f400689947 */ /* 0x008fea0003800000 */
.L_x_2840:
[----:B--23--:R-:W-:Y:S01]  /*20e40*/  VIADD R0, R18, 0x200 ;  /* 0x0000020012007836 */ /* 0x00cfe20000000000 */
[----:B------:R-:W-:Y:S01]  /*20e50*/  MOV R5, 0xc0000010 ;  /* 0xc000001000057802 */ /* 0x000fe20000000f00 */
[----:B------:R-:W-:Y:S05]  /*20e60*/  WARPSYNC.ALL ;  /* 0x0000000000007948 */ /* 0x000fea0003800000 */
[----:B------:R-:W-:Y:S01]  /*20e70*/  SHF.R.U32.HI R0, RZ, 0x4, R0 ;  /* 0x00000004ff007819 */ /* 0x000fe20000011600 */
[----:B------:R-:W-:Y:S01]  /*20e80*/  WARPGROUP.ARRIVE ;  /* 0x00000000000079c5 */ /* 0x000fe20000000000 */
[----:B------:R-:W-:Y:S01]  /*20e90*/  R2UR UR7, R5 ;  /* 0x00000000050772ca */ /* 0x000fe200000e0000 */
[----:B------:R-:W-:Y:S01]  /*20ea0*/  IMAD.MOV.U32 R7, RZ, RZ, -0x3ffffff0 ;  /* 0xc0000010ff077424 */ /* 0x000fe200078e00ff */
[----:B------:R-:W-:Y:S01]  /*20eb0*/  LOP3.LUT R0, R0, 0x3fff, RZ, 0xc0, !PT ;  /* 0x00003fff00007812 */ /* 0x000fe200078ec0ff */
[----:B------:R-:W-:-:S02]  /*20ec0*/  IMAD.MOV.U32 R5, RZ, RZ, -0x3ffffff0 ;  /* 0xc0000010ff057424 */ /* 0x000fc400078e00ff */
[----:B------:R-:W2:Y:S01]  /*20ed0*/  S2R R9, SR_TID.X ;  /* 0x0000000000097919 */ /* 0x000ea20000002100 */
[----:B------:R-:W-:-:S05]  /*20ee0*/  LOP3.LUT R0, R0, 0x10000, RZ, 0xfc, !PT ;  /* 0x0001000000007812 */ /* 0x000fca00078efcff */
[----:B------:R-:W-:-:S04]  /*20ef0*/  IMAD R4, R3, 0x780, R0 ;  /* 0x0000078003047824 */ /* 0x000fc800078e0200 */
[C---:B------:R-:W-:Y:S01]  /*20f00*/  VIADD R6, R4.reuse, 0x180 ;  /* 0x0000018004067836 */ /* 0x040fe20000000000 */
[----:B------:R-:W-:-:S13]  /*20f10*/  R2UR UR6, R4 ;  /* 0x00000000040672ca */ /* 0x000fda00000e0000 */
[----:B------:R-:W-:Y:S01]  /*20f20*/  QGMMA.64x192x32.F32.E4M3.E4M3 R24, R216, gdesc[UR4], R24, gsb0 ;  /* 0x02e00004d8187df3 */ /* 0x000fe20008000818 */
[----:B------:R-:W-:Y:S01]  /*20f30*/  R2UR UR6, R6 ;  /* 0x00000000060672ca */ /* 0x000fe200000e0000 */
[----:B------:R-:W-:Y:S01]  /*20f40*/  VIADD R6, R4, 0x300 ;  /* 0x0000030004067836 */ /* 0x000fe20000000000 */
[----:B------:R-:W-:Y:S01]  /*20f50*/  R2UR UR7, R7 ;  /* 0x00000000070772ca */ /* 0x000fe200000e0000 */
[----:B------:R-:W-:Y:S01]  /*20f60*/  IMAD.MOV.U32 R7, RZ, RZ, -0x3ffffff0 ;  /* 0xc0000010ff077424 */ /* 0x000fe200078e00ff */
[----:B--2---:R-:W-:-:S04]  /*20f70*/  SHF.R.U32.HI R9, RZ, 0x7, R9 ;  /* 0x00000007ff097819 */ /* 0x004fc80000011609 */
[----:B------:R-:W-:Y:S01]  /*20f80*/  IADD3 R0, -R9, 0xb, RZ ;  /* 0x0000000b09007810 */ /* 0x000fe20007ffe1ff */
[----:B------:R-:W-:Y:S02]  /*20f90*/  WARPGROUP.DEPBAR.LE gsb0, 0x0 ;  /* 0x00008000000079c5 */ /* 0x000fe40000010000 */
[----:B------:R-:W-:-:S08]  /*20fa0*/  WARPGROUP.ARRIVE ;  /* 0x00000000000079c5 */ /* 0x000fd00000000000 */
[----:B------:R-:W-:Y:S01]  /*20fb0*/  QGMMA.64x192x32.F32.E4M3.E4M3 R24, R212, gdesc[UR4], R24, gsb0 ;  /* 0x02e00004d4187df3 */ /* 0x000fe20008000818 */
[----:B------:R-:W-:Y:S01]  /*20fc0*/  R2UR UR6, R6 ;  /* 0x00000000060672ca */ /* 0x000fe200000e0000 */
[C---:B------:R-:W-:Y:S01]  /*20fd0*/  VIADD R6, R4.reuse, 0x480 ;  /* 0x0000048004067836 */ /* 0x040fe20000000000 */
[----:B------:R-:W-:Y:S01]  /*20fe0*/  R2UR UR7, R7 ;  /* 0x00000000070772ca */ /* 0x000fe200000e0000 */
[----:B------:R-:W-:Y:S01]  /*20ff0*/  IMAD.MOV.U32 R7, RZ, RZ, -0x3ffffff0 ;  /* 0xc0000010ff077424 */ /* 0x000fe200078e00ff */
[----:B------:R-:W-:Y:S01]  /*21000*/  IADD3 R4, R4, 0x600, RZ ;  /* 0x0000060004047810 */ /* 0x000fe20007ffe0ff */
[----:B------:R-:W-:Y:S02]  /*21010*/  WARPGROUP.DEPBAR.LE gsb0, 0x0 ;  /* 0x00008000000079c5 */ /* 0x000fe40000010000 */
[----:B------:R-:W-:-:S12]  /*21020*/  WARPGROUP.ARRIVE ;  /* 0x00000000000079c5 */ /* 0x000fd80000000000 */
        /* <DEDUP_REMOVED lines=15> */
.L_x_2844:
[----:B--2---:R-:W-:Y:S02]  /*21120*/  IMAD R0, R223, 0x8, R18 ;  /* 0x00000008df007824 */ /* 0x004fe400078e0212 */
[----:B------:R-:W-:Y:S02]  /*21130*/  IMAD.U32 R4, RZ, RZ, UR38 ;  /* 0x00000026ff047e24 */ /* 0x000fe4000f8e00ff */
[----:B------:R-:W-:-:S05]  /*21140*/  VIADD R0, R0, 0x33440 ;  /* 0x0003344000007836 */ /* 0x000fca0000000000 */
[----:B------:R-:W-:-:S04]  /*21150*/  PRMT R0, R4, 0x654, R0 ;  /* 0x0000065404007816 */ /* 0x000fc80000000000 */
[----:B------:R2:W-:Y:S02]  /*21160*/  SYNCS.ARRIVE.TRANS64.RED.A1T0 RZ, [R0+URZ], RZ ;  /* 0x000000ff00ff79a7 */ /* 0x0005e4000810043f */
[----:B--2---:R-:W-:-:S04]  /*21170*/  FMNMX.FTZ R0, R184, R10, !PT ;  /* 0x0000000ab8007209 */ /* 0x004fc80007810000 */
        /* <DEDUP_REMOVED lines=39> */
[----:B------:R-:W2:Y:S02]  /*213f0*/  SHFL.BFLY PT, R4, R0, 0x2, 0x1f ;  /* 0x0c401f0000047f89 */ /* 0x000ea400000e0000 */
[----:B--2---:R-:W-:-:S05]  /*21400*/  FMNMX.FTZ R4, R0, R4, !PT ;  /* 0x0000000400047209 */ /* 0x004fca0007810000 */
[----:B------:R-:W2:Y:S02]  /*21410*/  SHFL.BFLY PT, R0, R4, 0x1, 0x1f ;  /* 0x0c201f0004007f89 */ /* 0x000ea400000e0000 */
[----:B--2---:R-:W-:Y:S02]  /*21420*/  FMNMX.FTZ R4, R4, R0, !PT ;  /* 0x0000000004047209 */ /* 0x004fe40007810000 */
        /* <DEDUP_REMOVED lines=46> */
[----:B--2---:R-:W-:Y:S01]  /*21710*/  FMNMX.FTZ R0, R0, R5, !PT ;  /* 0x0000000500007209 */ /* 0x004fe20007810000 */
        /* <DEDUP_REMOVED lines=9> */
[----:B------:R-:W2:Y:S01]  /*217b0*/  MUFU.EX2 R184, R184 ;  /* 0x000000b800b87308 */ /* 0x000ea20000000800 */
        /* <DEDUP_REMOVED lines=15> */
[----:B------:R-:W3:Y:S01]  /*218b0*/  MUFU.EX2 R186, R186 ;  /* 0x000000ba00ba7308 */ /* 0x000ee20000000800 */
[----:B--2---:R-:W-:-:S01]  /*218c0*/  FFMA.FTZ R13, R6, R13, R184 ;  /* 0x0000000d060d7223 */ /* 0x004fc200000100b8 */
[C---:B------:R-:W-:Y:S01]  /*218d0*/  FFMA.FTZ R171, R2.reuse, R171, -R9 ;  /* 0x000000ab02ab7223 */ /* 0x040fe20000010809 */
[----:B------:R-:W-:-:S01]  /*218e0*/  FFMA.FTZ R172, R2, R172, -R5 ;  /* 0x000000ac02ac7223 */ /* 0x000fc20000010805 */
[C---:B------:R-:W-:Y:S01]  /*218f0*/  FFMA.FTZ R174, R2.reuse, R174, -R9 ;  /* 0x000000ae02ae7223 */ /* 0x040fe20000010809 */
        /* <DEDUP_REMOVED lines=11> */
[----:B------:R-:W4:Y:S01]  /*219b0*/  MUFU.EX2 R187, R187 ;  /* 0x000000bb00bb7308 */ /* 0x000f220000000800 */
[----:B---3--:R-:W-:-:S01]  /*219c0*/  FFMA.FTZ R12, R7, R12, R186 ;  /* 0x0000000c070c7223 */ /* 0x008fc200000100ba */
[C---:B------:R-:W-:Y:S01]  /*219d0*/  FFMA.FTZ R152, R2.reuse, R152, -R5 ;  /* 0x0000009802987223 */ /* 0x040fe20000010805 */
[----:B------:R-:W-:-:S01]  /*219e0*/  FFMA.FTZ R154, R2, R154, -R9 ;  /* 0x0000009a029a7223 */ /* 0x000fc20000010809 */
[C---:B------:R-:W-:Y:S01]  /*219f0*/  FFMA.FTZ R153, R2.reuse, R153, -R5 ;  /* 0x0000009902997223 */ /* 0x040fe20000010805 */
[----:B------:R-:W-:-:S01]  /*21a00*/  FFMA.FTZ R155, R2, R155, -R9 ;  /* 0x0000009b029b7223 */ /* 0x000fc20000010809 */
[C---:B------:R-:W-:Y:S01]  /*21a10*/  FFMA.FTZ R156, R2.reuse, R156, -R5 ;  /* 0x0000009c029c7223 */ /* 0x040fe20000010805 */
[----:B------:R-:W-:-:S01]  /*21a20*/  FFMA.FTZ R158, R2, R158, -R9 ;  /* 0x0000009e029e7223 */ /* 0x000fc20000010809 */
[----:B------:R-:W3:Y:S01]  /*21a30*/  MUFU.EX2 R188, R188 ;  /* 0x000000bc00bc7308 */ /* 0x000ee20000000800 */
        /* <DEDUP_REMOVED lines=8> */
[----:B----4-:R-:W-:-:S01]  /*21ac0*/  FADD.FTZ R11, R187, R12 ;  /* 0x0000000cbb0b7221 */ /* 0x010fc20000010000 */
[C---:B------:R-:W-:Y:S01]  /*21ad0*/  FFMA.FTZ R164, R2.reuse, R164, -R5 ;  /* 0x000000a402a47223 */ /* 0x040fe20000010805 */
[----:B------:R-:W-:-:S01]  /*21ae0*/  FFMA.FTZ R166, R2, R166, -R9 ;  /* 0x000000a602a67223 */ /* 0x000fc20000010809 */
[C---:B------:R-:W-:Y:S01]  /*21af0*/  FFMA.FTZ R165, R2.reuse, R165, -R5 ;  /* 0x000000a502a57223 */ /* 0x040fe20000010805 */
[----:B------:R-:W-:-:S01]  /*21b00*/  FFMA.FTZ R167, R2, R167, -R9 ;  /* 0x000000a702a77223 */ /* 0x000fc20000010809 */
[C---:B------:R-:W-:Y:S01]  /*21b10*/  FFMA.FTZ R136, R2.reuse, R136, -R5 ;  /* 0x0000008802887223 */ /* 0x040fe20000010805 */
[----:B------:R-:W-:-:S01]  /*21b20*/  FFMA.FTZ R138, R2, R138, -R9 ;  /* 0x0000008a028a7223 */ /* 0x000fc20000010809 */
[----:B------:R-:W4:Y:S01]  /*21b30*/  MUFU.EX2 R189, R189 ;  /* 0x000000bd00bd7308 */ /* 0x000f220000000800 */
[----:B---3--:R-:W-:-:S01]  /*21b40*/  FADD.FTZ R10, R188, R10 ;  /* 0x0000000abc0a7221 */ /* 0x008fc20000010000 */
        /* <DEDUP_REMOVED lines=39> */
[----:B----4-:R-:W-:-:S07]  /*21dc0*/  FADD.FTZ R11, R194, R11 ;  /* 0x0000000bc20b7221 */ /* 0x010fce0000010000 */
[----:B------:R-:W4:Y:S01]  /*21dd0*/  MUFU.EX2 R196, R196 ;  /* 0x000000c400c47308 */ /* 0x000f220000000800 */
[----:B---3--:R-:W-:-:S07]  /*21de0*/  FADD.FTZ R10, R193, R10 ;  /* 0x0000000ac10a7221 */ /* 0x008fce0000010000 */
[----:B------:R-:W3:Y:S01]  /*21df0*/  MUFU.EX2 R198, R198 ;  /* 0x000000c600c67308 */ /* 0x000ee20000000800 */
[----:B--2---:R-:W-:-:S07]  /*21e00*/  FADD.FTZ R11, R195, R11 ;  /* 0x0000000bc30b7221 */ /* 0x004fce0000010000 */
        /* <DEDUP_REMOVED lines=131> */
[----:B--2---:R-:W-:-:S01]  /*22640*/  FADD.FTZ R11, R134, R11 ;  /* 0x0000000b860b7221 */ /* 0x004fc20000010000 */
[----:B----4-:R-:W-:-:S03]  /*22650*/  FADD.FTZ R13, R5, R10 ;  /* 0x0000000a050d7221 */ /* 0x010fc60000010000 */
[----:B---3--:R-:W-:Y:S01]  /*22660*/  FADD.FTZ R12, R9, R11 ;  /* 0x0000000b090c7221 */ /* 0x008fe20000010000 */
[----:B------:R-:W-:Y:S06]  /*22670*/  @!P0 BRA `(.L_x_2845) ;  /* 0x0000000000048947 */ /* 0x000fec0003800000 */
[----:B------:R-:W-:Y:S01]  /*22680*/  BPT.TRAP 0x1 ;  /* 0x000000040000795c */ /* 0x000fe20000300000 */
.L_x_2845:
[----:B------:R-:W-:Y:S01]  /*22690*/  F2FP.SATFINITE.E4M3.F32.PACK_AB_MERGE_C R9, R9, R134, RZ ;  /* 0x000000860909723e */ /* 0x000fe200048070ff */
[----:B------:R-:W-:Y:S01]  /*226a0*/  IMAD R3, R3, 0x8, R18 ;  /* 0x0000000803037824 */ /* 0x000fe200078e0212 */
[----:B------:R-:W-:Y:S01]  /*226b0*/  ISETP.GT.AND P1, PT, R8, RZ, PT ;  /* 0x000000ff0800720c */ /* 0x000fe20003f24270 */
[----:B------:R-:W-:Y:S01]  /*226c0*/  FMUL.FTZ R24, R24, R6 ;  /* 0x0000000618187220 */ /* 0x000fe20000410000 */
[----:B------:R-:W-:Y:S01]  /*226d0*/  F2FP.SATFINITE.E4M3.F32.PACK_AB_MERGE_C R203, R131, R130, R9 ;  /* 0x0000008283cb723e */ /* 0x000fe20004807009 */
[----:B------:R-:W-:Y:S01]  /*226e0*/  VIADD R3, R3, 0x33460 ;  /* 0x0003346003037836 */ /* 0x000fe20000000000 */
[----:B------:R2:W5:Y:S01]  /*226f0*/  LDL R9, [R1+0x4] ;  /* 0x0000040001097983 */ /* 0x0005620000100800 */
[----:B------:R-:W-:Y:S01]  /*22700*/  MOV R10, UR38 ;  /* 0x00000026000a7c02 */ /* 0x000fe20008000f00 */
        /* <DEDUP_REMOVED lines=138> */
[----:B---3--:R-:W-:Y:S01]  /*22fb0*/  IMAD.MOV.U32 R3, RZ, RZ, R223 ;  /* 0x000000ffff037224 */ /* 0x008fe200078e00df */
[----:B--2---:R-:W-:Y:S06]  /*22fc0*/  @P1 BRA `(.L_x_2846) ;  /* 0xffffffcc00081947 */ /* 0x004fec000383ffff */
.L_x_2834:
[----:B------:R-:W-:Y:S05]  /*22fd0*/  WARPSYNC.ALL ;  /* 0x0000000000007948 */ /* 0x000fea0003800000 */
[----:B------:R-:W-:Y:S06]  /*22fe0*/  BAR.ARV 0x8, 0x180 ;  /* 0x0206000000007b1d */ /* 0x000fec0000002000 */
[----:B------:R-:W-:Y:S05]  /*22ff0*/  @!P0 BRA `(.L_x_2847) ;  /* 0x0000000000048947 */ /* 0x000fea0003800000 */
[----:B------:R-:W-:Y:S01]  /*23000*/  BPT.TRAP 0x1 ;  /* 0x000000040000795c */ /* 0x000fe20000300000 */
.L_x_2847:
[----:B------:R-:W2:Y:S01]  /*23010*/  LDL R3, [R1+0x4] ;  /* 0x0000040001037983 */ /* 0x000ea20000100800 */
[----:B------:R-:W-:Y:S01]  /*23020*/  IMAD R20, R223, 0x8, R18 ;  /* 0x00000008df147824 */ /* 0x000fe200078e0212 */
[----:B--2---:R-:W-:-:S04]  /*23030*/  SHF.L.U32 R3, R3, 0x1f, RZ ;  /* 0x0000001f03037819 */ /* 0x004fc800000006ff */
[----:B------:R2:W3:Y:S01]  /*23040*/  SYNCS.PHASECHK.TRANS64.TRYWAIT P1, [R20+URZ+0x33450], R3 ;  /* 0x03345003140075a7 */ /* 0x0004e2000802017f */
[----:B------:R-:W-:Y:S05]  /*23050*/  @!P0 BRA `(.L_x_2848) ;  /* 0x0000000000048947 */ /* 0x000fea0003800000 */
[----:B------:R-:W-:Y:S01]  /*23060*/  BPT.TRAP 0x1 ;  /* 0x000000040000795c */ /* 0x000fe20000300000 */
.L_x_2848:
[----:B------:R-:W-:-:S05]  /*23070*/  VIADD R18, R18, 0x200 ;  /* 0x0000020012127836 */ /* 0x000fca0000000000 */
[----:B------:R-:W-:-:S04]  /*23080*/  SHF.R.U32.HI R18, RZ, 0x4, R18 ;  /* 0x00000004ff127819 */ /* 0x000fc80000011612 */
[----:B------:R-:W-:-:S04]  /*23090*/  LOP3.LUT R18, R18, 0x3fff, RZ, 0xc0, !PT ;  /* 0x00003fff12127812 */ /* 0x000fc800078ec0ff */
[----:B------:R-:W-:Y:S01]  /*230a0*/  LOP3.LUT R18, R18, 0x10000, RZ, 0xfc, !PT ;  /* 0x0001000012127812 */ /* 0x000fe200078efcff */
[----:B---3--:R-:W-:Y:S06]  /*230b0*/  @P1 BRA `(.L_x_2849) ;  /* 0x0000000000081947 */ /* 0x008fec0003800000 */
[----:B------:R-:W3:Y:S02]  /*230c0*/  SYNCS.PHASECHK.TRANS64.TRYWAIT P1, [R20+URZ+0x33450], R3 ;  /* 0x03345003140075a7 */ /* 0x000ee4000802017f */
[----:B---3--:R-:W-:Y:S05]  /*230d0*/  @!P1 BRA `(.L_x_2850) ;  /* 0x000000d000d49947 */ /* 0x008fea0003800000 */
.L_x_2849:
[----:B------:R-:W-:Y:S01]  /*230e0*/  IMAD R6, R223, 0x780, R18 ;  /* 0x00000780df067824 */ /* 0x000fe200078e0212 */
[----:B------:R-:W-:Y:S01]  /*230f0*/  MOV R7, 0xc0000010 ;  /* 0xc000001000077802 */ /* 0x000fe20000000f00 */
[----:B------:R-:W-:Y:S05]  /*23100*/  WARPSYNC.ALL ;  /* 0x0000000000007948 */ /* 0x000fea0003800000 */
[----:B------:R-:W-:Y:S01]  /*23110*/  R2UR UR6, R6 ;  /* 0x00000000060672ca */ /* 0x000fe200000e0000 */
[----:B------:R-:W4:Y:S01]  /*23120*/  LDL R5, [R1+0x60] ;  /* 0x0000600001057983 */ /* 0x000f220000100800 */
[----:B------:R-:W-:Y:S01]  /*23130*/  R2UR UR7, R7 ;  /* 0x00000000070772ca */ /* 0x000fe200000e0000 */
[----:B------:R-:W-:-:S02]  /*23140*/  WARPGROUP.ARRIVE ;  /* 0x00000000000079c5 */ /* 0x000fc40000000000 */
[----:B------:R-:W2:Y:S01]  /*23150*/  LDL R21, [R1+0x50] ;  /* 0x0000500001157983 */ /* 0x000ea20000100800 */
[----:B------:R-:W-:Y:S01]  /*23160*/  VIADD R8, R6, 0x180 ;  /* 0x0000018006087836 */ /* 0x000fe20000000000 */
[----:B------:R-:W-:Y:S01]  /*23170*/  ULDC.64 UR4, c[0x0][0x9a0] ;  /* 0x0002680000047ab9 */ /* 0x000fe20000000a00 */
[----:B-----5:R-:W-:Y:S01]  /*23180*/  IMAD.MOV.U32 R9, RZ, RZ, -0x3ffffff0 ;  /* 0xc0000010ff097424 */ /* 0x020fe200078e00ff */
[----:B------:R-:W-:-:S04]  /*23190*/  ISETP.NE.U32.AND P1, PT, RZ, UR4, PT ;  /* 0x00000004ff007c0c */ /* 0x000fc8000bf25070 */
[----:B------:R-:W-:Y:S02]  /*231a0*/  ISETP.NE.AND.EX P1, PT, RZ, UR5, PT, P1 ;  /* 0x00000005ff007c0c */ /* 0x000fe4000bf25310 */
[----:B------:R-:W-:Y:S01]  /*231b0*/  QGMMA.64x192x32.F32.E4M3.E4M3 R24, R216, gdesc[UR4], R24, gsb0 ;  /* 0x02e00004d8187df3 */ /* 0x000fe20008000818 */
[----:B------:R-:W-:Y:S01]  /*231c0*/  R2UR UR6, R8 ;  /* 0x00000000080672ca */ /* 0x000fe200000e0000 */
[----:B------:R-:W-:Y:S01]  /*231d0*/  VIADD R8, R6, 0x300 ;  /* 0x0000030006087836 */ /* 0x000fe20000000000 */
[----:B------:R-:W-:Y:S01]  /*231e0*/  R2UR UR7, R9 ;  /* 0x00000000090772ca */ /* 0x000fe200000e0000 */
[----:B------:R-:W-:-:S07]  /*231f0*/  IMAD.MOV.U32 R9, RZ, RZ, -0x3ffffff0 ;  /* 0xc0000010ff097424 */ /* 0x000fce00078e00ff */
[----:B------:R-:W4:Y:S08]  /*23200*/  @P1 LDC.64 R10, c[0x0][0x9c8] ;  /* 0x00027200ff0a1b82 */ /* 0x000f300000000a00 */
[----:B------:R-:W0:Y:S01]  /*23210*/  @P1 LDC.64 R14, c[0x0][0x9d0] ;  /* 0x00027400ff0e1b82 */ /* 0x000e220000000a00 */
[----:B------:R-:W-:Y:S02]  /*23220*/  WARPGROUP.DEPBAR.LE gsb0, 0x0 ;  /* 0x00008000000079c5 */ /* 0x000fe40000010000 */
[----:B------:R-:W-:-:S06]  /*23230*/  WARPGROUP.ARRIVE ;  /* 0x00000000000079c5 */ /* 0x000fcc0000000000 */
[----:B------:R-:W-:Y:S01]  /*23240*/  QGMMA.64x192x32.F32.E4M3.E4M3 R24, R212, gdesc[UR4], R24, gsb0 ;  /* 0x02e00004d4187df3 */ /* 0x000fe20008000818 */
[----:B------:R-:W-:Y:S02]  /*23250*/  R2UR UR6, R8 ;  /* 0x00000000080672ca */ /* 0x000fe400000e0000 */
[----:B------:R-:W-:Y:S01]  /*23260*/  R2UR UR7, R9 ;  /* 0x00000000090772ca */ /* 0x000fe200000e0000 */
[----:B----4-:R-:W-:Y:S01]  /*23270*/  @P1 IMAD R8, R5, R10, RZ ;  /* 0x0000000a05081224 */ /* 0x010fe200078e02ff */
[----:B------:R-:W-:-:S03]  /*23280*/  @P1 SHF.R.S32.HI R5, RZ, 0x1f, R22 ;  /* 0x0000001fff051819 */ /* 0x000fc60000011416 */
[C---:B--23--:R-:W-:Y:S02]  /*23290*/  @P1 IMAD R3, R21.reuse, R11, R8 ;  /* 0x0000000b15031224 */ /* 0x04cfe400078e0208 */
[----:B------:R-:W-:-:S04]  /*232a0*/  @P1 IMAD.WIDE.U32 R8, R21, R10, RZ ;  /* 0x0000000a15081225 */ /* 0x000fc800078e00ff */
[-C--:B0-----:R-:W-:Y:S02]  /*232b0*/  @P1 IMAD R5, R5, R14.reuse, RZ ;  /* 0x0000000e05051224 */ /* 0x081fe400078e02ff */
[----:B------:R-:W-:Y:S02]  /*232c0*/  @P1 IMAD.IADD R9, R9, 0x1, R3 ;  /* 0x0000000109091824 */ /* 0x000fe400078e0203 */
[C---:B------:R-:W-:Y:S02]  /*232d0*/  @P1 IMAD R3, R22.reuse, R15, R5 ;  /* 0x0000000f16031224 */ /* 0x040fe400078e0205 */
[----:B------:R-:W-:-:S04]  /*232e0*/  @P1 IMAD.WIDE.U32 R8, R22, R14, R8 ;  /* 0x0000000e16081225 */ /* 0x000fc800078e0008 */
[----:B------:R-:W-:Y:S01]  /*232f0*/  @P1 IMAD.IADD R3, R9, 0x1, R3 ;  /* 0x0000000109031824 */ /* 0x000fe200078e0203 */
[----:B------:R-:W-:-:S04]  /*23300*/  @P1 LEA R10, P2, R8, UR4, 0x2 ;  /* 0x00000004080a1c11 */ /* 0x000fc8000f8410ff */
[----:B------:R-:W-:Y:S02]  /*23310*/  @P1 LEA.HI.X R11, R8, UR5, R3, 0x2, P2 ;  /* 0x00000005080b1c11 */ /* 0x000fe400090f1403 */
[----:B------:R-:W-:-:S06]  /*23320*/  MOV R3, 0x3f800000 ;  /* 0x3f80000000037802 */ /* 0x000fcc0000000f00 */
[----:B------:R0:W2:Y:S01]  /*23330*/  @P1 LDG.E R3, desc[UR50][R10.64] ;  /* 0x000000320a031981 */ /* 0x0000a2000c1e1900 */
[----:B------:R-:W-:Y:S02]  /*23340*/  WARPGROUP.DEPBAR.LE gsb0, 0x0 ;  /* 0x00008000000079c5 */ /* 0x000fe40000010000 */
[----:B------:R-:W-:-:S06]  /*23350*/  WARPGROUP.ARRIVE ;  /* 0x00000000000079c5 */ /* 0x000fcc0000000000 */
[----:B------:R-:W-:Y:S01]  /*23360*/  QGMMA.64x192x32.F32.E4M3.E4M3 R24, R208, gdesc[UR4], R24, gsb0 ;  /* 0x02e00004d0187df3 */ /* 0x000fe20008000818 */
[----:B------:R-:W-:Y:S02]  /*23370*/  VIADD R8, R6, 0x480 ;  /* 0x0000048006087836 */ /* 0x000fe40000000000 */
[----:B------:R-:W-:-:S03]  /*23380*/  IMAD.MOV.U32 R9, RZ, RZ, -0x3ffffff0 ;  /* 0xc0000010ff097424 */ /* 0x000fc600078e00ff */
[----:B------:R-:W-:Y:S02]  /*23390*/  R2UR UR6, R8 ;  /* 0x00000000080672ca */ /* 0x000fe400000e0000 */
[----:B------:R-:W-:Y:S01]  /*233a0*/  R2UR UR7, R9 ;  /* 0x00000000090772ca */ /* 0x000fe200000e0000 */
[----:B------:R-:W-:Y:S02]  /*233b0*/  VIADD R6, R6, 0x600 ;  /* 0x0000060006067836 */ /* 0x000fe40000000000 */
[----:B------:R-:W-:Y:S01]  /*233c0*/  IMAD.MOV.U32 R7, RZ, RZ, -0x3ffffff0 ;  /* 0xc0000010ff077424 */ /* 0x000fe200078e00ff */
[----:B------:R-:W-:Y:S02]  /*233d0*/  WARPGROUP.DEPBAR.LE gsb0, 0x0 ;  /* 0x00008000000079c5 */ /* 0x000fe40000010000 */
[----:B------:R-:W-:-:S07]  /*233e0*/  WARPGROUP.ARRIVE ;  /* 0x00000000000079c5 */ /* 0x000fce0000000000 */
[----:B------:R-:W-:Y:S01]  /*233f0*/  QGMMA.64x192x32.F32.E4M3.E4M3 R24, R204, gdesc[UR4], R24, gsb0 ;  /* 0x02e00004cc187df3 */ /* 0x000fe20008000818 */
[----:B------:R-:W-:Y:S02]  /*23400*/  R2UR UR6, R6 ;  /* 0x00000000060672ca */ /* 0x000fe400000e0000 */
[----:B------:R-:W-:Y:S01]  /*23410*/  R2UR UR7, R7 ;  /* 0x00000000070772ca */ /* 0x000fe200000e0000 */
[----:B------:R-:W3:Y:S04]  /*23420*/  SHFL.BFLY PT, R6, R13, 0x2, 0x1f ;  /* 0x0c401f000d067f89 */ /* 0x000ee800000e0000 */
[----:B------:R-:W4:Y:S01]  /*23430*/  SHFL.BFLY PT, R7, R12, 0x2, 0x1f ;  /* 0x0c401f000c077f89 */ /* 0x000f2200000e0000 */
[----:B---3--:R-:W-:-:S01]  /*23440*/  FADD.FTZ R6, R6, R13 ;  /* 0x0000000d06067221 */ /* 0x008fc20000010000 */
[----:B----4-:R-:W-:-:S04]  /*23450*/  FADD.FTZ R7, R7, R12 ;  /* 0x0000000c07077221 */ /* 0x010fc80000010000 */
[----:B------:R-:W3:Y:S04]  /*23460*/  SHFL.BFLY PT, R5, R6, 0x1, 0x1f ;  /* 0x0c201f0006057f89 */ /* 0x000ee800000e0000 */
[----:B------:R-:W0:Y:S01]  /*23470*/  SHFL.BFLY PT, R8, R7, 0x1, 0x1f ;  /* 0x0c201f0007087f89 */ /* 0x000e2200000e0000 */
[----:B---3--:R-:W-:-:S01]  /*23480*/  FADD.FTZ R9, R6, R5 ;  /* 0x0000000506097221 */ /* 0x008fc20000010000 */
        /* <DEDUP_REMOVED lines=14> */
[----:B------:R-:W3:Y:S08]  /*23570*/  @P2 MUFU.LG2 R6, R14 ;  /* 0x0000000e00062308 */ /* 0x000ef00000000c00 */
[----:B------:R-:W4:Y:S01]  /*23580*/  @P1 MUFU.RCP R10, R11 ;  /* 0x0000000b000a1308 */ /* 0x000f220000001000 */
[C---:B------:R-:W-:Y:S01]  /*23590*/  @P2 FMUL.FTZ R5, R2.reuse, 0.69314718246459960938 ;  /* 0x3f31721802052820 */ /* 0x040fe20000410000 */
[----:B------:R-:W-:Y:S01]  /*235a0*/  @P3 FMUL.FTZ R2, R2, 0.69314718246459960938 ;  /* 0x3f31721802023820 */ /* 0x000fe20000410000 */
[----:B0-----:R-:W-:Y:S01]  /*235b0*/  @P3 FMUL.FTZ R7, R7, 0.69314718246459960938 ;  /* 0x3f31721807073820 */ /* 0x001fe20000410000 */
[----:B------:R-:W-:Y:S01]  /*235c0*/  IMAD.MOV.U32 R121, RZ, RZ, -0x800000 ;  /* 0xff800000ff797424 */ /* 0x000fe200078e00ff */
[----:B------:R-:W-:Y:S01]  /*235d0*/  MOV R120, 0xff800000 ;  /* 0xff80000000787802 */ /* 0x000fe20000000f00 */
[----:B---3--:R-:W-:Y:S01]  /*235e0*/  @P2 FMUL.FTZ R6, R6, 0.69314718246459960938 ;  /* 0x3f31721806062820 */ /* 0x008fe20000410000 */
[----:B------:R-:W-:-:S01]  /*235f0*/  @P3 FFMA.FTZ R121, R2, R0, R7 ;  /* 0x0000000002793223 */ /* 0x000fc20000010007 */
[----:B--2---:R-:W-:-:S02]  /*23600*/  FMUL.FTZ R18, R8, R3 ;  /* 0x0000000308127220 */ /* 0x004fc40000410000 */
[----:B------:R-:W-:-:S01]  /*23610*/  @P2 FFMA.FTZ R120, R5, R4, R6 ;  /* 0x0000000405782223 */ /* 0x000fc20000010006 */
[----:B----4-:R-:W-:Y:S01]  /*23620*/  FMUL.FTZ R0, R10, R3 ;  /* 0x000000030a007220 */ /* 0x010fe20000410000 */
[----:B------:R-:W-:Y:S02]  /*23630*/  WARPGROUP.DEPBAR.LE gsb0, 0x0 ;  /* 0x00008000000079c5 */ /* 0x000fe40000010000 */
[----:B------:R-:W-:Y:S05]  /*23640*/  @!P0 BRA `(.L_x_2851) ;  /* 0x0000000000048947 */ /* 0x000fea0003800000 */
[----:B------:R-:W-:Y:S01]  /*23650*/  BPT.TRAP 0x1 ;  /* 0x000000040000795c */ /* 0x000fe20000300000 */
.L_x_2851:
[----:B------:R-:W2:Y:S01]  /*23660*/  LDL.LU R21, [R1+0x4] ;  /* 0x0000040001157983 */ /* 0x000ea20000300800 */
        /* <DEDUP_REMOVED lines=16> */
[----:B------:R-:W-:Y:S01]  /*23770*/  FMUL.FTZ R37, R92, R18 ;  /* 0x000000125c257220 */ /* 0x000fe20000410000 */
[----:B------:R-:W-:Y:S01]  /*23780*/  FMUL.FTZ R109, R50, R0 ;  /* 0x00000000326d7220 */ /* 0x000fe20000410000 */
        /* <DEDUP_REMOVED lines=86> */
[----:B------:R-:W-:Y:S01]  /*23cf0*/  SEL R223, R223, RZ, P1 ;  /* 0x000000ffdfdf7207 */ /* 0x000fe20000800000 */
[----:B------:R-:W-:Y:S01]  /*23d00*/  UIADD3 UR37, UR37, 0x1, URZ ;  /* 0x0000000125257890 */ /* 0x000fe2000fffe03f */
[----:B--2---:R-:W-:-:S05]  /*23d10*/  LOP3.LUT R21, R21, R2, RZ, 0x3c, !PT ;  /* 0x0000000215157212 */ /* 0x004fca00078e3cff */
[----:B------:R0:W-:Y:S06]  /*23d20*/  STL [R1+0x4], R21 ;  /* 0x0000041501007387 */ /* 0x0001ec0000100800 */
.L_x_2780:
[----:B------:R-:W-:Y:S05]  /*23d30*/  WARPSYNC.ALL ;  /* 0x0000000000007948 */ /* 0x000fea0003800000 */
[----:B------:R-:W2:Y:S08]  /*23d40*/  S2UR UR38, SR_CgaCtaId ;  /* 0x00000000002679c3 */ /* 0x000eb00000008800 */
[----:B------:R-:W-:Y:S06]  /*23d50*/  BAR.SYNC.DEFER_BLOCKING 0x5, 0x180 ;  /* 0x0146000000007b1d */ /* 0x000fec0000010000 */
[----:B------:R-:W-:Y:S01]  /*23d60*/  UMOV UR4, 0x400 ;  /* 0x0000040000047882 */ /* 0x000fe20000000000 */
[----:B------:R-:W-:Y:S01]  /*23d70*/  BSSY B0, `(.L_x_2852) ;  /* 0x0000334000007945 */ /* 0x000fe20003800000 */
[----:B--2---:R-:W-:-:S06]  /*23d80*/  ULEA UR4, UR38, UR4, 0x18 ;  /* 0x0000000426047291 */ /* 0x004fcc000f8ec03f */
[----:B------:R-:W-:-:S05]  /*23d90*/  IMAD.U32 R18, RZ, RZ, UR4 ;  /* 0x00000004ff127e24 */ /* 0x000fca000f8e00ff */
[----:B0-----:R0:W2:Y:S01]  /*23da0*/  LDS.128 R20, [R18+0x334d0] ;  /* 0x0334d00012147984 */ /* 0x0010a20000000c00 */
[----:B------:R-:W-:Y:S06]  /*23db0*/  BAR.ARV 0x4, 0x180 ;  /* 0x0106000000007b1d */ /* 0x000fec0000002000 */
[----:B------:R-:W-:Y:S05]  /*23dc0*/  @P0 BRA `(.L_x_2853) ;  /* 0x0000002400640947 */ /* 0x000fea0003800000 */
[----:B------:R-:W3:Y:S01]  /*23dd0*/  LDL R87, [R1+0x70] ;  /* 0x0000700001577983 */ /* 0x000ee20000100800 */
[----:B------:R-:W-:Y:S01]  /*23de0*/  ULDC.64 UR4, c[0x4][0x38] ;  /* 0x01000e0000047ab9 */ /* 0x000fe20000000a00 */
[----:B------:R-:W4:Y:S02]  /*23df0*/  S2R R103, SR_TID.X ;  /* 0x0000000000677919 */ /* 0x000f240000002100 */
[----:B------:R-:W5:Y:S04]  /*23e00*/  LDL R79, [R1+0x60] ;  /* 0x00006000014f7983 */ /* 0x000f680000100800 */
[----:B------:R-:W5:Y:S01]  /*23e10*/  LDL R83, [R1+0x50] ;  /* 0x0000500001537983 */ /* 0x000f620000100800 */
[----:B----4-:R-:W-:-:S04]  /*23e20*/  SHF.L.U32 R0, R103, 0x2, RZ ;  /* 0x0000000267007819 */ /* 0x010fc800000006ff */
[----:B------:R-:W-:-:S04]  /*23e30*/  LOP3.LUT R0, R0, 0xc, RZ, 0xc0, !PT ;  /* 0x0000000c00007812 */ /* 0x000fc800078ec0ff */
[----:B------:R-:W-:-:S05]  /*23e40*/  IADD3 R2, P0, R0, UR4, RZ ;  /* 0x0000000400027c10 */ /* 0x000fca000ff1e0ff */
[----:B------:R-:W-:-:S05]  /*23e50*/  IMAD.X R3, RZ, RZ, UR5, P0 ;  /* 0x00000005ff037e24 */ /* 0x000fca00080e06ff */
[----:B------:R4:W5:Y:S02]  /*23e60*/  LDG.E.CONSTANT R0, desc[UR50][R2.64] ;  /* 0x0000003202007981 */ /* 0x000964000c1e9900 */
[----:B----4-:R-:W4:Y:S01]  /*23e70*/  S2R R3, SR_SWINHI ;  /* 0x0000000000037919 */ /* 0x010f220000002f00 */
        /* <DEDUP_REMOVED lines=10> */
[----:B----4-:R-:W-:-:S02]  /*23f20*/  MOV R61, R3 ;  /* 0x00000003003d7202 */ /* 0x010fc40000000f00 */
[----:B------:R-:W-:Y:S02]  /*23f30*/  F2FP.BF16.F32.PACK_AB R59, R59, R50 ;  /* 0x000000323b3b723e */ /* 0x000fe400000010ff */
[----:B------:R-:W-:Y:S02]  /*23f40*/  F2FP.BF16.F32.PACK_AB R50, R11, R80 ;  /* 0x000000500b32723e */ /* 0x000fe400000010ff */
[----:B------:R-:W-:Y:S02]  /*23f50*/  F2FP.BF16.F32.PACK_AB R99, R12, R81 ;  /* 0x000000510c63723e */ /* 0x000fe400000010ff */
[----:B--2---:R-:W-:Y:S02]  /*23f60*/  F2FP.BF16.F32.PACK_AB R20, R29, R40 ;  /* 0x000000281d14723e */ /* 0x004fe400000010ff */
        /* <DEDUP_REMOVED lines=13> */
[----:B------:R-:W-:-:S02]  /*24040*/  ISETP.EQ.OR P0, PT, R2, 0x3, !P0 ;  /* 0x000000030200780c */ /* 0x000fc40004702670 */
[----:B------:R-:W-:Y:S02]  /*24050*/  F2FP.BF16.F32.PACK_AB R56, R13, R56 ;  /* 0x000000380d38723e */ /* 0x000fe400000010ff */
[----:B------:R-:W-:Y:S02]  /*24060*/  F2FP.BF16.F32.PACK_AB R72, R9, R72 ;  /* 0x000000480948723e */ /* 0x000fe400000010ff */
[----:B------:R-:W-:Y:S02]  /*24070*/  SEL R13, R24, R25, P0 ;  /* 0x00000019180d7207 */ /* 0x000fe40000000000 */
[----:B------:R-:W-:Y:S02]  /*24080*/  SEL R2, R25, R24, P0 ;  /* 0x0000001819027207 */ /* 0x000fe40000000000 */
[----:B------:R-:W-:Y:S02]  /*24090*/  F2FP.BF16.F32.PACK_AB R95, R10, R73 ;  /* 0x000000490a5f723e */ /* 0x000fe400000010ff */
[----:B------:R-:W-:Y:S01]  /*240a0*/  F2FP.BF16.F32.PACK_AB R40, R86, R75 ;  /* 0x0000004b5628723e */ /* 0x000fe200000010ff */
[----:B------:R-:W-:Y:S01]  /*240b0*/  UMOV UR4, 0xffffffff ;  /* 0xffffffff00047882 */ /* 0x000fe20000000000 */
        /* <DEDUP_REMOVED lines=19> */
[----:B---3--:R-:W-:-:S03]  /*241f0*/  IMAD.WIDE R14, R87, 0x2, R60 ;  /* 0x00000002570e7825 */ /* 0x008fc600078e023c */
        /* <DEDUP_REMOVED lines=9> */
[----:B------:R-:W-:Y:S02]  /*24290*/  IADD3 R27, P3, R14, 0x4040, RZ ;  /* 0x000040400e1b7810 */ /* 0x000fe40007f7e0ff */
[----:B------:R-:W-:Y:S02]  /*242a0*/  LOP3.LUT R36, R37, 0x380, RZ, 0xc0, !PT ;  /* 0x0000038025247812 */ /* 0x000fe400078ec0ff */
[----:B------:R-:W-:Y:S02]  /*242b0*/  LOP3.LUT R34, R35, 0x380, RZ, 0xc0, !PT ;  /* 0x0000038023227812 */ /* 0x000fe400078ec0ff */
[----:B------:R-:W-:Y:S02]  /*242c0*/  LOP3.LUT R30, R31, 0x380, RZ, 0xc0, !PT ;  /* 0x000003801f1e7812 */ /* 0x000fe400078ec0ff */
[----:B------:R-:W-:Y:S02]  /*242d0*/  LOP3.LUT R28, R29, 0x380, RZ, 0xc0, !PT ;  /* 0x000003801d1c7812 */ /* 0x000fe400078ec0ff */
[----:B------:R-:W-:-:S02]  /*242e0*/  LOP3.LUT R26, R27, 0x380, RZ, 0xc0, !PT ;  /* 0x000003801b1a7812 */ /* 0x000fc400078ec0ff */
[----:B------:R-:W-:Y:S02]  /*242f0*/  SHF.R.U64 R36, R36, 0x3, RZ ;  /* 0x0000000324247819 */ /* 0x000fe400000012ff */
[----:B------:R-:W-:Y:S02]  /*24300*/  SHF.R.U64 R34, R34, 0x3, RZ ;  /* 0x0000000322227819 */ /* 0x000fe400000012ff */
[----:B------:R-:W-:Y:S02]  /*24310*/  SHF.R.U64 R30, R30, 0x3, RZ ;  /* 0x000000031e1e7819 */ /* 0x000fe400000012ff */
[----:B------:R-:W-:Y:S02]  /*24320*/  SHF.R.U64 R28, R28, 0x3, RZ ;  /* 0x000000031c1c7819 */ /* 0x000fe400000012ff */
[----:B------:R-:W-:Y:S02]  /*24330*/  SHF.R.U64 R26, R26, 0x3, RZ ;  /* 0x000000031a1a7819 */ /* 0x000fe400000012ff */
[----:B------:R-:W-:Y:S01]  /*24340*/  LOP3.LUT R36, R36, R37, RZ, 0x3c, !PT ;  /* 0x0000002524247212 */ /* 0x000fe200078e3cff */
[----:B------:R-:W-:Y:S01]  /*24350*/  IMAD.X R37, RZ, RZ, R15, P2 ;  /* 0x000000ffff257224 */ /* 0x000fe200010e060f */
[----:B------:R-:W-:-:S02]  /*24360*/  LOP3.LUT R34, R34, R35, RZ, 0x3c, !PT ;  /* 0x0000002322227212 */ /* 0x000fc400078e3cff */
[----:B------:R-:W-:Y:S01]  /*24370*/  LOP3.LUT R30, R30, R31, RZ, 0x3c, !PT ;  /* 0x0000001f1e1e7212 */ /* 0x000fe200078e3cff */
[--C-:B------:R-:W-:Y:S01]  /*24380*/  IMAD.X R31, RZ, RZ, R15.reuse, P5 ;  /* 0x000000ffff1f7224 */ /* 0x100fe200028e060f */
[----:B------:R-:W-:Y:S01]  /*24390*/  LOP3.LUT R28, R28, R29, RZ, 0x3c, !PT ;  /* 0x0000001d1c1c7212 */ /* 0x000fe200078e3cff */
[--C-:B------:R-:W-:Y:S01]  /*243a0*/  IMAD.X R29, RZ, RZ, R15.reuse, P4 ;  /* 0x000000ffff1d7224 */ /* 0x100fe200020e060f */
[----:B------:R-:W-:Y:S01]  /*243b0*/  LOP3.LUT R26, R26, R27, RZ, 0x3c, !PT ;  /* 0x0000001b1a1a7212 */ /* 0x000fe200078e3cff */
[----:B------:R-:W-:Y:S01]  /*243c0*/  IMAD.X R27, RZ, RZ, R15, P3 ;  /* 0x000000ffff1b7224 */ /* 0x000fe200018e060f */
[----:B------:R-:W-:Y:S02]  /*243d0*/  IADD3.X R35, RZ, R15, RZ, P1, !PT ;  /* 0x0000000fff237210 */ /* 0x000fe40000ffe4ff */
[C---:B------:R-:W-:Y:S02]  /*243e0*/  IADD3 R25, P2, R14.reuse, 0x4020, RZ ;  /* 0x000040200e197810 */ /* 0x040fe40007f5e0ff */
[----:B------:R-:W-:-:S02]  /*243f0*/  IADD3 R11, P1, R14, 0x4000, RZ ;  /* 0x000040000e0b7810 */ /* 0x000fc40007f3e0ff */
[C---:B------:R-:W-:Y:S02]  /*24400*/  IADD3 R87, P5, R14.reuse, 0x60, RZ ;  /* 0x000000600e577810 */ /* 0x040fe40007fbe0ff */
[C---:B------:R-:W-:Y:S02]  /*24410*/  IADD3 R9, P4, R14.reuse, 0x40, RZ ;  /* 0x000000400e097810 */ /* 0x040fe40007f9e0ff */
[----:B------:R-:W-:Y:S02]  /*24420*/  IADD3 R7, P3, R14, 0x20, RZ ;  /* 0x000000200e077810 */ /* 0x000fe40007f7e0ff */
[----:B------:R-:W-:Y:S02]  /*24430*/  LOP3.LUT R24, R25, 0x380, RZ, 0xc0, !PT ;  /* 0x0000038019187812 */ /* 0x000fe400078ec0ff */
[----:B------:R-:W-:Y:S02]  /*24440*/  LOP3.LUT R10, R11, 0x380, RZ, 0xc0, !PT ;  /* 0x000003800b0a7812 */ /* 0x000fe400078ec0ff */
[----:B------:R-:W-:-:S02]  /*24450*/  LOP3.LUT R86, R87, 0x380, RZ, 0xc0, !PT ;  /* 0x0000038057567812 */ /* 0x000fc400078ec0ff */
[----:B------:R-:W-:Y:S02]  /*24460*/  LOP3.LUT R8, R9, 0x380, RZ, 0xc0, !PT ;  /* 0x0000038009087812 */ /* 0x000fe400078ec0ff */
[----:B------:R-:W-:Y:S02]  /*24470*/  LOP3.LUT R6, R7, 0x380, RZ, 0xc0, !PT ;  /* 0x0000038007067812 */ /* 0x000fe400078ec0ff */
[----:B------:R-:W-:Y:S02]  /*24480*/  LOP3.LUT R3, R14, 0x380, RZ, 0xc0, !PT ;  /* 0x000003800e037812 */ /* 0x000fe400078ec0ff */
[----:B------:R-:W-:Y:S02]  /*24490*/  SHF.R.U64 R24, R24, 0x3, RZ ;  /* 0x0000000318187819 */ /* 0x000fe400000012ff */
[----:B------:R-:W-:Y:S02]  /*244a0*/  SHF.R.U64 R10, R10, 0x3, RZ ;  /* 0x000000030a0a7819 */ /* 0x000fe400000012ff */
[----:B------:R-:W-:-:S02]  /*244b0*/  SHF.R.U64 R86, R86, 0x3, RZ ;  /* 0x0000000356567819 */ /* 0x000fc400000012ff */
[----:B------:R-:W-:Y:S02]  /*244c0*/  SHF.R.U64 R8, R8, 0x3, RZ ;  /* 0x0000000308087819 */ /* 0x000fe400000012ff */
[----:B------:R-:W-:Y:S02]  /*244d0*/  SHF.R.U64 R6, R6, 0x3, RZ ;  /* 0x0000000306067819 */ /* 0x000fe400000012ff */
[----:B------:R-:W-:Y:S01]  /*244e0*/  SHF.R.U64 R3, R3, 0x3, RZ ;  /* 0x0000000303037819 */ /* 0x000fe200000012ff */
[----:B-----5:R-:W-:Y:S01]  /*244f0*/  IMAD.MOV.U32 R94, RZ, RZ, R83 ;  /* 0x000000ffff5e7224 */ /* 0x020fe200078e0053 */
[----:B------:R-:W-:Y:S01]  /*24500*/  LOP3.LUT R24, R24, R25, RZ, 0x3c, !PT ;  /* 0x0000001918187212 */ /* 0x000fe200078e3cff */
[----:B------:R-:W-:Y:S01]  /*24510*/  IMAD.MOV.U32 R98, RZ, RZ, R79 ;  /* 0x000000ffff627224 */ /* 0x000fe200078e004f */
        /* <DEDUP_REMOVED lines=8> */
[----:B------:R-:W-:-:S02]  /*245a0*/  IADD3.X R87, RZ, R15, RZ, P5, !PT ;  /* 0x0000000fff577210 */ /* 0x000fc40002ffe4ff */
[----:B------:R-:W-:Y:S01]  /*245b0*/  LOP3.LUT R14, R3, R14, RZ, 0x3c, !PT ;  /* 0x0000000e030e7212 */ /* 0x000fe200078e3cff */
[----:B------:R-:W-:Y:S01]  /*245c0*/  IMAD.SHL.U32 R88, R94, 0x4, RZ ;  /* 0x000000045e587824 */ /* 0x000fe200078e00ff */
        /* <DEDUP_REMOVED lines=12> */
[----:B------:R-:W-:Y:S02]  /*24690*/  SHF.L.U64.HI R90, R94, 0x2, R98 ;  /* 0x000000025e5a7819 */ /* 0x000fe40000010262 */
[----:B------:R-:W-:Y:S01]  /*246a0*/  LOP3.LUT R3, R0, 0x2, RZ, 0x3c, !PT ;  /* 0x0000000200037812 */ /* 0x000fe200078e3cff */
        /* <DEDUP_REMOVED lines=10> */
[----:B------:R-:W-:Y:S02]  /*24750*/  SEL R47, R66, R51, P0 ;  /* 0x00000033422f7207 */ /* 0x000fe40000000000 */
        /* <DEDUP_REMOVED lines=25> */
[----:B------:R-:W3:Y:S01]  /*248f0*/  SHFL.IDX PT, R9, R20, R3, 0x1c1f ;  /* 0x001c1f0314097589 */ /* 0x000ee200000e0000 */
        /* <DEDUP_REMOVED lines=14> */
[----:B------:R4:W5:Y:S01]  /*249e0*/  SHFL.IDX PT, R27, R28, R3, 0x1c1f ;  /* 0x001c1f031c1b7589 */ /* 0x00096200000e0000 */
[----:B------:R-:W-:Y:S02]  /*249f0*/  SEL R43, R62, R5, P0 ;  /* 0x000000053e2b7207 */ /* 0x000fe40000000000 */
[----:B------:R-:W-:Y:S01]  /*24a00*/  SEL R57, R40, R63, P0 ;  /* 0x0000003f28397207 */ /* 0x000fe20000000000 */
[----:B------:R-:W-:Y:S01]  /*24a10*/  SHFL.IDX PT, R58, R41, R0, 0x1c1f ;  /* 0x001c1f00293a7589 */ /* 0x000fe200000e0000 */
[----:B------:R-:W-:-:S02]  /*24a20*/  SEL R76, R63, R40, P0 ;  /* 0x000000283f4c7207 */ /* 0x000fc40000000000 */
[----:B------:R-:W-:Y:S01]  /*24a30*/  SEL R78, R65, R78, P0 ;  /* 0x0000004e414e7207 */ /* 0x000fe20000000000 */
[----:B------:R-:W0:Y:S01]  /*24a40*/  SHFL.IDX PT, R40, R36, R3, 0x1c1f ;  /* 0x001c1f0324287589 */ /* 0x000e2200000e0000 */
[----:B------:R-:W-:Y:S02]  /*24a50*/  SEL R56, R113, R112, P0 ;  /* 0x0000007071387207 */ /* 0x000fe40000000000 */
[----:B------:R-:W-:Y:S01]  /*24a60*/  SEL R62, R5, R62, P0 ;  /* 0x0000003e053e7207 */ /* 0x000fe20000000000 */
[----:B------:R5:W1:Y:S01]  /*24a70*/  SHFL.IDX PT, R29, R32, R3, 0x1c1f ;  /* 0x001c1f03201d7589 */ /* 0x000a6200000e0000 */
[----:B------:R-:W-:Y:S02]  /*24a80*/  SEL R63, R80, R67, P0 ;  /* 0x00000043503f7207 */ /* 0x000fe40000000000 */
[----:B------:R-:W-:Y:S01]  /*24a90*/  SEL R65, R82, R93, P0 ;  /* 0x0000005d52417207 */ /* 0x000fe20000000000 */
[----:B------:R-:W1:Y:S01]  /*24aa0*/  SHFL.IDX PT, R5, R2, R3, 0x1c1f ;  /* 0x001c1f0302057589 */ /* 0x000e6200000e0000 */
[----:B------:R-:W-:-:S02]  /*24ab0*/  SEL R80, R67, R80, P0 ;  /* 0x0000005043507207 */ /* 0x000fc40000000000 */
[----:B------:R-:W-:Y:S01]  /*24ac0*/  SEL R82, R93, R82, P0 ;  /* 0x000000525d527207 */ /* 0x000fe20000000000 */
[----:B------:R-:W1:Y:S01]  /*24ad0*/  SHFL.IDX PT, R42, R42, R3, 0x1c1f ;  /* 0x001c1f032a2a7589 */ /* 0x000e6200000e0000 */
[----:B------:R-:W-:Y:S02]  /*24ae0*/  SEL R67, R46, R97, P0 ;  /* 0x000000612e437207 */ /* 0x000fe40000000000 */
[----:B------:R-:W-:Y:S01]  /*24af0*/  SEL R84, R97, R46, P0 ;  /* 0x0000002e61547207 */ /* 0x000fe20000000000 */
[----:B------:R-:W1:Y:S01]  /*24b00*/  SHFL.IDX PT, R37, R48, R3, 0x1c1f ;  /* 0x001c1f0330257589 */ /* 0x000e6200000e0000 */
[----:B--2---:R-:W-:Y:S02]  /*24b10*/  SEL R8, R10, R7, P0 ;  /* 0x000000070a087207 */ /* 0x004fe40000000000 */
[----:B---3--:R-:W-:Y:S01]  /*24b20*/  SEL R24, R26, R9, P0 ;  /* 0x000000091a187207 */ /* 0x008fe20000000000 */
[----:B------:R-:W-:Y:S01]  /*24b30*/  SHFL.IDX PT, R46, R35, R0, 0x1c1f ;  /* 0x001c1f00232e7589 */ /* 0x000fe200000e0000 */
[----:B----4-:R-:W-:-:S02]  /*24b40*/  SEL R28, R30, R25, P0 ;  /* 0x000000191e1c7207 */ /* 0x010fc40000000000 */
[----:B-----5:R-:W-:Y:S01]  /*24b50*/  SEL R32, R34, R27, P0 ;  /* 0x0000001b22207207 */ /* 0x020fe20000000000 */
[----:B------:R-:W2:Y:S01]  /*24b60*/  SHFL.IDX PT, R35, R44, R3, 0x1c1f ;  /* 0x001c1f032c237589 */ /* 0x000ea200000e0000 */
[----:B0-----:R-:W-:Y:S02]  /*24b70*/  SEL R12, R31, R40, P0 ;  /* 0x000000281f0c7207 */ /* 0x001fe40000000000 */
[----:B------:R-:W-:Y:S01]  /*24b80*/  SEL R14, R40, R31, P0 ;  /* 0x0000001f280e7207 */ /* 0x000fe20000000000 */
[----:B------:R-:W0:Y:S01]  /*24b90*/  SHFL.IDX PT, R39, R52, R3, 0x1c1f ;  /* 0x001c1f0334277589 */ /* 0x000e2200000e0000 */
[----:B-1----:R-:W-:Y:S02]  /*24ba0*/  SEL R36, R38, R29, P0 ;  /* 0x0000001d26247207 */ /* 0x002fe40000000000 */
[----:B------:R-:W-:Y:S01]  /*24bb0*/  SEL R10, R7, R10, P0 ;  /* 0x0000000a070a7207 */ /* 0x000fe20000000000 */
[----:B------:R-:W1:Y:S01]  /*24bc0*/  SHFL.IDX PT, R41, R56, R3, 0x1c1f ;  /* 0x001c1f0338297589 */ /* 0x000e6200000e0000 */
        /* <DEDUP_REMOVED lines=12> */
[----:B--2---:R-:W-:Y:S02]  /*24c90*/  SEL R44, R46, R35, P0 ;  /* 0x000000232e2c7207 */ /* 0x004fe40000000000 */
[----:B------:R-:W-:Y:S01]  /*24ca0*/  SEL R42, R42, R33, P0 ;  /* 0x000000212a2a7207 */ /* 0x000fe20000000000 */
[----:B------:R-:W2:Y:S01]  /*24cb0*/  SHFL.IDX PT, R62, R62, R3, 0x1c1f ;  /* 0x001c1f033e3e7589 */ /* 0x000ea200000e0000 */
[----:B0-----:R-:W-:Y:S02]  /*24cc0*/  SEL R52, R54, R39, P0 ;  /* 0x0000002736347207 */ /* 0x001fe40000000000 */
[----:B------:R-:W-:Y:S01]  /*24cd0*/  SEL R46, R35, R46, P0 ;  /* 0x0000002e232e7207 */ /* 0x000fe20000000000 */
[----:B------:R-:W0:Y:S01]  /*24ce0*/  SHFL.IDX PT, R64, R64, R3, 0x1c1f ;  /* 0x001c1f0340407589 */ /* 0x000e2200000e0000 */
[----:B------:R-:W-:-:S02]  /*24cf0*/  SEL R50, R37, R50, P0 ;  /* 0x0000003225327207 */ /* 0x000fc40000000000 */
[----:B------:R-:W-:Y:S01]  /*24d00*/  SEL R54, R39, R54, P0 ;  /* 0x0000003627367207 */ /* 0x000fe20000000000 */
[----:B------:R-:W3:Y:S01]  /*24d10*/  SHFL.IDX PT, R66, R66, R3, 0x1c1f ;  /* 0x001c1f0342427589 */ /* 0x000ee200000e0000 */
[----:B-1----:R-:W-:Y:S02]  /*24d20*/  SEL R56, R58, R41, P0 ;  /* 0x000000293a387207 */ /* 0x002fe40000000000 */
[----:B------:R-:W-:Y:S01]  /*24d30*/  SEL R58, R41, R58, P0 ;  /* 0x0000003a293a7207 */ /* 0x000fe20000000000 */
[----:B------:R-:W1:Y:S04]  /*24d40*/  SHFL.IDX PT, R68, R68, R3, 0x1c1f ;  /* 0x001c1f0344447589 */ /* 0x000e6800000e0000 */
[----:B------:R-:W4:Y:S04]  /*24d50*/  SHFL.IDX PT, R70, R70, R3, 0x1c1f ;  /* 0x001c1f0346467589 */ /* 0x000f2800000e0000 */
[----:B------:R-:W5:Y:S04]  /*24d60*/  SHFL.IDX PT, R72, R72, R3, 0x1c1f ;  /* 0x001c1f0348487589 */ /* 0x000f6800000e0000 */
[----:B------:R-:W5:Y:S01]  /*24d70*/  SHFL.IDX PT, R74, R74, R3, 0x1c1f ;  /* 0x001c1f034a4a7589 */ /* 0x000f6200000e0000 */
[----:B--2---:R-:W-:-:S02]  /*24d80*/  SEL R5, R43, R62, P0 ;  /* 0x0000003e2b057207 */ /* 0x004fc40000000000 */
[----:B------:R-:W-:Y:S01]  /*24d90*/  SEL R7, R62, R43, P0 ;  /* 0x0000002b3e077207 */ /* 0x000fe20000000000 */
[----:B------:R-:W-:Y:S01]  /*24da0*/  SHFL.IDX PT, R57, R57, R0, 0x1c1f ;  /* 0x001c1f0039397589 */ /* 0x000fe200000e0000 */
[----:B0-----:R-:W-:Y:S02]  /*24db0*/  SEL R9, R45, R64, P0 ;  /* 0x000000402d097207 */ /* 0x001fe40000000000 */
[----:B------:R-:W-:Y:S01]  /*24dc0*/  SEL R11, R64, R45, P0 ;  /* 0x0000002d400b7207 */ /* 0x000fe20000000000 */
[----:B------:R-:W-:Y:S01]  /*24dd0*/  SHFL.IDX PT, R59, R59, R0, 0x1c1f ;  /* 0x001c1f003b3b7589 */ /* 0x000fe200000e0000 */
[----:B---3--:R-:W-:Y:S02]  /*24de0*/  SEL R25, R47, R66, P0 ;  /* 0x000000422f197207 */ /* 0x008fe40000000000 */
[----:B------:R-:W-:Y:S01]  /*24df0*/  SEL R27, R66, R47, P0 ;  /* 0x0000002f421b7207 */ /* 0x000fe20000000000 */
[----:B------:R-:W-:Y:S01]  /*24e00*/  SHFL.IDX PT, R63, R63, R0, 0x1c1f ;  /* 0x001c1f003f3f7589 */ /* 0x000fe200000e0000 */
[----:B-1----:R-:W-:-:S02]  /*24e10*/  SEL R29, R49, R68, P0 ;  /* 0x00000044311d7207 */ /* 0x002fc40000000000 */
[----:B------:R-:W-:Y:S01]  /*24e20*/  SEL R31, R68, R49, P0 ;  /* 0x00000031441f7207 */ /* 0x000fe20000000000 */
[----:B------:R-:W-:Y:S01]  /*24e30*/  SHFL.IDX PT, R65, R65, R0, 0x1c1f ;  /* 0x001c1f0041417589 */ /* 0x000fe200000e0000 */
[----:B----4-:R-:W-:Y:S02]  /*24e40*/  SEL R33, R51, R70, P0 ;  /* 0x0000004633217207 */ /* 0x010fe40000000000 */
[----:B------:R-:W-:Y:S01]  /*24e50*/  SEL R35, R70, R51, P0 ;  /* 0x0000003346237207 */ /* 0x000fe20000000000 */
[----:B------:R-:W0:Y:S01]  /*24e60*/  SHFL.IDX PT, R76, R76, R3, 0x1c1f ;  /* 0x001c1f034c4c7589 */ /* 0x000e2200000e0000 */
[----:B-----5:R-:W-:Y:S02]  /*24e70*/  SEL R37, R53, R72, P0 ;  /* 0x0000004835257207 */ /* 0x020fe40000000000 */
[----:B------:R-:W-:Y:S01]  /*24e80*/  SEL R39, R72, R53, P0 ;  /* 0x0000003548277207 */ /* 0x000fe20000000000 */
[----:B------:R-:W1:Y:S01]  /*24e90*/  SHFL.IDX PT, R78, R78, R3, 0x1c1f ;  /* 0x001c1f034e4e7589 */ /* 0x000e6200000e0000 */
[----:B------:R-:W-:-:S02]  /*24ea0*/  SEL R13, R55, R74, P0 ;  /* 0x0000004a370d7207 */ /* 0x000fc40000000000 */
        /* <DEDUP_REMOVED lines=14> */
.L_x_3114:
[----:B------:R-:W-:Y:S05]  /*24f90*/  WARPSYNC.ALL ;  /* 0x0000000000007948 */ /* 0x000fea0003800000 */
[----:B------:R-:W-:Y:S01]  /*24fa0*/  BAR.SYNC.DEFER_BLOCKING 0x1, 0x100 ;  /* 0x0044000000007b1d */ /* 0x000fe20000010000 */
[----:B----4-:R-:W-:-:S05]  /*24fb0*/  SEL R57, R67, R84, P0 ;  /* 0x0000005443397207 */ /* 0x010fca0000000000 */
[----:B------:R-:W-:Y:S01]  /*24fc0*/  ULDC.64 UR4, c[0x0][0xc00] ;  /* 0x0003000000047ab9 */ /* 0x000fe20000000a00 */
[----:B------:R-:W-:Y:S01]  /*24fd0*/  SEL R59, R84, R67, P0 ;  /* 0x00000043543b7207 */ /* 0x000fe20000000000 */
[----:B------:R-:W2:Y:S01]  /*24fe0*/  LDL R62, [R1+0x58] ;  /* 0x00005800013e7983 */ /* 0x000ea20000100800 */
[----:B------:R-:W-:Y:S01]  /*24ff0*/  ISETP.NE.U32.AND P1, PT, RZ, UR4, PT ;  /* 0x00000004ff007c0c */ /* 0x000fe2000bf25070 */
[----:B------:R-:W0:Y:S01]  /*25000*/  LDC R20, c[0x0][0xbe8] ;  /* 0x0002fa00ff147b82 */ /* 0x000e220000000800 */
[----:B------:R-:W-:Y:S01]  /*25010*/  IADD3 R2, P2, R88, UR4, RZ ;  /* 0x0000000458027c10 */ /* 0x000fe2000ff5e0ff */
[----:B------:R-:W2:Y:S01]  /*25020*/  LDL R68, [R1+0x44] ;  /* 0x0000440001447983 */ /* 0x000ea20000100800 */
[----:B------:R-:W-:Y:S02]  /*25030*/  ISETP.NE.AND.EX P1, PT, RZ, UR5, PT, P1 ;  /* 0x00000005ff007c0c */ /* 0x000fe4000bf25310 */
[----:B------:R-:W-:Y:S01]  /*25040*/  IADD3.X R3, R90, UR5, RZ, P2, !PT ;  /* 0x000000055a037c10 */ /* 0x000fe200097fe4ff */
[----:B------:R-:W-:Y:S01]  /*25050*/  ULDC.64 UR4, c[0x0][0xc08] ;  /* 0x0003020000047ab9 */ /* 0x000fe20000000a00 */
[----:B------:R1:W-:Y:S04]  /*25060*/  STSM.16.M88.4 [R85], R4 ;  /* 0x0000000455007844 */ /* 0x0003e80000000200 */
[----:B------:R3:W-:Y:S04]  /*25070*/  STSM.16.M88.4 [R89], R8 ;  /* 0x0000000859007844 */ /* 0x0007e80000000200 */
[----:B------:R-:W-:Y:S04]  /*25080*/  STSM.16.M88.4 [R87], R24 ;  /* 0x0000001857007844 */ /* 0x000fe80000000200 */
[----:B------:R-:W-:Y:S04]  /*25090*/  STSM.16.M88.4 [R86], R28 ;  /* 0x0000001c56007844 */ /* 0x000fe80000000200 */
[----:B------:R-:W-:Y:S04]  /*250a0*/  STSM.16.M88.4 [R77], R32 ;  /* 0x000000204d007844 */ /* 0x000fe80000000200 */
[----:B------:R-:W-:Y:S04]  /*250b0*/  STSM.16.M88.4 [R79], R36 ;  /* 0x000000244f007844 */ /* 0x000fe80000000200 */
[----:B------:R4:W-:Y:S01]  /*250c0*/  STSM.16.M88.4 [R81], R12 ;  /* 0x0000000c51007844 */ /* 0x0009e20000000200 */
[----:B------:R-:W-:-:S03]  /*250d0*/  ISETP.NE.U32.AND P0, PT, RZ, UR4, PT ;  /* 0x00000004ff007c0c */ /* 0x000fc6000bf05070 */
[----:B------:R0:W-:Y:S04]  /*250e0*/  STSM.16.M88.4 [R83], R40 ;  /* 0x0000002853007844 */ /* 0x0001e80000000200 */
[----:B------:R0:W-:Y:S04]  /*250f0*/  STSM.16.M88.4 [R69], R44 ;  /* 0x0000002c45007844 */ /* 0x0001e80000000200 */
[----:B------:R0:W-:Y:S04]  /*25100*/  STSM.16.M88.4 [R71], R48 ;  /* 0x0000003047007844 */ /* 0x0001e80000000200 */
[----:B------:R0:W-:Y:S01]  /*25110*/  STSM.16.M88.4 [R73], R52 ;  /* 0x0000003449007844 */ /* 0x0001e20000000200 */
[----:B------:R-:W-:-:S03]  /*25120*/  ISETP.NE.AND.EX P0, PT, RZ, UR5, PT, P0 ;  /* 0x00000005ff007c0c */ /* 0x000fc6000bf05300 */
[----:B------:R0:W-:Y:S01]  /*25130*/  STSM.16.M88.4 [R75], R56 ;  /* 0x000000384b007844 */ /* 0x0001e20000000200 */
[----:B------:R-:W-:Y:S09]  /*25140*/  BAR.SYNC.DEFER_BLOCKING 0x1, 0x100 ;  /* 0x0044000000007b1d */ /* 0x000ff20000010000 */
[----:B------:R-:W-:Y:S01]  /*25150*/  @P0 IADD3 R88, P3, R88, UR4, RZ ;  /* 0x0000000458580c10 */ /* 0x000fe2000ff7e0ff */
[----:B------:R-:W-:-:S02]  /*25160*/  ULDC UR4, c[0x0][0xa88] ;  /* 0x0002a20000047ab9 */ /* 0x000fc40000000800 */
[----:B-1----:R-:W-:Y:S02]  /*25170*/  MOV R7, UR4 ;  /* 0x0000000400077c02 */ /* 0x002fe40008000f00 */
[----:B---3--:R-:W-:Y:S01]  /*25180*/  @P0 IADD3.X R89, R90, UR5, RZ, P3, !PT ;  /* 0x000000055a590c10 */ /* 0x008fe20009ffe4ff */
[----:B------:R1:W5:Y:S01]  /*25190*/  @P1 LDG.E R0, desc[UR50][R2.64] ;  /* 0x0000003202001981 */ /* 0x000362000c1e1900 */
[----:B0-----:R-:W-:Y:S01]  /*251a0*/  ISETP.NE.AND P2, PT, R20, 0x1, PT ;  /* 0x000000011400780c */ /* 0x001fe20003f45270 */
[----:B------:R-:W-:Y:S02]  /*251b0*/  VIADD R8, R103, 0xffffff80 ;  /* 0xffffff8067087836 */ /* 0x000fe40000000000 */
[----:B------:R1:W5:Y:S03]  /*251c0*/  @P0 LDG.E R7, desc[UR50][R88.64] ;  /* 0x0000003258070981 */ /* 0x000366000c1e1900 */
[----:B------:R-:W-:-:S07]  /*251d0*/  SHF.R.S32.HI R5, RZ, 0x1f, R8 ;  /* 0x0000001fff057819 */ /* 0x000fce0000011408 */
[----:B------:R-:W0:Y:S08]  /*251e0*/  @P2 LDC R6, c[0x0][0xbec] ;  /* 0x0002fb00ff062b82 */ /* 0x000e300000000800 */
[----:B----4-:R-:W3:Y:S01]  /*251f0*/  @P2 LDC R13, c[0x0][0xbf0] ;  /* 0x0002fc00ff0d2b82 */ /* 0x010ee20000000800 */
[----:B--2---:R-:W-:Y:S01]  /*25200*/  IMAD.IADD R15, R62, 0x1, R68 ;  /* 0x000000013e0f7824 */ /* 0x004fe200078e0244 */
[----:B01-3--:R-:W-:Y:S06]  /*25210*/  @P0 BRA `(.L_x_2855) ;  /* 0x0000000000100947 */ /* 0x00bfec0003800000 */
[----:B------:R-:W-:Y:S05]  /*25220*/  @!P1 BRA `(.L_x_2855) ;  /* 0x00000000000c9947 */ /* 0x000fea0003800000 */
[----:B------:R-:W2:Y:S04]  /*25230*/  LDG.E R4, desc[UR50][R2.64] ;  /* 0x0000003202047981 */ /* 0x000ea8000c1e1900 */
[----:B-----5:R-:W2:Y:S02]  /*25240*/  LDG.E R7, desc[UR50][R2.64+0x4] ;  /* 0x0000043202077981 */ /* 0x020ea4000c1e1900 */
[----:B--2---:R-:W-:-:S07]  /*25250*/  IMAD.IADD R7, R7, 0x1, -R4 ;  /* 0x0000000107077824 */ /* 0x004fce00078e0a04 */
.L_x_2855:
[----:B------:R-:W2:Y:S01]  /*25260*/  LDL.LU R70, [R1+0x5c] ;  /* 0x00005c0001467983 */ /* 0x000ea20000300800 */
[----:B------:R-:W-:Y:S01]  /*25270*/  ULDC.64 UR4, c[0x0][0xb90] ;  /* 0x0002e40000047ab9 */ /* 0x000fe20000000a00 */
[--C-:B-----5:R-:W-:Y:S01]  /*25280*/  SHF.R.S32.HI R3, RZ, 0x1f, R0.reuse ;  /* 0x0000001fff037819 */ /* 0x120fe20000011400 */
[----:B------:R-:W-:Y:S01]  /*25290*/  IMAD.MOV.U32 R2, RZ, RZ, R0 ;  /* 0x000000ffff027224 */ /* 0x000fe200078e0000 */
[----:B------:R-:W-:Y:S01]  /*252a0*/  LEA.HI R10, R5, R8, RZ, 0x7 ;  /* 0x00000008050a7211 */ /* 0x000fe200078f38ff */
[----:B------:R-:W-:Y:S01]  /*252b0*/  @P2 IMAD.HI.U32 R6, R15, R6, RZ ;  /* 0x000000060f062227 */ /* 0x000fe200078e00ff */
[----:B------:R-:W-:Y:S01]  /*252c0*/  LEA.HI R63, R5, R8, RZ, 0x3 ;  /* 0x00000008053f7211 */ /* 0x000fe200078f18ff */
[----:B------:R-:W0:Y:S01]  /*252d0*/  @P2 LDC R67, c[0x0][0xbec] ;  /* 0x0002fb00ff432b82 */ /* 0x000e220000000800 */
[----:B------:R-:W-:Y:S01]  /*252e0*/  LOP3.LUT R25, R10, 0xffffff80, RZ, 0xc0, !PT ;  /* 0xffffff800a197812 */ /* 0x000fe200078ec0ff */
[----:B------:R-:W-:Y:S01]  /*252f0*/  IMAD.MOV.U32 R9, RZ, RZ, R15 ;  /* 0x000000ffff097224 */ /* 0x000fe200078e000f */
[----:B------:R-:W-:Y:S01]  /*25300*/  @P2 SHF.R.U32.HI R9, RZ, R13, R6 ;  /* 0x0000000dff092219 */ /* 0x000fe20000011606 */
[----:B------:R-:W-:Y:S01]  /*25310*/  IMAD R69, R7, R20, RZ ;  /* 0x0000001407457224 */ /* 0x000fe200078e02ff */
[----:B------:R-:W-:Y:S01]  /*25320*/  SEL R65, R98, RZ, !P1 ;  /* 0x000000ff62417207 */ /* 0x000fe20004800000 */
[----:B------:R-:W-:Y:S01]  /*25330*/  IMAD.IADD R25, R8, 0x1, -R25 ;  /* 0x0000000108197824 */ /* 0x000fe200078e0a19 */
[----:B------:R-:W-:Y:S01]  /*25340*/  SEL R62, R94, RZ, !P1 ;  /* 0x000000ff5e3e7207 */ /* 0x000fe20004800000 */
[----:B------:R-:W1:Y:S01]  /*25350*/  @P2 LDC R71, c[0x0][0xbf0] ;  /* 0x0002fc00ff472b82 */ /* 0x000e620000000800 */
[----:B------:R-:W-:-:S02]  /*25360*/  LOP3.LUT R27, R63, 0xfffffff8, RZ, 0xc0, !PT ;  /* 0xfffffff83f1b7812 */ /* 0x000fc400078ec0ff */
[----:B------:R-:W-:Y:S02]  /*25370*/  SHF.R.S32.HI R63, RZ, 0x3, R63 ;  /* 0x00000003ff3f7819 */ /* 0x000fe4000001143f */
[----:B------:R-:W-:Y:S02]  /*25380*/  IADD3 R66, R8, -R27, RZ ;  /* 0x8000001b08427210 */ /* 0x000fe40007ffe0ff */
[----:B------:R-:W-:Y:S02]  /*25390*/  SHF.R.S32.HI R8, RZ, 0x1f, R25 ;  /* 0x0000001fff087819 */ /* 0x000fe40000011419 */
[----:B------:R-:W-:Y:S02]  /*253a0*/  LOP3.LUT P0, RZ, R25, 0x3, RZ, 0xc0, !PT ;  /* 0x0000000319ff7812 */ /* 0x000fe4000780c0ff */
[CC--:B------:R-:W-:Y:S02]  /*253b0*/  LEA.HI R12, R8.reuse, R25.reuse, RZ, 0x2 ;  /* 0x00000019080c7211 */ /* 0x0c0fe400078f10ff */
[----:B------:R-:W-:-:S02]  /*253c0*/  LEA.HI R25, R8, R25, RZ, 0x5 ;  /* 0x0000001908197211 */ /* 0x000fc400078f28ff */
[--C-:B------:R-:W-:Y:S02]  /*253d0*/  SHF.R.S32.HI R14, RZ, 0x2, R12.reuse ;  /* 0x00000002ff0e7819 */ /* 0x100fe4000001140c */
[----:B------:R-:W-:Y:S02]  /*253e0*/  SHF.R.S32.HI R27, RZ, 0x1f, R12 ;  /* 0x0000001fff1b7819 */ /* 0x000fe4000001140c */
[----:B------:R-:W-:Y:S02]  /*253f0*/  SHF.R.S32.HI R25, RZ, 0x5, R25 ;  /* 0x00000005ff197819 */ /* 0x000fe40000011419 */
[----:B------:R-:W-:-:S04]  /*25400*/  LEA.HI R27, R27, R14, RZ, 0x3 ;  /* 0x0000000e1b1b7211 */ /* 0x000fc800078f18ff */
[----:B------:R-:W-:-:S05]  /*25410*/  LOP3.LUT R27, R27, 0xfffffff8, RZ, 0xc0, !PT ;  /* 0xfffffff81b1b7812 */ /* 0x000fca00078ec0ff */
[----:B------:R-:W-:Y:S01]  /*25420*/  IMAD.IADD R14, R14, 0x1, -R27 ;  /* 0x000000010e0e7824 */ /* 0x000fe200078e0a1b */
[----:B------:R-:W-:Y:S01]  /*25430*/  BSSY B1, `(.L_x_2856) ;  /* 0x00000ba000017945 */ /* 0x000fe20003800000 */
[----:B--2---:R-:W-:-:S05]  /*25440*/  SHF.R.S32.HI R64, RZ, 0x1f, R70 ;  /* 0x0000001fff407819 */ /* 0x004fca0000011446 */
[----:B------:R-:W-:-:S04]  /*25450*/  IMAD R4, R64, UR4, RZ ;  /* 0x0000000440047c24 */ /* 0x000fc8000f8e02ff */
[C---:B------:R-:W-:Y:S02]  /*25460*/  IMAD R11, R70.reuse, UR5, R4 ;  /* 0x00000005460b7c24 */ /* 0x040fe4000f8e0204 */
[----:B------:R-:W-:Y:S01]  /*25470*/  IMAD.WIDE.U32 R4, R70, UR4, R2 ;  /* 0x0000000446047c25 */ /* 0x000fe2000f8e0002 */
[----:B------:R-:W-:-:S03]  /*25480*/  ULDC.64 UR4, c[0x0][0xb98] ;  /* 0x0002e60000047ab9 */ /* 0x000fc60000000a00 */
[----:B------:R-:W-:Y:S02]  /*25490*/  IMAD.IADD R5, R5, 0x1, R11 ;  /* 0x0000000105057824 */ /* 0x000fe400078e020b */
[----:B------:R-:W-:Y:S02]  /*254a0*/  IMAD.MOV R11, RZ, RZ, -R9 ;  /* 0x000000ffff0b7224 */ /* 0x000fe400078e0a09 */
[----:B------:R-:W-:Y:S02]  /*254b0*/  IMAD R13, R65, UR4, RZ ;  /* 0x00000004410d7c24 */ /* 0x000fe4000f8e02ff */
[----:B------:R-:W-:-:S04]  /*254c0*/  IMAD.WIDE.U32 R4, R62, UR4, R4 ;  /* 0x000000043e047c25 */ /* 0x000fc8000f8e0004 */
[----:B------:R-:W-:Y:S01]  /*254d0*/  IMAD R11, R20, R11, R15 ;  /* 0x0000000b140b7224 */ /* 0x000fe200078e020f */
[----:B------:R-:W-:Y:S01]  /*254e0*/  SHF.R.S32.HI R15, RZ, 0x1f, R9 ;  /* 0x0000001fff0f7819 */ /* 0x000fe20000011409 */
[----:B------:R-:W-:Y:S01]  /*254f0*/  IMAD R6, R62, UR5, R13 ;  /* 0x000000053e067c24 */ /* 0x000fe2000f8e020d */
[----:B------:R-:W-:Y:S01]  /*25500*/  IADD3 R4, P1, R9, R4, RZ ;  /* 0x0000000409047210 */ /* 0x000fe20007f3e0ff */
[----:B------:R-:W-:Y:S01]  /*25510*/  IMAD.SHL.U32 R2, R66, 0x8, RZ ;  /* 0x0000000842027824 */ /* 0x000fe200078e00ff */
[----:B------:R-:W-:Y:S02]  /*25520*/  ULDC.64 UR4, c[0x0][0xb88] ;  /* 0x0002e20000047ab9 */ /* 0x000fe40000000a00 */
[----:B------:R-:W-:Y:S01]  /*25530*/  IADD3.X R5, R15, R5, R6, P1, !PT ;  /* 0x000000050f057210 */ /* 0x000fe20000ffe406 */
[----:B------:R-:W-:Y:S01]  /*25540*/  IMAD R13, R63, 0x40, R2 ;  /* 0x000000403f0d7824 */ /* 0x000fe200078e0202 */
[----:B------:R-:W-:Y:S02]  /*25550*/  SHF.R.S32.HI R6, RZ, 0x1f, R11 ;  /* 0x0000001fff067819 */ /* 0x000fe4000001140b */
[----:B------:R-:W-:Y:S01]  /*25560*/  SHF.R.S32.HI R15, RZ, 0x7, R10 ;  /* 0x00000007ff0f7819 */ /* 0x000fe2000001140a */
[----:B------:R-:W-:-:S03]  /*25570*/  IMAD.WIDE R60, R13, 0x2, R60 ;  /* 0x000000020d3c7825 */ /* 0x000fc600078e023c */
[----:B------:R-:W-:Y:S01]  /*25580*/  LEA.HI R10, R10, R15, RZ, 0x1 ;  /* 0x0000000f0a0a7211 */ /* 0x000fe200078f08ff */
[----:B------:R-:W-:Y:S01]  /*25590*/  IMAD R6, R6, UR4, RZ ;  /* 0x0000000406067c24 */ /* 0x000fe2000f8e02ff */
[C---:B------:R-:W-:Y:S01]  /*255a0*/  IADD3 R29, P3, R60.reuse, 0x4000, RZ ;  /* 0x000040003c1d7810 */ /* 0x040fe20007f7e0ff */
[----:B------:R-:W-:Y:S01]  /*255b0*/  IMAD.WIDE.U32 R4, R11, UR4, R4 ;  /* 0x000000040b047c25 */ /* 0x000fe2000f8e0004 */
[----:B------:R-:W-:Y:S02]  /*255c0*/  IADD3 R9, P5, R60, 0x1000, RZ ;  /* 0x000010003c097810 */ /* 0x000fe40007fbe0ff */
[----:B------:R-:W-:Y:S01]  /*255d0*/  LOP3.LUT R28, R29, 0x380, RZ, 0xc0, !PT ;  /* 0x000003801d1c7812 */ /* 0x000fe200078ec0ff */
[----:B------:R-:W-:Y:S01]  /*255e0*/  IMAD R13, R11, UR5, R6 ;  /* 0x000000050b0d7c24 */ /* 0x000fe2000f8e0206 */
[----:B------:R-:W-:Y:S01]  /*255f0*/  LOP3.LUT R6, R10, 0x3fffffe, RZ, 0xc0, !PT ;  /* 0x03fffffe0a067812 */ /* 0x000fe200078ec0ff */
[----:B------:R-:W-:Y:S01]  /*25600*/  ULDC.64 UR4, c[0x0][0xb50] ;  /* 0x0002d40000047ab9 */ /* 0x000fe20000000a00 */
[----:B------:R-:W-:-:S02]  /*25610*/  LOP3.LUT R8, R9, 0x380, RZ, 0xc0, !PT ;  /* 0x0000038009087812 */ /* 0x000fc400078ec0ff */
[----:B------:R-:W-:Y:S01]  /*25620*/  IADD3 R5, R5, R13, RZ ;  /* 0x0000000d05057210 */ /* 0x000fe20007ffe0ff */
[----:B------:R-:W-:Y:S01]  /*25630*/  IMAD.IADD R6, R15, 0x1, -R6 ;  /* 0x000000010f067824 */ /* 0x000fe200078e0a06 */
[----:B------:R-:W-:Y:S01]  /*25640*/  LEA R10, P1, R4, UR4, 0x2 ;  /* 0x00000004040a7c11 */ /* 0x000fe2000f8210ff */
[----:B------:R-:W-:Y:S01]  /*25650*/  IMAD R15, R25, 0x10, R14 ;  /* 0x00000010190f7824 */ /* 0x000fe200078e020e */
[----:B------:R-:W-:Y:S02]  /*25660*/  IADD3 R13, P4, R60, 0x2000, RZ ;  /* 0x000020003c0d7810 */ /* 0x000fe40007f9e0ff */
[----:B------:R-:W-:Y:S01]  /*25670*/  LEA.HI.X R11, R4, UR5, R5, 0x2, P1 ;  /* 0x00000005040b7c11 */ /* 0x000fe200088f1405 */
[----:B------:R-:W-:Y:S01]  /*25680*/  IMAD R4, R6, 0x40, R15 ;  /* 0x0000004006047824 */ /* 0x000fe200078e020f */
[----:B------:R-:W-:Y:S01]  /*25690*/  IADD3 R25, P1, R60, 0x3000, RZ ;  /* 0x000030003c197810 */ /* 0x000fe20007f3e0ff */
[----:B------:R-:W-:Y:S01]  /*256a0*/  SHFL.IDX PT, R50, R10, RZ, 0x1c1f ;  /* 0x001c1fff0a327589 */ /* 0x000fe200000e0000 */
[----:B------:R-:W-:Y:S01]  /*256b0*/  LOP3.LUT R12, R13, 0x380, RZ, 0xc0, !PT ;  /* 0x000003800d0c7812 */ /* 0x000fe200078ec0ff */
[----:B------:R-:W-:Y:S01]  /*256c0*/  IMAD.IADD R4, R4, 0x1, R68 ;  /* 0x0000000104047824 */ /* 0x000fe200078e0244 */
[----:B------:R-:W-:Y:S01]  /*256d0*/  LOP3.LUT R24, R25, 0x380, RZ, 0xc0, !PT ;  /* 0x0000038019187812 */ /* 0x000fe200078ec0ff */
[----:B------:R-:W2:Y:S01]  /*256e0*/  SHFL.IDX PT, R51, R11, RZ, 0x1c1f ;  /* 0x001c1fff0b337589 */ /* 0x000ea200000e0000 */
[----:B------:R-:W-:Y:S01]  /*256f0*/  SHF.R.U64 R28, R28, 0x3, RZ ;  /* 0x000000031c1c7819 */ /* 0x000fe200000012ff */
[----:B------:R-:W-:Y:S01]  /*25700*/  ULDC.64 UR4, c[0x0][0xaa0] ;  /* 0x0002a80000047ab9 */ /* 0x000fe20000000a00 */
[----:B------:R-:W-:Y:S01]  /*25710*/  SHF.R.U64 R24, R24, 0x3, RZ ;  /* 0x0000000318187819 */ /* 0x000fe200000012ff */
[----:B------:R-:W-:Y:S01]  /*25720*/  SHFL.IDX PT, R54, R10, 0x1, 0x1c1f ;  /* 0x003c1f000a367f89 */ /* 0x000fe200000e0000 */
[----:B------:R-:W-:-:S02]  /*25730*/  SHF.R.U64 R8, R8, 0x3, RZ ;  /* 0x0000000308087819 */ /* 0x000fc400000012ff */
[----:B------:R-:W-:Y:S01]  /*25740*/  LOP3.LUT R24, R24, R25, RZ, 0x3c, !PT ;  /* 0x0000001918187212 */ /* 0x000fe200078e3cff */
[--C-:B------:R-:W-:Y:S01]  /*25750*/  IMAD.X R25, RZ, RZ, R61.reuse, P1 ;  /* 0x000000ffff197224 */ /* 0x100fe200008e063d */
[----:B------:R-:W-:Y:S01]  /*25760*/  IADD3 R41, P1, R60, 0x7000, RZ ;  /* 0x000070003c297810 */ /* 0x000fe20007f3e0ff */
[----:B------:R-:W3:Y:S01]  /*25770*/  SHFL.IDX PT, R55, R11, 0x1, 0x1c1f ;  /* 0x003c1f000b377f89 */ /* 0x000ee200000e0000 */
[----:B------:R-:W-:Y:S02]  /*25780*/  SHF.R.U64 R12, R12, 0x3, RZ ;  /* 0x000000030c0c7819 */ /* 0x000fe400000012ff */
[----:B------:R-:W-:Y:S02]  /*25790*/  LOP3.LUT R28, R28, R29, RZ, 0x3c, !PT ;  /* 0x0000001d1c1c7212 */ /* 0x000fe400078e3cff */
[----:B------:R-:W-:Y:S02]  /*257a0*/  LOP3.LUT R40, R41, 0x380, RZ, 0xc0, !PT ;  /* 0x0000038029287812 */ /* 0x000fe400078ec0ff */
[----:B------:R-:W-:Y:S01]  /*257b0*/  LOP3.LUT R8, R8, R9, RZ, 0x3c, !PT ;  /* 0x0000000908087212 */ /* 0x000fe200078e3cff */
[--C-:B------:R-:W-:Y:S01]  /*257c0*/  IMAD.X R9, RZ, RZ, R61.reuse, P5 ;  /* 0x000000ffff097224 */ /* 0x100fe200028e063d */
[----:B------:R-:W-:Y:S01]  /*257d0*/  LOP3.LUT R12, R12, R13, RZ, 0x3c, !PT ;  /* 0x0000000d0c0c7212 */ /* 0x000fe200078e3cff */
[----:B------:R-:W-:Y:S01]  /*257e0*/  IMAD.X R13, RZ, RZ, R61, P4 ;  /* 0x000000ffff0d7224 */ /* 0x000fe200020e063d */
[----:B------:R-:W-:-:S02]  /*257f0*/  IADD3.X R29, RZ, R61, RZ, P3, !PT ;  /* 0x0000003dff1d7210 */ /* 0x000fc40001ffe4ff */
[C---:B------:R-:W-:Y:S02]  /*25800*/  IADD3 R45, P3, R60.reuse, 0x8000, RZ ;  /* 0x000080003c2d7810 */ /* 0x040fe40007f7e0ff */
[C---:B------:R-:W-:Y:S02]  /*25810*/  IADD3 R33, P5, R60.reuse, 0x5000, RZ ;  /* 0x000050003c217810 */ /* 0x040fe40007fbe0ff */
[----:B------:R-:W-:Y:S02]  /*25820*/  IADD3 R37, P4, R60, 0x6000, RZ ;  /* 0x000060003c257810 */ /* 0x000fe40007f9e0ff */
[----:B------:R-:W-:Y:S02]  /*25830*/  SHF.R.U64 R40, R40, 0x3, RZ ;  /* 0x0000000328287819 */ /* 0x000fe400000012ff */
[----:B------:R-:W-:Y:S02]  /*25840*/  LOP3.LUT R44, R45, 0x380, RZ, 0xc0, !PT ;  /* 0x000003802d2c7812 */ /* 0x000fe400078ec0ff */
[----:B------:R-:W-:-:S02]  /*25850*/  LOP3.LUT R32, R33, 0x380, RZ, 0xc0, !PT ;  /* 0x0000038021207812 */ /* 0x000fc400078ec0ff */
[----:B------:R-:W-:Y:S02]  /*25860*/  LOP3.LUT R36, R37, 0x380, RZ, 0xc0, !PT ;  /* 0x0000038025247812 */ /* 0x000fe400078ec0ff */
[----:B------:R-:W-:Y:S01]  /*25870*/  LOP3.LUT R40, R40, R41, RZ, 0x3c, !PT ;  /* 0x0000002928287212 */ /* 0x000fe200078e3cff */
[----:B------:R-:W-:Y:S01]  /*25880*/  IMAD.X R41, RZ, RZ, R61, P1 ;  /* 0x000000ffff297224 */ /* 0x000fe200008e063d */
[----:B------:R-:W-:Y:S02]  /*25890*/  SHF.R.U64 R44, R44, 0x3, RZ ;  /* 0x000000032c2c7819 */ /* 0x000fe400000012ff */
[C---:B------:R-:W-:Y:S01]  /*258a0*/  ISETP.GE.OR P1, PT, R4.reuse, R69, P0 ;  /* 0x000000450400720c */ /* 0x040fe20000726670 */
[----:B------:R-:W-:Y:S01]  /*258b0*/  VIADD R4, R4, 0x8 ;  /* 0x0000000804047836 */ /* 0x000fe20000000000 */
[----:B------:R-:W-:Y:S02]  /*258c0*/  SHF.R.U64 R32, R32, 0x3, RZ ;  /* 0x0000000320207819 */ /* 0x000fe400000012ff */
[----:B------:R-:W-:-:S02]  /*258d0*/  SHF.R.U64 R36, R36, 0x3, RZ ;  /* 0x0000000324247819 */ /* 0x000fc400000012ff */
[----:B------:R-:W-:Y:S02]  /*258e0*/  LOP3.LUT R44, R44, R45, RZ, 0x3c, !PT ;  /* 0x0000002d2c2c7212 */ /* 0x000fe400078e3cff */
[----:B------:R-:W-:Y:S01]  /*258f0*/  LOP3.LUT R32, R32, R33, RZ, 0x3c, !PT ;  /* 0x0000002120207212 */ /* 0x000fe200078e3cff */
[--C-:B------:R-:W-:Y:S01]  /*25900*/  IMAD.X R33, RZ, RZ, R61.reuse, P5 ;  /* 0x000000ffff217224 */ /* 0x100fe200028e063d */
[----:B------:R-:W-:Y:S01]  /*25910*/  LOP3.LUT R36, R36, R37, RZ, 0x3c, !PT ;  /* 0x0000002524247212 */ /* 0x000fe200078e3cff */
[----:B------:R-:W-:Y:S01]  /*25920*/  IMAD.X R37, RZ, RZ, R61, P4 ;  /* 0x000000ffff257224 */ /* 0x000fe200020e063d */
[----:B------:R-:W-:Y:S02]  /*25930*/  IADD3.X R45, RZ, R61, RZ, P3, !PT ;  /* 0x0000003dff2d7210 */ /* 0x000fe40001ffe4ff */
[C---:B------:R-:W-:Y:S01]  /*25940*/  LOP3.LUT R6, R60.reuse, 0x380, RZ, 0xc0, !PT ;  /* 0x000003803c067812 */ /* 0x040fe200078ec0ff */
[----:B------:R-:W-:Y:S01]  /*25950*/  IMAD R3, R3, UR4, RZ ;  /* 0x0000000403037c24 */ /* 0x000fe2000f8e02ff */
[----:B------:R-:W-:Y:S01]  /*25960*/  IADD3 R5, P3, R60, 0xb000, RZ ;  /* 0x0000b0003c057810 */ /* 0x000fe20007f7e0ff */
[----:B--2---:R2:W-:Y:S01]  /*25970*/  @!P1 ST.E desc[UR50][R50.64], R120 ;  /* 0x0000007832009985 */ /* 0x0045e2000c101932 */
[----:B------:R-:W-:-:S02]  /*25980*/  ISETP.GE.OR P0, PT, R4, R69, P0 ;  /* 0x000000450400720c */ /* 0x000fc40000706670 */
[C---:B------:R-:W-:Y:S01]  /*25990*/  IADD3 R49, P5, R60.reuse, 0x9000, RZ ;  /* 0x000090003c317810 */ /* 0x040fe20007fbe0ff */
[----:B------:R-:W-:Y:S01]  /*259a0*/  IMAD.X R57, RZ, RZ, R61, P3 ;  /* 0x000000ffff397224 */ /* 0x000fe200018e063d */
[----:B------:R-:W-:Y:S02]  /*259b0*/  IADD3 R53, P4, R60, 0xa000, RZ ;  /* 0x0000a0003c357810 */ /* 0x000fe40007f9e0ff */
[----:B------:R-:W-:Y:S02]  /*259c0*/  LOP3.LUT R4, R5, 0x380, RZ, 0xc0, !PT ;  /* 0x0000038005047812 */ /* 0x000fe400078ec0ff */
[----:B------:R-:W-:Y:S02]  /*259d0*/  LOP3.LUT R48, R49, 0x380, RZ, 0xc0, !PT ;  /* 0x0000038031307812 */ /* 0x000fe400078ec0ff */
[----:B------:R-:W-:Y:S02]  /*259e0*/  LOP3.LUT R52, R53, 0x380, RZ, 0xc0, !PT ;  /* 0x0000038035347812 */ /* 0x000fe400078ec0ff */
[----:B------:R-:W-:Y:S01]  /*259f0*/  SHF.R.U64 R7, R6, 0x3, RZ ;  /* 0x0000000306077819 */ /* 0x000fe200000012ff */
[----:B---3--:R3:W-:Y:S01]  /*25a00*/  @!P0 ST.E desc[UR50][R54.64], R121 ;  /* 0x0000007936008985 */ /* 0x0087e2000c101932 */
[----:B------:R-:W-:-:S02]  /*25a10*/  SHF.R.U64 R4, R4, 0x3, RZ ;  /* 0x0000000304047819 */ /* 0x000fc400000012ff */
[----:B------:R-:W-:Y:S01]  /*25a20*/  SHF.R.U64 R48, R48, 0x3, RZ ;  /* 0x0000000330307819 */ /* 0x000fe200000012ff */
[----:B------:R-:W-:Y:S01]  /*25a30*/  IMAD R3, R0, UR5, R3 ;  /* 0x0000000500037c24 */ /* 0x000fe2000f8e0203 */
[----:B------:R-:W-:Y:S01]  /*25a40*/  SHF.R.U64 R52, R52, 0x3, RZ ;  /* 0x0000000334347819 */ /* 0x000fe200000012ff */
[----:B------:R-:W5:Y:S01]  /*25a50*/  LD.E.128 R8, desc[UR50][R8.64] ;  /* 0x0000003208087980 */ /* 0x000f62000c101d00 */
[----:B------:R-:W-:Y:S02]  /*25a60*/  LOP3.LUT R60, R7, R60, RZ, 0x3c, !PT ;  /* 0x0000003c073c7212 */ /* 0x000fe400078e3cff */
[----:B------:R-:W-:Y:S01]  /*25a70*/  LOP3.LUT R48, R48, R49, RZ, 0x3c, !PT ;  /* 0x0000003130307212 */ /* 0x000fe200078e3cff */
[--C-:B------:R-:W-:Y:S01]  /*25a80*/  IMAD.X R49, RZ, RZ, R61.reuse, P5 ;  /* 0x000000ffff317224 */ /* 0x100fe200028e063d */
[----:B------:R-:W-:Y:S01]  /*25a90*/  LOP3.LUT R52, R52, R53, RZ, 0x3c, !PT ;  /* 0x0000003534347212 */ /* 0x000fe200078e3cff */
[----:B------:R-:W-:Y:S01]  /*25aa0*/  IMAD.X R53, RZ, RZ, R61, P4 ;  /* 0x000000ffff357224 */ /* 0x000fe200020e063d */
[----:B------:R-:W-:Y:S01]  /*25ab0*/  LOP3.LUT R56, R4, R5, RZ, 0x3c, !PT ;  /* 0x0000000504387212 */ /* 0x000fe200078e3cff */
[----:B------:R-:W5:Y:S04]  /*25ac0*/  LD.E.128 R12, desc[UR50][R12.64] ;  /* 0x000000320c0c7980 */ /* 0x000f68000c101d00 */
[----:B------:R4:W5:Y:S04]  /*25ad0*/  LD.E.128 R4, desc[UR50][R60.64] ;  /* 0x000000323c047980 */ /* 0x000968000c101d00 */
[----:B------:R-:W5:Y:S04]  /*25ae0*/  LD.E.128 R24, desc[UR50][R24.64] ;  /* 0x0000003218187980 */ /* 0x000f68000c101d00 */
[----:B------:R-:W5:Y:S01]  /*25af0*/  LD.E.128 R28, desc[UR50][R28.64] ;  /* 0x000000321c1c7980 */ /* 0x000f62000c101d00 */
[----:B----4-:R-:W-:Y:S01]  /*25b00*/  IMAD.WIDE.U32 R60, R0, UR4, RZ ;  /* 0x00000004003c7c25 */ /* 0x010fe2000f8e00ff */
[----:B------:R-:W-:Y:S01]  /*25b10*/  LEA R0, R66, R63, 0x5 ;  /* 0x0000003f42007211 */ /* 0x000fe200078e28ff */
[----:B------:R-:W-:Y:S01]  /*25b20*/  ULDC.64 UR4, c[0x0][0xae8] ;  /* 0x0002ba0000047ab9 */ /* 0x000fe20000000a00 */
[----:B------:R-:W5:Y:S01]  /*25b30*/  LD.E.128 R32, desc[UR50][R32.64] ;  /* 0x0000003220207980 */ /* 0x000f62000c101d00 */
[----:B------:R-:W-:-:S02]  /*25b40*/  IMAD.IADD R61, R61, 0x1, R3 ;  /* 0x000000013d3d7824 */ /* 0x000fc400078e0203 */
[----:B------:R-:W-:Y:S01]  /*25b50*/  IMAD R64, R64, UR4, RZ ;  /* 0x0000000440407c24 */ /* 0x000fe2000f8e02ff */
[----:B------:R-:W5:Y:S01]  /*25b60*/  LD.E.128 R36, desc[UR50][R36.64] ;  /* 0x0000003224247980 */ /* 0x000f62000c101d00 */
[----:B------:R-:W-:Y:S02]  /*25b70*/  IMAD.IADD R66, R68, 0x1, R0 ;  /* 0x0000000144427824 */ /* 0x000fe400078e0200 */
[C---:B------:R-:W-:Y:S01]  /*25b80*/  IMAD R3, R70.reuse, UR5, R64 ;  /* 0x0000000546037c24 */ /* 0x040fe2000f8e0240 */
[----:B------:R-:W5:Y:S01]  /*25b90*/  LD.E.128 R40, desc[UR50][R40.64] ;  /* 0x0000003228287980 */ /* 0x000f62000c101d00 */
[----:B------:R-:W-:Y:S01]  /*25ba0*/  IMAD.WIDE.U32 R60, R70, UR4, R60 ;  /* 0x00000004463c7c25 */ /* 0x000fe2000f8e003c */
[----:B------:R-:W-:Y:S02]  /*25bb0*/  ULDC.64 UR4, c[0x0][0xaf0] ;  /* 0x0002bc0000047ab9 */ /* 0x000fe40000000a00 */
[----:B------:R-:W5:Y:S01]  /*25bc0*/  LD.E.128 R44, desc[UR50][R44.64] ;  /* 0x000000322c2c7980 */ /* 0x000f62000c101d00 */
[----:B0-----:R-:W-:-:S03]  /*25bd0*/  @P2 IMAD.HI.U32 R0, R66, R67, RZ ;  /* 0x0000004342002227 */ /* 0x001fc600078e00ff */
[----:B--2---:R-:W5:Y:S01]  /*25be0*/  LD.E.128 R48, desc[UR50][R48.64] ;  /* 0x0000003230307980 */ /* 0x004f62000c101d00 */
[----:B------:R-:W-:Y:S02]  /*25bf0*/  IMAD.IADD R61, R61, 0x1, R3 ;  /* 0x000000013d3d7824 */ /* 0x000fe400078e0203 */
[----:B------:R-:W-:Y:S01]  /*25c00*/  IMAD.MOV.U32 R3, RZ, RZ, R66 ;  /* 0x000000ffff037224 */ /* 0x000fe200078e0042 */
[----:B-1----:R-:W-:Y:S01]  /*25c10*/  @P2 SHF.R.U32.HI R3, RZ, R71, R0 ;  /* 0x00000047ff032219 */ /* 0x002fe20000011600 */
[----:B------:R-:W-:Y:S01]  /*25c20*/  IMAD R65, R65, UR4, RZ ;  /* 0x0000000441417c24 */ /* 0x000fe2000f8e02ff */
[----:B---3--:R-:W5:Y:S01]  /*25c30*/  LD.E.128 R52, desc[UR50][R52.64] ;  /* 0x0000003234347980 */ /* 0x008f62000c101d00 */
[C---:B------:R-:W-:Y:S01]  /*25c40*/  IMAD.WIDE.U32 R60, R62.reuse, UR4, R60 ;  /* 0x000000043e3c7c25 */ /* 0x040fe2000f8e003c */
[----:B------:R-:W-:Y:S02]  /*25c50*/  SHF.R.S32.HI R0, RZ, 0x1f, R3 ;  /* 0x0000001fff007819 */ /* 0x000fe40000011403 */
[----:B------:R-:W5:Y:S01]  /*25c60*/  LD.E.128 R56, desc[UR50][R56.64] ;  /* 0x0000003238387980 */ /* 0x000f62000c101d00 */
[----:B------:R-:W-:Y:S01]  /*25c70*/  IMAD R65, R62, UR5, R65 ;  /* 0x000000053e417c24 */ /* 0x000fe2000f8e0241 */
[----:B------:R-:W-:Y:S01]  /*25c80*/  ULDC.64 UR4, c[0x0][0xae0] ;  /* 0x0002b80000047ab9 */ /* 0x000fe20000000a00 */
[----:B------:R-:W-:Y:S01]  /*25c90*/  IMAD.MOV R67, RZ, RZ, -R3 ;  /* 0x000000ffff437224 */ /* 0x000fe200078e0a03 */
        /* <DEDUP_REMOVED lines=8> */
[----:B------:R-:W-:Y:S02]  /*25d20*/  IMAD R65, R20, R67, R66 ;  /* 0x0000004314417224 */ /* 0x000fe400078e0242 */
[C---:B------:R-:W-:Y:S02]  /*25d30*/  IMAD R67, R3.reuse, UR5, R0 ;  /* 0x0000000503437c24 */ /* 0x040fe4000f8e0200 */
[----:B------:R-:W-:Y:S01]  /*25d40*/  IMAD.WIDE.U32 R60, R3, UR4, R60 ;  /* 0x00000004033c7c25 */ /* 0x000fe2000f8e003c */
[----:B------:R-:W-:Y:S01]  /*25d50*/  SHF.R.S32.HI R0, RZ, 0x1f, R65 ;  /* 0x0000001fff007819 */ /* 0x000fe20000011441 */
[----:B------:R-:W-:-:S03]  /*25d60*/  ULDC.64 UR4, c[0x0][0xad8] ;  /* 0x0002b60000047ab9 */ /* 0x000fc60000000a00 */
[----:B------:R-:W-:Y:S01]  /*25d70*/  IADD3 R61, R61, R67, RZ ;  /* 0x000000433d3d7210 */ /* 0x000fe20007ffe0ff */
[----:B------:R-:W-:Y:S02]  /*25d80*/  IMAD R0, R0, UR4, RZ ;  /* 0x0000000400007c24 */ /* 0x000fe4000f8e02ff */
[----:B------:R-:W-:Y:S02]  /*25d90*/  IMAD.IADD R68, R63, 0x1, R68 ;  /* 0x000000013f447824 */ /* 0x000fe400078e0244 */
[C---:B------:R-:W-:Y:S02]  /*25da0*/  IMAD R63, R65.reuse, UR5, R0 ;  /* 0x00000005413f7c24 */ /* 0x040fe4000f8e0200 */
[----:B------:R-:W-:Y:S01]  /*25db0*/  IMAD.WIDE.U32 R60, R65, UR4, R60 ;  /* 0x00000004413c7c25 */ /* 0x000fe2000f8e003c */
[----:B------:R-:W-:-:S03]  /*25dc0*/  ULDC.64 UR4, c[0x0][0xa80] ;  /* 0x0002a00000047ab9 */ /* 0x000fc60000000a00 */
[----:B------:R-:W-:Y:S01]  /*25dd0*/  VIADD R3, R68, 0x20 ;  /* 0x0000002044037836 */ /* 0x000fe20000000000 */
[----:B------:R-:W-:Y:S01]  /*25de0*/  LEA R66, P2, R60, UR4, 0x1 ;  /* 0x000000043c427c11 */ /* 0x000fe2000f8408ff */
[----:B------:R-:W-:-:S03]  /*25df0*/  IMAD.IADD R61, R61, 0x1, R63 ;  /* 0x000000013d3d7824 */ /* 0x000fc600078e023f */
[-C--:B------:R-:W-:Y:S02]  /*25e00*/  ISETP.GE.AND P1, PT, R3, R69.reuse, PT ;  /* 0x000000450300720c */ /* 0x080fe40003f26270 */
[----:B------:R-:W-:Y:S02]  /*25e10*/  LEA.HI.X R3, R60, UR5, R61, 0x1, P2 ;  /* 0x000000053c037c11 */ /* 0x000fe400090f0c3d */
[----:B------:R-:W-:Y:S01]  /*25e20*/  ISETP.GE.AND P2, PT, R68, R69, PT ;  /* 0x000000454400720c */ /* 0x000fe20003f46270 */
[----:B------:R-:W-:Y:S02]  /*25e30*/  VIADD R0, R18, 0x33420 ;  /* 0x0003342012007836 */ /* 0x000fe40000000000 */
[----:B------:R-:W-:-:S03]  /*25e40*/  VIADD R20, R68, 0x40 ;  /* 0x0000004044147836 */ /* 0x000fc60000000000 */
[----:B------:R-:W-:Y:S01]  /*25e50*/  PRMT R0, RZ, 0x654, R0 ;  /* 0x00000654ff007816 */ /* 0x000fe20000000000 */
[----:B------:R-:W-:Y:S01]  /*25e60*/  VIADD R72, R2, 0x80 ;  /* 0x0000008002487836 */ /* 0x000fe20000000000 */
[----:B------:R-:W-:Y:S01]  /*25e70*/  ISETP.GE.AND P0, PT, R20, R69, PT ;  /* 0x000000451400720c */ /* 0x000fe20003f06270 */
[----:B0-----:R0:W1:Y:S01]  /*25e80*/  SHFL.IDX PT, R67, R66, RZ, 0x181f ;  /* 0x00181fff42437589 */ /* 0x00106200000e0000 */
[----:B------:R-:W-:Y:S01]  /*25e90*/  IADD3 R20, R2, 0x40, RZ ;  /* 0x0000004002147810 */ /* 0x000fe20007ffe0ff */
[----:B------:R0:W-:Y:S02]  /*25ea0*/  SYNCS.ARRIVE.TRANS64.RED.A1T0 RZ, [R0+URZ], RZ ;  /* 0x000000ff00ff79a7 */ /* 0x0001e4000810043f */
[----:B------:R0:W2:Y:S01]  /*25eb0*/  SHFL.IDX PT, R65, R3, RZ, 0x181f ;  /* 0x00181fff03417589 */ /* 0x0000a200000e0000 */
[----:B------:R-:W-:Y:S02]  /*25ec0*/  SHF.R.S32.HI R73, RZ, 0x1f, R2 ;  /* 0x0000001fff497819 */ /* 0x000fe40000011402 */
[----:B------:R-:W-:-:S02]  /*25ed0*/  SHF.R.S32.HI R70, RZ, 0x1f, R20 ;  /* 0x0000001fff467819 */ /* 0x000fc40000011414 */
        /* <DEDUP_REMOVED lines=15> */
.L_x_2857:
[----:B------:R-:W-:Y:S05]  /*25fd0*/  BSYNC B1 ;  /* 0x0000000000017941 */ /* 0x000fea0003800000 */
.L_x_2856:
[----:B---3-5:R3:W4:Y:S01]  /*25fe0*/  SHFL.IDX PT, R29, R3, 0x1, 0x181f ;  /* 0x00381f00031d7f89 */ /* 0x02872200000e0000 */
        /* <DEDUP_REMOVED lines=16> */
.L_x_2859:
[----:B------:R-:W-:Y:S05]  /*260f0*/  BSYNC B1 ;  /* 0x0000000000017941 */ /* 0x000fea0003800000 */
.L_x_2858:
        /* <DEDUP_REMOVED lines=17> */
.L_x_2861:
[----:B------:R-:W-:Y:S05]  /*26210*/  BSYNC B1 ;  /* 0x0000000000017941 */ /* 0x000fea0003800000 */
.L_x_2860:
        /* <DEDUP_REMOVED lines=20> */
.L_x_2853:
[----:B------:R-:W3:Y:S01]  /*26360*/  LDL R11, [R1+0x50] ;  /* 0x00005000010b7983 */ /* 0x000ee20000100800 */
[----:B------:R-:W-:-:S03]  /*26370*/  ULDC.64 UR4, c[0x0][0xc00] ;  /* 0x0003000000047ab9 */ /* 0x000fc60000000a00 */
[----:B------:R-:W4:Y:S01]  /*26380*/  LDL R9, [R1+0x60] ;  /* 0x0000600001097983 */ /* 0x000f220000100800 */
[----:B------:R-:W-:Y:S01]  /*26390*/  ISETP.NE.U32.AND P0, PT, RZ, UR4, PT ;  /* 0x00000004ff007c0c */ /* 0x000fe2000bf05070 */
[----:B------:R-:W-:Y:S01]  /*263a0*/  IMAD.MOV.U32 R0, RZ, RZ, RZ ;  /* 0x000000ffff007224 */ /* 0x000fe200078e00ff */
[----:B------:R-:W1:Y:S02]  /*263b0*/  LDC R27, c[0x0][0xbe8] ;  /* 0x0002fa00ff1b7b82 */ /* 0x000e640000000800 */
[----:B------:R-:W-:Y:S01]  /*263c0*/  ISETP.NE.AND.EX P0, PT, RZ, UR5, PT, P0 ;  /* 0x00000005ff007c0c */ /* 0x000fe2000bf05300 */
[C---:B---3--:R-:W-:Y:S01]  /*263d0*/  IMAD.SHL.U32 R4, R11.reuse, 0x4, RZ ;  /* 0x000000040b047824 */ /* 0x048fe200078e00ff */
[----:B----4-:R-:W-:-:S04]  /*263e0*/  SHF.L.U64.HI R5, R11, 0x2, R9 ;  /* 0x000000020b057819 */ /* 0x010fc80000010209 */
        /* <DEDUP_REMOVED lines=11> */
[----:B-1----:R-:W-:Y:S01]  /*264a0*/  ISETP.NE.AND P2, PT, R27, 0x1, PT ;  /* 0x000000011b00780c */ /* 0x002fe20003f45270 */
[----:B------:R-:W1:-:S12]  /*264b0*/  S2R R8, SR_TID.X ;  /* 0x0000000000087919 */ /* 0x000e580000002100 */
[----:B------:R-:W4:Y:S01]  /*264c0*/  @P2 LDC R29, c[0x0][0xbec] ;  /* 0x0002fb00ff1d2b82 */ /* 0x000f220000000800 */
[----:B-1----:R-:W-:-:S04]  /*264d0*/  IADD3 R14, R8, -0x80, RZ ;  /* 0xffffff80080e7810 */ /* 0x002fc80007ffe0ff */
[----:B------:R-:W-:Y:S02]  /*264e0*/  ISETP.GE.AND P3, PT, R14, 0x80, PT ;  /* 0x000000800e00780c */ /* 0x000fe40003f66270 */
[----:B------:R-:W-:Y:S01]  /*264f0*/  SHF.R.S32.HI R7, RZ, 0x1f, R14 ;  /* 0x0000001fff077819 */ /* 0x000fe2000001140e */
[----:B---3--:R-:W-:Y:S10]  /*26500*/  @P1 BRA `(.L_x_2863) ;  /* 0x0000000000101947 */ /* 0x008ff40003800000 */
[----:B------:R-:W-:Y:S05]  /*26510*/  @!P0 BRA `(.L_x_2863) ;  /* 0x00000000000c8947 */ /* 0x000fea0003800000 */
[----:B------:R-:W3:Y:S04]  /*26520*/  LDG.E R5, desc[UR50][R2.64] ;  /* 0x0000003202057981 */ /* 0x000ee8000c1e1900 */
[----:B-----5:R-:W3:Y:S02]  /*26530*/  LDG.E R6, desc[UR50][R2.64+0x4] ;  /* 0x0000043202067981 */ /* 0x020ee4000c1e1900 */
[----:B---3--:R-:W-:-:S07]  /*26540*/  IMAD.IADD R6, R6, 0x1, -R5 ;  /* 0x0000000106067824 */ /* 0x008fce00078e0a05 */
.L_x_2863:
[----:B------:R-:W3:Y:S04]  /*26550*/  LDL R26, [R1+0x5c] ;  /* 0x00005c00011a7983 */ /* 0x000ee80000100800 */
[----:B------:R1:W5:Y:S01]  /*26560*/  LDL R24, [R1+0x44] ;  /* 0x0000440001187983 */ /* 0x0003620000100800 */
[----:B--2---:R-:W-:Y:S01]  /*26570*/  LEA.HI R20, R7, R14, RZ, 0x3 ;  /* 0x0000000e07147211 */ /* 0x004fe200078f18ff */
[----:B------:R-:W-:Y:S01]  /*26580*/  BSSY B1, `(.L_x_2864) ;  /* 0x000002d000017945 */ /* 0x000fe20003800000 */
[----:B------:R-:W-:Y:S02]  /*26590*/  SEL R13, R11, RZ, !P0 ;  /* 0x000000ff0b0d7207 */ /* 0x000fe40004000000 */
[----:B------:R-:W-:Y:S02]  /*265a0*/  SEL R12, R9, RZ, !P0 ;  /* 0x000000ff090c7207 */ /* 0x000fe40004000000 */
[----:B------:R-:W-:-:S02]  /*265b0*/  LOP3.LUT R31, R20, 0xfffffff8, RZ, 0xc0, !PT ;  /* 0xfffffff8141f7812 */ /* 0x000fc400078ec0ff */
[----:B-----5:R-:W-:Y:S02]  /*265c0*/  SHF.R.S32.HI R11, RZ, 0x1f, R0 ;  /* 0x0000001fff0b7819 */ /* 0x020fe40000011400 */
[----:B---3--:R-:W-:Y:S01]  /*265d0*/  SHF.R.S32.HI R10, RZ, 0x1f, R26 ;  /* 0x0000001fff0a7819 */ /* 0x008fe2000001141a */
[----:B-1----:R-:W-:Y:S06]  /*265e0*/  @P3 BRA `(.L_x_2865) ;  /* 0x0000000000983947 */ /* 0x002fec0003800000 */
        /* <DEDUP_REMOVED lines=21> */
[C---:B------:R-:W-:Y:S02]  /*26740*/  IADD3 R7, -R5.reuse, RZ, RZ ;  /* 0x000000ff05077210 */ /* 0x040fe40007ffe1ff */
[----:B------:R-:W-:-:S03]  /*26750*/  IADD3 R2, P0, R5, R2, RZ ;  /* 0x0000000205027210 */ /* 0x000fc60007f1e0ff */
        /* <DEDUP_REMOVED lines=15> */
.L_x_2865:
[----:B------:R-:W-:Y:S05]  /*26850*/  BSYNC B1 ;  /* 0x0000000000017941 */ /* 0x000fea0003800000 */
.L_x_2864:
[----:B------:R-:W2:Y:S01]  /*26860*/  @P2 LDC R9, c[0x0][0xbf0] ;  /* 0x0002fc00ff092b82 */ /* 0x000ea20000000800 */
[----:B------:R-:W-:Y:S01]  /*26870*/  ULDC.64 UR4, c[0x0][0xaa0] ;  /* 0x0002a80000047ab9 */ /* 0x000fe20000000a00 */
[----:B------:R-:W-:Y:S01]  /*26880*/  SHF.R.S32.HI R20, RZ, 0x3, R20 ;  /* 0x00000003ff147819 */ /* 0x000fe20000011414 */
[----:B------:R-:W-:Y:S02]  /*26890*/  IMAD.IADD R31, R14, 0x1, -R31 ;  /* 0x000000010e1f7824 */ /* 0x000fe400078e0a1f */
[----:B-1----:R-:W-:Y:S02]  /*268a0*/  IMAD R3, R11, UR4, RZ ;  /* 0x000000040b037c24 */ /* 0x002fe4000f8e02ff */
[C---:B------:R-:W-:Y:S01]  /*268b0*/  IMAD R4, R31.reuse, 0x20, R20 ;  /* 0x000000201f047824 */ /* 0x040fe200078e0214 */
[----:B------:R-:W-:Y:S01]  /*268c0*/  SHF.L.U32 R31, R31, 0x3, RZ ;  /* 0x000000031f1f7819 */ /* 0x000fe200000006ff */
[C---:B------:R-:W-:Y:S02]  /*268d0*/  IMAD R5, R0.reuse, UR5, R3 ;  /* 0x0000000500057c24 */ /* 0x040fe4000f8e0203 */
[----:B------:R-:W-:Y:S01]  /*268e0*/  IMAD.WIDE.U32 R2, R0, UR4, RZ ;  /* 0x0000000400027c25 */ /* 0x000fe2000f8e00ff */
[----:B------:R-:W-:Y:S01]  /*268f0*/  ULDC.64 UR4, c[0x0][0xae8] ;  /* 0x0002ba0000047ab9 */ /* 0x000fe20000000a00 */
[----:B------:R-:W-:-:S02]  /*26900*/  IADD3 R8, R24, R4, RZ ;  /* 0x0000000418087210 */ /* 0x000fc40007ffe0ff */
[----:B------:R-:W-:Y:S02]  /*26910*/  IMAD R0, R10, UR4, RZ ;  /* 0x000000040a007c24 */ /* 0x000fe4000f8e02ff */
[----:B------:R-:W-:Y:S02]  /*26920*/  IMAD.IADD R3, R3, 0x1, R5 ;  /* 0x0000000103037824 */ /* 0x000fe400078e0205 */
[----:B------:R-:W-:Y:S02]  /*26930*/  IMAD R7, R26, UR5, R0 ;  /* 0x000000051a077c24 */ /* 0x000fe4000f8e0200 */
[----:B----4-:R-:W-:-:S04]  /*26940*/  @P2 IMAD.HI.U32 R0, R8, R29, RZ ;  /* 0x0000001d08002227 */ /* 0x010fc800078e00ff */
[----:B------:R-:W-:Y:S01]  /*26950*/  IMAD.WIDE.U32 R2, R26, UR4, R2 ;  /* 0x000000041a027c25 */ /* 0x000fe2000f8e0002 */
[----:B------:R-:W-:-:S03]  /*26960*/  ULDC.64 UR4, c[0x0][0xaf0] ;  /* 0x0002bc0000047ab9 */ /* 0x000fc60000000a00 */
[----:B------:R-:W-:Y:S01]  /*26970*/  IMAD.MOV.U32 R5, RZ, RZ, R8 ;  /* 0x000000ffff057224 */ /* 0x000fe200078e0008 */
[----:B--2---:R-:W-:Y:S01]  /*26980*/  @P2 SHF.R.U32.HI R5, RZ, R9, R0 ;  /* 0x00000009ff052219 */ /* 0x004fe20000011600 */
[----:B------:R-:W-:Y:S02]  /*26990*/  IMAD.IADD R3, R3, 0x1, R7 ;  /* 0x0000000103037824 */ /* 0x000fe400078e0207 */
[----:B------:R-:W-:Y:S01]  /*269a0*/  IMAD R4, R12, UR4, RZ ;  /* 0x000000040c047c24 */ /* 0x000fe2000f8e02ff */
[--C-:B------:R-:W-:Y:S01]  /*269b0*/  SHF.R.S32.HI R0, RZ, 0x1f, R5.reuse ;  /* 0x0000001fff007819 */ /* 0x100fe20000011405 */
[----:B------:R-:W-:Y:S02]  /*269c0*/  IMAD.MOV R7, RZ, RZ, -R5 ;  /* 0x000000ffff077224 */ /* 0x000fe400078e0a05 */
[C---:B------:R-:W-:Y:S02]  /*269d0*/  IMAD R9, R13.reuse, UR5, R4 ;  /* 0x000000050d097c24 */ /* 0x040fe4000f8e0204 */
[----:B------:R-:W-:Y:S01]  /*269e0*/  IMAD.WIDE.U32 R2, R13, UR4, R2 ;  /* 0x000000040d027c25 */ /* 0x000fe2000f8e0002 */
[----:B------:R-:W-:-:S03]  /*269f0*/  ULDC.64 UR4, c[0x0][0xae0] ;  /* 0x0002b80000047ab9 */ /* 0x000fc60000000a00 */
        /* <DEDUP_REMOVED lines=12> */
[----:B------:R-:W-:Y:S01]  /*26ac0*/  IMAD.IADD R3, R5, 0x1, R9 ;  /* 0x0000000105037824 */ /* 0x000fe200078e0209 */
[C---:B------:R-:W-:Y:S01]  /*26ad0*/  LEA R2, P0, R4.reuse, UR4, 0x1 ;  /* 0x0000000404027c11 */ /* 0x040fe2000f8008ff */
[C---:B------:R-:W-:Y:S01]  /*26ae0*/  VIADD R7, R31.reuse, 0x40 ;  /* 0x000000401f077836 */ /* 0x040fe20000000000 */
[----:B------:R-:W-:Y:S01]  /*26af0*/  UMOV UR4, 0xffffffff ;  /* 0xffffffff00047882 */ /* 0x000fe20000000000 */
[----:B------:R-:W-:Y:S01]  /*26b00*/  VIADD R5, R31, 0x80 ;  /* 0x000000801f057836 */ /* 0x000fe20000000000 */
[----:B------:R-:W-:Y:S02]  /*26b10*/  LEA.HI.X R3, R4, UR5, R3, 0x1, P0 ;  /* 0x0000000504037c11 */ /* 0x000fe400080f0c03 */
[----:B------:R-:W-:Y:S02]  /*26b20*/  SHF.R.S32.HI R9, RZ, 0x1f, R31 ;  /* 0x0000001fff097819 */ /* 0x000fe4000001141f */
[----:B------:R-:W-:Y:S02]  /*26b30*/  SHF.R.S32.HI R8, RZ, 0x1f, R7 ;  /* 0x0000001fff087819 */ /* 0x000fe40000011407 */
[----:B------:R-:W-:Y:S01]  /*26b40*/  SHF.R.S32.HI R10, RZ, 0x1f, R5 ;  /* 0x0000001fff0a7819 */ /* 0x000fe20000011405 */
[----:B------:R-:W-:Y:S06]  /*26b50*/  BRA.DIV UR4, `(.L_x_2866) ;  /* 0x000000b204447947 */ /* 0x000fec000b800000 */
[----:B------:R1:W2:Y:S04]  /*26b60*/  SHFL.IDX PT, R0, R3, RZ, 0x181f ;  /* 0x00181fff03007589 */ /* 0x0002a800000e0000 */
[----:B------:R1:W3:Y:S02]  /*26b70*/  SHFL.IDX PT, R14, R2, RZ, 0x181f ;  /* 0x00181fff020e7589 */ /* 0x0002e400000e0000 */
.L_x_3117:
[----:B------:R-:W-:Y:S01]  /*26b80*/  IMAD R27, R6, R27, RZ ;  /* 0x0000001b061b7224 */ /* 0x000fe200078e02ff */
[----:B------:R-:W-:Y:S01]  /*26b90*/  BSSY B1, `(.L_x_2867) ;  /* 0x0000011000017945 */ /* 0x000fe20003800000 */
[----:B------:R-:W-:-:S05]  /*26ba0*/  IMAD.IADD R6, R20, 0x1, R24 ;  /* 0x0000000114067824 */ /* 0x000fca00078e0218 */
[----:B------:R-:W-:-:S13]  /*26bb0*/  ISETP.GE.AND P0, PT, R6, R27, PT ;  /* 0x0000001b0600720c */ /* 0x000fda0003f06270 */
        /* <DEDUP_REMOVED lines=8> */
[-C--:B--2---:R-:W-:Y:S02]  /*26c40*/  @!P3 LEA.HI.X R13, R31, R0.reuse, R9, 0x1, P0 ;  /* 0x000000001f0db211 */ /* 0x084fe400000f0c09 */
[-C--:B------:R-:W-:Y:S02]  /*26c50*/  @!P4 LEA.HI.X R25, R7, R0.reuse, R8, 0x1, P1 ;  /* 0x000000000719c211 */ /* 0x080fe400008f0c08 */
[----:B------:R-:W-:Y:S01]  /*26c60*/  @!P5 LEA.HI.X R15, R5, R0, R10, 0x1, P2 ;  /* 0x00000000050fd211 */ /* 0x000fe200010f0c0a */
[----:B------:R4:W-:Y:S04]  /*26c70*/  @!P3 ST.E.128 desc[UR50][R12.64], RZ ;  /* 0x000000ff0c00b985 */ /* 0x0009e8000c101d32 */
[----:B------:R4:W-:Y:S04]  /*26c80*/  @!P4 ST.E.128 desc[UR50][R24.64], RZ ;  /* 0x000000ff1800c985 */ /* 0x0009e8000c101d32 */
[----:B------:R4:W-:Y:S02]  /*26c90*/  @!P5 ST.E.128 desc[UR50][R14.64], RZ ;  /* 0x000000ff0e00d985 */ /* 0x0009e4000c101d32 */
.L_x_2868:
[----:B------:R-:W-:Y:S05]  /*26ca0*/  BSYNC B1 ;  /* 0x0000000000017941 */ /* 0x000fea0003800000 */
.L_x_2867:
[----:B------:R-:W-:-:S03]  /*26cb0*/  UMOV UR4, 0xffffffff ;  /* 0xffffffff00047882 */ /* 0x000fc60000000000 */
[----:B------:R-:W-:Y:S05]  /*26cc0*/  BRA.DIV UR4, `(.L_x_2869) ;  /* 0x000000b2041c7947 */ /* 0x000fea000b800000 */
[----:B--2---:R2:W0:Y:S04]  /*26cd0*/  SHFL.IDX PT, R0, R3, 0x1, 0x181f ;  /* 0x00381f0003007f89 */ /* 0x00442800000e0000 */
[----:B---34-:R2:W3:Y:S02]  /*26ce0*/  SHFL.IDX PT, R14, R2, 0x1, 0x181f ;  /* 0x00381f00020e7f89 */ /* 0x0184e400000e0000 */
.L_x_3121:
        /* <DEDUP_REMOVED lines=17> */
.L_x_2871:
[----:B------:R-:W-:Y:S05]  /*26e00*/  BSYNC B1 ;  /* 0x0000000000017941 */ /* 0x000fea0003800000 */
.L_x_2870:
[----:B------:R-:W-:-:S03]  /*26e10*/  UMOV UR4, 0xffffffff ;  /* 0xffffffff00047882 */ /* 0x000fc60000000000 */
[----:B------:R-:W-:Y:S05]  /*26e20*/  BRA.DIV UR4, `(.L_x_2872) ;  /* 0x000000b2040c7947 */ /* 0x000fea000b800000 */
[----:B0-----:R0:W0:Y:S04]  /*26e30*/  SHFL.IDX PT, R0, R3, 0x2, 0x181f ;  /* 0x00581f0003007f89 */ /* 0x00102800000e0000 */
[----:B---34-:R3:W4:Y:S02]  /*26e40*/  SHFL.IDX PT, R14, R2, 0x2, 0x181f ;  /* 0x00581f00020e7f89 */ /* 0x01872400000e0000 */
.L_x_3125:
[----:B------:R-:W-:Y:S01]  /*26e50*/  IADD3 R4, R6, 0x40, RZ ;  /* 0x0000004006047810 */ /* 0x000fe20007ffe0ff */
[----:B------:R-:W-:Y:S03]  /*26e60*/  BSSY B1, `(.L_x_2873) ;  /* 0x0000010000017945 */ /* 0x000fe60003800000 */
        /* <DEDUP_REMOVED lines=15> */
.L_x_2874:
[----:B------:R-:W-:Y:S05]  /*26f60*/  BSYNC B1 ;  /* 0x0000000000017941 */ /* 0x000fea0003800000 */
.L_x_2873:
[----:B------:R-:W-:-:S03]  /*26f70*/  UMOV UR4, 0xffffffff ;  /* 0xffffffff00047882 */ /* 0x000fc60000000000 */
[----:B------:R-:W-:Y:S05]  /*26f80*/  BRA.DIV UR4, `(.L_x_2875) ;  /* 0x000000ae04fc7947 */ /* 0x000fea000b800000 */
[----:B0-----:R0:W0:Y:S04]  /*26f90*/  SHFL.IDX PT, R0, R3, 0x3, 0x181f ;  /* 0x00781f0003007f89 */ /* 0x00102800000e0000 */
[----:B----4-:R4:W0:Y:S02]  /*26fa0*/  SHFL.IDX PT, R14, R2, 0x3, 0x181f ;  /* 0x00781f00020e7f89 */ /* 0x01082400000e0000 */
.L_x_3129:
[----:B-1234-:R-:W-:-:S05]  /*26fb0*/  VIADD R2, R6, 0x60 ;  /* 0x0000006006027836 */ /* 0x01efca0000000000 */
        /* <DEDUP_REMOVED lines=15> */
.L_x_2862:
[----:B------:R-:W-:Y:S05]  /*270b0*/  BSYNC B0 ;  /* 0x0000000000007941 */ /* 0x000fea0003800000 */
.L_x_2852:
[----:B------:R-:W-:Y:S02]  /*270c0*/  ULDC UR4, c[0x0][0xc3c] ;  /* 0x00030f0000047ab9 */ /* 0x000fe40000000800 */
[----:B------:R-:W-:-:S13]  /*270d0*/  ISETP.GE.AND P0, PT, R23, UR4, PT ;  /* 0x0000000417007c0c */ /* 0x000fda000bf06270 */
[----:B------:R-:W-:Y:S05]  /*270e0*/  @!P0 BRA `(.L_x_2876) ;  /* 0xfffffda000a88947 */ /* 0x000fea000383ffff */
[----:B------:R-:W-:Y:S05]  /*270f0*/  BRA `(.L_x_2664) ;  /* 0x00000084001c7947 */ /* 0x000fea0003800000 */
.L_x_2662:
        /* <DEDUP_REMOVED lines=58> */
.L_x_2882:
[----:B------:R-:W-:Y:S01]  /*274a0*/  UIADD3 UR4, UR4, 0x1f, URZ ;  /* 0x0000001f04047890 */ /* 0x000fe2000fffe03f */
[----:B------:R-:W-:-:S05]  /*274b0*/  IMAD.U32 R19, RZ, RZ, UR7 ;  /* 0x00000007ff137e24 */ /* 0x000fca000f8e00ff */
[----:B0-----:R-:W-:-:S13]  /*274c0*/  ISETP.LE.AND P6, PT, R10, UR4, PT ;  /* 0x000000040a007c0c */ /* 0x001fda000bfc3270 */
[----:B------:R-:W-:Y:S05]  /*274d0*/  @P6 BRA `(.L_x_2879) ;  /* 0x0000000400b06947 */ /* 0x000fea0003800000 */
[----:B------:R-:W-:Y:S01]  /*274e0*/  IADD3 R7, R5, UR4, RZ ;  /* 0x0000000405077c10 */ /* 0x000fe2000fffe0ff */
[----:B------:R-:W-:Y:S01]  /*274f0*/  BSSY B0, `(.L_x_2880) ;  /* 0x0000007000007945 */ /* 0x000fe20003800000 */
[----:B------:R-:W-:Y:S02]  /*27500*/  IMAD.MOV.U32 R0, RZ, RZ, RZ ;  /* 0x000000ffff007224 */ /* 0x000fe400078e00ff */
[----:B------:R-:W-:-:S13]  /*27510*/  ISETP.GE.OR P6, PT, R7, R10, !P0 ;  /* 0x0000000a0700720c */ /* 0x000fda00047c6670 */
[----:B------:R-:W-:Y:S05]  /*27520*/  @P6 BRA `(.L_x_2881) ;  /* 0x00000000000c6947 */ /* 0x000fea0003800000 */
[----:B------:R-:W0:Y:S02]  /*27530*/  LDC.64 R2, c[0x0][0xc80] ;  /* 0x00032000ff027b82 */ /* 0x000e240000000a00 */
[----:B0-----:R-:W-:-:S05]  /*27540*/  IMAD.WIDE R2, R7, 0x4, R2 ;  /* 0x0000000407027825 */ /* 0x001fca00078e0202 */
[----:B------:R0:W5:Y:S02]  /*27550*/  LDG.E R0, desc[UR50][R2.64] ;  /* 0x0000003202007981 */ /* 0x000164000c1e1900 */
.L_x_2881:
[----:B------:R-:W-:Y:S05]  /*27560*/  BSYNC B0 ;  /* 0x0000000000007941 */ /* 0x000fea0003800000 */
.L_x_2880:
        /* <DEDUP_REMOVED lines=15> */
[----:B------:R-:W0:Y:S02]  /*27660*/  SHFL.IDX PT, R3, R6, 0x1f, 0x1f ;  /* 0x03e01f0006037f89 */ /* 0x000e2400000e0000 */
[----:B0-----:R-:W-:-:S04]  /*27670*/  IMAD R3, R3, UR5, RZ ;  /* 0x0000000503037c24 */ /* 0x001fc8000f8e02ff */
[----:B------:R-:W-:-:S05]  /*27680*/  IMAD.IADD R4, R3, 0x1, R4 ;  /* 0x0000000103047824 */ /* 0x000fca00078e0204 */
[----:B------:R-:W-:-:S13]  /*27690*/  ISETP.GT.AND P6, PT, R4, UR6, PT ;  /* 0x0000000604007c0c */ /* 0x000fda000bfc4270 */
[----:B------:R-:W-:Y:S05]  /*276a0*/  @!P6 BRA `(.L_x_2882) ;  /* 0xfffffffc007ce947 */ /* 0x000fea000383ffff */
.L_x_2878:
        /* <DEDUP_REMOVED lines=20> */
.L_x_2883:
[----:B-1----:R-:W-:Y:S01]  /*277f0*/  IADD3 R2, RZ, -R3, RZ ;  /* 0x80000003ff027210 */ /* 0x002fe20007ffe0ff */
[----:B---3--:R-:W-:-:S04]  /*27800*/  IMAD R16, R16, UR5, R11 ;  /* 0x0000000510107c24 */ /* 0x008fc8000f8e020b */
        /* <DEDUP_REMOVED lines=13> */
[-C--:B------:R-:W-:Y:S01]  /*278e0*/  @!P1 IADD3 R3, R3, -R12.reuse, RZ ;  /* 0x8000000c03039210 */ /* 0x080fe20007ffe0ff */
        /* <DEDUP_REMOVED lines=8> */
[----:B------:R-:W-:Y:S01]  /*27970*/  IMAD R11, R7, R2, RZ ;  /* 0x00000002070b7224 */ /* 0x000fe200078e02ff */
[----:B------:R-:W-:-:S03]  /*27980*/  IADD3 R2, -R2, RZ, RZ ;  /* 0x000000ff02027210 */ /* 0x000fc60007ffe1ff */
[----:B------:R-:W-:Y:S02]  /*27990*/  IMAD.MOV R6, RZ, RZ, -R11 ;  /* 0x000000ffff067224 */ /* 0x000fe400078e0a0b */
[----:B------:R-:W-:Y:S02]  /*279a0*/  IMAD R4, R4, R2, R9 ;  /* 0x0000000204047224 */ /* 0x000fe400078e0209 */
[----:B------:R-:W-:Y:S01]  /*279b0*/  IMAD.MOV.U32 R2, RZ, RZ, RZ ;  /* 0x000000ffff027224 */ /* 0x000fe200078e00ff */
[----:B------:R-:W-:Y:S02]  /*279c0*/  VIADDMNMX R13, R6, UR5, R7, PT ;  /* 0x00000005060d7c46 */ /* 0x000fe4000b800107 */
[----:B------:R-:W-:Y:S02]  /*279d0*/  IABS R9, R4 ;  /* 0x0000000400097213 */ /* 0x000fe40000000000 */
[-C--:B------:R-:W-:Y:S01]  /*279e0*/  IABS R8, R13.reuse ;  /* 0x0000000d00087213 */ /* 0x080fe20000000000 */
[----:B------:R-:W-:Y:S01]  /*279f0*/  IMAD.MOV R18, RZ, RZ, -R13 ;  /* 0x000000ffff127224 */ /* 0x000fe200078e0a0d */
[----:B0-----:R-:W-:-:S02]  /*27a00*/  IABS R10, R13 ;  /* 0x0000000d000a7213 */ /* 0x001fc40000000000 */
        /* <DEDUP_REMOVED lines=18> */
[----:B------:R-:W-:-:S06]  /*27b30*/  @P0 IADD3 R2, R2, 0x1, RZ ;  /* 0x0000000102020810 */ /* 0x000fcc0007ffe0ff */
[----:B------:R-:W-:Y:S01]  /*27b40*/  @!P2 IMAD.MOV R2, RZ, RZ, -R2 ;  /* 0x000000ffff02a224 */ /* 0x000fe200078e0a02 */
[----:B------:R-:W-:-:S04]  /*27b50*/  @!P1 LOP3.LUT R2, RZ, R13, RZ, 0x33, !PT ;  /* 0x0000000dff029212 */ /* 0x000fc800078e33ff */
[----:B------:R-:W-:Y:S01]  /*27b60*/  LOP3.LUT R17, RZ, R2, RZ, 0x33, !PT ;  /* 0x00000002ff117212 */ /* 0x000fe200078e33ff */
[----:B------:R-:W-:-:S04]  /*27b70*/  IMAD R18, R2, R18, R3 ;  /* 0x0000001202127224 */ /* 0x000fc800078e0203 */
[----:B------:R-:W-:Y:S01]  /*27b80*/  IMAD.IADD R17, R0, 0x1, R17 ;  /* 0x0000000100117824 */ /* 0x000fe200078e0211 */
[----:B------:R-:W-:Y:S06]  /*27b90*/  BRA `(.L_x_2884) ;  /* 0x00000000000c7947 */ /* 0x000fec0003800000 */
.L_x_2879:
[----:B------:R-:W-:Y:S01]  /*27ba0*/  IMAD.MOV.U32 R17, RZ, RZ, RZ ;  /* 0x000000ffff117224 */ /* 0x000fe200078e00ff */
[----:B------:R-:W-:Y:S01]  /*27bb0*/  MOV R16, UR6 ;  /* 0x0000000600107c02 */ /* 0x000fe20008000f00 */
[----:B------:R-:W-:-:S07]  /*27bc0*/  IMAD.MOV.U32 R18, RZ, RZ, RZ ;  /* 0x000000ffff127224 */ /* 0x000fce00078e00ff */
.L_x_2884:
[----:B------:R-:W-:-:S13]  /*27bd0*/  ISETP.NE.AND P0, PT, R5, RZ, PT ;  /* 0x000000ff0500720c */ /* 0x000fda0003f05270 */
[----:B------:R-:W0:Y:S01]  /*27be0*/  @!P0 S2R R3, SR_CgaCtaId ;  /* 0x0000000000038919 */ /* 0x000e220000008800 */
[----:B------:R-:W-:-:S04]  /*27bf0*/  @!P0 MOV R0, 0x400 ;  /* 0x0000040000008802 */ /* 0x000fc80000000f00 */
[----:B0-----:R-:W-:-:S05]  /*27c00*/  @!P0 LEA R0, R3, R0, 0x18 ;  /* 0x0000000003008211 */ /* 0x001fca00078ec0ff */
[----:B------:R2:W-:Y:S01]  /*27c10*/  @!P0 STS.128 [R0+0x334d0], R16 ;  /* 0x0334d01000008388 */ /* 0x0005e20000000c00 */
[----:B------:R-:W-:Y:S06]  /*27c20*/  BAR.ARV 0x5, 0x180 ;  /* 0x0146000000007b1d */ /* 0x000fec0000002000 */
.L_x_2877:
        /* <DEDUP_REMOVED lines=18> */
[C---:B0-----:R-:W-:Y:S01]  /*27d50*/  IMAD.SHL.U32 R2, R9.reuse, 0x40, RZ ;  /* 0x0000004009027824 */ /* 0x041fe200078e00ff */
[----:B------:R-:W-:Y:S01]  /*27d60*/  SHF.R.U32.HI R3, RZ, 0x1, R9 ;  /* 0x00000001ff037819 */ /* 0x000fe20000011609 */
[C---:B------:R-:W-:Y:S01]  /*27d70*/  IMAD.SHL.U32 R36, R9.reuse, 0x10, RZ ;  /* 0x0000001009247824 */ /* 0x040fe200078e00ff */
[C---:B------:R-:W-:Y:S01]  /*27d80*/  LOP3.LUT R11, R9.reuse, 0x7f, RZ, 0xc0, !PT ;  /* 0x0000007f090b7812 */ /* 0x040fe200078ec0ff */
[----:B------:R-:W-:Y:S01]  /*27d90*/  IMAD.SHL.U32 R8, R9, 0x4, RZ ;  /* 0x0000000409087824 */ /* 0x000fe200078e00ff */
[----:B--2---:R-:W-:-:S02]  /*27da0*/  LOP3.LUT R0, R2, 0x180, RZ, 0xc0, !PT ;  /* 0x0000018002007812 */ /* 0x004fc400078ec0ff */
[----:B------:R-:W-:Y:S01]  /*27db0*/  SHF.L.U32 R6, R9, 0x1, RZ ;  /* 0x0000000109067819 */ /* 0x000fe200000006ff */
[----:B------:R-:W-:Y:S01]  /*27dc0*/  IMAD.SHL.U32 R4, R11, 0x10, RZ ;  /* 0x000000100b047824 */ /* 0x000fe200078e00ff */
[----:B------:R-:W-:Y:S01]  /*27dd0*/  LOP3.LUT R3, R0, 0x30, R3, 0xf8, !PT ;  /* 0x0000003000037812 */ /* 0x000fe200078ef803 */
[C---:B------:R-:W-:Y:S01]  /*27de0*/  IMAD.SHL.U32 R0, R9.reuse, 0x20, RZ ;  /* 0x0000002009007824 */ /* 0x040fe200078e00ff */
[----:B------:R-:W-:Y:S02]  /*27df0*/  LOP3.LUT R5, R36, 0x1b0, RZ, 0xc0, !PT ;  /* 0x000001b024057812 */ /* 0x000fe400078ec0ff */
[----:B------:R-:W-:Y:S01]  /*27e00*/  LOP3.LUT R7, R4, 0x600, RZ, 0xc0, !PT ;  /* 0x0000060004077812 */ /* 0x000fe200078ec0ff */
[----:B------:R-:W-:Y:S01]  /*27e10*/  IMAD.SHL.U32 R4, R9, 0x8, RZ ;  /* 0x0000000809047824 */ /* 0x000fe200078e00ff */
[----:B------:R-:W-:Y:S02]  /*27e20*/  LOP3.LUT R6, R5, 0x30, R6, 0x78, !PT ;  /* 0x0000003005067812 */ /* 0x000fe400078e7806 */
[----:B------:R-:W-:-:S02]  /*27e30*/  LOP3.LUT R5, R0, 0x80, RZ, 0xc0, !PT ;  /* 0x0000008000057812 */ /* 0x000fc400078ec0ff */
[----:B------:R-:W-:Y:S02]  /*27e40*/  LOP3.LUT R3, R3, 0x30, R4, 0x78, !PT ;  /* 0x0000003003037812 */ /* 0x000fe400078e7804 */
[----:B------:R-:W-:Y:S02]  /*27e50*/  LOP3.LUT R5, R5, 0x10, R9, 0xf8, !PT ;  /* 0x0000001005057812 */ /* 0x000fe400078ef809 */
[C---:B------:R-:W-:Y:S02]  /*27e60*/  LOP3.LUT R9, R7.reuse, 0x40, R36, 0xf8, !PT ;  /* 0x0000004007097812 */ /* 0x040fe400078ef824 */
[----:B------:R-:W-:Y:S02]  /*27e70*/  LOP3.LUT R7, R7, 0x60, R0, 0xf8, !PT ;  /* 0x0000006007077812 */ /* 0x000fe400078ef800 */
[----:B------:R-:W-:Y:S02]  /*27e80*/  LOP3.LUT R10, R9, R6, RZ, 0xfc, !PT ;  /* 0x00000006090a7212 */ /* 0x000fe400078efcff */
[----:B------:R-:W-:-:S02]  /*27e90*/  LOP3.LUT R2, R3, 0x640, R2, 0xf8, !PT ;  /* 0x0000064003027812 */ /* 0x000fc400078ef802 */
[----:B------:R-:W-:Y:S01]  /*27ea0*/  LOP3.LUT R5, R5, 0x10, R8, 0x78, !PT ;  /* 0x0000001005057812 */ /* 0x000fe200078e7808 */
[----:B------:R-:W-:Y:S01]  /*27eb0*/  STL [R1+0x10], R10 ;  /* 0x0000100a01007387 */ /* 0x000fe20000100800 */
[--C-:B------:R-:W-:Y:S02]  /*27ec0*/  LOP3.LUT R4, R7, 0x100, R0.reuse, 0xf8, !PT ;  /* 0x0000010007047812 */ /* 0x100fe400078ef800 */
[----:B------:R-:W-:Y:S01]  /*27ed0*/  SHF.R.U32.HI R3, RZ, 0x2, R11 ;  /* 0x00000002ff037819 */ /* 0x000fe2000001160b */
[----:B------:R0:W-:Y:S01]  /*27ee0*/  STL [R1+0x18], R2 ;  /* 0x0000180201007387 */ /* 0x0001e20000100800 */
[----:B------:R-:W-:Y:S02]  /*27ef0*/  LOP3.LUT R36, R36, 0x30, RZ, 0xc0, !PT ;  /* 0x0000003024247812 */ /* 0x000fe400078ec0ff */
[----:B------:R-:W-:Y:S02]  /*27f00*/  LOP3.LUT R0, R3, 0x60, R0, 0xf8, !PT ;  /* 0x0000006003007812 */ /* 0x000fe400078ef800 */
[----:B------:R-:W-:-:S02]  /*27f10*/  LOP3.LUT R3, R36, 0x80, RZ, 0xfc, !PT ;  /* 0x0000008024037812 */ /* 0x000fc400078efcff */
        /* <DEDUP_REMOVED lines=10> */
.L_x_3005:
[----:B012---:R-:W1:Y:S02]  /*27fc0*/  LDC.64 R2, c[0x0][0xc88] ;  /* 0x00032200ff027b82 */ /* 0x007e640000000a00 */
[----:B-1----:R-:W-:-:S05]  /*27fd0*/  IMAD.WIDE R2, R19, 0x4, R2 ;  /* 0x0000000413027825 */ /* 0x002fca00078e0202 */
[----:B------:R-:W0:Y:S01]  /*27fe0*/  LDG.E R23, desc[UR50][R2.64] ;  /* 0x0000003202177981 */ /* 0x000e22000c1e1900 */
[----:B------:R-:W-:Y:S05]  /*27ff0*/  YIELD ;  /* 0x0000000000007946 */ /* 0x000fea0003800000 */
[----:B------:R-:W-:Y:S01]  /*28000*/  ULDC.64 UR4, c[0x0][0xa28] ;  /* 0x00028a0000047ab9 */ /* 0x000fe20000000a00 */
[----:B------:R-:W-:Y:S01]  /*28010*/  IMAD.MOV.U32 R8, RZ, RZ, RZ ;  /* 0x000000ffff087224 */ /* 0x000fe200078e00ff */
[----:B------:R-:W-:Y:S01]  /*28020*/  ISETP.NE.U32.AND P0, PT, RZ, UR4, PT ;  /* 0x00000004ff007c0c */ /* 0x000fe2000bf05070 */
[----:B------:R-:W-:Y:S01]  /*28030*/  ULDC.64 UR6, c[0x0][0xa10] ;  /* 0x0002840000067ab9 */ /* 0x000fe20000000a00 */
[----:B------:R-:W-:Y:S01]  /*28040*/  IMAD.MOV.U32 R27, RZ, RZ, RZ ;  /* 0x000000ffff1b7224 */ /* 0x000fe200078e00ff */
[----:B------:R-:W-:Y:S01]  /*28050*/  ULDC.64 UR8, c[0x0][0xa18] ;  /* 0x0002860000087ab9 */ /* 0x000fe20000000a00 */
[----:B------:R-:W-:-:S02]  /*28060*/  ISETP.NE.AND.EX P0, PT, RZ, UR5, PT, P0 ;  /* 0x00000005ff007c0c */ /* 0x000fc4000bf05300 */
[----:B0--3--:R-:W-:-:S11]  /*28070*/  SHF.R.S32.HI R0, RZ, 0x1f, R23 ;  /* 0x0000001fff007819 */ /* 0x009fd60000011417 */
[C---:B------:R-:W-:Y:S02]  /*28080*/  @P0 LEA R2, P1, R23.reuse, UR4, 0x2 ;  /* 0x0000000417020c11 */ /* 0x040fe4000f8210ff */
[C---:B------:R-:W-:Y:S01]  /*28090*/  SHF.L.U32 R24, R23.reuse, 0x2, RZ ;  /* 0x0000000217187819 */ /* 0x040fe200000006ff */
[----:B------:R0:W-:Y:S01]  /*280a0*/  STL [R1+0x2c], R0 ;  /* 0x00002c0001007387 */ /* 0x0001e20000100800 */
[----:B------:R-:W-:Y:S01]  /*280b0*/  @P0 LEA.HI.X R3, R23, UR5, R0, 0x2, P1 ;  /* 0x0000000517030c11 */ /* 0x000fe200088f1400 */
[----:B------:R-:W-:-:S04]  /*280c0*/  ULDC.64 UR4, c[0x0][0xa00] ;  /* 0x0002800000047ab9 */ /* 0x000fc80000000a00 */
[----:B------:R1:W2:Y:S01]  /*280d0*/  @P0 LDG.E R8, desc[UR50][R2.64] ;  /* 0x0000003202080981 */ /* 0x0002a2000c1e1900 */
[----:B------:R-:W-:Y:S02]  /*280e0*/  ISETP.NE.U32.AND P0, PT, RZ, UR4, PT ;  /* 0x00000004ff007c0c */ /* 0x000fe4000bf05070 */
[----:B------:R-:W-:Y:S02]  /*280f0*/  ISETP.NE.U32.AND P1, PT, RZ, UR6, PT ;  /* 0x00000006ff007c0c */ /* 0x000fe4000bf25070 */
[----:B------:R-:W-:Y:S02]  /*28100*/  ISETP.NE.AND.EX P0, PT, RZ, UR5, PT, P0 ;  /* 0x00000005ff007c0c */ /* 0x000fe4000bf05300 */
[----:B------:R-:W-:Y:S02]  /*28110*/  ISETP.NE.AND.EX P1, PT, RZ, UR7, PT, P1 ;  /* 0x00000007ff007c0c */ /* 0x000fe4000bf25310 */
[----:B------:R-:W-:Y:S01]  /*28120*/  SHF.L.U64.HI R25, R23, 0x2, R0 ;  /* 0x0000000217197819 */ /* 0x000fe20000010200 */
[----:B0-----:R-:W-:Y:S01]  /*28130*/  IMAD.MOV.U32 R0, RZ, RZ, RZ ;  /* 0x000000ffff007224 */ /* 0x001fe200078e00ff */
[----:B-1----:R-:W-:-:S02]  /*28140*/  IADD3 R2, P3, R24, UR4, RZ ;  /* 0x0000000418027c10 */ /* 0x002fc4000ff7e0ff */
[----:B------:R-:W-:Y:S02]  /*28150*/  IADD3 R4, P4, R24, UR6, RZ ;  /* 0x0000000618047c10 */ /* 0x000fe4000ff9e0ff */
[C---:B------:R-:W-:Y:S02]  /*28160*/  IADD3.X R3, R25.reuse, UR5, RZ, P3, !PT ;  /* 0x0000000519037c10 */ /* 0x040fe40009ffe4ff */
[----:B------:R-:W-:Y:S02]  /*28170*/  IADD3.X R5, R25, UR7, RZ, P4, !PT ;  /* 0x0000000719057c10 */ /* 0x000fe4000a7fe4ff */
[----:B------:R-:W-:Y:S01]  /*28180*/  ISETP.NE.U32.AND P2, PT, RZ, UR8, PT ;  /* 0x00000008ff007c0c */ /* 0x000fe2000bf45070 */
[----:B------:R-:W5:Y:S01]  /*28190*/  @P0 LDG.E R27, desc[UR50][R2.64] ;  /* 0x00000032021b0981 */ /* 0x000f62000c1e1900 */
[----:B------:R-:W-:Y:S02]  /*281a0*/  ULDC UR4, c[0x0][0x288] ;  /* 0x0000a20000047ab9 */ /* 0x000fe40000000800 */
[----:B------:R-:W-:Y:S01]  /*281b0*/  ISETP.NE.AND.EX P2, PT, RZ, UR9, PT, P2 ;  /* 0x00000009ff007c0c */ /* 0x000fe2000bf45320 */
[----:B------:R-:W5:Y:S01]  /*281c0*/  @P1 LDG.E R0, desc[UR50][R4.64] ;  /* 0x0000003204001981 */ /* 0x000f62000c1e1900 */
[----:B------:R-:W-:Y:S01]  /*281d0*/  IMAD.U32 R28, RZ, RZ, UR4 ;  /* 0x00000004ff1c7e24 */ /* 0x000fe2000f8e00ff */
[----:B------:R-:W-:-:S02]  /*281e0*/  ULDC.64 UR4, c[0x0][0x418] ;  /* 0x0001060000047ab9 */ /* 0x000fc40000000a00 */
[----:B------:R-:W-:-:S03]  /*281f0*/  UISETP.NE.U32.AND UP0, UPT, UR4, URZ, UPT ;  /* 0x0000003f0400728c */ /* 0x000fc6000bf05070 */
[----:B------:R-:W-:Y:S01]  /*28200*/  ULDC UR4, c[0x0][0x424] ;  /* 0x0001090000047ab9 */ /* 0x000fe20000000800 */
[----:B------:R-:W-:-:S03]  /*28210*/  UISETP.NE.AND.EX UP0, UPT, UR5, URZ, UPT, UP0 ;  /* 0x0000003f0500728c */ /* 0x000fc6000bf05300 */
[----:B------:R-:W-:Y:S01]  /*28220*/  ULDC UR5, c[0x0][0x2f0] ;  /* 0x0000bc0000057ab9 */ /* 0x000fe20000000800 */
[----:B------:R-:W-:Y:S01]  /*28230*/  @P2 IADD3 R6, P3, R24, UR8, RZ ;  /* 0x0000000818062c10 */ /* 0x000fe2000ff7e0ff */
[----:B------:R-:W-:-:S03]  /*28240*/  USEL UR4, UR4, 0x1, UP0 ;  /* 0x0000000104047887 */ /* 0x000fc60008000000 */
[----:B------:R-:W-:Y:S01]  /*28250*/  @P2 IADD3.X R7, R25, UR9, RZ, P3, !PT ;  /* 0x0000000919072c10 */ /* 0x000fe20009ffe4ff */
[----:B------:R-:W-:-:S03]  /*28260*/  UIMAD UR4, UR4, UR5, URZ ;  /* 0x00000005040472a4 */ /* 0x000fc6000f8e023f */
[----:B------:R-:W-:Y:S01]  /*28270*/  ULDC UR5, c[0x0][0x348] ;  /* 0x0000d20000057ab9 */ /* 0x000fe20000000800 */
[----:B------:R0:W5:Y:S02]  /*28280*/  @P2 LDG.E R28, desc[UR50][R6.64] ;  /* 0x00000032061c2981 */ /* 0x000164000c1e1900 */
[----:B0-----:R-:W-:Y:S02]  /*28290*/  IMAD.U32 R6, RZ, RZ, UR5 ;  /* 0x00000005ff067e24 */ /* 0x001fe4000f8e00ff */
[----:B------:R-:W-:Y:S01]  /*282a0*/  IMAD.U32 R7, RZ, RZ, UR4 ;  /* 0x00000004ff077e24 */ /* 0x000fe2000f8e00ff */
[----:B--2---:R0:W-:Y:S01]  /*282b0*/  STL [R1+0x4], R8 ;  /* 0x0000040801007387 */ /* 0x0041e20000100800 */
[----:B------:R-:W-:Y:S05]  /*282c0*/  @P2 BRA `(.L_x_2886) ;  /* 0x0000000000102947 */ /* 0x000fea0003800000 */
[----:B------:R-:W-:Y:S05]  /*282d0*/  @!P0 BRA `(.L_x_2886) ;  /* 0x00000000000c8947 */ /* 0x000fea0003800000 */
[----:B-----5:R-:W2:Y:S04]  /*282e0*/  LDG.E R28, desc[UR50][R2.64] ;  /* 0x00000032021c7981 */ /* 0x020ea8000c1e1900 */
[----:B------:R-:W2:Y:S02]  /*282f0*/  LDG.E R2, desc[UR50][R2.64+0x4] ;  /* 0x0000043202027981 */ /* 0x000ea4000c1e1900 */
[----:B--2---:R-:W-:-:S07]  /*28300*/  IADD3 R28, -R28, R2, RZ ;  /* 0x000000021c1c7210 */ /* 0x004fce0007ffe1ff */
.L_x_2886:
[----:B------:R-:W-:Y:S01]  /*28310*/  ULDC.64 UR4, c[0x0][0xa20] ;  /* 0x0002880000047ab9 */ /* 0x000fe20000000a00 */
[----:B------:R-:W-:Y:S01]  /*28320*/  IMAD.MOV.U32 R32, RZ, RZ, R23 ;  /* 0x000000ffff207224 */ /* 0x000fe200078e0017 */
[----:B------:R-:W-:-:S04]  /*28330*/  ISETP.NE.U32.AND P0, PT, RZ, UR4, PT ;  /* 0x00000004ff007c0c */ /* 0x000fc8000bf05070 */
[----:B------:R-:W-:-:S13]  /*28340*/  ISETP.NE.AND.EX P0, PT, RZ, UR5, PT, P0 ;  /* 0x00000005ff007c0c */ /* 0x000fda000bf05300 */
[----:B------:R-:W-:Y:S05]  /*28350*/  @!P0 BRA `(.L_x_2887) ;  /* 0x0000000000108947 */ /* 0x000fea0003800000 */
[----:B------:R-:W-:-:S04]  /*28360*/  IADD3 R2, P0, R24, UR4, RZ ;  /* 0x0000000418027c10 */ /* 0x000fc8000ff1e0ff */
[----:B------:R-:W-:-:S05]  /*28370*/  IADD3.X R3, R25, UR5, RZ, P0, !PT ;  /* 0x0000000519037c10 */ /* 0x000fca00087fe4ff */
[----:B------:R1:W5:Y:S01]  /*28380*/  LDG.E R7, desc[UR50][R2.64] ;  /* 0x0000003202077981 */ /* 0x000362000c1e1900 */
[----:B------:R-:W-:Y:S05]  /*28390*/  BRA `(.L_x_2888) ;  /* 0x0000000000247947 */ /* 0x000fea0003800000 */
.L_x_2887:
[----:B------:R-:W-:Y:S02]  /*283a0*/  ULDC.64 UR4, c[0x0][0xa08] ;  /* 0x0002820000047ab9 */ /* 0x000fe40000000a00 */
[----:B------:R-:W-:-:S04]  /*283b0*/  ISETP.NE.U32.AND P0, PT, RZ, UR4, PT ;  /* 0x00000004ff007c0c */ /* 0x000fc8000bf05070 */
[----:B------:R-:W-:-:S13]  /*283c0*/  ISETP.NE.AND.EX P0, PT, RZ, UR5, PT, P0 ;  /* 0x00000005ff007c0c */ /* 0x000fda000bf05300 */
[----:B------:R-:W-:Y:S05]  /*283d0*/  @!P0 BRA `(.L_x_2888) ;  /* 0x0000000000148947 */ /* 0x000fea0003800000 */
[----:B------:R-:W1:Y:S02]  /*283e0*/  LDC.64 R2, c[0x0][0xa08] ;  /* 0x00028200ff027b82 */ /* 0x000e640000000a00 */
[----:B-1----:R-:W-:-:S05]  /*283f0*/  IMAD.WIDE R2, R32, 0x4, R2 ;  /* 0x0000000420027825 */ /* 0x002fca00078e0202 */
[----:B------:R-:W2:Y:S04]  /*28400*/  LDG.E R7, desc[UR50][R2.64] ;  /* 0x0000003202077981 */ /* 0x000ea8000c1e1900 */
[----:B------:R-:W2:Y:S02]  /*28410*/  LDG.E R2, desc[UR50][R2.64+0x4] ;  /* 0x0000043202027981 */ /* 0x000ea4000c1e1900 */
[----:B--2---:R-:W-:-:S07]  /*28420*/  IMAD.IADD R7, R2, 0x1, -R7 ;  /* 0x0000000102077824 */ /* 0x004fce00078e0a07 */
.L_x_2888:
[----:B-1----:R-:W2:Y:S01]  /*28430*/  @P1 LDG.E R2, desc[UR50][R4.64] ;  /* 0x0000003204021981 */ /* 0x002ea2000c1e1900 */
[----:B------:R-:W1:Y:S03]  /*28440*/  LDC R3, c[0x0][0x448] ;  /* 0x00011200ff037b82 */ /* 0x000e660000000800 */
[----:B------:R3:W2:Y:S01]  /*28450*/  @P1 LDG.E R5, desc[UR50][R4.64+0x4] ;  /* 0x0000043204051981 */ /* 0x0006a2000c1e1900 */
[----:B-----5:R-:W-:Y:S01]  /*28460*/  IMAD.IADD R7, R7, 0x1, -R8 ;  /* 0x0000000107077824 */ /* 0x020fe200078e0a08 */
[----:B------:R-:W-:Y:S01]  /*28470*/  BSSY B0, `(.L_x_2889) ;  /* 0x0000164000007945 */ /* 0x000fe20003800000 */
[----:B-1----:R-:W-:-:S13]  /*28480*/  ISETP.NE.AND P0, PT, R3, 0x1, PT ;  /* 0x000000010300780c */ /* 0x002fda0003f05270 */
[----:B------:R-:W1:Y:S08]  /*28490*/  @P0 LDC R3, c[0x0][0x44c] ;  /* 0x00011300ff030b82 */ /* 0x000e700000000800 */
[----:B---3--:R-:W3:Y:S01]  /*284a0*/  @P0 LDC R4, c[0x0][0x450] ;  /* 0x00011400ff040b82 */ /* 0x008ee20000000800 */
[----:B--2---:R-:W-:Y:S02]  /*284b0*/  @P1 IMAD.IADD R6, R5, 0x1, -R2 ;  /* 0x0000000105061824 */ /* 0x004fe400078e0a02 */
[----:B------:R-:W-:-:S02]  /*284c0*/  IMAD.SHL.U32 R2, R17, 0x80, RZ ;  /* 0x0000008011027824 */ /* 0x000fc400078e00ff */
[----:B------:R-:W-:Y:S02]  /*284d0*/  IMAD.IADD R26, R7, 0x1, R6 ;  /* 0x00000001071a7824 */ /* 0x000fe400078e0206 */
[----:B------:R-:W-:Y:S02]  /*284e0*/  VIADD R2, R2, 0x7f ;  /* 0x0000007f02027836 */ /* 0x000fe40000000000 */
[----:B------:R-:W-:Y:S02]  /*284f0*/  VIADD R30, R26, 0x9f ;  /* 0x0000009f1a1e7836 */ /* 0x000fe40000000000 */
[----:B-1----:R-:W-:Y:S01]  /*28500*/  @P0 IMAD.HI.U32 R5, R2, R3, RZ ;  /* 0x0000000302050227 */ /* 0x002fe200078e00ff */
[----:B------:R-:W-:-:S03]  /*28510*/  MOV R3, R2 ;  /* 0x0000000200037202 */ /* 0x000fc60000000f00 */
[----:B------:R-:W-:Y:S01]  /*28520*/  IMAD.HI R30, R30, 0x66666667, RZ ;  /* 0x666666671e1e7827 */ /* 0x000fe200078e02ff */
[----:B---3--:R-:W-:-:S04]  /*28530*/  @P0 SHF.R.U32.HI R3, RZ, R4, R5 ;  /* 0x00000004ff030219 */ /* 0x008fc80000011605 */
[----:B------:R-:W-:-:S04]  /*28540*/  SHF.R.U32.HI R2, RZ, 0x1f, R30 ;  /* 0x0000001fff027819 */ /* 0x000fc8000001161e */
[----:B------:R-:W-:Y:S02]  /*28550*/  LEA.HI.SX32 R30, R30, R2, 0x1a ;  /* 0x000000021e1e7211 */ /* 0x000fe400078fd2ff */
[----:B------:R-:W-:-:S05]  /*28560*/  IADD3 R2, R26, 0xa0, -R28 ;  /* 0x000000a01a027810 */ /* 0x000fca0007ffe81c */
[----:B------:R-:W-:-:S04]  /*28570*/  IMAD.IADD R3, R2, 0x1, R3 ;  /* 0x0000000102037824 */ /* 0x000fc800078e0203 */
[----:B------:R-:W-:-:S05]  /*28580*/  IMAD.HI R3, R3, 0x66666667, RZ ;  /* 0x6666666703037827 */ /* 0x000fca00078e02ff */
[----:B------:R-:W-:-:S04]  /*28590*/  SHF.R.U32.HI R4, RZ, 0x1f, R3 ;  /* 0x0000001fff047819 */ /* 0x000fc80000011603 */
[----:B------:R-:W-:-:S04]  /*285a0*/  LEA.HI.SX32 R4, R3, R4, 0x1a ;  /* 0x0000000403047211 */ /* 0x000fc800078fd2ff */
[----:B------:R-:W-:-:S05]  /*285b0*/  VIMNMX R3, R30, R4, PT ;  /* 0x000000041e037248 */ /* 0x000fca0003fe0100 */
[--C-:B------:R-:W-:Y:S02]  /*285c0*/  IMAD R3, R3, 0xa0, -R7.reuse ;  /* 0x000000a003037824 */ /* 0x100fe400078e0a07 */
[----:B------:R-:W-:-:S03]  /*285d0*/  IMAD.MOV R7, RZ, RZ, -R7 ;  /* 0x000000ffff077224 */ /* 0x000fc600078e0a07 */
[----:B------:R-:W-:Y:S02]  /*285e0*/  VIMNMX R3, R3, R6, PT ;  /* 0x0000000603037248 */ /* 0x000fe40003fe0100 */
[----:B------:R-:W-:-:S04]  /*285f0*/  VIMNMX R7, RZ, R7, !PT ;  /* 0x00000007ff077248 */ /* 0x000fc80007fe0100 */
[----:B------:R-:W-:Y:S01]  /*28600*/  ISETP.GT.AND P0, PT, R3, R7, PT ;  /* 0x000000070300720c */ /* 0x000fe20003f04270 */
[----:B------:R-:W-:-:S05]  /*28610*/  IMAD.WIDE.U32 R4, R7, -0x33333333, RZ ;  /* 0xcccccccd07047825 */ /* 0x000fca00078e00ff */
[----:B------:R-:W-:-:S05]  /*28620*/  SHF.R.U32.HI R5, RZ, 0x7, R5 ;  /* 0x00000007ff057819 */ /* 0x000fca0000011605 */
[----:B------:R-:W-:Y:S02]  /*28630*/  IMAD.MOV.U32 R4, RZ, RZ, R5 ;  /* 0x000000ffff047224 */ /* 0x000fe400078e0005 */
[----:B------:R-:W-:-:S05]  /*28640*/  @P0 IADD3 R3, R3, 0x9f, RZ ;  /* 0x0000009f03030810 */ /* 0x000fca0007ffe0ff */
[----:B------:R-:W-:-:S05]  /*28650*/  @P0 IMAD.HI R3, R3, 0x66666667, RZ ;  /* 0x6666666703030827 */ /* 0x000fca00078e02ff */
[----:B------:R-:W-:-:S04]  /*28660*/  @P0 SHF.R.U32.HI R6, RZ, 0x1f, R3 ;  /* 0x0000001fff060819 */ /* 0x000fc80000011603 */
        /* <DEDUP_REMOVED lines=11> */
.L_x_3132:
[----:B--2---:R-:W-:Y:S02]  /*28720*/  ISETP.NE.AND P0, PT, R14, RZ, PT ;  /* 0x000000ff0e00720c */ /* 0x004fe40003f05270 */
[----:B------:R-:W-:-:S11]  /*28730*/  PLOP3.LUT P6, PT, PT, PT, PT, 0x8, 0x0 ;  /* 0x000000000000781c */ /* 0x000fd60003fce170 */
[----:B------:R-:W-:Y:S05]  /*28740*/  @P0 BRA `(.L_x_2892) ;  /* 0x00000000000c0947 */ /* 0x000fea0003800000 */
[----:B------:R-:W-:-:S03]  /*28750*/  UMOV UR4, 0xffffffff ;  /* 0xffffffff00047882 */ /* 0x000fc60000000000 */
[----:B------:R-:W-:Y:S05]  /*28760*/  BRA.DIV UR4, `(.L_x_2893) ;  /* 0x0000009a04807947 */ /* 0x000fea000b800000 */
[----:B------:R-:W-:-:S13]  /*28770*/  ELECT P6, URZ, PT ;  /* 0x00000000003f782f */ /* 0x000fda00038c0000 */
.L_x_2892:
[----:B-1----:R-:W2:Y:S01]  /*28780*/  LDL R6, [R1+0x30] ;  /* 0x0000300001067983 */ /* 0x002ea20000100800 */
[----:B------:R-:W-:Y:S01]  /*28790*/  BSSY B1, `(.L_x_2894) ;  /* 0x0000008000017945 */ /* 0x000fe20003800000 */
[----:B--2---:R-:W-:-:S05]  /*287a0*/  VIADD R6, R6, 0x1 ;  /* 0x0000000106067836 */ /* 0x004fca0000000000 */
[----:B------:R-:W-:-:S04]  /*287b0*/  LEA.HI R7, R6, R6, RZ, 0x1 ;  /* 0x0000000606077211 */ /* 0x000fc800078f08ff */
[----:B------:R-:W-:-:S05]  /*287c0*/  LOP3.LUT R7, R7, 0xfffffffe, RZ, 0xc0, !PT ;  /* 0xfffffffe07077812 */ /* 0x000fca00078ec0ff */
[----:B------:R-:W-:-:S05]  /*287d0*/  IMAD.IADD R6, R6, 0x1, -R7 ;  /* 0x0000000106067824 */ /* 0x000fca00078e0a07 */
[----:B------:R-:W-:-:S04]  /*287e0*/  SHF.L.U32 R6, R6, 0x1f, RZ ;  /* 0x0000001f06067819 */ /* 0x000fc800000006ff */
[----:B------:R-:W1:Y:S02]  /*287f0*/  SYNCS.PHASECHK.TRANS64.TRYWAIT P0, [R22+URZ+0x33420], R6 ;  /* 0x03342006160075a7 */ /* 0x000e64000800017f */
[----:B-1----:R-:W-:Y:S05]  /*28800*/  @!P0 BRA `(.L_x_2895) ;  /* 0x0000009800788947 */ /* 0x002fea0003800000 */
.L_x_3135:
[----:B------:R-:W-:Y:S05]  /*28810*/  BSYNC B1 ;  /* 0x0000000000017941 */ /* 0x000fea0003800000 */
.L_x_2894:
[----:B------:R-:W-:Y:S04]  /*28820*/  BSSY B1, `(.L_x_2896) ;  /* 0x000008b000017945 */ /* 0x000fe80003800000 */
[----:B------:R-:W-:Y:S05]  /*28830*/  @!P6 BRA `(.L_x_2897) ;  /* 0x000000080024e947 */ /* 0x000fea0003800000 */
[----:B------:R-:W-:Y:S01]  /*28840*/  IMAD R10, R31, 0x8, R22 ;  /* 0x000000081f0a7824 */ /* 0x000fe200078e0216 */
[----:B------:R-:W-:Y:S01]  /*28850*/  SHF.L.U32 R9, R35, 0x1f, RZ ;  /* 0x0000001f23097819 */ /* 0x000fe200000006ff */
[----:B------:R-:W2:Y:S01]  /*28860*/  S2R R7, SR_TID.X ;  /* 0x0000000000077919 */ /* 0x000ea20000002100 */
[----:B------:R-:W-:Y:S02]  /*28870*/  BSSY B2, `(.L_x_2898) ;  /* 0x0000005000027945 */ /* 0x000fe40003800000 */
[----:B------:R-:W3:Y:S01]  /*28880*/  SYNCS.PHASECHK.TRANS64.TRYWAIT P0, [R10+URZ+0x334a0], R9 ;  /* 0x0334a0090a0075a7 */ /* 0x000ee2000800017f */
[----:B--2---:R-:W-:-:S04]  /*28890*/  LOP3.LUT R7, R7, 0x7f, RZ, 0xc0, !PT ;  /* 0x0000007f07077812 */ /* 0x004fc800078ec0ff */
[----:B------:R-:W-:Y:S01]  /*288a0*/  ISETP.NE.AND P1, PT, R7, RZ, PT ;  /* 0x000000ff0700720c */ /* 0x000fe20003f25270 */
[----:B---3--:R-:W-:-:S12]  /*288b0*/  @!P0 BRA `(.L_x_2899) ;  /* 0x0000009800608947 */ /* 0x008fd80003800000 */
.L_x_3136:
[----:B------:R-:W-:Y:S05]  /*288c0*/  BSYNC B2 ;  /* 0x0000000000027941 */ /* 0x000fea0003800000 */
.L_x_2898:
[----:B------:R-:W-:Y:S04]  /*288d0*/  BSSY B2, `(.L_x_2900) ;  /* 0x0000009000027945 */ /* 0x000fe80003800000 */
[----:B------:R-:W-:Y:S05]  /*288e0*/  @P1 BRA `(.L_x_2901) ;  /* 0x00000000001c1947 */ /* 0x000fea0003800000 */
[----:B-1----:R-:W1:Y:S02]  /*288f0*/  S2R R6, SR_TID.X ;  /* 0x0000000000067919 */ /* 0x002e640000002100 */
[----:B-1----:R-:W-:Y:S01]  /*28900*/  LOP3.LUT R7, R6, 0x1f, RZ, 0xc0, !PT ;  /* 0x0000001f06077812 */ /* 0x002fe200078ec0ff */
[----:B------:R-:W-:-:S03]  /*28910*/  IMAD.MOV.U32 R6, RZ, RZ, 0x7800 ;  /* 0x00007800ff067424 */ /* 0x000fc600078e00ff */
[----:B------:R-:W-:Y:S01]  /*28920*/  ISETP.NE.AND P0, PT, R7, RZ, PT ;  /* 0x000000ff0700720c */ /* 0x000fe20003f05270 */
[----:B------:R3:W-:-:S12]  /*28930*/  SYNCS.ARRIVE.TRANS64 RZ, [R10+URZ+0x33490], R6 ;  /* 0x033490060aff79a7 */ /* 0x0007d8000800003f */
[----:B---3--:R-:W-:Y:S05]  /*28940*/  @!P0 BRA `(.L_x_2901) ;  /* 0x0000000000048947 */ /* 0x008fea0003800000 */
[----:B------:R-:W-:Y:S01]  /*28950*/  BPT.TRAP 0x1 ;  /* 0x000000040000795c */ /* 0x000fe20000300000 */
.L_x_2901:
[----:B------:R-:W-:Y:S05]  /*28960*/  BSYNC B2 ;  /* 0x0000000000027941 */ /* 0x000fea0003800000 */
.L_x_2900:
[----:B------:R-:W-:Y:S01]  /*28970*/  MOV R20, RZ ;  /* 0x000000ff00147202 */ /* 0x000fe20000000f00 */
[----:B------:R-:W-:Y:S01]  /*28980*/  IMAD R7, R4, 0xa0, R0 ;  /* 0x000000a004077824 */ /* 0x000fe200078e0200 */
[----:B------:R-:W-:Y:S01]  /*28990*/  UIADD3 UR4, UP0, UR40, 0x570, URZ ;  /* 0x0000057028047890 */ /* 0x000fe2000ff1e03f */
[----:B0-----:R-:W-:Y:S01]  /*289a0*/  IMAD R8, R31, 0x7800, R22 ;  /* 0x000078001f087824 */ /* 0x001fe200078e0216 */
[----:B------:R-:W-:Y:S01]  /*289b0*/  R2UR UR10, R20 ;  /* 0x00000000140a72ca */ /* 0x000fe200000e0000 */
[----:B------:R-:W-:Y:S01]  /*289c0*/  VIADD R7, R7, 0xffffff60 ;  /* 0xffffff6007077836 */ /* 0x000fe20000000000 */
[----:B------:R-:W-:Y:S01]  /*289d0*/  PLOP3.LUT P0, PT, PT, PT, PT, 0x80, 0x0 ;  /* 0x000000000000781c */ /* 0x000fe20003f0f070 */
[----:B-1----:R-:W-:Y:S01]  /*289e0*/  VIADD R6, R10, 0x33490 ;  /* 0x000334900a067836 */ /* 0x002fe20000000000 */
[----:B------:R-:W-:Y:S01]  /*289f0*/  UIADD3.X UR5, URZ, UR41, URZ, UP0, !UPT ;  /* 0x000000293f057290 */ /* 0x000fe200087fe43f */
[----:B------:R-:W-:Y:S01]  /*28a00*/  VIADD R11, R8, 0x24200 ;  /* 0x00024200080b7836 */ /* 0x000fe20000000000 */
[----:B------:R-:W-:Y:S01]  /*28a10*/  UMOV UR6, 0x0 ;  /* 0x0000000000067882 */ /* 0x000fe20000000000 */
[----:B------:R-:W-:-:S09]  /*28a20*/  UMOV UR7, 0x12f00000 ;  /* 0x12f0000000077882 */ /* 0x000fd20000000000 */
.L_x_2902:
        /* <DEDUP_REMOVED lines=16> */
.L_x_2903:
        /* <DEDUP_REMOVED lines=10> */
[----:B------:R-:W-:Y:S01]  /*28bd0*/  MOV R14, 0x80 ;  /* 0x00000080000e7802 */ /* 0x000fe20000000f00 */
[----:B------:R-:W-:Y:S01]  /*28be0*/  VIADD R11, R8, 0x29200 ;  /* 0x00029200080b7836 */ /* 0x000fe20000000000 */
[----:B------:R-:W-:Y:S01]  /*28bf0*/  PLOP3.LUT P0, PT, PT, PT, PT, 0x80, 0x0 ;  /* 0x000000000000781c */ /* 0x000fe20003f0f070 */
[----:B------:R-:W-:Y:S01]  /*28c00*/  UMOV UR6, 0x0 ;  /* 0x0000000000067882 */ /* 0x000fe20000000000 */
[----:B------:R-:W-:Y:S01]  /*28c10*/  R2UR UR10, R14 ;  /* 0x000000000e0a72ca */ /* 0x000fe200000e0000 */
[----:B------:R-:W-:-:S14]  /*28c20*/  UMOV UR7, 0x12f00000 ;  /* 0x12f0000000077882 */ /* 0x000fdc0000000000 */
.L_x_2904:
        /* <DEDUP_REMOVED lines=13> */
.L_x_3137:
[----:B------:R-:W-:Y:S05]  /*28d00*/  BSYNC B2 ;  /* 0x0000000000027941 */ /* 0x000fea0003800000 */
.L_x_2905:
[----:B------:R-:W-:Y:S01]  /*28d10*/  BSSY B2, `(.L_x_2907) ;  /* 0x000000b000027945 */ /* 0x000fe20003800000 */
[----:B------:R-:W-:Y:S02]  /*28d20*/  IMAD.MOV.U32 R12, RZ, RZ, 0x0 ;  /* 0x00000000ff0c7424 */ /* 0x000fe400078e00ff */
[----:B------:R-:W-:Y:S01]  /*28d30*/  IMAD.MOV.U32 R13, RZ, RZ, 0x12f00000 ;  /* 0x12f00000ff0d7424 */ /* 0x000fe200078e00ff */
[----:B------:R-:W-:Y:S06]  /*28d40*/  @P1 BRA `(.L_x_2908) ;  /* 0x00000000001c1947 */ /* 0x000fec0003800000 */
[----:B------:R-:W1:Y:S02]  /*28d50*/  S2R R6, SR_TID.X ;  /* 0x0000000000067919 */ /* 0x000e640000002100 */
[----:B-1----:R-:W-:Y:S01]  /*28d60*/  LOP3.LUT R11, R6, 0x1f, RZ, 0xc0, !PT ;  /* 0x0000001f060b7812 */ /* 0x002fe200078ec0ff */
[----:B------:R-:W-:-:S03]  /*28d70*/  IMAD.MOV.U32 R6, RZ, RZ, 0x7800 ;  /* 0x00007800ff067424 */ /* 0x000fc600078e00ff */
[----:B------:R-:W-:Y:S01]  /*28d80*/  ISETP.NE.AND P0, PT, R11, RZ, PT ;  /* 0x000000ff0b00720c */ /* 0x000fe20003f05270 */
[----:B------:R1:W-:-:S12]  /*28d90*/  SYNCS.ARRIVE.TRANS64 RZ, [R10+URZ+0x334b0], R6 ;  /* 0x0334b0060aff79a7 */ /* 0x0003d8000800003f */
[----:B-1----:R-:W-:Y:S05]  /*28da0*/  @!P0 BRA `(.L_x_2908) ;  /* 0x0000000000048947 */ /* 0x002fea0003800000 */
[----:B------:R-:W-:Y:S01]  /*28db0*/  BPT.TRAP 0x1 ;  /* 0x000000040000795c */ /* 0x000fe20000300000 */
.L_x_2908:
[----:B------:R-:W-:Y:S05]  /*28dc0*/  BSYNC B2 ;  /* 0x0000000000027941 */ /* 0x000fea0003800000 */
.L_x_2907:
[----:B------:R-:W-:Y:S01]  /*28dd0*/  R2UR UR10, R20 ;  /* 0x00000000140a72ca */ /* 0x000fe200000e0000 */
[----:B------:R-:W-:Y:S01]  /*28de0*/  UIADD3 UR4, UP0, UR40, 0x670, URZ ;  /* 0x0000067028047890 */ /* 0x000fe2000ff1e03f */
[----:B------:R-:W-:Y:S01]  /*28df0*/  R2UR UR6, R12 ;  /* 0x000000000c0672ca */ /* 0x000fe200000e0000 */
[----:B0-2---:R-:W-:Y:S01]  /*28e00*/  VIADD R10, R10, 0x334b0 ;  /* 0x000334b00a0a7836 */ /* 0x005fe20000000000 */
[----:B------:R-:W-:Y:S01]  /*28e10*/  R2UR UR7, R13 ;  /* 0x000000000d0772ca */ /* 0x000fe200000e0000 */
[----:B------:R-:W-:Y:S01]  /*28e20*/  UIADD3.X UR5, URZ, UR41, URZ, UP0, !UPT ;  /* 0x000000293f057290 */ /* 0x000fe200087fe43f */
[----:B------:R-:W-:Y:S02]  /*28e30*/  PLOP3.LUT P0, PT, PT, PT, PT, 0x80, 0x0 ;  /* 0x000000000000781c */ /* 0x000fe40003f0f070 */
[----:B------:R-:W-:-:S11]  /*28e40*/  IADD3 R6, R8, 0xf200, RZ ;  /* 0x0000f20008067810 */ /* 0x000fd60007ffe0ff */
.L_x_2909:
        /* <DEDUP_REMOVED lines=15> */
.L_x_2910:
        /* <DEDUP_REMOVED lines=15> */
.L_x_2911:
        /* <DEDUP_REMOVED lines=10> */
.L_x_2897:
[----:B------:R-:W-:Y:S05]  /*290d0*/  BSYNC B1 ;  /* 0x0000000000017941 */ /* 0x000fea0003800000 */
.L_x_2896:
        /* <DEDUP_REMOVED lines=9> */
.L_x_2928:
[----:B------:R-:W-:Y:S05]  /*29170*/  YIELD ;  /* 0x0000000000007946 */ /* 0x000fea0003800000 */
[----:B------:R-:W-:Y:S04]  /*29180*/  BSSY B1, `(.L_x_2912) ;  /* 0x000008a000017945 */ /* 0x000fe80003800000 */
[----:B------:R-:W-:Y:S05]  /*29190*/  @!P6 BRA `(.L_x_2913) ;  /* 0x000000080020e947 */ /* 0x000fea0003800000 */
[----:B------:R-:W-:Y:S01]  /*291a0*/  IMAD R9, R31, 0x8, R22 ;  /* 0x000000081f097824 */ /* 0x000fe200078e0216 */
[----:B0-----:R-:W-:Y:S01]  /*291b0*/  SHF.L.U32 R8, R35, 0x1f, RZ ;  /* 0x0000001f23087819 */ /* 0x001fe200000006ff */
[----:B------:R-:W0:Y:S01]  /*291c0*/  S2R R4, SR_TID.X ;  /* 0x0000000000047919 */ /* 0x000e220000002100 */
[----:B------:R-:W-:Y:S02]  /*291d0*/  BSSY B2, `(.L_x_2914) ;  /* 0x0000005000027945 */ /* 0x000fe40003800000 */
[----:B------:R-:W2:Y:S01]  /*291e0*/  SYNCS.PHASECHK.TRANS64.TRYWAIT P1, [R9+URZ+0x334a0], R8 ;  /* 0x0334a008090075a7 */ /* 0x000ea2000802017f */
[----:B0-----:R-:W-:-:S04]  /*291f0*/  LOP3.LUT R4, R4, 0x7f, RZ, 0xc0, !PT ;  /* 0x0000007f04047812 */ /* 0x001fc800078ec0ff */
[----:B------:R-:W-:Y:S01]  /*29200*/  ISETP.NE.AND P2, PT, R4, RZ, PT ;  /* 0x000000ff0400720c */ /* 0x000fe20003f45270 */
[----:B--2---:R-:W-:-:S12]  /*29210*/  @!P1 BRA `(.L_x_2915) ;  /* 0x0000009000309947 */ /* 0x004fd80003800000 */
.L_x_3138:
[----:B------:R-:W-:Y:S05]  /*29220*/  BSYNC B2 ;  /* 0x0000000000027941 */ /* 0x000fea0003800000 */
.L_x_2914:
[----:B------:R-:W-:Y:S04]  /*29230*/  BSSY B2, `(.L_x_2916) ;  /* 0x0000009000027945 */ /* 0x000fe80003800000 */
[----:B------:R-:W-:Y:S05]  /*29240*/  @P2 BRA `(.L_x_2917) ;  /* 0x00000000001c2947 */ /* 0x000fea0003800000 */
[----:B------:R-:W1:Y:S02]  /*29250*/  S2R R4, SR_TID.X ;  /* 0x0000000000047919 */ /* 0x000e640000002100 */
[----:B-1----:R-:W-:Y:S02]  /*29260*/  LOP3.LUT R6, R4, 0x1f, RZ, 0xc0, !PT ;  /* 0x0000001f04067812 */ /* 0x002fe400078ec0ff */
[----:B------:R-:W-:Y:S02]  /*29270*/  MOV R4, 0x7800 ;  /* 0x0000780000047802 */ /* 0x000fe40000000f00 */
[----:B------:R-:W-:Y:S02]  /*29280*/  ISETP.NE.AND P1, PT, R6, RZ, PT ;  /* 0x000000ff0600720c */ /* 0x000fe40003f25270 */
[----:B------:R2:W-:Y:S11]  /*29290*/  SYNCS.ARRIVE.TRANS64 RZ, [R9+URZ+0x33490], R4 ;  /* 0x0334900409ff79a7 */ /* 0x0005f6000800003f */
[----:B--2---:R-:W-:Y:S05]  /*292a0*/  @!P1 BRA `(.L_x_2917) ;  /* 0x0000000000049947 */ /* 0x004fea0003800000 */
[----:B------:R-:W-:Y:S01]  /*292b0*/  BPT.TRAP 0x1 ;  /* 0x000000040000795c */ /* 0x000fe20000300000 */
.L_x_2917:
[----:B------:R-:W-:Y:S05]  /*292c0*/  BSYNC B2 ;  /* 0x0000000000027941 */ /* 0x000fea0003800000 */
.L_x_2916:
[----:B------:R-:W-:Y:S01]  /*292d0*/  IMAD.MOV.U32 R14, RZ, RZ, RZ ;  /* 0x000000ffff0e7224 */ /* 0x000fe200078e00ff */
[----:B------:R-:W-:Y:S01]  /*292e0*/  UIADD3 UR4, UP0, UR40, 0x570, URZ ;  /* 0x0000057028047890 */ /* 0x000fe2000ff1e03f */
[----:B------:R-:W-:Y:S01]  /*292f0*/  IMAD R7, R31, 0x7800, R22 ;  /* 0x000078001f077824 */ /* 0x000fe200078e0216 */
[----:B------:R-:W-:Y:S01]  /*29300*/  PLOP3.LUT P1, PT, PT, PT, PT, 0x80, 0x0 ;  /* 0x000000000000781c */ /* 0x000fe20003f2f070 */
[----:B-1----:R-:W-:Y:S01]  /*29310*/  IMAD R6, R10, 0xa0, R0 ;  /* 0x000000a00a067824 */ /* 0x002fe200078e0200 */
[----:B------:R-:W-:Y:S01]  /*29320*/  R2UR UR10, R14 ;  /* 0x000000000e0a72ca */ /* 0x000fe200000e0000 */
[----:B------:R-:W-:Y:S01]  /*29330*/  VIADD R4, R9, 0x33490 ;  /* 0x0003349009047836 */ /* 0x000fe20000000000 */
[----:B------:R-:W-:Y:S01]  /*29340*/  UIADD3.X UR5, URZ, UR41, URZ, UP0, !UPT ;  /* 0x000000293f057290 */ /* 0x000fe200087fe43f */
[----:B------:R-:W-:Y:S01]  /*29350*/  VIADD R11, R7, 0x24200 ;  /* 0x00024200070b7836 */ /* 0x000fe20000000000 */
[----:B------:R-:W-:Y:S01]  /*29360*/  UMOV UR6, 0x0 ;  /* 0x0000000000067882 */ /* 0x000fe20000000000 */
[----:B------:R-:W-:-:S10]  /*29370*/  UMOV UR7, 0x12f00000 ;  /* 0x12f0000000077882 */ /* 0x000fd40000000000 */
.L_x_2918:
        /* <DEDUP_REMOVED lines=16> */
.L_x_2919:
        /* <DEDUP_REMOVED lines=16> */
.L_x_2920:
        /* <DEDUP_REMOVED lines=13> */
.L_x_3139:
[----:B------:R-:W-:Y:S05]  /*29650*/  BSYNC B2 ;  /* 0x0000000000027941 */ /* 0x000fea0003800000 */
.L_x_2921:
        /* <DEDUP_REMOVED lines=11> */
.L_x_2924:
[----:B------:R-:W-:Y:S05]  /*29710*/  BSYNC B2 ;  /* 0x0000000000027941 */ /* 0x000fea0003800000 */
.L_x_2923:
[----:B------:R-:W-:Y:S01]  /*29720*/  R2UR UR10, R14 ;  /* 0x000000000e0a72ca */ /* 0x000fe200000e0000 */
[----:B------:R-:W-:Y:S01]  /*29730*/  UIADD3 UR4, UP0, UR40, 0x670, URZ ;  /* 0x0000067028047890 */ /* 0x000fe2000ff1e03f */
[----:B------:R-:W-:Y:S01]  /*29740*/  R2UR UR6, R12 ;  /* 0x000000000c0672ca */ /* 0x000fe200000e0000 */
[----:B01----:R-:W-:Y:S01]  /*29750*/  VIADD R9, R9, 0x334b0 ;  /* 0x000334b009097836 */ /* 0x003fe20000000000 */
[----:B------:R-:W-:Y:S01]  /*29760*/  R2UR UR7, R13 ;  /* 0x000000000d0772ca */ /* 0x000fe200000e0000 */
[----:B------:R-:W-:Y:S01]  /*29770*/  UIADD3.X UR5, URZ, UR41, URZ, UP0, !UPT ;  /* 0x000000293f057290 */ /* 0x000fe200087fe43f */
[----:B------:R-:W-:Y:S02]  /*29780*/  PLOP3.LUT P1, PT, PT, PT, PT, 0x80, 0x0 ;  /* 0x000000000000781c */ /* 0x000fe40003f2f070 */
[----:B------:R-:W-:-:S11]  /*29790*/  IADD3 R4, R7, 0xf200, RZ ;  /* 0x0000f20007047810 */ /* 0x000fd60007ffe0ff */
.L_x_2925:
        /* <DEDUP_REMOVED lines=15> */
.L_x_2926:
        /* <DEDUP_REMOVED lines=15> */
.L_x_2927:
        /* <DEDUP_REMOVED lines=10> */
.L_x_2913:
[----:B------:R-:W-:Y:S05]  /*29a20*/  BSYNC B1 ;  /* 0x0000000000017941 */ /* 0x000fea0003800000 */
.L_x_2912:
        /* <DEDUP_REMOVED lines=8> */
.L_x_2890:
[----:B------:R-:W-:Y:S05]  /*29ab0*/  BSYNC B0 ;  /* 0x0000000000007941 */ /* 0x000fea0003800000 */
.L_x_2889:
[----:B------:R-:W2:Y:S01]  /*29ac0*/  LDC R0, c[0x0][0x448] ;  /* 0x00011200ff007b82 */ /* 0x000ea20000000800 */
[----:B------:R-:W-:Y:S01]  /*29ad0*/  LEA R3, R17, 0x7f, 0x7 ;  /* 0x0000007f11037811 */ /* 0x000fe200078e38ff */
[----:B------:R-:W-:Y:S06]  /*29ae0*/  @!P0 WARPSYNC.ALL ;  /* 0x0000000000008948 */ /* 0x000fec0003800000 */
[----:B------:R-:W-:Y:S01]  /*29af0*/  @!P0 BAR.SYNC.DEFER_BLOCKING 0xc, 0x180 ;  /* 0x0306000000008b1d */ /* 0x000fe20000010000 */
[----:B--2---:R-:W-:-:S13]  /*29b00*/  ISETP.NE.AND P1, PT, R0, 0x1, PT ;  /* 0x000000010000780c */ /* 0x004fda0003f25270 */
[----:B------:R-:W2:Y:S08]  /*29b10*/  @P1 LDC R4, c[0x0][0x44c] ;  /* 0x00011300ff041b82 */ /* 0x000eb00000000800 */
[----:B------:R-:W3:Y:S01]  /*29b20*/  @P1 LDC R0, c[0x0][0x450] ;  /* 0x00011400ff001b82 */ /* 0x000ee20000000800 */
[----:B--2---:R-:W-:-:S05]  /*29b30*/  @P1 IMAD.HI.U32 R4, R3, R4, RZ ;  /* 0x0000000403041227 */ /* 0x004fca00078e00ff */
[----:B---3--:R-:W-:-:S05]  /*29b40*/  @P1 SHF.R.U32.HI R3, RZ, R0, R4 ;  /* 0x00000000ff031219 */ /* 0x008fca0000011604 */
[----:B------:R-:W-:-:S04]  /*29b50*/  IMAD.IADD R3, R2, 0x1, R3 ;  /* 0x0000000102037824 */ /* 0x000fc800078e0203 */
[----:B------:R-:W-:-:S05]  /*29b60*/  IMAD.HI R3, R3, 0x66666667, RZ ;  /* 0x6666666703037827 */ /* 0x000fca00078e02ff */
[----:B------:R-:W-:-:S04]  /*29b70*/  SHF.R.U32.HI R0, RZ, 0x1f, R3 ;  /* 0x0000001fff007819 */ /* 0x000fc80000011603 */
[----:B------:R-:W-:-:S04]  /*29b80*/  LEA.HI.SX32 R3, R3, R0, 0x1a ;  /* 0x0000000003037211 */ /* 0x000fc800078fd2ff */
[----:B------:R-:W-:-:S04]  /*29b90*/  VIMNMX R30, R30, R3, PT ;  /* 0x000000031e1e7248 */ /* 0x000fc80003fe0100 */
[----:B------:R-:W-:-:S13]  /*29ba0*/  ISETP.GT.AND P0, PT, R30, RZ, PT ;  /* 0x000000ff1e00720c */ /* 0x000fda0003f04270 */
[----:B------:R-:W-:Y:S05]  /*29bb0*/  @P0 BRA `(.L_x_2929) ;  /* 0x0000000000440947 */ /* 0x000fea0003800000 */
[----:B-1----:R-:W1:Y:S02]  /*29bc0*/  S2R R6, SR_TID.X ;  /* 0x0000000000067919 */ /* 0x002e640000002100 */
[----:B-1----:R-:W-:-:S04]  /*29bd0*/  LOP3.LUT R6, R6, 0x7f, RZ, 0xc0, !PT ;  /* 0x0000007f06067812 */ /* 0x002fc800078ec0ff */
[----:B------:R-:W-:-:S13]  /*29be0*/  ISETP.NE.AND P0, PT, R6, RZ, PT ;  /* 0x000000ff0600720c */ /* 0x000fda0003f05270 */
[----:B------:R-:W-:Y:S05]  /*29bf0*/  @P0 BRA `(.L_x_2930) ;  /* 0x0000004800480947 */ /* 0x000fea0003800000 */
[----:B------:R-:W1:Y:S01]  /*29c00*/  S2R R5, SR_LANEID ;  /* 0x0000000000057919 */ /* 0x000e620000000000 */
[----:B------:R-:W-:Y:S01]  /*29c10*/  VOTEU.ANY UR4, UPT, PT ;  /* 0x0000000000047886 */ /* 0x000fe200038e0100 */
[----:B------:R-:W2:Y:S01]  /*29c20*/  LDC.64 R2, c[0x0][0xc60] ;  /* 0x00031800ff027b82 */ /* 0x000ea20000000a00 */
[----:B------:R-:W1:Y:S02]  /*29c30*/  FLO.U32 R0, UR4 ;  /* 0x0000000400007d00 */ /* 0x000e6400080e0000 */
[----:B-1----:R-:W-:-:S06]  /*29c40*/  ISETP.EQ.U32.AND P0, PT, R0, R5, PT ;  /* 0x000000050000720c */ /* 0x002fcc0003f02070 */
[----:B------:R-:W2:Y:S07]  /*29c50*/  POPC R5, UR4 ;  /* 0x0000000400057d09 */ /* 0x000eae0008000000 */
[----:B--2---:R-:W2:Y:S01]  /*29c60*/  @P0 ATOMG.E.ADD.STRONG.GPU PT, R3, desc[UR50][R2.64], R5 ;  /* 0x00000005020309a8 */ /* 0x004ea200081ee1f2 */
[----:B------:R-:W1:Y:S02]  /*29c70*/  S2R R4, SR_LTMASK ;  /* 0x0000000000047919 */ /* 0x000e640000003900 */
[----:B-1----:R-:W-:-:S04]  /*29c80*/  LOP3.LUT R4, R4, UR4, RZ, 0xc0, !PT ;  /* 0x0000000404047c12 */ /* 0x002fc8000f8ec0ff */
[----:B------:R-:W1:Y:S01]  /*29c90*/  POPC R7, R4 ;  /* 0x0000000400077309 */ /* 0x000e620000000000 */
[----:B--2---:R-:W1:Y:S02]  /*29ca0*/  SHFL.IDX PT, R0, R3, R0, 0x1f ;  /* 0x00001f0003007589 */ /* 0x004e6400000e0000 */
[----:B-1----:R-:W-:Y:S01]  /*29cb0*/  IADD3 R16, R0, UR38, R7 ;  /* 0x0000002600107c10 */ /* 0x002fe2000fffe007 */
[----:B------:R-:W-:Y:S06]  /*29cc0*/  BRA `(.L_x_2930) ;  /* 0x0000004800147947 */ /* 0x000fec0003800000 */
.L_x_2929:
[----:B------:R-:W-:Y:S01]  /*29cd0*/  IADD3 R0, R22, 0x24200, RZ ;  /* 0x0002420016007810 */ /* 0x000fe20007ffe0ff */
[----:B------:R-:W-:Y:S03]  /*29ce0*/  BSSY B6, `(.L_x_2931) ;  /* 0x0000013000067945 */ /* 0x000fe60003800000 */
[----:B------:R-:W-:-:S13]  /*29cf0*/  LOP3.LUT P0, RZ, R0, 0x1bf, RZ, 0xc0, !PT ;  /* 0x000001bf00ff7812 */ /* 0x000fda000780c0ff */
[----:B------:R-:W-:Y:S05]  /*29d00*/  @!P0 BRA `(.L_x_2932) ;  /* 0x0000000000408947 */ /* 0x000fea0003800000 */
[----:B------:R-:W-:Y:S01]  /*29d10*/  MOV R2, 0x0 ;  /* 0x0000000000027802 */ /* 0x000fe20000000f00 */
[----:B------:R-:W-:Y:S01]  /*29d20*/  ULDC.64 UR6, c[0x4][0xc0] ;  /* 0x0100300000067ab9 */ /* 0x000fe20000000a00 */
[----:B------:R-:W-:Y:S01]  /*29d30*/  ULDC.64 UR8, c[0x4][0xc8] ;  /* 0x0100320000087ab9 */ /* 0x000fe20000000a00 */
[----:B------:R-:W-:Y:S01]  /*29d40*/  ULDC.64 UR4, c[0x4][0x8] ;  /* 0x0100020000047ab9 */ /* 0x000fe20000000a00 */
[----:B------:R-:W-:Y:S01]  /*29d50*/  IMAD.U32 R4, RZ, RZ, UR6 ;  /* 0x00000006ff047e24 */ /* 0x000fe2000f8e00ff */
[----:B------:R-:W-:Y:S01]  /*29d60*/  MOV R11, UR5 ;  /* 0x00000005000b7c02 */ /* 0x000fe20008000f00 */
[----:B------:R-:W2:Y:S01]  /*29d70*/  LDC.64 R2, c[0x4][R2] ;  /* 0x0100000002027b82 */ /* 0x000ea20000000a00 */
[----:B------:R-:W-:Y:S02]  /*29d80*/  IMAD.U32 R5, RZ, RZ, UR7 ;  /* 0x00000007ff057e24 */ /* 0x000fe4000f8e00ff */
[----:B-1----:R-:W-:Y:S02]  /*29d90*/  IMAD.U32 R6, RZ, RZ, UR8 ;  /* 0x00000008ff067e24 */ /* 0x002fe4000f8e00ff */
[----:B------:R-:W-:-:S02]  /*29da0*/  IMAD.U32 R7, RZ, RZ, UR9 ;  /* 0x00000009ff077e24 */ /* 0x000fc4000f8e00ff */
[----:B------:R-:W-:Y:S02]  /*29db0*/  IMAD.U32 R10, RZ, RZ, UR4 ;  /* 0x00000004ff0a7e24 */ /* 0x000fe4000f8e00ff */
[----:B0-----:R-:W-:Y:S02]  /*29dc0*/  IMAD.MOV.U32 R8, RZ, RZ, 0x70 ;  /* 0x00000070ff087424 */ /* 0x001fe400078e00ff */
[----:B------:R-:W-:Y:S02]  /*29dd0*/  IMAD.MOV.U32 R12, RZ, RZ, 0x1 ;  /* 0x00000001ff0c7424 */ /* 0x000fe400078e00ff */
[----:B------:R-:W-:-:S07]  /*29de0*/  IMAD.MOV.U32 R13, RZ, RZ, RZ ;  /* 0x000000ffff0d7224 */ /* 0x000fce00078e00ff */
[----:B------:R-:W-:-:S07]  /*29df0*/  LEPC R20, `(.L_x_2932) ;  /* 0x000000001014794e */ /* 0x000fce0000000000 */
[----:B--2---:R-:W-:Y:S05]  /*29e00*/  CALL.ABS.NOINC R2 ;  /* 0x0000000002007343 */ /* 0x004fea0003c00000 */
.L_x_2932:
[----:B------:R-:W-:Y:S05]  /*29e10*/  BSYNC B6 ;  /* 0x0000000000067941 */ /* 0x000fea0003800000 */
.L_x_2931:
        /* <DEDUP_REMOVED lines=12> */
[----:B------:R-:W-:Y:S01]  /*29ee0*/  IMAD.U32 R4, RZ, RZ, UR6 ;  /* 0x00000006ff047e24 */ /* 0x000fe2000f8e00ff */
[----:B------:R-:W-:Y:S01]  /*29ef0*/  MOV R5, UR7 ;  /* 0x0000000700057c02 */ /* 0x000fe20008000f00 */
[----:B------:R-:W3:Y:S01]  /*29f00*/  LDC.64 R2, c[0x4][R2] ;  /* 0x0100000002027b82 */ /* 0x000ee20000000a00 */
[----:B-1----:R-:W-:Y:S01]  /*29f10*/  IMAD.U32 R6, RZ, RZ, UR8 ;  /* 0x00000008ff067e24 */ /* 0x002fe2000f8e00ff */
[----:B------:R-:W-:Y:S01]  /*29f20*/  MOV R12, 0x1 ;  /* 0x00000001000c7802 */ /* 0x000fe20000000f00 */
[----:B------:R-:W-:Y:S02]  /*29f30*/  IMAD.U32 R7, RZ, RZ, UR9 ;  /* 0x00000009ff077e24 */ /* 0x000fe4000f8e00ff */
[----:B------:R-:W-:-:S02]  /*29f40*/  IMAD.U32 R10, RZ, RZ, UR4 ;  /* 0x00000004ff0a7e24 */ /* 0x000fc4000f8e00ff */
[----:B------:R-:W-:Y:S02]  /*29f50*/  IMAD.U32 R11, RZ, RZ, UR5 ;  /* 0x00000005ff0b7e24 */ /* 0x000fe4000f8e00ff */
[----:B0-----:R-:W-:Y:S02]  /*29f60*/  IMAD.MOV.U32 R8, RZ, RZ, 0x70 ;  /* 0x00000070ff087424 */ /* 0x001fe400078e00ff */
[----:B------:R-:W-:-:S07]  /*29f70*/  IMAD.MOV.U32 R13, RZ, RZ, RZ ;  /* 0x000000ffff0d7224 */ /* 0x000fce00078e00ff */
[----:B------:R-:W-:-:S07]  /*29f80*/  LEPC R20, `(.L_x_2934) ;  /* 0x000000001014794e */ /* 0x000fce0000000000 */
[----:B--23--:R-:W-:Y:S05]  /*29f90*/  CALL.ABS.NOINC R2 ;  /* 0x0000000002007343 */ /* 0x00cfea0003c00000 */
.L_x_2934:
[----:B------:R-:W-:Y:S05]  /*29fa0*/  BSYNC B6 ;  /* 0x0000000000067941 */ /* 0x000fea0003800000 */
.L_x_2933:
        /* <DEDUP_REMOVED lines=19> */
[----:B--23--:R-:W-:Y:S05]  /*2a0e0*/  CALL.ABS.NOINC R2 ;  /* 0x0000000002007343 */ /* 0x00cfea0003c00000 */
.L_x_2936:
[----:B------:R-:W-:Y:S05]  /*2a0f0*/  BSYNC B6 ;  /* 0x0000000000067941 */ /* 0x000fea0003800000 */
.L_x_2935:
[----:B------:R-:W-:Y:S01]  /*2a100*/  LOP3.LUT P6, RZ, R34, 0x1, RZ, 0xc0, !PT ;  /* 0x0000000122ff7812 */ /* 0x000fe200078cc0ff */
[----:B------:R-:W-:-:S12]  /*2a110*/  BSSY B6, `(.L_x_2937) ;  /* 0x0000012000067945 */ /* 0x000fd80003800000 */
[----:B------:R-:W-:Y:S05]  /*2a120*/  @!P6 BRA `(.L_x_2938) ;  /* 0x000000000040e947 */ /* 0x000fea0003800000 */
[----:B------:R-:W-:Y:S01]  /*2a130*/  MOV R2, 0x0 ;  /* 0x0000000000027802 */ /* 0x000fe20000000f00 */
[----:B------:R-:W-:Y:S01]  /*2a140*/  ULDC.64 UR4, c[0x4][0xc0] ;  /* 0x0100300000047ab9 */ /* 0x000fe20000000a00 */
[----:B------:R-:W-:Y:S01]  /*2a150*/  ULDC.64 UR6, c[0x4][0xc8] ;  /* 0x0100320000067ab9 */ /* 0x000fe20000000a00 */
[----:B------:R-:W-:Y:S01]  /*2a160*/  ULDC.64 UR8, c[0x4][0x20] ;  /* 0x0100080000087ab9 */ /* 0x000fe20000000a00 */
[----:B------:R-:W-:Y:S01]  /*2a170*/  MOV R4, UR4 ;  /* 0x0000000400047c02 */ /* 0x000fe20008000f00 */
[----:B------:R-:W-:Y:S01]  /*2a180*/  IMAD.U32 R5, RZ, RZ, UR5 ;  /* 0x00000005ff057e24 */ /* 0x000fe2000f8e00ff */
[----:B------:R-:W3:Y:S01]  /*2a190*/  LDC.64 R2, c[0x4][R2] ;  /* 0x0100000002027b82 */ /* 0x000ee20000000a00 */
[----:B-1----:R-:W-:Y:S01]  /*2a1a0*/  IMAD.U32 R6, RZ, RZ, UR6 ;  /* 0x00000006ff067e24 */ /* 0x002fe2000f8e00ff */
[----:B0-----:R-:W-:Y:S01]  /*2a1b0*/  MOV R8, 0x70 ;  /* 0x0000007000087802 */ /* 0x001fe20000000f00 */
[----:B------:R-:W-:Y:S02]  /*2a1c0*/  IMAD.U32 R7, RZ, RZ, UR7 ;  /* 0x00000007ff077e24 */ /* 0x000fe4000f8e00ff */
[----:B------:R-:W-:-:S02]  /*2a1d0*/  IMAD.U32 R10, RZ, RZ, UR8 ;  /* 0x00000008ff0a7e24 */ /* 0x000fc4000f8e00ff */
[----:B------:R-:W-:Y:S02]  /*2a1e0*/  IMAD.U32 R11, RZ, RZ, UR9 ;  /* 0x00000009ff0b7e24 */ /* 0x000fe4000f8e00ff */
[----:B------:R-:W-:Y:S02]  /*2a1f0*/  IMAD.MOV.U32 R12, RZ, RZ, 0x1 ;  /* 0x00000001ff0c7424 */ /* 0x000fe400078e00ff */
[----:B------:R-:W-:-:S07]  /*2a200*/  IMAD.MOV.U32 R13, RZ, RZ, RZ ;  /* 0x000000ffff0d7224 */ /* 0x000fce00078e00ff */
[----:B------:R-:W-:-:S07]  /*2a210*/  LEPC R20, `(.L_x_2938) ;  /* 0x000000001014794e */ /* 0x000fce0000000000 */
[----:B--23--:R-:W-:Y:S05]  /*2a220*/  CALL.ABS.NOINC R2 ;  /* 0x0000000002007343 */ /* 0x00cfea0003c00000 */
.L_x_2938:
[----:B------:R-:W-:Y:S05]  /*2a230*/  BSYNC B6 ;  /* 0x0000000000067941 */ /* 0x000fea0003800000 */
.L_x_2937:
[----:B------:R-:W3:Y:S01]  /*2a240*/  LDL R21, [R1+0x4] ;  /* 0x0000040001157983 */ /* 0x000ee20000100800 */
[----:B------:R-:W-:Y:S01]  /*2a250*/  ULDC.64 UR4, c[0x0][0x9f8] ;  /* 0x00027e0000047ab9 */ /* 0x000fe20000000a00 */
[----:B------:R-:W4:Y:S01]  /*2a260*/  LDC R11, c[0x0][0x430] ;  /* 0x00010c00ff0b7b82 */ /* 0x000f220000000800 */
[----:B------:R-:W-:Y:S01]  /*2a270*/  ISETP.NE.U32.AND P0, PT, RZ, UR4, PT ;  /* 0x00000004ff007c0c */ /* 0x000fe2000bf05070 */
[----:B------:R-:W0:Y:S03]  /*2a280*/  S2R R2, SR_TID.X ;  /* 0x0000000000027919 */ /* 0x000e260000002100 */
[----:B------:R-:W-:-:S13]  /*2a290*/  ISETP.NE.AND.EX P0, PT, RZ, UR5, PT, P0 ;  /* 0x00000005ff007c0c */ /* 0x000fda000bf05300 */
[----:B------:R-:W-:-:S04]  /*2a2a0*/  @P0 IADD3 R24, P1, R24, UR4, RZ ;  /* 0x0000000418180c10 */ /* 0x000fc8000ff3e0ff */
[----:B------:R-:W-:-:S05]  /*2a2b0*/  @P0 IADD3.X R25, R25, UR5, RZ, P1, !PT ;  /* 0x0000000519190c10 */ /* 0x000fca0008ffe4ff */
[----:B------:R-:W3:Y:S01]  /*2a2c0*/  @P0 LDG.E R32, desc[UR50][R24.64] ;  /* 0x0000003218200981 */ /* 0x000ee2000c1e1900 */
[----:B------:R-:W-:Y:S01]  /*2a2d0*/  IMAD.MOV.U32 R7, RZ, RZ, 0xa0 ;  /* 0x000000a0ff077424 */ /* 0x000fe200078e00ff */
[----:B----4-:R-:W-:Y:S01]  /*2a2e0*/  ISETP.NE.AND P0, PT, R11, 0x1, PT ;  /* 0x000000010b00780c */ /* 0x010fe20003f05270 */
[----:B------:R-:W4:Y:S02]  /*2a2f0*/  S2R R20, SR_TID.X ;  /* 0x0000000000147919 */ /* 0x000f240000002100 */
[----:B-1----:R-:W-:Y:S01]  /*2a300*/  IMAD R6, R30, R7, -0xa0 ;  /* 0xffffff601e067424 */ /* 0x002fe200078e0207 */
[----:B0-----:R-:W-:-:S04]  /*2a310*/  LOP3.LUT R2, R2, 0x7f, RZ, 0xc0, !PT ;  /* 0x0000007f02027812 */ /* 0x001fc800078ec0ff */
[----:B------:R-:W-:-:S05]  /*2a320*/  SHF.R.U32.HI R2, RZ, 0x2, R2 ;  /* 0x00000002ff027819 */ /* 0x000fca0000011602 */
[----:B------:R-:W0:Y:S08]  /*2a330*/  @P0 LDC R5, c[0x0][0x434] ;  /* 0x00010d00ff050b82 */ /* 0x000e300000000800 */
[----:B------:R-:W1:Y:S08]  /*2a340*/  @P0 LDC R3, c[0x0][0x438] ;  /* 0x00010e00ff030b82 */ /* 0x000e700000000800 */
[----:B------:R-:W1:Y:S01]  /*2a350*/  @P0 LDC R0, c[0x0][0x434] ;  /* 0x00010d00ff000b82 */ /* 0x000e620000000800 */
[----:B----4-:R-:W-:-:S05]  /*2a360*/  IMAD.SHL.U32 R20, R20, 0x20, RZ ;  /* 0x0000002014147824 */ /* 0x010fca00078e00ff */
[----:B------:R-:W-:Y:S02]  /*2a370*/  LOP3.LUT R20, R2, 0x60, R20, 0xf8, !PT ;  /* 0x0000006002147812 */ /* 0x000fe400078ef814 */
[----:B------:R-:W4:Y:S03]  /*2a380*/  S2R R2, SR_TID.X ;  /* 0x0000000000027919 */ /* 0x000f260000002100 */
[----:B------:R-:W-:Y:S02]  /*2a390*/  IMAD.IADD R4, R20, 0x1, R6 ;  /* 0x0000000114047824 */ /* 0x000fe400078e0206 */
[----:B------:R-:W2:Y:S03]  /*2a3a0*/  S2R R20, SR_TID.X ;  /* 0x0000000000147919 */ /* 0x000ea60000002100 */
[----:B------:R-:W-:-:S02]  /*2a3b0*/  ISETP.GE.AND P1, PT, R4, R26, PT ;  /* 0x0000001a0400720c */ /* 0x000fc40003f26270 */
[----:B----4-:R-:W-:-:S04]  /*2a3c0*/  LOP3.LUT R2, R2, 0x7f, RZ, 0xc0, !PT ;  /* 0x0000007f02027812 */ /* 0x010fc800078ec0ff */
[----:B------:R-:W-:Y:S01]  /*2a3d0*/  SHF.R.U32.HI R8, RZ, 0x2, R2 ;  /* 0x00000002ff087819 */ /* 0x000fe20000011602 */
[----:B--2---:R-:W-:Y:S01]  /*2a3e0*/  IMAD.SHL.U32 R20, R20, 0x20, RZ ;  /* 0x0000002014147824 */ /* 0x004fe200078e00ff */
[----:B------:R-:W2:Y:S04]  /*2a3f0*/  @P0 LDC R2, c[0x0][0x438] ;  /* 0x00010e00ff020b82 */ /* 0x000ea80000000800 */
[----:B------:R-:W-:-:S04]  /*2a400*/  LOP3.LUT R20, R8, 0x60, R20, 0xf8, !PT ;  /* 0x0000006008147812 */ /* 0x000fc800078ef814 */
[----:B------:R-:W-:-:S05]  /*2a410*/  LOP3.LUT R20, R20, 0x80, RZ, 0xfc, !PT ;  /* 0x0000008014147812 */ /* 0x000fca00078efcff */
[----:B------:R-:W-:Y:S01]  /*2a420*/  IMAD.IADD R6, R20, 0x1, R6 ;  /* 0x0000000114067824 */ /* 0x000fe200078e0206 */
[----:B------:R-:W-:Y:S02]  /*2a430*/  LOP3.LUT R34, R34, 0xfffffff7, RZ, 0xc0, !PT ;  /* 0xfffffff722227812 */ /* 0x000fe400078ec0ff */
[----:B---3--:R-:W-:Y:S01]  /*2a440*/  IADD3 R10, R4, R21, RZ ;  /* 0x00000015040a7210 */ /* 0x008fe20007ffe0ff */
[----:B------:R-:W-:-:S04]  /*2a450*/  IMAD.IADD R8, R6, 0x1, R21 ;  /* 0x0000000106087824 */ /* 0x000fc800078e0215 */
[----:B0-----:R-:W-:-:S04]  /*2a460*/  @P0 IMAD.HI.U32 R5, R10, R5, RZ ;  /* 0x000000050a050227 */ /* 0x001fc800078e00ff */
[----:B------:R-:W-:Y:S01]  /*2a470*/  IMAD.MOV.U32 R9, RZ, RZ, R10 ;  /* 0x000000ffff097224 */ /* 0x000fe200078e000a */
[----:B-1----:R-:W-:Y:S01]  /*2a480*/  @P0 SHF.R.U32.HI R9, RZ, R3, R5 ;  /* 0x00000003ff090219 */ /* 0x002fe20000011605 */
[----:B------:R-:W-:Y:S01]  /*2a490*/  @P0 IMAD.HI.U32 R3, R8, R0, RZ ;  /* 0x0000000008030227 */ /* 0x000fe200078e00ff */
[----:B------:R-:W0:Y:S02]  /*2a4a0*/  @!P1 LDC.64 R4, c[0x0][0x418] ;  /* 0x00010600ff049b82 */ /* 0x000e240000000a00 */
[----:B------:R-:W-:Y:S01]  /*2a4b0*/  @!P1 SHF.R.S32.HI R7, RZ, 0x1f, R9 ;  /* 0x0000001fff079819 */ /* 0x000fe20000011409 */
[----:B------:R-:W-:Y:S01]  /*2a4c0*/  IMAD.MOV.U32 R0, RZ, RZ, R8 ;  /* 0x000000ffff007224 */ /* 0x000fe200078e0008 */
[----:B--2---:R-:W-:Y:S02]  /*2a4d0*/  @P0 SHF.R.U32.HI R0, RZ, R2, R3 ;  /* 0x00000002ff000219 */ /* 0x004fe40000011603 */
[----:B------:R-:W-:Y:S02]  /*2a4e0*/  ISETP.GE.AND P0, PT, R6, R26, PT ;  /* 0x0000001a0600720c */ /* 0x000fe40003f06270 */
[----:B------:R-:W1:Y:S01]  /*2a4f0*/  @!P1 LDC.64 R2, c[0x0][0x428] ;  /* 0x00010a00ff029b82 */ /* 0x000e620000000a00 */
[----:B------:R-:W-:-:S02]  /*2a500*/  @!P1 MOV R6, R9 ;  /* 0x0000000900069202 */ /* 0x000fc40000000f00 */
[----:B------:R-:W-:Y:S02]  /*2a510*/  ISETP.GT.U32.OR P0, PT, R20, 0x9f, P0 ;  /* 0x0000009f1400780c */ /* 0x000fe40000704470 */
        /* <DEDUP_REMOVED lines=9> */
[----:B------:R-:W-:Y:S01]  /*2a5b0*/  @!P0 IMAD.MOV.U32 R6, RZ, RZ, R0 ;  /* 0x000000ffff068224 */ /* 0x000fe200078e0000 */
[----:B------:R-:W0:Y:S01]  /*2a5c0*/  @!P0 LDC.64 R2, c[0x0][0x428] ;  /* 0x00010a00ff028b82 */ /* 0x000e220000000a00 */
[----:B------:R-:W-:-:S04]  /*2a5d0*/  IMAD.MOV R5, RZ, RZ, -R9 ;  /* 0x000000ffff057224 */ /* 0x000fc800078e0a09 */
[----:B------:R-:W-:-:S03]  /*2a5e0*/  IMAD R5, R11, R5, R10 ;  /* 0x000000050b057224 */ /* 0x000fc600078e020a */
[----:B------:R-:W1:Y:S01]  /*2a5f0*/  LDC R9, c[0x0][0x2f4] ;  /* 0x0000bd00ff097b82 */ /* 0x000e620000000800 */
[-C--:B0-----:R-:W-:Y:S02]  /*2a600*/  @!P0 IMAD R4, R14, R2.reuse, RZ ;  /* 0x000000020e048224 */ /* 0x081fe400078e02ff */
[----:B------:R-:W-:-:S04]  /*2a610*/  @!P0 IMAD.WIDE.U32 R6, R32, R2, R6 ;  /* 0x0000000220068225 */ /* 0x000fc800078e0006 */
[----:B------:R-:W-:Y:S02]  /*2a620*/  @!P0 IMAD R4, R32, R3, R4 ;  /* 0x0000000320048224 */ /* 0x000fe400078e0204 */
[----:B------:R-:W0:Y:S02]  /*2a630*/  @!P0 LDC.64 R2, c[0x0][0x418] ;  /* 0x00010600ff028b82 */ /* 0x000e240000000a00 */
[----:B------:R-:W-:Y:S01]  /*2a640*/  @!P0 IMAD.IADD R4, R4, 0x1, R7 ;  /* 0x0000000104048824 */ /* 0x000fe200078e0207 */
[----:B------:R-:W-:Y:S02]  /*2a650*/  MOV R10, UR39 ;  /* 0x00000027000a7c02 */ /* 0x000fe40008000f00 */
[----:B0-----:R-:W-:-:S04]  /*2a660*/  @!P0 LEA R2, P2, R6, R2, 0x2 ;  /* 0x0000000206028211 */ /* 0x001fc800078410ff */
[----:B------:R-:W-:Y:S02]  /*2a670*/  @!P0 LEA.HI.X R3, R6, R3, R4, 0x2, P2 ;  /* 0x0000000306038211 */ /* 0x000fe400010f1404 */
[----:B------:R-:W-:Y:S02]  /*2a680*/  CS2R R6, SRZ ;  /* 0x0000000000067805 */ /* 0x000fe4000001ff00 */
[----:B------:R-:W-:-:S04]  /*2a690*/  ISETP.GT.U32.AND P2, PT, R20, 0x9f, PT ;  /* 0x0000009f1400780c */ /* 0x000fc80003f44070 */
[----:B------:R0:W5:Y:S01]  /*2a6a0*/  @!P1 LDG.E R6, desc[UR50][R12.64] ;  /* 0x000000320c069981 */ /* 0x000162000c1e1900 */
[-C--:B-1----:R-:W-:Y:S02]  /*2a6b0*/  ISETP.GE.AND P1, PT, R36, R9.reuse, PT ;  /* 0x000000092400720c */ /* 0x082fe40003f26270 */
[----:B------:R-:W-:Y:S01]  /*2a6c0*/  ISETP.NE.AND P3, PT, R10, 0x3, PT ;  /* 0x000000030a00780c */ /* 0x000fe20003f65270 */
[----:B------:R0:W5:Y:S01]  /*2a6d0*/  @!P0 LDG.E R7, desc[UR50][R2.64] ;  /* 0x0000003202078981 */ /* 0x000162000c1e1900 */
[----:B--2---:R-:W-:Y:S01]  /*2a6e0*/  LOP3.LUT R14, R36, 0x40, RZ, 0xfc, !PT ;  /* 0x00000040240e7812 */ /* 0x004fe200078efcff */
[----:B------:R-:W-:Y:S01]  /*2a6f0*/  UMOV UR4, 0xffffffff ;  /* 0xffffffff00047882 */ /* 0x000fe20000000000 */
[----:B------:R-:W-:Y:S02]  /*2a700*/  IMAD.MOV R0, RZ, RZ, -R0 ;  /* 0x000000ffff007224 */ /* 0x000fe400078e0a00 */
[----:B------:R-:W-:Y:S02]  /*2a710*/  @P2 LOP3.LUT R34, R34, 0x8, RZ, 0xfc, !PT ;  /* 0x0000000822222812 */ /* 0x000fe400078efcff */
[----:B------:R-:W-:Y:S01]  /*2a720*/  ISETP.GE.AND P0, PT, R14, R9, PT ;  /* 0x000000090e00720c */ /* 0x000fe20003f06270 */
[----:B------:R-:W-:Y:S01]  /*2a730*/  IMAD R8, R11, R0, R8 ;  /* 0x000000000b087224 */ /* 0x000fe200078e0208 */
[----:B------:R-:W-:-:S02]  /*2a740*/  LOP3.LUT R34, R34, 0xffffffef, RZ, 0xc0, !PT ;  /* 0xffffffef22227812 */ /* 0x000fc400078ec0ff */
        /* <DEDUP_REMOVED lines=8> */
[----:B------:R-:W-:-:S05]  /*2a7d0*/  @P0 LOP3.LUT R34, R34, 0x1, RZ, 0xfc, !PT ;  /* 0x0000000122220812 */ /* 0x000fca00078efcff */
[----:B------:R0:W-:Y:S01]  /*2a7e0*/  STL [R1], R34 ;  /* 0x0000002201007387 */ /* 0x0001e20000100800 */
[----:B------:R-:W-:Y:S05]  /*2a7f0*/  BRA.DIV UR4, `(.L_x_2939) ;  /* 0x0000007a04e07947 */ /* 0x000fea000b800000 */
.L_x_3142:
[----:B------:R-:W-:Y:S01]  /*2a800*/  SHF.R.S32.HI R37, RZ, 0x1f, R18 ;  /* 0x0000001fff257819 */ /* 0x000fe20000011412 */
[----:B------:R-:W-:Y:S01]  /*2a810*/  VIADD R9, R30, 0xffffffff ;  /* 0xffffffff1e097836 */ /* 0x000fe20000000000 */
[----:B------:R-:W-:Y:S06]  /*2a820*/  @!P3 BRA `(.L_x_2940) ;  /* 0x000000000004b947 */ /* 0x000fec0003800000 */
[----:B------:R-:W-:Y:S01]  /*2a830*/  BPT.TRAP 0x1 ;  /* 0x000000040000795c */ /* 0x000fe20000300000 */
.L_x_2940:
[----:B------:R-:W-:Y:S01]  /*2a840*/  IMAD R0, R29, 0x8, R22 ;  /* 0x000000081d007824 */ /* 0x000fe200078e0216 */
[----:B0-----:R-:W-:Y:S01]  /*2a850*/  SHF.L.U32 R2, R33, 0x1f, RZ ;  /* 0x0000001f21027819 */ /* 0x001fe200000006ff */
[----:B------:R-:W-:Y:S01]  /*2a860*/  BSSY B0, `(.L_x_2941) ;  /* 0x0000005000007945 */ /* 0x000fe20003800000 */
[----:B------:R-:W-:Y:S02]  /*2a870*/  SHF.R.S32.HI R34, RZ, 0x1f, R5 ;  /* 0x0000001fff227819 */ /* 0x000fe40000011405 */
[----:B------:R-:W0:Y:S01]  /*2a880*/  SYNCS.PHASECHK.TRANS64.TRYWAIT P0, [R0+URZ+0x33480], R2 ;  /* 0x03348002000075a7 */ /* 0x000e22000800017f */
[----:B------:R1:W-:Y:S02]  /*2a890*/  STL [R1+0x28], R2 ;  /* 0x0000280201007387 */ /* 0x0003e40000100800 */
[----:B01----:R-:W-:Y:S05]  /*2a8a0*/  @!P0 BRA `(.L_x_2942) ;  /* 0x0000007800e88947 */ /* 0x003fea0003800000 */
.L_x_3143:
[----:B------:R-:W-:Y:S05]  /*2a8b0*/  BSYNC B0 ;  /* 0x0000000000007941 */ /* 0x000fea0003800000 */
.L_x_2941:
[----:B-----5:R-:W-:Y:S01]  /*2a8c0*/  SHF.R.S32.HI R10, RZ, 0x1f, R6 ;  /* 0x0000001fff0a7819 */ /* 0x020fe20000011406 */
[----:B------:R-:W-:Y:S01]  /*2a8d0*/  ULDC.64 UR4, c[0x0][0x328] ;  /* 0x0000ca0000047ab9 */ /* 0x000fe20000000a00 */
[----:B------:R-:W-:Y:S01]  /*2a8e0*/  ULDC.64 UR6, c[0x0][0x338] ;  /* 0x0000ce0000067ab9 */ /* 0x000fe20000000a00 */
[----:B------:R-:W-:Y:S01]  /*2a8f0*/  IMAD R4, R34, UR4, RZ ;  /* 0x0000000422047c24 */ /* 0x000fe2000f8e02ff */
[----:B------:R-:W-:Y:S01]  /*2a900*/  ULDC.64 UR8, c[0x0][0x330] ;  /* 0x0000cc0000087ab9 */ /* 0x000fe20000000a00 */
[----:B------:R1:W-:Y:S01]  /*2a910*/  STL [R1+0x24], R10 ;  /* 0x0000240a01007387 */ /* 0x0003e20000100800 */
[C---:B0-----:R-:W-:Y:S01]  /*2a920*/  IMAD.WIDE.U32 R2, R5.reuse, UR4, RZ ;  /* 0x0000000405027c25 */ /* 0x041fe2000f8e00ff */
[----:B------:R-:W-:Y:S02]  /*2a930*/  ULDC.64 UR10, c[0x0][0x318] ;  /* 0x0000c600000a7ab9 */ /* 0x000fe40000000a00 */
[----:B------:R-:W2:Y:S01]  /*2a940*/  LDL R13, [R1+0x10] ;  /* 0x00001000010d7983 */ /* 0x000ea20000100800 */
[----:B------:R-:W-:-:S03]  /*2a950*/  IMAD R4, R5, UR5, R4 ;  /* 0x0000000505047c24 */ /* 0x000fc6000f8e0204 */
[----:B------:R-:W3:Y:S01]  /*2a960*/  LDL.LU R12, [R1] ;  /* 0x00000000010c7983 */ /* 0x000ee20000300800 */
[----:B------:R-:W-:Y:S02]  /*2a970*/  IMAD.IADD R3, R3, 0x1, R4 ;  /* 0x0000000103037824 */ /* 0x000fe400078e0204 */
[----:B------:R-:W-:Y:S02]  /*2a980*/  IMAD R4, R10, UR6, RZ ;  /* 0x000000060a047c24 */ /* 0x000fe4000f8e02ff */
[C---:B------:R-:W-:Y:S01]  /*2a990*/  IMAD.WIDE.U32 R2, R6.reuse, UR6, R2 ;  /* 0x0000000606027c25 */ /* 0x040fe2000f8e0002 */
[----:B------:R-:W0:Y:S03]  /*2a9a0*/  S2R R14, SR_TID.X ;  /* 0x00000000000e7919 */ /* 0x000e260000002100 */
[----:B------:R-:W-:-:S04]  /*2a9b0*/  IMAD R4, R6, UR7, R4 ;  /* 0x0000000706047c24 */ /* 0x000fc8000f8e0204 */
[----:B------:R-:W-:Y:S02]  /*2a9c0*/  IMAD.IADD R3, R3, 0x1, R4 ;  /* 0x0000000103037824 */ /* 0x000fe400078e0204 */
[----:B------:R-:W-:Y:S01]  /*2a9d0*/  IMAD R11, R9, -0xa0, R26 ;  /* 0xffffff60090b7824 */ /* 0x000fe200078e021a */
[----:B------:R-:W-:Y:S01]  /*2a9e0*/  SHF.R.S32.HI R26, RZ, 0x1f, R8 ;  /* 0x0000001fff1a7819 */ /* 0x000fe20000011408 */
[----:B------:R-:W-:-:S04]  /*2a9f0*/  IMAD.WIDE.U32 R2, R18, UR8, R2 ;  /* 0x0000000812027c25 */ /* 0x000fc8000f8e0002 */
[----:B------:R-:W-:Y:S01]  /*2aa00*/  IMAD R4, R37, UR8, RZ ;  /* 0x0000000825047c24 */ /* 0x000fe2000f8e02ff */
[----:B-1----:R-:W-:Y:S01]  /*2aa10*/  IADD3 R10, P0, R2, UR10, RZ ;  /* 0x0000000a020a7c10 */ /* 0x002fe2000ff1e0ff */
[----:B------:R-:W-:Y:S02]  /*2aa20*/  IMAD R2, R26, UR4, RZ ;  /* 0x000000041a027c24 */ /* 0x000fe4000f8e02ff */
[----:B------:R-:W-:Y:S01]  /*2aa30*/  IMAD R4, R18, UR9, R4 ;  /* 0x0000000912047c24 */ /* 0x000fe2000f8e0204 */
[----:B------:R-:W-:Y:S01]  /*2aa40*/  SHF.R.S32.HI R25, RZ, 0x1f, R7 ;  /* 0x0000001fff197819 */ /* 0x000fe20000011407 */
[----:B------:R-:W-:-:S03]  /*2aa50*/  IMAD R9, R8, UR5, R2 ;  /* 0x0000000508097c24 */ /* 0x000fc6000f8e0202 */
[----:B------:R-:W-:Y:S01]  /*2aa60*/  IADD3.X R20, R3, UR11, R4, P0, !PT ;  /* 0x0000000b03147c10 */ /* 0x000fe200087fe404 */
[----:B------:R-:W-:-:S04]  /*2aa70*/  IMAD.WIDE.U32 R2, R8, UR4, RZ ;  /* 0x0000000408027c25 */ /* 0x000fc8000f8e00ff */
[----:B------:R-:W-:Y:S02]  /*2aa80*/  IMAD.IADD R3, R3, 0x1, R9 ;  /* 0x0000000103037824 */ /* 0x000fe400078e0209 */
[----:B------:R-:W-:Y:S02]  /*2aa90*/  IMAD R9, R25, UR6, RZ ;  /* 0x0000000619097c24 */ /* 0x000fe4000f8e02ff */
[----:B------:R-:W-:-:S04]  /*2aaa0*/  IMAD.WIDE.U32 R2, R7, UR6, R2 ;  /* 0x0000000607027c25 */ /* 0x000fc8000f8e0002 */
[----:B------:R-:W-:Y:S01]  /*2aab0*/  IMAD R9, R7, UR7, R9 ;  /* 0x0000000707097c24 */ /* 0x000fe2000f8e0209 */
[----:B0-----:R-:W-:-:S04]  /*2aac0*/  LOP3.LUT R14, R14, 0x7f, RZ, 0xc0, !PT ;  /* 0x0000007f0e0e7812 */ /* 0x001fc800078ec0ff */
[----:B------:R-:W-:Y:S02]  /*2aad0*/  IADD3 R3, R3, R9, RZ ;  /* 0x0000000903037210 */ /* 0x000fe40007ffe0ff */
[----:B------:R-:W-:Y:S01]  /*2aae0*/  SHF.R.U32.HI R14, RZ, 0x2, R14 ;  /* 0x00000002ff0e7819 */ /* 0x000fe2000001160e */
[----:B------:R-:W-:-:S04]  /*2aaf0*/  IMAD.WIDE.U32 R2, R18, UR8, R2 ;  /* 0x0000000812027c25 */ /* 0x000fc8000f8e0002 */
[----:B------:R-:W-:Y:S01]  /*2ab00*/  IMAD.IADD R9, R11, 0x1, -R14 ;  /* 0x000000010b097824 */ /* 0x000fe200078e0a0e */
[----:B------:R-:W-:-:S04]  /*2ab10*/  IADD3 R24, P0, R2, UR10, RZ ;  /* 0x0000000a02187c10 */ /* 0x000fc8000ff1e0ff */
[----:B------:R-:W-:Y:S02]  /*2ab20*/  IADD3.X R21, R4, UR11, R3, P0, !PT ;  /* 0x0000000b04157c10 */ /* 0x000fe400087fe403 */
[----:B------:R-:W-:Y:S01]  /*2ab30*/  ISETP.GE.AND P0, PT, R9, 0x1, PT ;  /* 0x000000010900780c */ /* 0x000fe20003f06270 */
[----:B------:R-:W-:Y:S01]  /*2ab40*/  UMOV UR4, 0xffffffff ;  /* 0xffffffff00047882 */ /* 0x000fe20000000000 */
[----:B---3--:R-:W-:-:S11]  /*2ab50*/  LOP3.LUT R12, R12, 0xffffffdf, RZ, 0xc0, !PT ;  /* 0xffffffdf0c0c7812 */ /* 0x008fd600078ec0ff */
[----:B------:R-:W-:-:S05]  /*2ab60*/  @P0 LOP3.LUT R12, R12, 0x20, RZ, 0xfc, !PT ;  /* 0x000000200c0c0812 */ /* 0x000fca00078efcff */
[----:B------:R0:W-:Y:S01]  /*2ab70*/  STL [R1], R12 ;  /* 0x0000000c01007387 */ /* 0x0001e20000100800 */
[----:B--2---:R-:W-:Y:S01]  /*2ab80*/  IMAD R4, R29, 0x7800, R13 ;  /* 0x000078001d047824 */ /* 0x004fe200078e020d */
[----:B------:R-:W-:Y:S06]  /*2ab90*/  BRA.DIV UR4, `(.L_x_2943) ;  /* 0x0000007a04447947 */ /* 0x000fec000b800000 */
[----:B------:R-:W1:Y:S01]  /*2aba0*/  SHFL.IDX PT, R2, R10, RZ, 0x1c1f ;  /* 0x001c1fff0a027589 */ /* 0x000e6200000e0000 */
[----:B0-----:R-:W0:Y:S01]  /*2abb0*/  LDC R12, c[0x0][0x2f4] ;  /* 0x0000bd00ff0c7b82 */ /* 0x001e220000000800 */
[----:B------:R-:W-:Y:S01]  /*2abc0*/  IMAD.IADD R4, R22, 0x1, R4 ;  /* 0x0000000116047824 */ /* 0x000fe200078e0204 */
[C---:B------:R-:W-:Y:S01]  /*2abd0*/  LOP3.LUT R11, R36.reuse, 0x80, RZ, 0xfc, !PT ;  /* 0x00000080240b7812 */ /* 0x040fe200078efcff */
[----:B------:R-:W2:Y:S01]  /*2abe0*/  SHFL.IDX PT, R3, R20, RZ, 0x1c1f ;  /* 0x001c1fff14037589 */ /* 0x000ea200000e0000 */
[C---:B------:R-:W-:Y:S02]  /*2abf0*/  LOP3.LUT R13, R36.reuse, 0x40, RZ, 0xfc, !PT ;  /* 0x00000040240d7812 */ /* 0x040fe400078efcff */
[C---:B-1----:R-:W-:Y:S02]  /*2ac00*/  IADD3 R2, P0, R36.reuse, R2, RZ ;  /* 0x0000000224027210 */ /* 0x042fe40007f1e0ff */
[-C--:B0-----:R-:W-:Y:S02]  /*2ac10*/  ISETP.GE.AND P3, PT, R36, R12.reuse, PT ;  /* 0x0000000c2400720c */ /* 0x081fe40003f66270 */
[----:B------:R-:W-:Y:S01]  /*2ac20*/  ISETP.GE.AND P2, PT, R13, R12, PT ;  /* 0x0000000c0d00720c */ /* 0x000fe20003f46270 */
[----:B--2---:R-:W-:Y:S01]  /*2ac30*/  IMAD.X R3, RZ, RZ, R3, P0 ;  /* 0x000000ffff037224 */ /* 0x004fe200000e0603 */
[----:B------:R-:W-:-:S13]  /*2ac40*/  ISETP.LT.OR P0, PT, R9, 0x1, P3 ;  /* 0x000000010900780c */ /* 0x000fda0001f01670 */
[----:B------:R-:W-:Y:S01]  /*2ac50*/  @!PT LDS RZ, [RZ] ;  /* 0x00000000fffff984 */ /* 0x000fe20000000800 */
[----:B------:R-:W-:Y:S01]  /*2ac60*/  LDGSTS.E.BYPASS.LTC128B.128 [R4+0xf200], desc[UR50][R2.64], !P0 ;  /* 0x0f20000002047fae */ /* 0x000fe2000c101d72 */
[----:B------:R-:W-:-:S03]  /*2ac70*/  ISETP.GE.AND P0, PT, R11, R12, PT ;  /* 0x0000000c0b00720c */ /* 0x000fc60003f06270 */
[----:B------:R-:W2:Y:S01]  /*2ac80*/  LDL.LU R11, [R1] ;  /* 0x00000000010b7983 */ /* 0x000ea20000300800 */
[C---:B------:R-:W-:Y:S02]  /*2ac90*/  ISETP.LT.OR P1, PT, R9.reuse, 0x1, P2 ;  /* 0x000000010900780c */ /* 0x040fe40001721670 */
[C---:B------:R-:W-:Y:S02]  /*2aca0*/  ISETP.GE.AND P6, PT, R9.reuse, 0x81, PT ;  /* 0x000000810900780c */ /* 0x040fe40003fc6270 */
[C---:B------:R-:W-:Y:S02]  /*2acb0*/  ISETP.GE.AND P5, PT, R9.reuse, 0x21, PT ;  /* 0x000000210900780c */ /* 0x040fe40003fa6270 */
[----:B------:R-:W-:-:S07]  /*2acc0*/  ISETP.GE.AND P4, PT, R9, 0x41, PT ;  /* 0x000000410900780c */ /* 0x000fce0003f86270 */
        /* <DEDUP_REMOVED lines=35> */
[----:B------:R0:W3:Y:S01]  /*2af00*/  SHFL.IDX PT, R2, R24, RZ, 0x1c1f ;  /* 0x001c1fff18027589 */ /* 0x0000e200000e0000 */
[----:B--2---:R-:W-:-:S04]  /*2af10*/  LOP3.LUT R11, R11, 0xffffffbf, RZ, 0xc0, !PT ;  /* 0xffffffbf0b0b7812 */ /* 0x004fc800078ec0ff */
[----:B------:R-:W-:-:S05]  /*2af20*/  @P6 LOP3.LUT R11, R11, 0x40, RZ, 0xfc, !PT ;  /* 0x000000400b0b6812 */ /* 0x000fca00078efcff */
[----:B------:R0:W-:Y:S02]  /*2af30*/  STL [R1], R11 ;  /* 0x0000000b01007387 */ /* 0x0001e40000100800 */
.L_x_3155:
[C---:B------:R-:W-:Y:S02]  /*2af40*/  ISETP.LT.OR P3, PT, R9.reuse, 0x81, P3 ;  /* 0x000000810900780c */ /* 0x040fe40001f61670 */
[C---:B------:R-:W-:Y:S02]  /*2af50*/  ISETP.LT.OR P2, PT, R9.reuse, 0x81, P2 ;  /* 0x000000810900780c */ /* 0x040fe40001741670 */
[----:B------:R-:W-:Y:S02]  /*2af60*/  ISETP.LT.OR P0, PT, R9, 0x81, P0 ;  /* 0x000000810900780c */ /* 0x000fe40000701670 */
[----:B---3--:R-:W-:-:S05]  /*2af70*/  IADD3 R2, P6, R36, R2, RZ ;  /* 0x0000000224027210 */ /* 0x008fca0007fde0ff */
        /* <DEDUP_REMOVED lines=9> */
.L_x_2944:
        /* <DEDUP_REMOVED lines=11> */
.L_x_2945:
[----:B------:R1:W-:Y:S01]  /*2b0c0*/  SYNCS.ARRIVE.TRANS64.A1T0 RZ, [R0+URZ+0x33470], RZ ;  /* 0x033470ff00ff79a7 */ /* 0x0003e2000810003f */
[----:B------:R-:W-:Y:S05]  /*2b0d0*/  @!P3 BRA `(.L_x_2946) ;  /* 0x000000000004b947 */ /* 0x000fea0003800000 */
[----:B------:R-:W-:Y:S01]  /*2b0e0*/  BPT.TRAP 0x1 ;  /* 0x000000040000795c */ /* 0x000fe20000300000 */
.L_x_2946:
[----:B------:R-:W3:Y:S01]  /*2b0f0*/  LDL R2, [R1+0x28] ;  /* 0x0000280001027983 */ /* 0x000ee20000100800 */
[----:B------:R-:W-:Y:S01]  /*2b100*/  BSSY B0, `(.L_x_2947) ;  /* 0x0000003000007945 */ /* 0x000fe20003800000 */
[----:B---3--:R-:W3:Y:S03]  /*2b110*/  SYNCS.PHASECHK.TRANS64.TRYWAIT P0, [R0+URZ+0x33440], R2 ;  /* 0x03344002000075a7 */ /* 0x008ee6000800017f */
[----:B---3--:R-:W-:Y:S05]  /*2b120*/  @!P0 BRA `(.L_x_2948) ;  /* 0x0000007800e88947 */ /* 0x008fea0003800000 */
.L_x_3156:
[----:B------:R-:W-:Y:S05]  /*2b130*/  BSYNC B0 ;  /* 0x0000000000007941 */ /* 0x000fea0003800000 */
.L_x_2947:
[----:B0-----:R-:W4:Y:S01]  /*2b140*/  LDL.LU R11, [R1+0x24] ;  /* 0x00002400010b7983 */ /* 0x001f220000300800 */
[----:B------:R-:W-:Y:S01]  /*2b150*/  ULDC.64 UR4, c[0x0][0x300] ;  /* 0x0000c00000047ab9 */ /* 0x000fe20000000a00 */
[----:B------:R-:W-:Y:S01]  /*2b160*/  ULDC.64 UR6, c[0x0][0x310] ;  /* 0x0000c40000067ab9 */ /* 0x000fe20000000a00 */
[----:B------:R-:W-:Y:S01]  /*2b170*/  IMAD R9, R34, UR4, RZ ;  /* 0x0000000422097c24 */ /* 0x000fe2000f8e02ff */
[----:B------:R0:W5:Y:S01]  /*2b180*/  LDL R20, [R1] ;  /* 0x0000000001147983 */ /* 0x0001620000100800 */
[----:B---3--:R-:W-:-:S04]  /*2b190*/  IMAD.WIDE.U32 R2, R5, UR4, RZ ;  /* 0x0000000405027c25 */ /* 0x008fc8000f8e00ff */
[----:B------:R-:W-:-:S04]  /*2b1a0*/  IMAD R9, R5, UR5, R9 ;  /* 0x0000000505097c24 */ /* 0x000fc8000f8e0209 */
[----:B------:R-:W-:Y:S02]  /*2b1b0*/  IMAD.IADD R3, R3, 0x1, R9 ;  /* 0x0000000103037824 */ /* 0x000fe400078e0209 */
[----:B------:R-:W-:-:S04]  /*2b1c0*/  IMAD.WIDE.U32 R2, R6, UR6, R2 ;  /* 0x0000000606027c25 */ /* 0x000fc8000f8e0002 */
[----:B--2---:R-:W-:Y:S02]  /*2b1d0*/  IMAD.MOV.U32 R10, RZ, RZ, R2 ;  /* 0x000000ffff0a7224 */ /* 0x004fe400078e0002 */
[----:B------:R-:W-:-:S04]  /*2b1e0*/  IMAD R9, R25, UR6, RZ ;  /* 0x0000000619097c24 */ /* 0x000fc8000f8e02ff */
[----:B------:R-:W-:Y:S02]  /*2b1f0*/  IMAD R9, R7, UR7, R9 ;  /* 0x0000000707097c24 */ /* 0x000fe4000f8e0209 */
[----:B----4-:R-:W-:-:S04]  /*2b200*/  IMAD R5, R11, UR6, RZ ;  /* 0x000000060b057c24 */ /* 0x010fc8000f8e02ff */
[----:B------:R-:W-:-:S04]  /*2b210*/  IMAD R5, R6, UR7, R5 ;  /* 0x0000000706057c24 */ /* 0x000fc8000f8e0205 */
[----:B------:R-:W-:Y:S02]  /*2b220*/  IMAD.IADD R11, R3, 0x1, R5 ;  /* 0x00000001030b7824 */ /* 0x000fe400078e0205 */
[----:B------:R-:W-:Y:S02]  /*2b230*/  IMAD R5, R26, UR4, RZ ;  /* 0x000000041a057c24 */ /* 0x000fe4000f8e02ff */
[----:B------:R-:W-:-:S04]  /*2b240*/  IMAD.WIDE.U32 R2, R8, UR4, RZ ;  /* 0x0000000408027c25 */ /* 0x000fc8000f8e00ff */
[----:B------:R-:W-:Y:S01]  /*2b250*/  IMAD R5, R8, UR5, R5 ;  /* 0x0000000508057c24 */ /* 0x000fe2000f8e0205 */
[----:B------:R-:W-:-:S04]  /*2b260*/  ULDC.64 UR4, c[0x0][0x308] ;  /* 0x0000c20000047ab9 */ /* 0x000fc80000000a00 */
[----:B------:R-:W-:Y:S01]  /*2b270*/  IADD3 R3, R3, R5, RZ ;  /* 0x0000000503037210 */ /* 0x000fe20007ffe0ff */
[----:B------:R-:W-:Y:S02]  /*2b280*/  IMAD R8, R37, UR4, RZ ;  /* 0x0000000425087c24 */ /* 0x000fe4000f8e02ff */
[----:B------:R-:W-:Y:S01]  /*2b290*/  IMAD.WIDE.U32 R2, R7, UR6, R2 ;  /* 0x0000000607027c25 */ /* 0x000fe2000f8e0002 */
[----:B------:R-:W-:-:S03]  /*2b2a0*/  ULDC.64 UR6, c[0x0][0x2e8] ;  /* 0x0000ba0000067ab9 */ /* 0x000fc60000000a00 */
[----:B------:R-:W-:-:S04]  /*2b2b0*/  IMAD.WIDE.U32 R6, R18, UR4, R10 ;  /* 0x0000000412067c25 */ /* 0x000fc8000f8e000a */
[----:B------:R-:W-:Y:S01]  /*2b2c0*/  IMAD.IADD R3, R3, 0x1, R9 ;  /* 0x0000000103037824 */ /* 0x000fe200078e0209 */
[----:B------:R-:W-:Y:S01]  /*2b2d0*/  IADD3 R5, P0, R6, UR6, RZ ;  /* 0x0000000606057c10 */ /* 0x000fe2000ff1e0ff */
[C---:B------:R-:W-:Y:S02]  /*2b2e0*/  IMAD R8, R18.reuse, UR5, R8 ;  /* 0x0000000512087c24 */ /* 0x040fe4000f8e0208 */
[----:B------:R-:W-:-:S03]  /*2b2f0*/  IMAD.WIDE.U32 R2, R18, UR4, R2 ;  /* 0x0000000412027c25 */ /* 0x000fc6000f8e0002 */
[----:B------:R-:W-:Y:S02]  /*2b300*/  IADD3.X R6, R7, UR7, R8, P0, !PT ;  /* 0x0000000707067c10 */ /* 0x000fe400087fe408 */
[----:B------:R-:W-:Y:S01]  /*2b310*/  IADD3 R7, P0, R2, UR6, RZ ;  /* 0x0000000602077c10 */ /* 0x000fe2000ff1e0ff */
[----:B------:R-:W-:-:S03]  /*2b320*/  UMOV UR4, 0xffffffff ;  /* 0xffffffff00047882 */ /* 0x000fc60000000000 */
[----:B------:R-:W-:Y:S01]  /*2b330*/  IADD3.X R8, R8, UR7, R3, P0, !PT ;  /* 0x0000000708087c10 */ /* 0x000fe200087fe403 */
[----:B0-----:R-:W-:Y:S08]  /*2b340*/  BRA.DIV UR4, `(.L_x_2949) ;  /* 0x0000007a04787947 */ /* 0x001ff0000b800000 */
[----:B------:R-:W0:Y:S01]  /*2b350*/  SHFL.IDX PT, R3, R5, RZ, 0x1c1f ;  /* 0x001c1fff05037589 */ /* 0x000e2200000e0000 */
[----:B-----5:R-:W-:Y:S01]  /*2b360*/  LOP3.LUT R20, R20, 0xfffffeff, RZ, 0xc0, !PT ;  /* 0xfffffeff14147812 */ /* 0x020fe200078ec0ff */
[----:B------:R-:W2:Y:S01]  /*2b370*/  LDC R10, c[0x0][0x2f4] ;  /* 0x0000bd00ff0a7b82 */ /* 0x000ea20000000800 */
[----:B------:R-:W-:Y:S01]  /*2b380*/  LOP3.LUT R11, R36, 0x40, RZ, 0xfc, !PT ;  /* 0x00000040240b7812 */ /* 0x000fe200078efcff */
[----:B------:R-:W3:Y:S01]  /*2b390*/  SHFL.IDX PT, R2, R6, RZ, 0x1c1f ;  /* 0x001c1fff06027589 */ /* 0x000ee200000e0000 */
[----:B------:R-:W-:Y:S02]  /*2b3a0*/  @P1 LOP3.LUT R20, R20, 0x100, RZ, 0xfc, !PT ;  /* 0x0000010014141812 */ /* 0x000fe400078efcff */
[----:B------:R-:W-:Y:S01]  /*2b3b0*/  LOP3.LUT R9, R36, 0x80, RZ, 0xfc, !PT ;  /* 0x0000008024097812 */ /* 0x000fe200078efcff */
[----:B------:R-:W-:Y:S01]  /*2b3c0*/  SHFL.IDX PT, R8, R8, RZ, 0x1c1f ;  /* 0x001c1fff08087589 */ /* 0x000fe200000e0000 */
[----:B------:R-:W-:-:S03]  /*2b3d0*/  LOP3.LUT P1, RZ, R20, 0x20, RZ, 0xc0, !PT ;  /* 0x0000002014ff7812 */ /* 0x000fc6000782c0ff */
[----:B------:R-:W-:Y:S10]  /*2b3e0*/  STL [R1], R20 ;  /* 0x0000001401007387 */ /* 0x000ff40000100800 */
[----:B0-----:R-:W-:-:S02]  /*2b3f0*/  @P1 IADD3 R3, P0, R36, R3, RZ ;  /* 0x0000000324031210 */ /* 0x001fc40007f1e0ff */
[-C--:B--2---:R-:W-:Y:S02]  /*2b400*/  ISETP.GE.AND P6, PT, R36, R10.reuse, PT ;  /* 0x0000000a2400720c */ /* 0x084fe40003fc6270 */
[-C--:B------:R-:W-:Y:S01]  /*2b410*/  ISETP.GE.AND P3, PT, R11, R10.reuse, PT ;  /* 0x0000000a0b00720c */ /* 0x080fe20003f66270 */
[----:B---3--:R-:W-:Y:S01]  /*2b420*/  @P1 IMAD.X R2, RZ, RZ, R2, P0 ;  /* 0x000000ffff021224 */ /* 0x008fe200000e0602 */
        /* <DEDUP_REMOVED lines=8> */
[----:B0-----:R-:W0:Y:S04]  /*2b4b0*/  SHFL.IDX PT, R3, R5, 0x1, 0x1c1f ;  /* 0x003c1f0005037f89 */ /* 0x001e2800000e0000 */
[----:B------:R-:W2:Y:S01]  /*2b4c0*/  SHFL.IDX PT, R2, R6, 0x1, 0x1c1f ;  /* 0x003c1f0006027f89 */ /* 0x000ea200000e0000 */
[----:B0-----:R-:W-:-:S05]  /*2b4d0*/  @P5 IADD3 R3, P0, R36, R3, RZ ;  /* 0x0000000324035210 */ /* 0x001fca0007f1e0ff */
[----:B--2---:R-:W-:-:S05]  /*2b4e0*/  @P5 IMAD.X R2, RZ, RZ, R2, P0 ;  /* 0x000000ffff025224 */ /* 0x004fca00000e0602 */
[----:B------:R-:W-:-:S04]  /*2b4f0*/  @P5 LOP3.LUT R3, R3, R2, RZ, 0x3c, !PT ;  /* 0x0000000203035212 */ /* 0x000fc800078e3cff */
[----:B------:R-:W-:-:S04]  /*2b500*/  @P5 LOP3.LUT R2, R3, R2, RZ, 0x3c, !PT ;  /* 0x0000000203025212 */ /* 0x000fc800078e3cff */
[----:B------:R-:W-:-:S05]  /*2b510*/  @P5 LOP3.LUT R3, R3, R2, RZ, 0x3c, !PT ;  /* 0x0000000203035212 */ /* 0x000fca00078e3cff */
[----:B------:R-:W-:Y:S04]  /*2b520*/  @P5 LDGSTS.E.BYPASS.LTC128B.128 [R4+0x24a00], desc[UR50][R2.64], !P6 ;  /* 0x24a0000002045fae */ /* 0x000fe8000f101d72 */
[----:B------:R-:W-:Y:S04]  /*2b530*/  @P5 LDGSTS.E.BYPASS.LTC128B.128 [R4+0x27200], desc[UR50][R2.64+0x40], !P3 ;  /* 0x2720004002045fae */ /* 0x000fe8000d901d72 */
[----:B------:R0:W-:Y:S04]  /*2b540*/  @P5 LDGSTS.E.BYPASS.LTC128B.128 [R4+0x29a00], desc[UR50][R2.64+0x80], !P2 ;  /* 0x29a0008002045fae */ /* 0x0001e8000d101d72 */
[----:B0-----:R-:W0:Y:S04]  /*2b550*/  SHFL.IDX PT, R3, R5, 0x2, 0x1c1f ;  /* 0x005c1f0005037f89 */ /* 0x001e2800000e0000 */
[----:B------:R-:W2:Y:S04]  /*2b560*/  SHFL.IDX PT, R2, R6, 0x2, 0x1c1f ;  /* 0x005c1f0006027f89 */ /* 0x000ea800000e0000 */
[----:B------:R-:W3:Y:S04]  /*2b570*/  SHFL.IDX PT, R5, R5, 0x3, 0x1c1f ;  /* 0x007c1f0005057f89 */ /* 0x000ee800000e0000 */
[----:B------:R-:W4:Y:S01]  /*2b580*/  SHFL.IDX PT, R6, R6, 0x3, 0x1c1f ;  /* 0x007c1f0006067f89 */ /* 0x000f2200000e0000 */
[----:B0-----:R-:W-:-:S05]  /*2b590*/  @P4 IADD3 R3, P0, R36, R3, RZ ;  /* 0x0000000324034210 */ /* 0x001fca0007f1e0ff */
[----:B--2---:R-:W-:-:S05]  /*2b5a0*/  @P4 IMAD.X R2, RZ, RZ, R2, P0 ;  /* 0x000000ffff024224 */ /* 0x004fca00000e0602 */
[----:B------:R-:W-:-:S04]  /*2b5b0*/  @P4 LOP3.LUT R3, R3, R2, RZ, 0x3c, !PT ;  /* 0x0000000203034212 */ /* 0x000fc800078e3cff */
[----:B------:R-:W-:-:S04]  /*2b5c0*/  @P4 LOP3.LUT R2, R3, R2, RZ, 0x3c, !PT ;  /* 0x0000000203024212 */ /* 0x000fc800078e3cff */
[----:B------:R-:W-:-:S05]  /*2b5d0*/  @P4 LOP3.LUT R3, R3, R2, RZ, 0x3c, !PT ;  /* 0x0000000203034212 */ /* 0x000fca00078e3cff */
[----:B------:R-:W-:Y:S04]  /*2b5e0*/  @P4 LDGSTS.E.BYPASS.LTC128B.128 [R4+0x25200], desc[UR50][R2.64], !P6 ;  /* 0x2520000002044fae */ /* 0x000fe8000f101d72 */
[----:B------:R-:W-:Y:S04]  /*2b5f0*/  @P4 LDGSTS.E.BYPASS.LTC128B.128 [R4+0x27a00], desc[UR50][R2.64+0x40], !P3 ;  /* 0x27a0004002044fae */ /* 0x000fe8000d901d72 */
[----:B------:R3:W-:Y:S02]  /*2b600*/  @P4 LDGSTS.E.BYPASS.LTC128B.128 [R4+0x2a200], desc[UR50][R2.64+0x80], !P2 ;  /* 0x2a20008002044fae */ /* 0x0007e4000d101d72 */
[----:B---3--:R-:W-:-:S05]  /*2b610*/  @P1 IADD3 R2, P0, R36, R5, RZ ;  /* 0x0000000524021210 */ /* 0x008fca0007f1e0ff */
[----:B----4-:R-:W-:-:S05]  /*2b620*/  @P1 IMAD.X R3, RZ, RZ, R6, P0 ;  /* 0x000000ffff031224 */ /* 0x010fca00000e0606 */
[----:B------:R-:W-:Y:S04]  /*2b630*/  @P1 LDGSTS.E.BYPASS.LTC128B.128 [R4+0x25a00], desc[UR50][R2.64], !P6 ;  /* 0x25a0000002041fae */ /* 0x000fe8000f101d72 */
[----:B------:R-:W-:Y:S04]  /*2b640*/  @P1 LDGSTS.E.BYPASS.LTC128B.128 [R4+0x28200], desc[UR50][R2.64+0x40], !P3 ;  /* 0x2820004002041fae */ /* 0x000fe8000d901d72 */
[----:B------:R0:W-:Y:S04]  /*2b650*/  @P1 LDGSTS.E.BYPASS.LTC128B.128 [R4+0x2aa00], desc[UR50][R2.64+0x80], !P2 ;  /* 0x2aa0008002041fae */ /* 0x0001e8000d101d72 */
[----:B0-----:R0:W2:Y:S02]  /*2b660*/  SHFL.IDX PT, R2, R7, RZ, 0x1c1f ;  /* 0x001c1fff07027589 */ /* 0x0010a400000e0000 */
.L_x_3168:
[----:B------:R-:W-:Y:S01]  /*2b670*/  LOP3.LUT P0, RZ, R20, 0x40, RZ, 0xc0, !PT ;  /* 0x0000004014ff7812 */ /* 0x000fe2000780c0ff */
[----:B------:R-:W-:-:S12]  /*2b680*/  BSSY B0, `(.L_x_2950) ;  /* 0x0000010000007945 */ /* 0x000fd80003800000 */
[----:B------:R-:W-:Y:S05]  /*2b690*/  @!P0 BRA `(.L_x_2951) ;  /* 0x0000000000388947 */ /* 0x000fea0003800000 */
[----:B------:R-:W3:Y:S01]  /*2b6a0*/  LDC R6, c[0x0][0x2f4] ;  /* 0x0000bd00ff067b82 */ /* 0x000ee20000000800 */
[C---:B0-----:R-:W-:Y:S02]  /*2b6b0*/  LOP3.LUT R7, R36.reuse, 0x40, RZ, 0xfc, !PT ;  /* 0x0000004024077812 */ /* 0x041fe400078efcff */
[C---:B------:R-:W-:Y:S02]  /*2b6c0*/  LOP3.LUT R5, R36.reuse, 0x80, RZ, 0xfc, !PT ;  /* 0x0000008024057812 */ /* 0x040fe400078efcff */
[----:B--2---:R-:W-:-:S04]  /*2b6d0*/  IADD3 R2, P0, R36, R2, RZ ;  /* 0x0000000224027210 */ /* 0x004fc80007f1e0ff */
[----:B------:R-:W-:Y:S02]  /*2b6e0*/  IADD3.X R3, RZ, R8, RZ, P0, !PT ;  /* 0x00000008ff037210 */ /* 0x000fe400007fe4ff */
[-C--:B---3--:R-:W-:Y:S02]  /*2b6f0*/  ISETP.GE.AND P3, PT, R36, R6.reuse, PT ;  /* 0x000000062400720c */ /* 0x088fe40003f66270 */
        /* <DEDUP_REMOVED lines=8> */
.L_x_2951:
[----:B------:R-:W-:Y:S05]  /*2b780*/  BSYNC B0 ;  /* 0x0000000000007941 */ /* 0x000fea0003800000 */
.L_x_2950:
[----:B------:R-:W-:Y:S01]  /*2b790*/  NOP ;  /* 0x0000000000007918 */ /* 0x000fe20000000000 */
[----:B------:R-:W-:-:S13]  /*2b7a0*/  PLOP3.LUT P0, PT, PT, PT, PT, 0x80, 0x0 ;  /* 0x000000000000781c */ /* 0x000fda0003f0f070 */
.L_x_2952:
[----:B------:R-:W-:Y:S02]  /*2b7b0*/  PLOP3.LUT P1, PT, P1, P0, PT, 0xa2, 0x0 ;  /* 0x000000000000781c */ /* 0x000fe40000f21472 */
[----:B------:R-:W-:-:S08]  /*2b7c0*/  @P0 R2UR P1, UR4, R0 ;  /* 0x00000000000402ca */ /* 0x000fd00000020000 */
[----:B------:R-:W-:-:S05]  /*2b7d0*/  @P0 PLOP3.LUT P0, PT, P1, PT, PT, 0x80, 0x0 ;  /* 0x000000000000081c */ /* 0x000fca0000f0f070 */
[----:B------:R-:W-:Y:S01]  /*2b7e0*/  @!P1 SYNCS.ARRIVE.TRANS64.RED.A0T1 RZ, [UR4+0x33430], RZ ;  /* 0x033430ffffff99a7 */ /* 0x000fe20008200404 */
[----:B------:R-:W-:Y:S07]  /*2b7f0*/  @!P1 ARRIVES.LDGSTSBAR.64.TRANSCNT [UR4+0x33430] ;  /* 0x03343000ff0099b0 */ /* 0x000fee0008000a84 */
[----:B------:R-:W-:Y:S05]  /*2b800*/  @P0 BRA.U.ANY `(.L_x_2952) ;  /* 0xfffffffd00e80947 */ /* 0x000fea000393ffff */
[----:B------:R-:W-:Y:S01]  /*2b810*/  NOP ;  /* 0x0000000000007918 */ /* 0x000fe20000000000 */
[----:B--23--:R-:W-:-:S05]  /*2b820*/  IMAD.U32 R2, RZ, RZ, UR39 ;  /* 0x00000027ff027e24 */ /* 0x00cfca000f8e00ff */
[----:B------:R-:W-:-:S13]  /*2b830*/  ISETP.NE.AND P2, PT, R2, 0x3, PT ;  /* 0x000000030200780c */ /* 0x000fda0003f45270 */
[----:B------:R-:W-:Y:S05]  /*2b840*/  @!P2 BRA `(.L_x_2953) ;  /* 0x000000000004a947 */ /* 0x000fea0003800000 */
[----:B------:R-:W-:Y:S01]  /*2b850*/  BPT.TRAP 0x1 ;  /* 0x000000040000795c */ /* 0x000fe20000300000 */
.L_x_2953:
[----:B------:R2:W5:Y:S01]  /*2b860*/  LDL.LU R3, [R1+0x2c] ;  /* 0x00002c0001037983 */ /* 0x0005620000300800 */
[----:B------:R2:W-:Y:S02]  /*2b870*/  SYNCS.ARRIVE.TRANS64.A1T0 RZ, [R0+URZ+0x33430], RZ ;  /* 0x033430ff00ff79a7 */ /* 0x0005e4000810003f */
[----:B------:R-:W-:Y:S05]  /*2b880*/  WARPSYNC.ALL ;  /* 0x0000000000007948 */ /* 0x000fea0003800000 */
[----:B------:R-:W-:Y:S01]  /*2b890*/  ULDC.64 UR6, c[0x0][0xa00] ;  /* 0x0002800000067ab9 */ /* 0x000fe20000000a00 */
[----:B------:R-:W-:Y:S01]  /*2b8a0*/  VIADD R2, R22, 0x1e200 ;  /* 0x0001e20016027836 */ /* 0x000fe20000000000 */
[----:B------:R-:W-:Y:S01]  /*2b8b0*/  BAR.SYNC.DEFER_BLOCKING 0x8, 0x180 ;  /* 0x0206000000007b1d */ /* 0x000fe20000010000 */
[----:B------:R-:W-:Y:S02]  /*2b8c0*/  ISETP.NE.U32.AND P0, PT, RZ, UR6, PT ;  /* 0x00000006ff007c0c */ /* 0x000fe4000bf05070 */
[----:B-12---:R-:W-:-:S02]  /*2b8d0*/  SHF.R.S32.HI R0, RZ, 0x1f, R27 ;  /* 0x0000001fff007819 */ /* 0x006fc4000001141b */
[----:B------:R-:W-:Y:S01]  /*2b8e0*/  ISETP.NE.AND.EX P0, PT, RZ, UR7, PT, P0 ;  /* 0x00000007ff007c0c */ /* 0x000fe2000bf05300 */
[----:B------:R-:W-:Y:S01]  /*2b8f0*/  ULDC.64 UR4, c[0x0][0x298] ;  /* 0x0000a60000047ab9 */ /* 0x000fe20000000a00 */
[----:B------:R-:W-:Y:S01]  /*2b900*/  BSSY B6, `(.L_x_2954) ;  /* 0x0000019000067945 */ /* 0x000fe20003800000 */
[----:B------:R-:W-:Y:S01]  /*2b910*/  IMAD R0, R0, UR4, RZ ;  /* 0x0000000400007c24 */ /* 0x000fe2000f8e02ff */
[----:B------:R-:W-:Y:S01]  /*2b920*/  SEL R23, R23, RZ, !P0 ;  /* 0x000000ff17177207 */ /* 0x000fe20004000000 */
[----:B------:R-:W-:-:S04]  /*2b930*/  IMAD.WIDE.U32 R24, R27, UR4, RZ ;  /* 0x000000041b187c25 */ /* 0x000fc8000f8e00ff */
[----:B------:R-:W-:-:S04]  /*2b940*/  IMAD R0, R27, UR5, R0 ;  /* 0x000000051b007c24 */ /* 0x000fc8000f8e0200 */
[----:B------:R-:W-:Y:S01]  /*2b950*/  IMAD.IADD R26, R25, 0x1, R0 ;  /* 0x00000001191a7824 */ /* 0x000fe200078e0200 */
[----:B-----5:R-:W-:Y:S02]  /*2b960*/  SEL R34, R3, RZ, !P0 ;  /* 0x000000ff03227207 */ /* 0x020fe40004000000 */
        /* <DEDUP_REMOVED lines=8> */
[----:B------:R-:W1:Y:S01]  /*2b9f0*/  LDC.64 R2, c[0x4][R2] ;  /* 0x0100000002027b82 */ /* 0x000e620000000a00 */
[----:B------:R-:W-:Y:S01]  /*2ba00*/  IMAD.U32 R5, RZ, RZ, UR5 ;  /* 0x00000005ff057e24 */ /* 0x000fe2000f8e00ff */
[----:B------:R-:W-:Y:S01]  /*2ba10*/  MOV R13, RZ ;  /* 0x000000ff000d7202 */ /* 0x000fe20000000f00 */
[----:B0-----:R-:W-:Y:S02]  /*2ba20*/  IMAD.U32 R7, RZ, RZ, UR7 ;  /* 0x00000007ff077e24 */ /* 0x001fe4000f8e00ff */
[----:B------:R-:W-:-:S02]  /*2ba30*/  IMAD.U32 R10, RZ, RZ, UR8 ;  /* 0x00000008ff0a7e24 */ /* 0x000fc4000f8e00ff */
[----:B------:R-:W-:Y:S02]  /*2ba40*/  IMAD.U32 R11, RZ, RZ, UR9 ;  /* 0x00000009ff0b7e24 */ /* 0x000fe4000f8e00ff */
[----:B------:R-:W-:Y:S02]  /*2ba50*/  IMAD.MOV.U32 R8, RZ, RZ, 0x70 ;  /* 0x00000070ff087424 */ /* 0x000fe400078e00ff */
[----:B------:R-:W-:-:S07]  /*2ba60*/  IMAD.MOV.U32 R12, RZ, RZ, 0x1 ;  /* 0x00000001ff0c7424 */ /* 0x000fce00078e00ff */
[----:B------:R-:W-:-:S07]  /*2ba70*/  LEPC R20, `(.L_x_2955) ;  /* 0x000000001014794e */ /* 0x000fce0000000000 */
[----:B-1----:R-:W-:Y:S05]  /*2ba80*/  CALL.ABS.NOINC R2 ;  /* 0x0000000002007343 */ /* 0x002fea0003c00000 */
.L_x_2955:
[----:B------:R-:W-:Y:S05]  /*2ba90*/  BSYNC B6 ;  /* 0x0000000000067941 */ /* 0x000fea0003800000 */
.L_x_2954:
[----:B------:R1:W5:Y:S01]  /*2baa0*/  LDL R8, [R1+0x1c] ;  /* 0x00001c0001087983 */ /* 0x0003620000100800 */
[----:B0-----:R-:W0:Y:S01]  /*2bab0*/  LDC R7, c[0x0][0x448] ;  /* 0x00011200ff077b82 */ /* 0x001e220000000800 */
[----:B------:R-:W-:Y:S01]  /*2bac0*/  ULDC.64 UR4, c[0x0][0x2d8] ;  /* 0x0000b60000047ab9 */ /* 0x000fe20000000a00 */
[----:B------:R-:W-:Y:S01]  /*2bad0*/  IMAD.MOV.U32 R2, RZ, RZ, R24 ;  /* 0x000000ffff027224 */ /* 0x000fe200078e0018 */
[----:B------:R-:W2:Y:S01]  /*2bae0*/  S2R R20, SR_TID.X ;  /* 0x0000000000147919 */ /* 0x000ea20000002100 */
[----:B------:R-:W-:Y:S02]  /*2baf0*/  IMAD.MOV.U32 R3, RZ, RZ, R26 ;  /* 0x000000ffff037224 */ /* 0x000fe400078e001a */
[----:B------:R-:W-:Y:S02]  /*2bb00*/  IMAD R0, R37, UR4, RZ ;  /* 0x0000000425007c24 */ /* 0x000fe4000f8e02ff */
[----:B------:R-:W-:-:S04]  /*2bb10*/  IMAD.WIDE.U32 R2, R18, UR4, R2 ;  /* 0x0000000412027c25 */ /* 0x000fc8000f8e0002 */
[----:B------:R-:W-:Y:S01]  /*2bb20*/  IMAD R0, R18, UR5, R0 ;  /* 0x0000000512007c24 */ /* 0x000fe2000f8e0200 */
[----:B------:R-:W-:-:S03]  /*2bb30*/  ULDC.64 UR4, c[0x0][0x2e0] ;  /* 0x0000b80000047ab9 */ /* 0x000fc60000000a00 */
[----:B------:R-:W-:Y:S02]  /*2bb40*/  IMAD.IADD R3, R3, 0x1, R0 ;  /* 0x0000000103037824 */ /* 0x000fe400078e0200 */
[----:B------:R-:W-:Y:S02]  /*2bb50*/  IMAD R0, R34, UR4, RZ ;  /* 0x0000000422007c24 */ /* 0x000fe4000f8e02ff */
[----:B------:R-:W-:Y:S01]  /*2bb60*/  IMAD.WIDE.U32 R2, R23, UR4, R2 ;  /* 0x0000000417027c25 */ /* 0x000fe2000f8e0002 */
[----:B0-----:R-:W-:-:S03]  /*2bb70*/  ISETP.NE.AND P0, PT, R7, 0x1, PT ;  /* 0x000000010700780c */ /* 0x001fc60003f05270 */
[----:B------:R-:W-:Y:S01]  /*2bb80*/  IMAD R0, R23, UR5, R0 ;  /* 0x0000000517007c24 */ /* 0x000fe2000f8e0200 */
[----:B------:R-:W-:-:S03]  /*2bb90*/  ULDC.64 UR4, c[0x0][0x2d0] ;  /* 0x0000b40000047ab9 */ /* 0x000fc60000000a00 */
[----:B------:R-:W-:Y:S01]  /*2bba0*/  IMAD.IADD R3, R3, 0x1, R0 ;  /* 0x0000000103037824 */ /* 0x000fe200078e0200 */
[C---:B--2---:R-:W-:Y:S01]  /*2bbb0*/  LOP3.LUT R21, R20.reuse, 0x7f, RZ, 0xc0, !PT ;  /* 0x0000007f14157812 */ /* 0x044fe200078ec0ff */
[----:B------:R-:W-:-:S04]  /*2bbc0*/  IMAD.SHL.U32 R20, R20, 0x20, RZ ;  /* 0x0000002014147824 */ /* 0x000fc800078e00ff */
[----:B------:R-:W0:Y:S01]  /*2bbd0*/  @P0 LDC R6, c[0x0][0x44c] ;  /* 0x00011300ff060b82 */ /* 0x000e220000000800 */
[----:B------:R-:W-:-:S04]  /*2bbe0*/  SHF.R.U32.HI R21, RZ, 0x2, R21 ;  /* 0x00000002ff157819 */ /* 0x000fc80000011615 */
[----:B------:R-:W-:-:S03]  /*2bbf0*/  LOP3.LUT R20, R21, 0x60, R20, 0xf8, !PT ;  /* 0x0000006015147812 */ /* 0x000fc600078ef814 */
[----:B------:R-:W2:Y:S01]  /*2bc00*/  @P0 LDC R0, c[0x0][0x450] ;  /* 0x00011400ff000b82 */ /* 0x000ea20000000800 */
[----:B------:R-:W-:Y:S02]  /*2bc10*/  LEA R5, R17, R20, 0x7 ;  /* 0x0000001411057211 */ /* 0x000fe400078e38ff */
[----:B------:R-:W3:Y:S03]  /*2bc20*/  S2R R20, SR_TID.X ;  /* 0x0000000000147919 */ /* 0x000ee60000002100 */
[----:B------:R-:W-:Y:S02]  /*2bc30*/  IMAD.MOV.U32 R4, RZ, RZ, R5 ;  /* 0x000000ffff047224 */ /* 0x000fe400078e0005 */
[----:B0-----:R-:W-:-:S05]  /*2bc40*/  @P0 IMAD.HI.U32 R6, R5, R6, RZ ;  /* 0x0000000605060227 */ /* 0x001fca00078e00ff */
[----:B--2---:R-:W-:-:S05]  /*2bc50*/  @P0 SHF.R.U32.HI R4, RZ, R0, R6 ;  /* 0x00000000ff040219 */ /* 0x004fca0000011606 */
        /* <DEDUP_REMOVED lines=15> */
[----:B---3--:R-:W-:Y:S02]  /*2bd50*/  LOP3.LUT R21, R20, 0x7f, RZ, 0xc0, !PT ;  /* 0x0000007f14157812 */ /* 0x008fe400078ec0ff */
[C---:B------:R-:W-:Y:S02]  /*2bd60*/  LOP3.LUT R27, R36.reuse, 0x40, RZ, 0xfc, !PT ;  /* 0x00000040241b7812 */ /* 0x040fe400078efcff */
[C---:B------:R-:W-:Y:S02]  /*2bd70*/  LOP3.LUT R20, R36.reuse, 0x80, RZ, 0xfc, !PT ;  /* 0x0000008024147812 */ /* 0x040fe400078efcff */
[----:B------:R-:W-:Y:S01]  /*2bd80*/  IADD3.X R4, R3, UR5, R4, P0, !PT ;  /* 0x0000000503047c10 */ /* 0x000fe200087fe404 */
[----:B------:R-:W-:Y:S01]  /*2bd90*/  UMOV UR5, 0xffffffff ;  /* 0xffffffff00057882 */ /* 0x000fe20000000000 */
[----:B------:R-:W-:-:S02]  /*2bda0*/  ISETP.GE.AND P3, PT, R36, UR4, PT ;  /* 0x0000000424007c0c */ /* 0x000fc4000bf66270 */
[----:B------:R-:W-:Y:S02]  /*2bdb0*/  ISETP.GE.AND P2, PT, R27, UR4, PT ;  /* 0x000000041b007c0c */ /* 0x000fe4000bf46270 */
[----:B------:R-:W-:Y:S02]  /*2bdc0*/  ISETP.GE.AND P0, PT, R20, UR4, PT ;  /* 0x0000000414007c0c */ /* 0x000fe4000bf06270 */
[----:B------:R-:W-:Y:S01]  /*2bdd0*/  SHF.R.U32.HI R9, RZ, 0x2, R21 ;  /* 0x00000002ff097819 */ /* 0x000fe20000011615 */
[----:B-1----:R-:W-:Y:S10]  /*2bde0*/  BRA.DIV UR5, `(.L_x_2956) ;  /* 0x0000007605a07947 */ /* 0x002ff4000b800000 */
[----:B------:R-:W0:Y:S01]  /*2bdf0*/  SHFL.IDX PT, R3, R0, RZ, 0x1c1f ;  /* 0x001c1fff00037589 */ /* 0x000e2200000e0000 */
[----:B------:R-:W-:Y:S02]  /*2be00*/  IMAD R28, R28, R7, RZ ;  /* 0x000000071c1c7224 */ /* 0x000fe400078e02ff */
[----:B------:R-:W-:Y:S01]  /*2be10*/  IMAD R17, R17, 0x80, R9 ;  /* 0x0000008011117824 */ /* 0x000fe200078e0209 */
[----:B------:R-:W1:Y:S04]  /*2be20*/  SHFL.IDX PT, R2, R4, RZ, 0x1c1f ;  /* 0x001c1fff04027589 */ /* 0x000e6800000e0000 */
[----:B------:R-:W-:Y:S01]  /*2be30*/  ISETP.GE.AND P1, PT, R17, R28, PT ;  /* 0x0000001c1100720c */ /* 0x000fe20003f26270 */
[----:B------:R-:W2:-:S12]  /*2be40*/  SHFL.IDX PT, R14, R0, 0x1, 0x1c1f ;  /* 0x003c1f00000e7f89 */ /* 0x000e9800000e0000 */
[----:B0-----:R-:W-:-:S05]  /*2be50*/  @!P1 IADD3 R5, P4, R36, R3, RZ ;  /* 0x0000000324059210 */ /* 0x001fca0007f9e0ff */
[----:B-1----:R-:W-:Y:S01]  /*2be60*/  @!P1 IMAD.X R3, RZ, RZ, R2, P4 ;  /* 0x000000ffff039224 */ /* 0x002fe200020e0602 */
[----:B------:R-:W-:Y:S01]  /*2be70*/  @!P1 MOV R2, R5 ;  /* 0x0000000500029202 */ /* 0x000fe20000000f00 */
[----:B------:R-:W-:-:S04]  /*2be80*/  VIADD R5, R17, 0x20 ;  /* 0x0000002011057836 */ /* 0x000fc80000000000 */
[----:B-----5:R-:W-:Y:S04]  /*2be90*/  @!P1 LDGSTS.E.BYPASS.LTC128B.128 [R8+0x1e200], desc[UR50][R2.64], !P3 ;  /* 0x1e20000002089fae */ /* 0x020fe8000d901d72 */
[----:B------:R-:W-:Y:S04]  /*2bea0*/  @!P1 LDGSTS.E.BYPASS.LTC128B.128 [R8+0x20200], desc[UR50][R2.64+0x40], !P2 ;  /* 0x2020004002089fae */ /* 0x000fe8000d101d72 */
[----:B------:R0:W-:Y:S01]  /*2beb0*/  @!P1 LDGSTS.E.BYPASS.LTC128B.128 [R8+0x22200], desc[UR50][R2.64+0x80], !P0 ;  /* 0x2220008002089fae */ /* 0x0001e2000c101d72 */
[----:B------:R-:W-:-:S03]  /*2bec0*/  ISETP.GE.AND P1, PT, R5, R28, PT ;  /* 0x0000001c0500720c */ /* 0x000fc60003f26270 */
[----:B0-----:R-:W0:Y:S10]  /*2bed0*/  SHFL.IDX PT, R2, R4, 0x1, 0x1c1f ;  /* 0x003c1f0004027f89 */ /* 0x001e3400000e0000 */
[----:B--2---:R-:W-:-:S02]  /*2bee0*/  @!P1 IADD3 R5, P4, R36, R14, RZ ;  /* 0x0000000e24059210 */ /* 0x004fc40007f9e0ff */
[----:B------:R-:W1:Y:S03]  /*2bef0*/  SHFL.IDX PT, R14, R0, 0x2, 0x1c1f ;  /* 0x005c1f00000e7f89 */ /* 0x000e6600000e0000 */
[----:B0-----:R-:W-:Y:S02]  /*2bf00*/  @!P1 IMAD.X R6, RZ, RZ, R2, P4 ;  /* 0x000000ffff069224 */ /* 0x001fe400020e0602 */
[----:B------:R-:W-:Y:S02]  /*2bf10*/  @!P1 IMAD.MOV.U32 R2, RZ, RZ, R5 ;  /* 0x000000ffff029224 */ /* 0x000fe400078e0005 */
[----:B------:R-:W-:Y:S02]  /*2bf20*/  @!P1 IMAD.MOV.U32 R3, RZ, RZ, R6 ;  /* 0x000000ffff039224 */ /* 0x000fe400078e0006 */
[----:B------:R-:W-:-:S03]  /*2bf30*/  VIADD R5, R17, 0x40 ;  /* 0x0000004011057836 */ /* 0x000fc60000000000 */
[----:B------:R-:W-:Y:S04]  /*2bf40*/  @!P1 LDGSTS.E.BYPASS.LTC128B.128 [R8+0x1ea00], desc[UR50][R2.64], !P3 ;  /* 0x1ea0000002089fae */ /* 0x000fe8000d901d72 */
[----:B------:R-:W-:Y:S04]  /*2bf50*/  @!P1 LDGSTS.E.BYPASS.LTC128B.128 [R8+0x20a00], desc[UR50][R2.64+0x40], !P2 ;  /* 0x20a0004002089fae */ /* 0x000fe8000d101d72 */
[----:B------:R0:W-:Y:S01]  /*2bf60*/  @!P1 LDGSTS.E.BYPASS.LTC128B.128 [R8+0x22a00], desc[UR50][R2.64+0x80], !P0 ;  /* 0x22a0008002089fae */ /* 0x0001e2000c101d72 */
[----:B------:R-:W-:-:S03]  /*2bf70*/  ISETP.GE.AND P1, PT, R5, R28, PT ;  /* 0x0000001c0500720c */ /* 0x000fc60003f26270 */
[----:B0-----:R-:W0:Y:S10]  /*2bf80*/  SHFL.IDX PT, R2, R4, 0x2, 0x1c1f ;  /* 0x005c1f0004027f89 */ /* 0x001e3400000e0000 */
[----:B-1----:R-:W-:Y:S01]  /*2bf90*/  @!P1 IADD3 R5, P4, R36, R14, RZ ;  /* 0x0000000e24059210 */ /* 0x002fe20007f9e0ff */
[----:B------:R-:W1:Y:S04]  /*2bfa0*/  SHFL.IDX PT, R4, R4, 0x3, 0x1c1f ;  /* 0x007c1f0004047f89 */ /* 0x000e6800000e0000 */
[----:B------:R2:W3:Y:S01]  /*2bfb0*/  SHFL.IDX PT, R14, R0, 0x3, 0x1c1f ;  /* 0x007c1f00000e7f89 */ /* 0x0004e200000e0000 */
[----:B0-----:R-:W-:Y:S01]  /*2bfc0*/  @!P1 IADD3.X R6, RZ, R2, RZ, P4, !PT ;  /* 0x00000002ff069210 */ /* 0x001fe200027fe4ff */
[----:B------:R-:W-:-:S04]  /*2bfd0*/  @!P1 IMAD.MOV.U32 R2, RZ, RZ, R5 ;  /* 0x000000ffff029224 */ /* 0x000fc800078e0005 */
[----:B------:R-:W-:-:S05]  /*2bfe0*/  @!P1 IMAD.MOV.U32 R3, RZ, RZ, R6 ;  /* 0x000000ffff039224 */ /* 0x000fca00078e0006 */
[----:B------:R2:W-:Y:S04]  /*2bff0*/  @!P1 LDGSTS.E.BYPASS.LTC128B.128 [R8+0x1f200], desc[UR50][R2.64], !P3 ;  /* 0x1f20000002089fae */ /* 0x0005e8000d901d72 */
[----:B------:R2:W-:Y:S04]  /*2c000*/  @!P1 LDGSTS.E.BYPASS.LTC128B.128 [R8+0x21200], desc[UR50][R2.64+0x40], !P2 ;  /* 0x2120004002089fae */ /* 0x0005e8000d101d72 */
[----:B-1-3--:R2:W-:Y:S02]  /*2c010*/  @!P1 LDGSTS.E.BYPASS.LTC128B.128 [R8+0x23200], desc[UR50][R2.64+0x80], !P0 ;  /* 0x2320008002089fae */ /* 0x00a5e4000c101d72 */
.L_x_3177:
[----:B------:R-:W-:Y:S01]  /*2c020*/  VIADD R17, R17, 0x60 ;  /* 0x0000006011117836 */ /* 0x000fe20000000000 */
[----:B------:R-:W-:Y:S04]  /*2c030*/  BSSY B0, `(.L_x_2957) ;  /* 0x000000b000007945 */ /* 0x000fe80003800000 */
[----:B------:R-:W-:-:S13]  /*2c040*/  ISETP.GE.AND P1, PT, R17, R28, PT ;  /* 0x0000001c1100720c */ /* 0x000fda0003f26270 */
[----:B------:R-:W-:Y:S05]  /*2c050*/  @P1 BRA `(.L_x_2958) ;  /* 0x0000000000201947 */ /* 0x000fea0003800000 */
[----:B--2---:R-:W-:-:S05]  /*2c060*/  IADD3 R2, P1, R36, R14, RZ ;  /* 0x0000000e24027210 */ /* 0x004fca0007f3e0ff */
[----:B------:R-:W-:-:S05]  /*2c070*/  IMAD.X R3, RZ, RZ, R4, P1 ;  /* 0x000000ffff037224 */ /* 0x000fca00008e0604 */
[----:B------:R-:W-:Y:S01]  /*2c080*/  @!PT LDS RZ, [RZ] ;  /* 0x00000000fffff984 */ /* 0x000fe20000000800 */
[----:B------:R-:W-:Y:S01]  /*2c090*/  @!PT LDS RZ, [RZ] ;  /* 0x00000000fffff984 */ /* 0x000fe20000000800 */
[----:B------:R-:W-:Y:S01]  /*2c0a0*/  @!PT LDS RZ, [RZ] ;  /* 0x00000000fffff984 */ /* 0x000fe20000000800 */
[----:B------:R0:W-:Y:S04]  /*2c0b0*/  LDGSTS.E.BYPASS.LTC128B.128 [R8+0x1fa00], desc[UR50][R2.64], !P3 ;  /* 0x1fa0000002087fae */ /* 0x0001e8000d901d72 */
[----:B------:R0:W-:Y:S04]  /*2c0c0*/  LDGSTS.E.BYPASS.LTC128B.128 [R8+0x21a00], desc[UR50][R2.64+0x40], !P2 ;  /* 0x21a0004002087fae */ /* 0x0001e8000d101d72 */
[----:B------:R0:W-:Y:S02]  /*2c0d0*/  LDGSTS.E.BYPASS.LTC128B.128 [R8+0x23a00], desc[UR50][R2.64+0x80], !P0 ;  /* 0x23a0008002087fae */ /* 0x0001e4000c101d72 */
.L_x_2958:
[----:B------:R-:W-:Y:S05]  /*2c0e0*/  BSYNC B0 ;  /* 0x0000000000007941 */ /* 0x000fea0003800000 */
.L_x_2957:
[----:B------:R-:W-:Y:S01]  /*2c0f0*/  NOP ;  /* 0x0000000000007918 */ /* 0x000fe20000000000 */
[----:B------:R-:W-:-:S13]  /*2c100*/  PLOP3.LUT P0, PT, PT, PT, PT, 0x80, 0x0 ;  /* 0x000000000000781c */ /* 0x000fda0003f0f070 */
.L_x_2959:
        /* <DEDUP_REMOVED lines=10> */
[----:B------:R-:W-:-:S04]  /*2c1b0*/  LOP3.LUT R0, R0, 0xfffffffe, RZ, 0xc0, !PT ;  /* 0xfffffffe00007812 */ /* 0x000fc800078ec0ff */
[----:B------:R-:W-:-:S04]  /*2c1c0*/  IADD3 R0, R2, -R0, RZ ;  /* 0x8000000002007210 */ /* 0x000fc80007ffe0ff */
[----:B------:R-:W-:Y:S01]  /*2c1d0*/  SHF.L.U32 R3, R0, 0x1f, RZ ;  /* 0x0000001f00037819 */ /* 0x000fe200000006ff */
[----:B------:R-:W-:Y:S01]  /*2c1e0*/  NOP ;  /* 0x0000000000007918 */ /* 0x000fe20000000000 */
[----:B------:R0:W-:Y:S01]  /*2c1f0*/  SYNCS.ARRIVE.TRANS64.A1T0 RZ, [R22+URZ+0x33400], RZ ;  /* 0x033400ff16ff79a7 */ /* 0x0001e2000810003f */
[----:B------:R-:W-:Y:S01]  /*2c200*/  BSSY B0, `(.L_x_2960) ;  /* 0x0000003000007945 */ /* 0x000fe20003800000 */
[----:B------:R-:W1:Y:S03]  /*2c210*/  SYNCS.PHASECHK.TRANS64.TRYWAIT P0, [R22+URZ+0x33420], R3 ;  /* 0x03342003160075a7 */ /* 0x000e66000800017f */
[----:B01----:R-:W-:Y:S05]  /*2c220*/  @!P0 BRA `(.L_x_2961) ;  /* 0x0000007400d08947 */ /* 0x003fea0003800000 */
.L_x_3178:
[----:B------:R-:W-:Y:S05]  /*2c230*/  BSYNC B0 ;  /* 0x0000000000007941 */ /* 0x000fea0003800000 */
.L_x_2960:
[----:B------:R-:W-:-:S13]  /*2c240*/  ISETP.GE.AND P0, PT, R30, 0x2, PT ;  /* 0x000000021e00780c */ /* 0x000fda0003f06270 */
[----:B------:R-:W-:Y:S05]  /*2c250*/  @!P0 BRA `(.L_x_2962) ;  /* 0x00000018003c8947 */ /* 0x000fea0003800000 */
[----:B------:R-:W-:Y:S02]  /*2c260*/  VIADD R30, R30, 0xfffffffe ;  /* 0xfffffffe1e1e7836 */ /* 0x000fe40000000000 */
[----:B------:R-:W-:Y:S02]  /*2c270*/  IMAD.MOV.U32 R17, RZ, RZ, R29 ;  /* 0x000000ffff117224 */ /* 0x000fe400078e001d */
[----:B------:R-:W-:-:S07]  /*2c280*/  IMAD.MOV.U32 R20, RZ, RZ, R33 ;  /* 0x000000ffff147224 */ /* 0x000fce00078e0021 */
.L_x_2982:
[----:B--2---:R-:W2:Y:S01]  /*2c290*/  LDL R0, [R1+0x4] ;  /* 0x0000040001007983 */ /* 0x004ea20000100800 */
[----:B-1----:R-:W1:Y:S03]  /*2c2a0*/  LDC R6, c[0x0][0x430] ;  /* 0x00010c00ff067b82 */ /* 0x002e660000000800 */
[----:B------:R-:W3:Y:S01]  /*2c2b0*/  LDL R9, [R1+0x8] ;  /* 0x0000080001097983 */ /* 0x000ee20000100800 */
[----:B0-----:R-:W0:Y:S01]  /*2c2c0*/  S2R R2, SR_TID.X ;  /* 0x0000000000027919 */ /* 0x001e220000002100 */
[----:B------:R-:W4:Y:S01]  /*2c2d0*/  S2R R8, SR_TID.X ;  /* 0x0000000000087919 */ /* 0x000f220000002100 */
[----:B-1----:R-:W-:-:S13]  /*2c2e0*/  ISETP.NE.AND P0, PT, R6, 0x1, PT ;  /* 0x000000010600780c */ /* 0x002fda0003f05270 */
[----:B------:R-:W1:Y:S01]  /*2c2f0*/  @P0 LDC R4, c[0x0][0x434] ;  /* 0x00010d00ff040b82 */ /* 0x000e620000000800 */
[C---:B0-----:R-:W-:Y:S01]  /*2c300*/  LOP3.LUT R3, R2.reuse, 0x7f, RZ, 0xc0, !PT ;  /* 0x0000007f02037812 */ /* 0x041fe200078ec0ff */
[----:B------:R-:W-:-:S03]  /*2c310*/  IMAD.SHL.U32 R5, R2, 0x20, RZ ;  /* 0x0000002002057824 */ /* 0x000fc600078e00ff */
[----:B------:R-:W-:-:S04]  /*2c320*/  SHF.R.U32.HI R3, RZ, 0x2, R3 ;  /* 0x00000002ff037819 */ /* 0x000fc80000011603 */
[----:B------:R-:W-:Y:S02]  /*2c330*/  LOP3.LUT R5, R3, 0x60, R5, 0xf8, !PT ;  /* 0x0000006003057812 */ /* 0x000fe400078ef805 */
[----:B------:R-:W0:Y:S01]  /*2c340*/  @P0 LDC R3, c[0x0][0x438] ;  /* 0x00010e00ff030b82 */ /* 0x000e220000000800 */
[----:B------:R-:W-:Y:S01]  /*2c350*/  LOP3.LUT R2, R2, 0x7f, RZ, 0xc0, !PT ;  /* 0x0000007f02027812 */ /* 0x000fe200078ec0ff */
[----:B----4-:R-:W-:-:S03]  /*2c360*/  IMAD.SHL.U32 R8, R8, 0x20, RZ ;  /* 0x0000002008087824 */ /* 0x010fc600078e00ff */
[----:B------:R-:W-:-:S04]  /*2c370*/  SHF.R.U32.HI R7, RZ, 0x2, R2 ;  /* 0x00000002ff077819 */ /* 0x000fc80000011602 */
[----:B------:R-:W-:Y:S02]  /*2c380*/  LOP3.LUT R8, R7, 0x60, R8, 0xf8, !PT ;  /* 0x0000006007087812 */ /* 0x000fe400078ef808 */
[----:B------:R-:W4:Y:S02]  /*2c390*/  @P0 LDC R7, c[0x0][0x434] ;  /* 0x00010d00ff070b82 */ /* 0x000f240000000800 */
[----:B------:R-:W-:Y:S01]  /*2c3a0*/  LOP3.LUT R8, R8, 0x80, RZ, 0xfc, !PT ;  /* 0x0000008008087812 */ /* 0x000fe200078efcff */
[----:B------:R-:W-:Y:S05]  /*2c3b0*/  YIELD ;  /* 0x0000000000007946 */ /* 0x000fea0003800000 */
[----:B------:R-:W-:Y:S01]  /*2c3c0*/  ULDC.64 UR4, c[0x0][0x428] ;  /* 0x00010a0000047ab9 */ /* 0x000fe20000000a00 */
[----:B------:R-:W-:Y:S01]  /*2c3d0*/  ULDC.64 UR6, c[0x0][0x418] ;  /* 0x0001060000067ab9 */ /* 0x000fe20000000a00 */
[----:B------:R-:W-:Y:S01]  /*2c3e0*/  ISETP.GT.U32.AND P1, PT, R8, 0x9f, PT ;  /* 0x0000009f0800780c */ /* 0x000fe20003f24070 */
[----:B--2---:R-:W-:-:S04]  /*2c3f0*/  IMAD R0, R30, 0xa0, R0 ;  /* 0x000000a01e007824 */ /* 0x004fc800078e0200 */
[----:B------:R-:W-:-:S04]  /*2c400*/  IMAD.IADD R5, R5, 0x1, R0 ;  /* 0x0000000105057824 */ /* 0x000fc800078e0200 */
[----:B-1----:R-:W-:Y:S01]  /*2c410*/  @P0 IMAD.HI.U32 R4, R5, R4, RZ ;  /* 0x0000000405040227 */ /* 0x002fe200078e00ff */
[----:B------:R-:W-:-:S04]  /*2c420*/  MOV R2, R5 ;  /* 0x0000000500027202 */ /* 0x000fc80000000f00 */
[----:B0-----:R-:W-:Y:S02]  /*2c430*/  @P0 SHF.R.U32.HI R2, RZ, R3, R4 ;  /* 0x00000003ff020219 */ /* 0x001fe40000011604 */
[----:B------:R-:W0:Y:S01]  /*2c440*/  @P0 LDC R3, c[0x0][0x438] ;  /* 0x00010e00ff030b82 */ /* 0x000e220000000800 */
[----:B------:R-:W-:-:S04]  /*2c450*/  IMAD.IADD R0, R8, 0x1, R0 ;  /* 0x0000000108007824 */ /* 0x000fc800078e0200 */
[----:B----4-:R-:W-:-:S04]  /*2c460*/  @P0 IMAD.HI.U32 R7, R0, R7, RZ ;  /* 0x0000000700070227 */ /* 0x010fc800078e00ff */
[----:B------:R-:W-:Y:S01]  /*2c470*/  IMAD.MOV.U32 R4, RZ, RZ, R0 ;  /* 0x000000ffff047224 */ /* 0x000fe200078e0000 */
[----:B0-----:R-:W-:Y:S01]  /*2c480*/  @P0 SHF.R.U32.HI R4, RZ, R3, R7 ;  /* 0x00000003ff040219 */ /* 0x001fe20000011607 */
[----:B------:R-:W-:-:S04]  /*2c490*/  IMAD.MOV R7, RZ, RZ, -R2 ;  /* 0x000000ffff077224 */ /* 0x000fc800078e0a02 */
[----:B------:R-:W-:Y:S02]  /*2c4a0*/  IMAD.MOV R3, RZ, RZ, -R4 ;  /* 0x000000ffff037224 */ /* 0x000fe400078e0a04 */
[C---:B------:R-:W-:Y:S02]  /*2c4b0*/  IMAD R5, R6.reuse, R7, R5 ;  /* 0x0000000706057224 */ /* 0x040fe400078e0205 */
[----:B------:R-:W-:Y:S01]  /*2c4c0*/  IMAD R6, R6, R3, R0 ;  /* 0x0000000306067224 */ /* 0x000fe200078e0200 */
[----:B------:R-:W-:Y:S01]  /*2c4d0*/  SHF.R.S32.HI R3, RZ, 0x1f, R2 ;  /* 0x0000001fff037819 */ /* 0x000fe20000011402 */
[----:B---3--:R-:W-:-:S04]  /*2c4e0*/  IMAD R0, R9, UR4, RZ ;  /* 0x0000000409007c24 */ /* 0x008fc8000f8e02ff */
[C---:B------:R-:W-:Y:S02]  /*2c4f0*/  IMAD R0, R32.reuse, UR5, R0 ;  /* 0x0000000520007c24 */ /* 0x040fe4000f8e0200 */
[----:B------:R-:W-:-:S05]  /*2c500*/  IMAD.WIDE.U32 R2, R32, UR4, R2 ;  /* 0x0000000420027c25 */ /* 0x000fca000f8e0002 */
[----:B------:R-:W-:Y:S02]  /*2c510*/  IADD3 R3, R0, R3, RZ ;  /* 0x0000000300037210 */ /* 0x000fe40007ffe0ff */
[----:B------:R-:W-:-:S04]  /*2c520*/  LEA R8, P0, R2, UR6, 0x2 ;  /* 0x0000000602087c11 */ /* 0x000fc8000f8010ff */
[----:B------:R-:W-:-:S05]  /*2c530*/  LEA.HI.X R9, R2, UR7, R3, 0x2, P0 ;  /* 0x0000000702097c11 */ /* 0x000fca00080f1403 */
[----:B------:R-:W2:Y:S01]  /*2c540*/  LDG.E R8, desc[UR50][R8.64] ;  /* 0x0000003208087981 */ /* 0x000ea2000c1e1900 */
[--C-:B------:R-:W-:Y:S01]  /*2c550*/  @!P1 SHF.R.S32.HI R3, RZ, 0x1f, R4.reuse ;  /* 0x0000001fff039819 */ /* 0x100fe20000011404 */
[----:B------:R-:W-:Y:S02]  /*2c560*/  @!P1 IMAD.MOV.U32 R2, RZ, RZ, R4 ;  /* 0x000000ffff029224 */ /* 0x000fe400078e0004 */
[----:B------:R-:W-:Y:S02]  /*2c570*/  IMAD.U32 R12, RZ, RZ, UR39 ;  /* 0x00000027ff0c7e24 */ /* 0x000fe4000f8e00ff */
[----:B------:R-:W-:-:S03]  /*2c580*/  @!P1 IMAD.WIDE.U32 R2, R32, UR4, R2 ;  /* 0x0000000420029c25 */ /* 0x000fc6000f8e0002 */
[----:B------:R-:W-:Y:S01]  /*2c590*/  ISETP.NE.AND P2, PT, R12, 0x3, PT ;  /* 0x000000030c00780c */ /* 0x000fe20003f45270 */
        /* <DEDUP_REMOVED lines=8> */
[C---:B------:R-:W-:Y:S02]  /*2c620*/  ISETP.GT.AND P1, PT, R30.reuse, RZ, PT ;  /* 0x000000ff1e00720c */ /* 0x040fe40003f24270 */
[----:B------:R-:W-:Y:S02]  /*2c630*/  SEL R29, R29, RZ, P0 ;  /* 0x000000ff1d1d7207 */ /* 0x000fe40000000000 */
[----:B------:R-:W-:Y:S02]  /*2c640*/  IADD3 R30, R30, -0x1, RZ ;  /* 0xffffffff1e1e7810 */ /* 0x000fe40007ffe0ff */
[----:B------:R-:W-:Y:S02]  /*2c650*/  LOP3.LUT R33, R20, R33, RZ, 0x3c, !PT ;  /* 0x0000002114217212 */ /* 0x000fe400078e3cff */
[----:B--2---:R-:W-:Y:S01]  /*2c660*/  SHF.R.S32.HI R27, RZ, 0x1f, R8 ;  /* 0x0000001fff1b7819 */ /* 0x004fe20000011408 */
[----:B0-----:R-:W-:Y:S06]  /*2c670*/  @!P2 BRA `(.L_x_2963) ;  /* 0x000000000004a947 */ /* 0x001fec0003800000 */
[----:B------:R-:W-:Y:S01]  /*2c680*/  BPT.TRAP 0x1 ;  /* 0x000000040000795c */ /* 0x000fe20000300000 */
.L_x_2963:
[----:B------:R-:W-:Y:S01]  /*2c690*/  IMAD R4, R29, 0x8, R22 ;  /* 0x000000081d047824 */ /* 0x000fe200078e0216 */
[----:B------:R-:W-:Y:S01]  /*2c6a0*/  SHF.L.U32 R28, R33, 0x1f, RZ ;  /* 0x0000001f211c7819 */ /* 0x000fe200000006ff */
[----:B------:R-:W-:Y:S01]  /*2c6b0*/  BSSY B0, `(.L_x_2964) ;  /* 0x0000004000007945 */ /* 0x000fe20003800000 */
[----:B------:R-:W-:Y:S02]  /*2c6c0*/  SHF.R.S32.HI R26, RZ, 0x1f, R5 ;  /* 0x0000001fff1a7819 */ /* 0x000fe40000011405 */
[----:B------:R-:W0:Y:S02]  /*2c6d0*/  SYNCS.PHASECHK.TRANS64.TRYWAIT P0, [R4+URZ+0x33480], R28 ;  /* 0x0334801c040075a7 */ /* 0x000e24000800017f */
[----:B0-----:R-:W-:Y:S05]  /*2c6e0*/  @!P0 BRA `(.L_x_2965) ;  /* 0x0000007000b48947 */ /* 0x001fea0003800000 */
.L_x_3179:
[----:B------:R-:W-:Y:S05]  /*2c6f0*/  BSYNC B0 ;  /* 0x0000000000007941 */ /* 0x000fea0003800000 */
.L_x_2964:
[----:B------:R-:W2:Y:S01]  /*2c700*/  LDL R14, [R1+0x10] ;  /* 0x00001000010e7983 */ /* 0x000ea20000100800 */
        /* <DEDUP_REMOVED lines=11> */
[C---:B------:R-:W-:Y:S01]  /*2c7c0*/  LOP3.LUT R13, R36.reuse, 0x80, RZ, 0xfc, !PT ;  /* 0x00000080240d7812 */ /* 0x040fe200078efcff */
        /* <DEDUP_REMOVED lines=30> */
[----:B-1----:R-:W-:-:S04]  /*2c9b0*/  IADD3 R2, P0, R36, R2, RZ ;  /* 0x0000000224027210 */ /* 0x002fc80007f1e0ff */
[----:B--2---:R-:W-:Y:S01]  /*2c9c0*/  IADD3.X R3, RZ, R0, RZ, P0, !PT ;  /* 0x00000000ff037210 */ /* 0x004fe200007fe4ff */
        /* <DEDUP_REMOVED lines=26> */
.L_x_3191:
        /* <DEDUP_REMOVED lines=10> */
.L_x_2967:
[----:B------:R-:W-:Y:S02]  /*2cc10*/  PLOP3.LUT P2, PT, P2, P0, PT, 0xa2, 0x0 ;  /* 0x000000000000781c */ /* 0x000fe40001741472 */
[----:B------:R-:W-:-:S08]  /*2cc20*/  @P0 R2UR P2, UR4, R4 ;  /* 0x00000000040402ca */ /* 0x000fd00000040000 */
[----:B------:R-:W-:-:S05]  /*2cc30*/  @P0 PLOP3.LUT P0, PT, P2, PT, PT, 0x80, 0x0 ;  /* 0x000000000000081c */ /* 0x000fca000170f070 */
[----:B------:R-:W-:Y:S01]  /*2cc40*/  @!P2 SYNCS.ARRIVE.TRANS64.RED.A0T1 RZ, [UR4+0x33470], RZ ;  /* 0x033470ffffffa9a7 */ /* 0x000fe20008200404 */
[----:B------:R-:W-:Y:S07]  /*2cc50*/  @!P2 ARRIVES.LDGSTSBAR.64.TRANSCNT [UR4+0x33470] ;  /* 0x03347000ff00a9b0 */ /* 0x000fee0008000a84 */
[----:B------:R-:W-:Y:S05]  /*2cc60*/  @P0 BRA.U.ANY `(.L_x_2967) ;  /* 0xfffffffd00e80947 */ /* 0x000fea000393ffff */
[----:B------:R-:W-:Y:S01]  /*2cc70*/  NOP ;  /* 0x0000000000007918 */ /* 0x000fe20000000000 */
[----:B--2---:R-:W-:-:S04]  /*2cc80*/  MOV R2, UR39 ;  /* 0x0000002700027c02 */ /* 0x004fc80008000f00 */
[----:B------:R-:W-:-:S13]  /*2cc90*/  ISETP.NE.AND P3, PT, R2, 0x3, PT ;  /* 0x000000030200780c */ /* 0x000fda0003f65270 */
[----:B------:R-:W-:Y:S05]  /*2cca0*/  @!P3 BRA `(.L_x_2968) ;  /* 0x000000000004b947 */ /* 0x000fea0003800000 */
[----:B------:R-:W-:Y:S01]  /*2ccb0*/  BPT.TRAP 0x1 ;  /* 0x000000040000795c */ /* 0x000fe20000300000 */
.L_x_2968:
[----:B------:R2:W-:Y:S01]  /*2ccc0*/  SYNCS.ARRIVE.TRANS64.A1T0 RZ, [R4+URZ+0x33470], RZ ;  /* 0x033470ff04ff79a7 */ /* 0x0005e2000810003f */
[----:B------:R-:W-:Y:S05]  /*2ccd0*/  @!P3 BRA `(.L_x_2969) ;  /* 0x000000000004b947 */ /* 0x000fea0003800000 */
[----:B------:R-:W-:Y:S01]  /*2cce0*/  BPT.TRAP 0x1 ;  /* 0x000000040000795c */ /* 0x000fe20000300000 */
.L_x_2969:
[----:B------:R-:W3:Y:S01]  /*2ccf0*/  SYNCS.PHASECHK.TRANS64.TRYWAIT P0, [R4+URZ+0x33440], R28 ;  /* 0x0334401c040075a7 */ /* 0x000ee2000800017f */
[----:B------:R-:W-:Y:S04]  /*2cd00*/  BSSY B0, `(.L_x_2970) ;  /* 0x0000002000007945 */ /* 0x000fe80003800000 */
[----:B---3--:R-:W-:Y:S05]  /*2cd10*/  @!P0 BRA `(.L_x_2971) ;  /* 0x0000007000bc8947 */ /* 0x008fea0003800000 */
.L_x_3192:
[----:B------:R-:W-:Y:S05]  /*2cd20*/  BSYNC B0 ;  /* 0x0000000000007941 */ /* 0x000fea0003800000 */
.L_x_2970:
        /* <DEDUP_REMOVED lines=10> */
[----:B------:R-:W-:Y:S02]  /*2cdd0*/  IMAD R5, R24, UR4, RZ ;  /* 0x0000000418057c24 */ /* 0x000fe4000f8e02ff */
[----:B------:R-:W-:-:S04]  /*2cde0*/  IMAD.WIDE.U32 R2, R8, UR6, R2 ;  /* 0x0000000608027c25 */ /* 0x000fc8000f8e0002 */
[----:B------:R-:W-:Y:S02]  /*2cdf0*/  IMAD R8, R8, UR7, R27 ;  /* 0x0000000708087c24 */ /* 0x000fe4000f8e021b */
[----:B------:R-:W-:Y:S02]  /*2ce00*/  IMAD R5, R6, UR5, R5 ;  /* 0x0000000506057c24 */ /* 0x000fe4000f8e0205 */
[----:B------:R-:W-:Y:S02]  /*2ce10*/  IMAD.IADD R9, R3, 0x1, R8 ;  /* 0x0000000103097824 */ /* 0x000fe400078e0208 */
[----:B------:R-:W-:Y:S01]  /*2ce20*/  IMAD.MOV.U32 R8, RZ, RZ, R2 ;  /* 0x000000ffff087224 */ /* 0x000fe200078e0002 */
        /* <DEDUP_REMOVED lines=26> */
[----:B----4-:R-:W-:-:S04]  /*2cfd0*/  IADD3 R2, P0, R36, R2, RZ ;  /* 0x0000000224027210 */ /* 0x010fc80007f1e0ff */
[----:B-----5:R-:W-:-:S05]  /*2cfe0*/  IADD3.X R3, RZ, R3, RZ, P0, !PT ;  /* 0x00000003ff037210 */ /* 0x020fca00007fe4ff */
        /* <DEDUP_REMOVED lines=23> */
.L_x_3204:
        /* <DEDUP_REMOVED lines=10> */
.L_x_2973:
        /* <DEDUP_REMOVED lines=11> */
.L_x_2974:
[----:B------:R-:W-:Y:S01]  /*2d2b0*/  MOV R0, UR37 ;  /* 0x0000002500007c02 */ /* 0x000fe20008000f00 */
[----:B------:R4:W-:Y:S03]  /*2d2c0*/  SYNCS.ARRIVE.TRANS64.A1T0 RZ, [R4+URZ+0x33430], RZ ;  /* 0x033430ff04ff79a7 */ /* 0x0009e6000810003f */
[----:B------:R-:W-:-:S13]  /*2d2d0*/  ISETP.NE.AND P0, PT, R0, 0x3, PT ;  /* 0x000000030000780c */ /* 0x000fda0003f05270 */
[----:B----4-:R-:W-:Y:S05]  /*2d2e0*/  @!P0 BRA `(.L_x_2975) ;  /* 0x0000000000048947 */ /* 0x010fea0003800000 */
[----:B------:R-:W-:Y:S01]  /*2d2f0*/  BPT.TRAP 0x1 ;  /* 0x000000040000795c */ /* 0x000fe20000300000 */
.L_x_2975:
[----:B------:R-:W-:Y:S01]  /*2d300*/  LOP3.LUT R3, R20, 0x1, RZ, 0x3c, !PT ;  /* 0x0000000114037812 */ /* 0x000fe200078e3cff */
[----:B------:R-:W-:Y:S01]  /*2d310*/  IMAD R0, R17, 0x8, R22 ;  /* 0x0000000811007824 */ /* 0x000fe200078e0216 */
[----:B------:R-:W-:Y:S02]  /*2d320*/  BSSY B0, `(.L_x_2976) ;  /* 0x0000004000007945 */ /* 0x000fe40003800000 */
[----:B------:R-:W-:-:S04]  /*2d330*/  SHF.L.U32 R3, R3, 0x1f, RZ ;  /* 0x0000001f03037819 */ /* 0x000fc800000006ff */
[----:B------:R-:W4:Y:S02]  /*2d340*/  SYNCS.PHASECHK.TRANS64.TRYWAIT P2, [R0+URZ+0x33470], R3 ;  /* 0x03347003000075a7 */ /* 0x000f24000804017f */
[----:B----4-:R-:W-:Y:S05]  /*2d350*/  @!P2 BRA `(.L_x_2977) ;  /* 0x0000007000b8a947 */ /* 0x010fea0003800000 */
.L_x_3205:
[----:B------:R-:W-:Y:S05]  /*2d360*/  BSYNC B0 ;  /* 0x0000000000007941 */ /* 0x000fea0003800000 */
.L_x_2976:
[----:B------:R-:W-:-:S05]  /*2d370*/  IMAD.U32 R2, RZ, RZ, UR39 ;  /* 0x00000027ff027e24 */ /* 0x000fca000f8e00ff */
[----:B------:R-:W-:-:S13]  /*2d380*/  ISETP.NE.AND P2, PT, R2, 0x3, PT ;  /* 0x000000030200780c */ /* 0x000fda0003f45270 */
[----:B------:R-:W-:Y:S05]  /*2d390*/  @!P2 BRA `(.L_x_2978) ;  /* 0x000000000004a947 */ /* 0x000fea0003800000 */
[----:B------:R-:W-:Y:S01]  /*2d3a0*/  BPT.TRAP 0x1 ;  /* 0x000000040000795c */ /* 0x000fe20000300000 */
.L_x_2978:
[----:B------:R-:W-:Y:S01]  /*2d3b0*/  SHF.L.U32 R5, R20, 0x1f, RZ ;  /* 0x0000001f14057819 */ /* 0x000fe200000006ff */
[----:B----4-:R-:W-:-:S03]  /*2d3c0*/  IMAD R3, R17, 0x7800, RZ ;  /* 0x0000780011037824 */ /* 0x010fc600078e02ff */
[----:B------:R-:W4:Y:S02]  /*2d3d0*/  SYNCS.PHASECHK.TRANS64.TRYWAIT P2, [R0+URZ+0x33460], R5 ;  /* 0x03346005000075a7 */ /* 0x000f24000804017f */
[----:B----4-:R-:W-:Y:S05]  /*2d3e0*/  @!P2 BRA `(.L_x_2979) ;  /* 0x0000007000a8a947 */ /* 0x010fea0003800000 */
.L_x_3206:
[----:B------:R-:W4:Y:S04]  /*2d3f0*/  LDL R2, [R1+0x18] ;  /* 0x0000180001027983 */ /* 0x000f280000100800 */
[----:B------:R-:W5:Y:S01]  /*2d400*/  LDL R8, [R1+0x14] ;  /* 0x0000140001087983 */ /* 0x000f620000100800 */
[----:B------:R-:W-:Y:S05]  /*2d410*/  WARPSYNC.ALL ;  /* 0x0000000000007948 */ /* 0x000fea0003800000 */
[----:B------:R-:W-:-:S05]  /*2d420*/  IMAD.U32 R17, RZ, RZ, UR39 ;  /* 0x00000027ff117e24 */ /* 0x000fca000f8e00ff */
[----:B------:R-:W-:Y:S02]  /*2d430*/  ISETP.NE.AND P2, PT, R17, 0x3, PT ;  /* 0x000000031100780c */ /* 0x000fe40003f45270 */
[C---:B----4-:R-:W-:Y:S02]  /*2d440*/  LOP3.LUT R5, R3.reuse, R2, RZ, 0xfc, !PT ;  /* 0x0000000203057212 */ /* 0x050fe400078efcff */
[----:B-----5:R-:W-:-:S03]  /*2d450*/  LOP3.LUT R3, R3, R8, RZ, 0xfc, !PT ;  /* 0x0000000803037212 */ /* 0x020fc600078efcff */
[C---:B------:R-:W-:Y:S02]  /*2d460*/  IMAD.IADD R2, R22.reuse, 0x1, R5 ;  /* 0x0000000116027824 */ /* 0x040fe400078e0205 */
[----:B------:R-:W-:-:S03]  /*2d470*/  IMAD.IADD R3, R22, 0x1, R3 ;  /* 0x0000000116037824 */ /* 0x000fc600078e0203 */
[----:B0-23--:R-:W0:Y:S02]  /*2d480*/  LDSM.16.MT88.4 R4, [R2+0xf200] ;  /* 0x00f200000204783b */ /* 0x00de240000004200 */
        /* <DEDUP_REMOVED lines=97> */
.L_x_2980:
[----:B--2---:R2:W-:Y:S01]  /*2daa0*/  SYNCS.ARRIVE.TRANS64.A1T0 RZ, [R0+URZ+0x33450], RZ ;  /* 0x033450ff00ff79a7 */ /* 0x0045e2000810003f */
[----:B------:R-:W-:Y:S06]  /*2dab0*/  BAR.SYNC.DEFER_BLOCKING 0x2, 0x80 ;  /* 0x0082000000007b1d */ /* 0x000fec0000010000 */
[----:B------:R-:W-:Y:S05]  /*2dac0*/  @!P0 BRA `(.L_x_2981) ;  /* 0x0000000000048947 */ /* 0x000fea0003800000 */
[----:B------:R-:W-:Y:S01]  /*2dad0*/  BPT.TRAP 0x1 ;  /* 0x000000040000795c */ /* 0x000fe20000300000 */
.L_x_2981:
[----:B------:R-:W3:Y:S01]  /*2dae0*/  LDL R2, [R1+0xc] ;  /* 0x00000c0001027983 */ /* 0x000ee20000100800 */
[----:B--2---:R-:W-:Y:S01]  /*2daf0*/  IADD3 R0, R0, 0x33480, RZ ;  /* 0x0003348000007810 */ /* 0x004fe20007ffe0ff */
[----:B------:R-:W-:Y:S02]  /*2db00*/  IMAD.MOV.U32 R17, RZ, RZ, R29 ;  /* 0x000000ffff117224 */ /* 0x000fe400078e001d */
[----:B------:R-:W-:Y:S01]  /*2db10*/  IMAD.MOV.U32 R20, RZ, RZ, R33 ;  /* 0x000000ffff147224 */ /* 0x000fe200078e0021 */
[----:B---3--:R-:W-:-:S04]  /*2db20*/  PRMT R0, R2, 0x654, R0 ;  /* 0x0000065402007816 */ /* 0x008fc80000000000 */
[----:B------:R2:W-:Y:S01]  /*2db30*/  SYNCS.ARRIVE.TRANS64.RED.A1T0 RZ, [R0+URZ], RZ ;  /* 0x000000ff00ff79a7 */ /* 0x0005e2000810043f */
[----:B------:R-:W-:Y:S05]  /*2db40*/  @P1 BRA `(.L_x_2982) ;  /* 0xffffffe400d01947 */ /* 0x000fea000383ffff */
.L_x_2962:
        /* <DEDUP_REMOVED lines=19> */
.L_x_2984:
[----:B------:R-:W-:Y:S05]  /*2dc80*/  BSYNC B0 ;  /* 0x0000000000007941 */ /* 0x000fea0003800000 */
.L_x_2983:
[----:B------:R-:W-:Y:S05]  /*2dc90*/  @!P0 BRA `(.L_x_2985) ;  /* 0x0000000000048947 */ /* 0x000fea0003800000 */
[----:B------:R-:W-:Y:S01]  /*2dca0*/  BPT.TRAP 0x1 ;  /* 0x000000040000795c */ /* 0x000fe20000300000 */
.L_x_2985:
[----:B------:R-:W-:Y:S01]  /*2dcb0*/  LOP3.LUT R0, R33, 0x1, RZ, 0x3c, !PT ;  /* 0x0000000121007812 */ /* 0x000fe200078e3cff */
[----:B0-----:R-:W-:Y:S01]  /*2dcc0*/  IMAD R3, R29, 0x8, R22 ;  /* 0x000000081d037824 */ /* 0x001fe200078e0216 */
[----:B------:R-:W-:Y:S02]  /*2dcd0*/  BSSY B0, `(.L_x_2986) ;  /* 0x0000004000007945 */ /* 0x000fe40003800000 */
[----:B------:R-:W-:-:S04]  /*2dce0*/  SHF.L.U32 R0, R0, 0x1f, RZ ;  /* 0x0000001f00007819 */ /* 0x000fc800000006ff */
[----:B------:R-:W0:Y:S02]  /*2dcf0*/  SYNCS.PHASECHK.TRANS64.TRYWAIT P1, [R3+URZ+0x33470], R0 ;  /* 0x03347000030075a7 */ /* 0x000e24000802017f */
[----:B0-----:R-:W-:Y:S05]  /*2dd00*/  @!P1 BRA `(.L_x_2987) ;  /* 0x0000006800749947 */ /* 0x001fea0003800000 */
.L_x_3207:
[----:B------:R-:W-:Y:S05]  /*2dd10*/  BSYNC B0 ;  /* 0x0000000000007941 */ /* 0x000fea0003800000 */
.L_x_2986:
[----:B------:R-:W-:-:S05]  /*2dd20*/  IMAD.U32 R2, RZ, RZ, UR39 ;  /* 0x00000027ff027e24 */ /* 0x000fca000f8e00ff */
[----:B------:R-:W-:-:S13]  /*2dd30*/  ISETP.NE.AND P1, PT, R2, 0x3, PT ;  /* 0x000000030200780c */ /* 0x000fda0003f25270 */
[----:B------:R-:W-:Y:S05]  /*2dd40*/  @!P1 BRA `(.L_x_2988) ;  /* 0x0000000000049947 */ /* 0x000fea0003800000 */
[----:B------:R-:W-:Y:S01]  /*2dd50*/  BPT.TRAP 0x1 ;  /* 0x000000040000795c */ /* 0x000fe20000300000 */
.L_x_2988:
[----:B0-----:R-:W-:-:S04]  /*2dd60*/  SHF.L.U32 R0, R33, 0x1f, RZ ;  /* 0x0000001f21007819 */ /* 0x001fc800000006ff */
[----:B------:R-:W0:Y:S02]  /*2dd70*/  SYNCS.PHASECHK.TRANS64.TRYWAIT P1, [R3+URZ+0x33460], R0 ;  /* 0x03346000030075a7 */ /* 0x000e24000802017f */
[----:B0-----:R-:W-:Y:S05]  /*2dd80*/  @!P1 BRA `(.L_x_2989) ;  /* 0x0000006800689947 */ /* 0x001fea0003800000 */
.L_x_3208:
[----:B------:R-:W2:Y:S04]  /*2dd90*/  LDL R4, [R1+0x18] ;  /* 0x0000180001047983 */ /* 0x000ea80000100800 */
[----:B------:R-:W3:Y:S01]  /*2dda0*/  LDL R10, [R1+0x14] ;  /* 0x00001400010a7983 */ /* 0x000ee20000100800 */
[----:B------:R-:W-:Y:S01]  /*2ddb0*/  IMAD R2, R29, 0x7800, RZ ;  /* 0x000078001d027824 */ /* 0x000fe200078e02ff */
[----:B------:R-:W-:Y:S05]  /*2ddc0*/  WARPSYNC.ALL ;  /* 0x0000000000007948 */ /* 0x000fea0003800000 */
[----:B------:R-:W-:-:S05]  /*2ddd0*/  IMAD.U32 R12, RZ, RZ, UR39 ;  /* 0x00000027ff0c7e24 */ /* 0x000fca000f8e00ff */
[----:B------:R-:W-:Y:S02]  /*2dde0*/  ISETP.NE.AND P1, PT, R12, 0x3, PT ;  /* 0x000000030c00780c */ /* 0x000fe40003f25270 */
[----:B--2---:R-:W-:-:S04]  /*2ddf0*/  LOP3.LUT R5, R2, R4, RZ, 0xfc, !PT ;  /* 0x0000000402057212 */ /* 0x004fc800078efcff */
[----:B0-----:R-:W-:-:S05]  /*2de00*/  IADD3 R0, R22, R5, RZ ;  /* 0x0000000516007210 */ /* 0x001fca0007ffe0ff */
        /* <DEDUP_REMOVED lines=100> */
.L_x_2990:
[----:B--2---:R2:W-:Y:S01]  /*2e450*/  SYNCS.ARRIVE.TRANS64.A1T0 RZ, [R3+URZ+0x33450], RZ ;  /* 0x033450ff03ff79a7 */ /* 0x0045e2000810003f */
[----:B------:R-:W-:Y:S06]  /*2e460*/  BAR.SYNC.DEFER_BLOCKING 0x2, 0x80 ;  /* 0x0082000000007b1d */ /* 0x000fec0000010000 */
[----:B------:R-:W-:Y:S05]  /*2e470*/  @!P0 BRA `(.L_x_2991) ;  /* 0x0000000000048947 */ /* 0x000fea0003800000 */
[----:B------:R-:W-:Y:S01]  /*2e480*/  BPT.TRAP 0x1 ;  /* 0x000000040000795c */ /* 0x000fe20000300000 */
.L_x_2991:
[----:B------:R-:W3:Y:S01]  /*2e490*/  LDL R0, [R1+0xc] ;  /* 0x00000c0001007983 */ /* 0x000ee20000100800 */
[----:B--2---:R-:W-:Y:S02]  /*2e4a0*/  VIADD R3, R3, 0x33480 ;  /* 0x0003348003037836 */ /* 0x004fe40000000000 */
[----:B------:R-:W-:-:S05]  /*2e4b0*/  VIADD R29, R29, 0x1 ;  /* 0x000000011d1d7836 */ /* 0x000fca0000000000 */
[----:B------:R-:W-:-:S04]  /*2e4c0*/  ISETP.NE.AND P0, PT, R29, 0x2, PT ;  /* 0x000000021d00780c */ /* 0x000fc80003f05270 */
[----:B------:R-:W-:Y:S02]  /*2e4d0*/  SEL R29, R29, RZ, P0 ;  /* 0x000000ff1d1d7207 */ /* 0x000fe40000000000 */
[----:B---3--:R-:W-:Y:S02]  /*2e4e0*/  PRMT R3, R0, 0x654, R3 ;  /* 0x0000065400037816 */ /* 0x008fe40000000003 */
[----:B------:R-:W-:Y:S02]  /*2e4f0*/  SEL R0, RZ, 0x1, P0 ;  /* 0x00000001ff007807 */ /* 0x000fe40000000000 */
[----:B------:R2:W-:Y:S02]  /*2e500*/  SYNCS.ARRIVE.TRANS64.RED.A1T0 RZ, [R3+URZ], RZ ;  /* 0x000000ff03ff79a7 */ /* 0x0005e4000810043f */
[----:B------:R-:W-:-:S07]  /*2e510*/  LOP3.LUT R33, R33, R0, RZ, 0x3c, !PT ;  /* 0x0000000021217212 */ /* 0x000fce00078e3cff */
.L_x_2930:
[----:B------:R-:W3:Y:S02]  /*2e520*/  LDL R0, [R1] ;  /* 0x0000000001007983 */ /* 0x000ee40000100800 */
[----:B---3--:R-:W-:-:S13]  /*2e530*/  LOP3.LUT P0, RZ, R0, 0x80, RZ, 0xc0, !PT ;  /* 0x0000008000ff7812 */ /* 0x008fda000780c0ff */
[----:B------:R-:W-:Y:S05]  /*2e540*/  @!P0 BRA `(.L_x_2992) ;  /* 0x0000000000288947 */ /* 0x000fea0003800000 */
[----:B------:R-:W-:Y:S05]  /*2e550*/  WARPSYNC.ALL ;  /* 0x0000000000007948 */ /* 0x000fea0003800000 */
[----:B------:R-:W3:Y:S08]  /*2e560*/  S2UR UR4, SR_CgaCtaId ;  /* 0x00000000000479c3 */ /* 0x000ef00000008800 */
[----:B------:R-:W-:Y:S01]  /*2e570*/  BAR.SYNC.DEFER_BLOCKING 0x5, 0x180 ;  /* 0x0146000000007b1d */ /* 0x000fe20000010000 */
[----:B------:R-:W-:Y:S01]  /*2e580*/  MOV R22, 0x400 ;  /* 0x0000040000167802 */ /* 0x000fe20000000f00 */
[----:B---3--:R-:W-:-:S05]  /*2e590*/  IMAD.U32 R0, RZ, RZ, UR4 ;  /* 0x00000004ff007e24 */ /* 0x008fca000f8e00ff */
[----:B------:R-:W-:Y:S01]  /*2e5a0*/  LEA R22, R0, R22, 0x18 ;  /* 0x0000001600167211 */ /* 0x000fe200078ec0ff */
[----:B------:R3:W-:Y:S04]  /*2e5b0*/  STL [R1+0xc], R0 ;  /* 0x00000c0001007387 */ /* 0x0007e80000100800 */
[----:B------:R3:W4:Y:S01]  /*2e5c0*/  LDS.128 R16, [R22+0x334d0] ;  /* 0x0334d00016107984 */ /* 0x0007220000000c00 */
[----:B------:R-:W-:Y:S06]  /*2e5d0*/  BAR.ARV 0x4, 0x180 ;  /* 0x0106000000007b1d */ /* 0x000fec0000002000 */
[----:B------:R-:W-:Y:S05]  /*2e5e0*/  BRA `(.L_x_2993) ;  /* 0x0000000800d47947 */ /* 0x000fea0003800000 */
.L_x_2992:
[----:B------:R-:W0:Y:S01]  /*2e5f0*/  S2R R0, SR_TID.X ;  /* 0x0000000000007919 */ /* 0x000e220000002100 */
[----:B------:R-:W-:Y:S01]  /*2e600*/  UMOV UR4, 0xffffffff ;  /* 0xffffffff00047882 */ /* 0x000fe20000000000 */
[----:B0-----:R-:W-:-:S04]  /*2e610*/  LOP3.LUT R8, R0, 0x1f, RZ, 0xc0, !PT ;  /* 0x0000001f00087812 */ /* 0x001fc800078ec0ff */
[----:B------:R-:W-:Y:S01]  /*2e620*/  ISETP.NE.AND P0, PT, R8, 0x1f, PT ;  /* 0x0000001f0800780c */ /* 0x000fe20003f05270 */
[----:B------:R-:W-:-:S12]  /*2e630*/  BRA.DIV UR4, `(.L_x_2994) ;  /* 0x0000006204507947 */ /* 0x000fd8000b800000 */
[----:B------:R-:W-:Y:S01]  /*2e640*/  IADD3 R5, R19, R8, RZ ;  /* 0x0000000813057210 */ /* 0x000fe20007ffe0ff */
[----:B------:R-:W-:-:S03]  /*2e650*/  ULDC UR4, c[0x0][0xc3c] ;  /* 0x00030f0000047ab9 */ /* 0x000fc60000000800 */
[----:B------:R-:W-:-:S13]  /*2e660*/  ISETP.GE.OR P1, PT, R5, UR4, !P0 ;  /* 0x0000000405007c0c */ /* 0x000fda000c726670 */
[----:B--2---:R-:W0:Y:S02]  /*2e670*/  @!P1 LDC.64 R2, c[0x0][0xc80] ;  /* 0x00032000ff029b82 */ /* 0x004e240000000a00 */
[----:B0-----:R-:W-:-:S06]  /*2e680*/  @!P1 IMAD.WIDE R2, R5, 0x4, R2 ;  /* 0x0000000405029825 */ /* 0x001fcc00078e0202 */
[----:B------:R-:W2:Y:S01]  /*2e690*/  @!P1 LDG.E R2, desc[UR50][R2.64] ;  /* 0x0000003202029981 */ /* 0x000ea2000c1e1900 */
[----:B------:R-:W-:Y:S01]  /*2e6a0*/  IMAD.MOV.U32 R17, RZ, RZ, RZ ;  /* 0x000000ffff117224 */ /* 0x000fe200078e00ff */
[C---:B------:R-:W-:Y:S02]  /*2e6b0*/  ISETP.GE.U32.AND P2, PT, R8.reuse, 0x2, PT ;  /* 0x000000020800780c */ /* 0x040fe40003f46070 */
[C---:B------:R-:W-:Y:S01]  /*2e6c0*/  ISETP.GE.U32.AND P3, PT, R8.reuse, 0x4, PT ;  /* 0x000000040800780c */ /* 0x040fe20003f66070 */
[----:B------:R-:W-:Y:S01]  /*2e6d0*/  SHFL.IDX PT, R0, R16, RZ, 0x1f ;  /* 0x00001fff10007589 */ /* 0x000fe200000e0000 */
[C---:B------:R-:W-:Y:S02]  /*2e6e0*/  ISETP.GE.U32.AND P4, PT, R8.reuse, 0x8, PT ;  /* 0x000000080800780c */ /* 0x040fe40003f86070 */
[C---:B------:R-:W-:Y:S01]  /*2e6f0*/  ISETP.GE.U32.AND P5, PT, R8.reuse, 0x10, PT ;  /* 0x000000100800780c */ /* 0x040fe20003fa6070 */
[----:B--2---:R-:W-:Y:S01]  /*2e700*/  @!P1 IMAD.MOV.U32 R17, RZ, RZ, R2 ;  /* 0x000000ffff119224 */ /* 0x004fe200078e0002 */
        /* <DEDUP_REMOVED lines=17> */
[----:B------:R0:W2:Y:S02]  /*2e820*/  SHFL.IDX PT, R14, R2, 0x1f, 0x1f ;  /* 0x03e01f00020e7f89 */ /* 0x0000a400000e0000 */
.L_x_3218:
[----:B------:R-:W-:Y:S02]  /*2e830*/  ULDC UR4, c[0x0][0xc38] ;  /* 0x00030e0000047ab9 */ /* 0x000fe40000000800 */
[----:B------:R-:W-:-:S04]  /*2e840*/  IMAD.U32 R4, RZ, RZ, UR4 ;  /* 0x00000004ff047e24 */ /* 0x000fc8000f8e00ff */
[----:B--2---:R-:W-:-:S04]  /*2e850*/  IMAD R14, R14, R4, RZ ;  /* 0x000000040e0e7224 */ /* 0x004fc800078e02ff */
[----:B------:R-:W-:-:S05]  /*2e860*/  IMAD.IADD R5, R5, 0x1, R14 ;  /* 0x0000000105057824 */ /* 0x000fca00078e020e */
[----:B------:R-:W-:-:S13]  /*2e870*/  ISETP.GT.AND P6, PT, R5, R0, PT ;  /* 0x000000000500720c */ /* 0x000fda0003fc4270 */
[----:B------:R-:W-:Y:S05]  /*2e880*/  @P6 BRA `(.L_x_2995) ;  /* 0x00000000009c6947 */ /* 0x000fea0003800000 */
.L_x_3000:
        /* <DEDUP_REMOVED lines=14> */
.L_x_2998:
[----:B------:R-:W-:Y:S05]  /*2e970*/  BSYNC B0 ;  /* 0x0000000000007941 */ /* 0x000fea0003800000 */
.L_x_2997:
[----:B------:R-:W-:-:S03]  /*2e980*/  UMOV UR4, 0xffffffff ;  /* 0xffffffff00047882 */ /* 0x000fc60000000000 */
[----:B------:R-:W-:Y:S05]  /*2e990*/  BRA.DIV UR4, `(.L_x_2999) ;  /* 0x00000062049c7947 */ /* 0x000fea000b800000 */
[----:B-----5:R-:W2:Y:S02]  /*2e9a0*/  SHFL.UP PT, R14, R17, 0x1, RZ ;  /* 0x04200000110e7989 */ /* 0x020ea400000e00ff */
[----:B--2---:R-:W-:-:S05]  /*2e9b0*/  SEL R14, R14, RZ, P1 ;  /* 0x000000ff0e0e7207 */ /* 0x004fca0000800000 */
        /* <DEDUP_REMOVED lines=13> */
[----:B------:R0:W2:Y:S02]  /*2ea90*/  SHFL.IDX PT, R14, R2, 0x1f, 0x1f ;  /* 0x03e01f00020e7f89 */ /* 0x0000a400000e0000 */
.L_x_3226:
[----:B------:R-:W-:Y:S02]  /*2eaa0*/  ULDC UR4, c[0x0][0xc38] ;  /* 0x00030e0000047ab9 */ /* 0x000fe40000000800 */
[----:B------:R-:W-:-:S05]  /*2eab0*/  MOV R4, UR4 ;  /* 0x0000000400047c02 */ /* 0x000fca0008000f00 */
[----:B--2---:R-:W-:-:S04]  /*2eac0*/  IMAD R14, R14, R4, RZ ;  /* 0x000000040e0e7224 */ /* 0x004fc800078e02ff */
[----:B------:R-:W-:-:S05]  /*2ead0*/  IMAD.IADD R5, R14, 0x1, R5 ;  /* 0x000000010e057824 */ /* 0x000fca00078e0205 */
[----:B------:R-:W-:-:S13]  /*2eae0*/  ISETP.GT.AND P6, PT, R5, R0, PT ;  /* 0x000000000500720c */ /* 0x000fda0003fc4270 */
[----:B------:R-:W-:Y:S05]  /*2eaf0*/  @!P6 BRA `(.L_x_3000) ;  /* 0xfffffffc0064e947 */ /* 0x000fea000383ffff */
.L_x_2995:
[----:B------:R-:W-:Y:S01]  /*2eb00*/  IMAD.IADD R5, R5, 0x1, -R14 ;  /* 0x0000000105057824 */ /* 0x000fe200078e0a0e */
[----:B------:R-:W-:-:S03]  /*2eb10*/  UMOV UR4, 0xffffffff ;  /* 0xffffffff00047882 */ /* 0x000fc60000000000 */
[----:B------:R-:W-:-:S05]  /*2eb20*/  IMAD R3, R2, R4, R5 ;  /* 0x0000000402037224 */ /* 0x000fca00078e0205 */
[----:B------:R-:W-:Y:S01]  /*2eb30*/  ISETP.GT.AND P6, PT, R3, R0, PT ;  /* 0x000000000300720c */ /* 0x000fe20003fc4270 */
[----:B------:R-:W-:-:S12]  /*2eb40*/  BRA.DIV UR4, `(.L_x_3001) ;  /* 0x0000006204ec7947 */ /* 0x000fd8000b800000 */
[----:B------:R-:W-:-:S04]  /*2eb50*/  VOTE.ANY R3, PT, !P6 ;  /* 0x0000000000037806 */ /* 0x000fc800070e0100 */
[----:B------:R-:W2:Y:S02]  /*2eb60*/  POPC R6, R3 ;  /* 0x0000000300067309 */ /* 0x000ea40000000000 */
[----:B--2---:R2:W3:Y:S02]  /*2eb70*/  SHFL.IDX PT, R17, R17, R6, 0x1f ;  /* 0x00001f0611117589 */ /* 0x0044e400000e0000 */
.L_x_3230:
[----:B------:R-:W-:Y:S01]  /*2eb80*/  ISETP.NE.AND P0, PT, R3, RZ, PT ;  /* 0x000000ff0300720c */ /* 0x000fe20003f05270 */
[----:B------:R-:W-:-:S12]  /*2eb90*/  IMAD.MOV.U32 R14, RZ, RZ, RZ ;  /* 0x000000ffff0e7224 */ /* 0x000fd800078e00ff */
[----:B------:R-:W-:Y:S05]  /*2eba0*/  @!P0 BRA `(.L_x_3002) ;  /* 0x0000000000108947 */ /* 0x000fea0003800000 */
[----:B------:R-:W-:Y:S01]  /*2ebb0*/  UMOV UR4, 0xffffffff ;  /* 0xffffffff00047882 */ /* 0x000fe20000000000 */
[----:B------:R-:W-:Y:S02]  /*2ebc0*/  VIADD R12, R6, 0xffffffff ;  /* 0xffffffff060c7836 */ /* 0x000fe40000000000 */
[----:B------:R-:W-:Y:S05]  /*2ebd0*/  BRA.DIV UR4, `(.L_x_3003) ;  /* 0x0000006604107947 */ /* 0x000fea000b800000 */
[----:B------:R4:W0:Y:S02]  /*2ebe0*/  SHFL.IDX PT, R14, R2, R12, 0x1f ;  /* 0x00001f0c020e7589 */ /* 0x00082400000e0000 */
.L_x_3002:
[----:B0---4-:R-:W0:Y:S01]  /*2ebf0*/  LDC.64 R2, c[0x0][0xc90] ;  /* 0x00032400ff027b82 */ /* 0x011e220000000a00 */
[----:B------:R-:W-:-:S04]  /*2ec00*/  IMAD.IADD R19, R6, 0x1, R19 ;  /* 0x0000000106137824 */ /* 0x000fc800078e0213 */
[----:B0-----:R-:W-:-:S05]  /*2ec10*/  IMAD.WIDE R2, R19, 0x4, R2 ;  /* 0x0000000413027825 */ /* 0x001fca00078e0202 */
[----:B------:R0:W2:Y:S01]  /*2ec20*/  LDG.E R7, desc[UR50][R2.64] ;  /* 0x0000003202077981 */ /* 0x0000a2000c1e1900 */
[----:B------:R-:W-:Y:S02]  /*2ec30*/  IMAD R16, R14, R4, R5 ;  /* 0x000000040e107224 */ /* 0x000fe400078e0205 */
[----:B0-----:R-:W-:Y:S02]  /*2ec40*/  IMAD.MOV.U32 R2, RZ, RZ, RZ ;  /* 0x000000ffff027224 */ /* 0x001fe400078e00ff */
[----:B--23--:R-:W-:-:S05]  /*2ec50*/  IMAD R6, R17, R7, RZ ;  /* 0x0000000711067224 */ /* 0x00cfca00078e02ff */
[----:B------:R-:W-:-:S04]  /*2ec60*/  IABS R8, R6 ;  /* 0x0000000600087213 */ /* 0x000fc80000000000 */
[----:B------:R-:W0:Y:S08]  /*2ec70*/  I2F.RP R9, R8 ;  /* 0x0000000800097306 */ /* 0x000e300000209400 */
[----:B0-----:R-:W0:Y:S02]  /*2ec80*/  MUFU.RCP R9, R9 ;  /* 0x0000000900097308 */ /* 0x001e240000001000 */
[----:B0-----:R-:W-:-:S06]  /*2ec90*/  IADD3 R10, R9, 0xffffffe, RZ ;  /* 0x0ffffffe090a7810 */ /* 0x001fcc0007ffe0ff */
[----:B------:R-:W0:Y:S02]  /*2eca0*/  F2I.FTZ.U32.TRUNC.NTZ R3, R10 ;  /* 0x0000000a00037305 */ /* 0x000e24000021f000 */
[----:B0-----:R-:W-:-:S04]  /*2ecb0*/  IMAD.MOV R11, RZ, RZ, -R3 ;  /* 0x000000ffff0b7224 */ /* 0x001fc800078e0a03 */
[----:B------:R-:W-:-:S04]  /*2ecc0*/  IMAD R5, R11, R8, RZ ;  /* 0x000000080b057224 */ /* 0x000fc800078e02ff */
[----:B------:R-:W-:-:S04]  /*2ecd0*/  IMAD.HI.U32 R2, R3, R5, R2 ;  /* 0x0000000503027227 */ /* 0x000fc800078e0002 */
[----:B------:R-:W-:Y:S01]  /*2ece0*/  IMAD.IADD R5, R0, 0x1, -R16 ;  /* 0x0000000100057824 */ /* 0x000fe200078e0a10 */
[----:B------:R-:W-:-:S04]  /*2ecf0*/  IABS R0, R6 ;  /* 0x0000000600007213 */ /* 0x000fc80000000000 */
[----:B------:R-:W-:Y:S01]  /*2ed00*/  IABS R3, R5 ;  /* 0x0000000500037213 */ /* 0x000fe20000000000 */
[----:B------:R-:W-:-:S04]  /*2ed10*/  IMAD.MOV R0, RZ, RZ, -R0 ;  /* 0x000000ffff007224 */ /* 0x000fc800078e0a00 */
[----:B------:R-:W-:-:S04]  /*2ed20*/  IMAD.HI.U32 R2, R2, R3, RZ ;  /* 0x0000000302027227 */ /* 0x000fc800078e00ff */
[----:B------:R-:W-:Y:S01]  /*2ed30*/  IMAD R3, R2, R0, R3 ;  /* 0x0000000002037224 */ /* 0x000fe200078e0203 */
[----:B------:R-:W-:-:S04]  /*2ed40*/  LOP3.LUT R0, R5, R6, RZ, 0x3c, !PT ;  /* 0x0000000605007212 */ /* 0x000fc800078e3cff */
[----:B------:R-:W-:Y:S02]  /*2ed50*/  ISETP.GT.U32.AND P1, PT, R8, R3, PT ;  /* 0x000000030800720c */ /* 0x000fe40003f24070 */
[----:B------:R-:W-:-:S11]  /*2ed60*/  ISETP.GE.AND P2, PT, R0, RZ, PT ;  /* 0x000000ff0000720c */ /* 0x000fd60003f46270 */
[----:B------:R-:W-:Y:S01]  /*2ed70*/  @!P1 IMAD.IADD R3, R3, 0x1, -R8 ;  /* 0x0000000103039824 */ /* 0x000fe200078e0a08 */
[----:B------:R-:W-:Y:S02]  /*2ed80*/  @!P1 IADD3 R2, R2, 0x1, RZ ;  /* 0x0000000102029810 */ /* 0x000fe40007ffe0ff */
        /* <DEDUP_REMOVED lines=10> */
[-C--:B------:R-:W-:Y:S02]  /*2ee30*/  IABS R7, R4.reuse ;  /* 0x0000000400077213 */ /* 0x080fe40000000000 */
[----:B------:R-:W-:Y:S02]  /*2ee40*/  IABS R6, R4 ;  /* 0x0000000400067213 */ /* 0x000fe40000000000 */
[----:B------:R-:W0:Y:S03]  /*2ee50*/  I2F.RP R8, R7 ;  /* 0x0000000700087306 */ /* 0x000e260000209400 */
[----:B------:R-:W-:-:S05]  /*2ee60*/  IMAD.MOV R6, RZ, RZ, -R6 ;  /* 0x000000ffff067224 */ /* 0x000fca00078e0a06 */
[----:B0-----:R-:W0:Y:S02]  /*2ee70*/  MUFU.RCP R8, R8 ;  /* 0x0000000800087308 */ /* 0x001e240000001000 */
[----:B0-----:R-:W-:-:S06]  /*2ee80*/  VIADD R3, R8, 0xffffffe ;  /* 0x0ffffffe08037836 */ /* 0x001fcc0000000000 */
[----:B------:R-:W0:Y:S02]  /*2ee90*/  F2I.FTZ.U32.TRUNC.NTZ R3, R3 ;  /* 0x0000000300037305 */ /* 0x000e24000021f000 */
[----:B0-----:R-:W-:-:S05]  /*2eea0*/  IADD3 R2, RZ, -R3, RZ ;  /* 0x80000003ff027210 */ /* 0x001fca0007ffe0ff */
[----:B------:R-:W-:Y:S02]  /*2eeb0*/  IMAD R9, R2, R7, RZ ;  /* 0x0000000702097224 */ /* 0x000fe400078e02ff */
[----:B------:R-:W-:-:S04]  /*2eec0*/  IMAD.MOV.U32 R2, RZ, RZ, RZ ;  /* 0x000000ffff027224 */ /* 0x000fc800078e00ff */
[----:B------:R-:W-:Y:S01]  /*2eed0*/  IMAD.HI.U32 R2, R3, R9, R2 ;  /* 0x0000000903027227 */ /* 0x000fe200078e0002 */
[----:B------:R-:W-:Y:S02]  /*2eee0*/  IABS R9, R5 ;  /* 0x0000000500097213 */ /* 0x000fe40000000000 */
[C---:B------:R-:W-:Y:S01]  /*2eef0*/  LOP3.LUT R3, R5.reuse, R4, RZ, 0x3c, !PT ;  /* 0x0000000405037212 */ /* 0x040fe200078e3cff */
[----:B------:R-:W-:Y:S02]  /*2ef00*/  IMAD.IADD R5, R5, 0x1, R0 ;  /* 0x0000000105057824 */ /* 0x000fe400078e0200 */
[----:B------:R-:W-:Y:S01]  /*2ef10*/  IMAD.HI.U32 R2, R2, R9, RZ ;  /* 0x0000000902027227 */ /* 0x000fe200078e00ff */
[----:B------:R-:W-:-:S03]  /*2ef20*/  ISETP.GE.AND P2, PT, R3, RZ, PT ;  /* 0x000000ff0300720c */ /* 0x000fc60003f46270 */
[----:B------:R-:W-:-:S05]  /*2ef30*/  IMAD R6, R2, R6, R9 ;  /* 0x0000000602067224 */ /* 0x000fca00078e0209 */
[----:B------:R-:W-:-:S13]  /*2ef40*/  ISETP.GT.U32.AND P1, PT, R7, R6, PT ;  /* 0x000000060700720c */ /* 0x000fda0003f24070 */
[----:B------:R-:W-:Y:S02]  /*2ef50*/  @!P1 IMAD.IADD R6, R6, 0x1, -R7 ;  /* 0x0000000106069824 */ /* 0x000fe400078e0a07 */
[----:B------:R-:W-:Y:S01]  /*2ef60*/  @!P1 VIADD R2, R2, 0x1 ;  /* 0x0000000102029836 */ /* 0x000fe20000000000 */
[----:B------:R-:W-:Y:S02]  /*2ef70*/  ISETP.NE.AND P1, PT, R4, RZ, PT ;  /* 0x000000ff0400720c */ /* 0x000fe40003f25270 */
[----:B------:R-:W-:-:S13]  /*2ef80*/  ISETP.GE.U32.AND P0, PT, R6, R7, PT ;  /* 0x000000070600720c */ /* 0x000fda0003f06070 */
[----:B------:R-:W-:-:S05]  /*2ef90*/  @P0 VIADD R2, R2, 0x1 ;  /* 0x0000000102020836 */ /* 0x000fca0000000000 */
[----:B------:R-:W-:Y:S02]  /*2efa0*/  @!P2 IADD3 R2, -R2, RZ, RZ ;  /* 0x000000ff0202a210 */ /* 0x000fe40007ffe1ff */
[----:B------:R-:W-:Y:S01]  /*2efb0*/  @!P1 LOP3.LUT R2, RZ, R4, RZ, 0x33, !PT ;  /* 0x00000004ff029212 */ /* 0x000fe200078e33ff */
[----:B------:R-:W-:-:S04]  /*2efc0*/  IMAD.MOV R4, RZ, RZ, -R4 ;  /* 0x000000ffff047224 */ /* 0x000fc800078e0a04 */
[----:B------:R-:W-:Y:S01]  /*2efd0*/  IMAD R18, R2, R4, R5 ;  /* 0x0000000402127224 */ /* 0x000fe200078e0205 */
[----:B------:R-:W-:-:S05]  /*2efe0*/  LOP3.LUT R2, RZ, R2, RZ, 0x33, !PT ;  /* 0x00000002ff027212 */ /* 0x000fca00078e33ff */
[----:B------:R-:W-:Y:S01]  /*2eff0*/  IMAD.IADD R17, R17, 0x1, R2 ;  /* 0x0000000111117824 */ /* 0x000fe200078e0202 */
[----:B------:R-:W-:Y:S06]  /*2f000*/  BRA `(.L_x_3004) ;  /* 0x00000000001c7947 */ /* 0x000fec0003800000 */
.L_x_2996:
[----:B------:R-:W-:Y:S01]  /*2f010*/  UMOV UR4, URZ ;  /* 0x0000003f00047c82 */ /* 0x000fe20008000000 */
[----:B------:R-:W-:Y:S01]  /*2f020*/  UMOV UR5, URZ ;  /* 0x0000003f00057c82 */ /* 0x000fe20008000000 */
[----:B------:R-:W-:Y:S01]  /*2f030*/  ULDC UR6, c[0x0][0xc3c] ;  /* 0x00030f0000067ab9 */ /* 0x000fe20000000800 */
[----:B------:R-:W-:Y:S01]  /*2f040*/  IMAD.MOV.U32 R16, RZ, RZ, R0 ;  /* 0x000000ffff107224 */ /* 0x000fe200078e0000 */
[----:B------:R-:W-:Y:S01]  /*2f050*/  MOV R18, UR5 ;  /* 0x0000000500127c02 */ /* 0x000fe20008000f00 */
[----:B------:R-:W-:Y:S02]  /*2f060*/  IMAD.U32 R17, RZ, RZ, UR4 ;  /* 0x00000004ff117e24 */ /* 0x000fe4000f8e00ff */
[----:B------:R-:W-:-:S07]  /*2f070*/  IMAD.U32 R19, RZ, RZ, UR6 ;  /* 0x00000006ff137e24 */ /* 0x000fce000f8e00ff */
.L_x_3004:
[----:B------:R0:W2:Y:S01]  /*2f080*/  LDL R2, [R1+0xc] ;  /* 0x00000c0001027983 */ /* 0x0000a20000100800 */
[----:B------:R-:W3:Y:S01]  /*2f090*/  S2R R0, SR_TID.X ;  /* 0x0000000000007919 */ /* 0x000ee20000002100 */
[----:B------:R-:W-:Y:S05]  /*2f0a0*/  WARPSYNC.ALL ;  /* 0x0000000000007948 */ /* 0x000fea0003800000 */
[----:B---3--:R-:W-:Y:S01]  /*2f0b0*/  LOP3.LUT R0, R0, 0x1f, RZ, 0xc0, !PT ;  /* 0x0000001f00007812 */ /* 0x008fe200078ec0ff */
[----:B------:R-:W-:Y:S03]  /*2f0c0*/  BAR.SYNC.DEFER_BLOCKING 0x4, 0x180 ;  /* 0x0106000000007b1d */ /* 0x000fe60000010000 */
[----:B------:R-:W-:-:S13]  /*2f0d0*/  ISETP.NE.AND P0, PT, R0, RZ, PT ;  /* 0x000000ff0000720c */ /* 0x000fda0003f05270 */
[----:B------:R-:W-:Y:S01]  /*2f0e0*/  @!P0 MOV R0, 0x400 ;  /* 0x0000040000008802 */ /* 0x000fe20000000f00 */
[----:B--2---:R-:W2:Y:S03]  /*2f0f0*/  @!P0 S2R R2, SR_CgaCtaId ;  /* 0x0000000000028919 */ /* 0x004ea60000008800 */
[----:B--2---:R-:W-:Y:S01]  /*2f100*/  @!P0 LEA R22, R2, R0, 0x18 ;  /* 0x0000000002168211 */ /* 0x004fe200078ec0ff */
[----:B------:R0:W-:Y:S04]  /*2f110*/  @!P0 STL [R1+0xc], R2 ;  /* 0x00000c0201008387 */ /* 0x0001e80000100800 */
[----:B------:R0:W-:Y:S01]  /*2f120*/  @!P0 STS.128 [R22+0x334d0], R16 ;  /* 0x0334d01016008388 */ /* 0x0001e20000000c00 */
[----:B------:R-:W-:Y:S06]  /*2f130*/  BAR.ARV 0x5, 0x180 ;  /* 0x0146000000007b1d */ /* 0x000fec0000002000 */
.L_x_2993:
[----:B------:R-:W-:Y:S02]  /*2f140*/  ULDC UR4, c[0x0][0xc3c] ;  /* 0x00030f0000047ab9 */ /* 0x000fe40000000800 */
[----:B----4-:R-:W-:-:S13]  /*2f150*/  ISETP.GE.AND P0, PT, R19, UR4, PT ;  /* 0x0000000413007c0c */ /* 0x010fda000bf06270 */
[----:B------:R-:W-:Y:S05]  /*2f160*/  @!P0 BRA `(.L_x_3005) ;  /* 0xffffff8c00948947 */ /* 0x000fea000383ffff */
[----:B------:R-:W-:Y:S05]  /*2f170*/  BSYNC B7 ;  /* 0x0000000000077941 */ /* 0x000fea0003800000 */
.L_x_2885:
[----:B--23--:R-:W2:Y:S01]  /*2f180*/  LDL.LU R0, [R1+0x30] ;  /* 0x0000300001007983 */ /* 0x00cea20000300800 */
[----:B------:R-:W-:Y:S01]  /*2f190*/  BSSY B0, `(.L_x_3006) ;  /* 0x000000b000007945 */ /* 0x000fe20003800000 */
[----:B------:R-:W3:Y:S01]  /*2f1a0*/  S2R R5, SR_CgaCtaId ;  /* 0x0000000000057919 */ /* 0x000ee20000008800 */
[----:B--2---:R-:W-:-:S05]  /*2f1b0*/  VIADD R0, R0, 0x1 ;  /* 0x0000000100007836 */ /* 0x004fca0000000000 */
[----:B0-----:R-:W-:-:S04]  /*2f1c0*/  LEA.HI R2, R0, R0, RZ, 0x1 ;  /* 0x0000000000027211 */ /* 0x001fc800078f08ff */
[----:B------:R-:W-:Y:S02]  /*2f1d0*/  LOP3.LUT R3, R2, 0xfffffffe, RZ, 0xc0, !PT ;  /* 0xfffffffe02037812 */ /* 0x000fe400078ec0ff */
[----:B------:R-:W-:-:S03]  /*2f1e0*/  MOV R2, 0x400 ;  /* 0x0000040000027802 */ /* 0x000fc60000000f00 */
[----:B------:R-:W-:Y:S01]  /*2f1f0*/  IMAD.IADD R0, R0, 0x1, -R3 ;  /* 0x0000000100007824 */ /* 0x000fe200078e0a03 */
[----:B---3--:R-:W-:-:S04]  /*2f200*/  LEA R5, R5, R2, 0x18 ;  /* 0x0000000205057211 */ /* 0x008fc800078ec0ff */
[----:B------:R-:W-:-:S04]  /*2f210*/  SHF.L.U32 R0, R0, 0x1f, RZ ;  /* 0x0000001f00007819 */ /* 0x000fc800000006ff */
[----:B------:R-:W0:Y:S02]  /*2f220*/  SYNCS.PHASECHK.TRANS64.TRYWAIT P0, [R5+URZ+0x33420], R0 ;  /* 0x03342000050075a7 */ /* 0x000e24000800017f */
[----:B0-----:R-:W-:Y:S05]  /*2f230*/  @!P0 BRA `(.L_x_3007) ;  /* 0x0000005c009c8947 */ /* 0x001fea0003800000 */
.L_x_3233:
[----:B------:R-:W-:Y:S05]  /*2f240*/  BSYNC B0 ;  /* 0x0000000000007941 */ /* 0x000fea0003800000 */
.L_x_3006:
[----:B------:R-:W-:-:S03]  /*2f250*/  UMOV UR4, 0xffffffff ;  /* 0xffffffff00047882 */ /* 0x000fc60000000000 */
[----:B------:R-:W-:Y:S05]  /*2f260*/  BRA.DIV UR4, `(.L_x_3008) ;  /* 0x0000005e04a47947 */ /* 0x000fea000b800000 */
[----:B0-----:R-:W0:Y:S02]  /*2f270*/  S2R R0, SR_TID.X ;  /* 0x0000000000007919 */ /* 0x001e240000002100 */
[----:B0-----:R-:W-:-:S04]  /*2f280*/  SHF.R.U32.HI R0, RZ, 0x5, R0 ;  /* 0x00000005ff007819 */ /* 0x001fc80000011600 */
[----:B------:R-:W-:-:S05]  /*2f290*/  LOP3.LUT R0, R0, 0x3, RZ, 0xc0, !PT ;  /* 0x0000000300007812 */ /* 0x000fca00078ec0ff */
[----:B------:R0:W2:Y:S02]  /*2f2a0*/  SHFL.IDX PT, R14, R0, RZ, 0x1f ;  /* 0x00001fff000e7589 */ /* 0x0000a400000e0000 */
.L_x_3236:
[----:B--2---:R-:W-:-:S13]  /*2f2b0*/  ISETP.NE.AND P0, PT, R14, RZ, PT ;  /* 0x000000ff0e00720c */ /* 0x004fda0003f05270 */
[----:B------:R-:W-:Y:S05]  /*2f2c0*/  @P0 BRA `(.L_x_2664) ;  /* 0x0000000000a80947 */ /* 0x000fea0003800000 */
[----:B------:R-:W-:-:S03]  /*2f2d0*/  UMOV UR4, 0xffffffff ;  /* 0xffffffff00047882 */ /* 0x000fc60000000000 */
[----:B------:R-:W-:Y:S05]  /*2f2e0*/  BRA.DIV UR4, `(.L_x_3009) ;  /* 0x0000005e04b87947 */ /* 0x000fea000b800000 */
[----:B------:R-:W-:-:S13]  /*2f2f0*/  ELECT P6, URZ, PT ;  /* 0x00000000003f782f */ /* 0x000fda00038c0000 */
.L_x_3239:
[----:B------:R-:W-:Y:S05]  /*2f300*/  @!P6 BRA `(.L_x_2664) ;  /* 0x000000000098e947 */ /* 0x000fea0003800000 */
[----:B------:R-:W-:-:S06]  /*2f310*/  ULOP3.LUT UR4, UR36, 0x2, URZ, 0xfc, !UPT ;  /* 0x0000000224047892 */ /* 0x000fcc000f8efc3f */
[----:B0-----:R-:W-:-:S05]  /*2f320*/  IMAD.U32 R0, RZ, RZ, UR4 ;  /* 0x00000004ff007e24 */ /* 0x001fca000f8e00ff */
[----:B------:R-:W-:-:S13]  /*2f330*/  ISETP.NE.AND P0, PT, R0, 0x3, PT ;  /* 0x000000030000780c */ /* 0x000fda0003f05270 */
[----:B------:R-:W-:Y:S05]  /*2f340*/  @!P0 BRA `(.L_x_3010) ;  /* 0x0000000000048947 */ /* 0x000fea0003800000 */
[----:B------:R-:W-:Y:S01]  /*2f350*/  BPT.TRAP 0x1 ;  /* 0x000000040000795c */ /* 0x000fe20000300000 */
.L_x_3010:
[----:B------:R-:W-:Y:S01]  /*2f360*/  IMAD R3, R29, 0x8, R5 ;  /* 0x000000081d037824 */ /* 0x000fe200078e0205 */
[----:B------:R-:W-:Y:S02]  /*2f370*/  SHF.L.U32 R2, R33, 0x1f, RZ ;  /* 0x0000001f21027819 */ /* 0x000fe400000006ff */
[----:B------:R-:W-:Y:S02]  /*2f380*/  IADD3 R29, R29, 0x1, RZ ;  /* 0x000000011d1d7810 */ /* 0x000fe40007ffe0ff */
[----:B------:R-:W0:Y:S02]  /*2f390*/  SYNCS.PHASECHK.TRANS64.TRYWAIT P1, [R3+URZ+0x33440], R2 ;  /* 0x03344002030075a7 */ /* 0x000e24000802017f */
[----:B------:R-:W-:-:S04]  /*2f3a0*/  ISETP.NE.AND P2, PT, R29, 0x2, PT ;  /* 0x000000021d00780c */ /* 0x000fc80003f45270 */
[----:B------:R-:W-:Y:S01]  /*2f3b0*/  SEL R0, RZ, 0x1, P2 ;  /* 0x00000001ff007807 */ /* 0x000fe20001000000 */
[----:B0-----:R-:W-:Y:S08]  /*2f3c0*/  @!P1 BRA `(.L_x_3011) ;  /* 0x0000005c00a09947 */ /* 0x001ff00003800000 */
.L_x_3240:
[----:B------:R-:W-:Y:S02]  /*2f3d0*/  SEL R29, R29, RZ, P2 ;  /* 0x000000ff1d1d7207 */ /* 0x000fe40001000000 */
[----:B------:R-:W-:Y:S01]  /*2f3e0*/  LOP3.LUT R0, R33, R0, RZ, 0x3c, !PT ;  /* 0x0000000021007212 */ /* 0x000fe200078e3cff */
[----:B------:R-:W-:Y:S06]  /*2f3f0*/  @!P0 BRA `(.L_x_3012) ;  /* 0x0000000000048947 */ /* 0x000fec0003800000 */
[----:B------:R-:W-:Y:S01]  /*2f400*/  BPT.TRAP 0x1 ;  /* 0x000000040000795c */ /* 0x000fe20000300000 */
.L_x_3012:
[----:B------:R-:W-:Y:S01]  /*2f410*/  IMAD R29, R29, 0x8, R5 ;  /* 0x000000081d1d7824 */ /* 0x000fe200078e0205 */
[----:B------:R-:W-:-:S04]  /*2f420*/  SHF.L.U32 R0, R0, 0x1f, RZ ;  /* 0x0000001f00007819 */ /* 0x000fc800000006ff */
[----:B------:R-:W2:Y:S02]  /*2f430*/  SYNCS.PHASECHK.TRANS64.TRYWAIT P1, [R29+URZ+0x33440], R0 ;  /* 0x033440001d0075a7 */ /* 0x000ea4000802017f */
[----:B--2---:R-:W-:Y:S05]  /*2f440*/  @!P1 BRA `(.L_x_3013) ;  /* 0x0000005c00949947 */ /* 0x004fea0003800000 */
.L_x_3241:
[----:B------:R-:W-:Y:S05]  /*2f450*/  @!P0 BRA `(.L_x_3014) ;  /* 0x0000000000048947 */ /* 0x000fea0003800000 */
[----:B------:R-:W-:Y:S01]  /*2f460*/  BPT.TRAP 0x1 ;  /* 0x000000040000795c */ /* 0x000fe20000300000 */
.L_x_3014:
[----:B------:R-:W3:Y:S02]  /*2f470*/  SYNCS.PHASECHK.TRANS64.TRYWAIT P1, [R3+URZ+0x33460], R2 ;  /* 0x03346002030075a7 */ /* 0x000ee4000802017f */
[----:B---3--:R-:W-:Y:S05]  /*2f480*/  @!P1 BRA `(.L_x_3015) ;  /* 0x0000005c00989947 */ /* 0x008fea0003800000 */
.L_x_3242:
[----:B------:R-:W-:Y:S05]  /*2f490*/  @!P0 BRA `(.L_x_3016) ;  /* 0x0000000000048947 */ /* 0x000fea0003800000 */
[----:B------:R-:W-:Y:S01]  /*2f4a0*/  BPT.TRAP 0x1 ;  /* 0x000000040000795c */ /* 0x000fe20000300000 */
.L_x_3016:
[----:B------:R-:W4:Y:S02]  /*2f4b0*/  SYNCS.PHASECHK.TRANS64.TRYWAIT P1, [R29+URZ+0x33460], R0 ;  /* 0x033460001d0075a7 */ /* 0x000f24000802017f */
[----:B----4-:R-:W-:Y:S05]  /*2f4c0*/  @!P1 BRA `(.L_x_3017) ;  /* 0x0000005c009c9947 */ /* 0x010fea0003800000 */
.L_x_3243:
[----:B------:R-:W-:Y:S05]  /*2f4d0*/  @!P0 BRA `(.L_x_3018) ;  /* 0x0000000000048947 */ /* 0x000fea0003800000 */
[----:B------:R-:W-:Y:S01]  /*2f4e0*/  BPT.TRAP 0x1 ;  /* 0x000000040000795c */ /* 0x000fe20000300000 */
.L_x_3018:
[----:B------:R-:W5:Y:S02]  /*2f4f0*/  SYNCS.PHASECHK.TRANS64.TRYWAIT P1, [R3+URZ+0x33480], R2 ;  /* 0x03348002030075a7 */ /* 0x000f64000802017f */
[----:B-----5:R-:W-:Y:S05]  /*2f500*/  @!P1 BRA `(.L_x_3019) ;  /* 0x0000005c00a09947 */ /* 0x020fea0003800000 */
.L_x_3244:
[----:B------:R-:W-:Y:S05]  /*2f510*/  @!P0 BRA `(.L_x_3020) ;  /* 0x0000000000048947 */ /* 0x000fea0003800000 */
[----:B------:R-:W-:Y:S01]  /*2f520*/  BPT.TRAP 0x1 ;  /* 0x000000040000795c */ /* 0x000fe20000300000 */
.L_x_3020:
[----:B------:R0:W0:Y:S02]  /*2f530*/  SYNCS.PHASECHK.TRANS64.TRYWAIT P0, [R29+URZ+0x33480], R0 ;  /* 0x033480001d0075a7 */ /* 0x000024000800017f */
[----:B0-----:R-:W-:Y:S05]  /*2f540*/  @!P0 NANOSLEEP.SYNCS 0x989680 ;  /* 0x009896800000895d */ /* 0x001fea0003900000 */
[----:B------:R-:W0:Y:S02]  /*2f550*/  @!P0 SYNCS.PHASECHK.TRANS64 P0, [R29+URZ+0x33480], R0 ;  /* 0x033480001d0085a7 */ /* 0x000e24000800007f */
[----:B0-----:R-:W-:Y:S05]  /*2f560*/  @!P0 BRA `(.L_x_3020) ;  /* 0xfffffffc00f08947 */ /* 0x001fea000383ffff */
.L_x_2664:
[----:B------:R-:W-:Y:S05]  /*2f570*/  BSYNC B8 ;  /* 0x0000000000087941 */ /* 0x000fea0003800000 */
.L_x_2661:
[----:B------:R-:W-:Y:S05]  /*2f580*/  EXIT ;  /* 0x000000000000794d */ /* 0x000fea0003800000 */
.L_x_2682:
[----:B-1----:R1:W2:Y:S02]  /*2f590*/  SYNCS.PHASECHK.TRANS64.TRYWAIT P5, [R93+URZ+0x33490], R94 ;  /* 0x0334905e5d0075a7 */ /* 0x0022a400080a017f */
[----:B--2---:R-:W-:Y:S05]  /*2f5a0*/  @!P5 NANOSLEEP.SYNCS 0x989680 ;  /* 0x009896800000d95d */ /* 0x004fea0003900000 */
[----:B------:R-:W2:Y:S02]  /*2f5b0*/  @!P5 SYNCS.PHASECHK.TRANS64 P5, [R93+URZ+0x33490], R94 ;  /* 0x0334905e5d00d5a7 */ /* 0x000ea400080a007f */
[----:B--2---:R-:W-:Y:S05]  /*2f5c0*/  @!P5 BRA `(.L_x_2682) ;  /* 0xfffffffc00f0d947 */ /* 0x004fea000383ffff */
[----:B------:R-:W-:Y:S05]  /*2f5d0*/  BRA `(.L_x_3021) ;  /* 0xfffffd40001c7947 */ /* 0x000fea000383ffff */
.L_x_2683:
        /* <DEDUP_REMOVED lines=8> */
.L_x_3023:
[----:B------:R-:W-:Y:S05]  /*2f660*/  BSYNC B1 ;  /* 0x0000000000017941 */ /* 0x000fea0003800000 */
.L_x_3022:
[----:B------:R-:W-:Y:S01]  /*2f670*/  IMAD.MOV.U32 R13, RZ, RZ, R119 ;  /* 0x000000ffff0d7224 */ /* 0x000fe200078e0077 */
[----:B------:R-:W-:Y:S01]  /*2f680*/  MOV R141, R14 ;  /* 0x0000000e008d7202 */ /* 0x000fe20000000f00 */
[----:B------:R-:W-:Y:S02]  /*2f690*/  IMAD.MOV.U32 R12, RZ, RZ, RZ ;  /* 0x000000ffff0c7224 */ /* 0x000fe400078e00ff */
[----:B------:R-:W-:Y:S02]  /*2f6a0*/  IMAD.MOV.U32 R11, RZ, RZ, 0x1e1f ;  /* 0x00001e1fff0b7424 */ /* 0x000fe400078e00ff */
[----:B------:R-:W-:-:S07]  /*2f6b0*/  IMAD.MOV.U32 R15, RZ, RZ, -0x1 ;  /* 0xffffffffff0f7424 */ /* 0x000fce00078e00ff */
[----:B------:R-:W-:Y:S05]  /*2f6c0*/  WARPSYNC.COLLECTIVE R15, `(.L_x_3024) ;  /* 0x000000000f087348 */ /* 0x000fea0003c00000 */
[----:B------:R0:W1:Y:S02]  /*2f6d0*/  SHFL.IDX P6, R14, R13, R12, R11 ;  /* 0x0000000c0d0e7389 */ /* 0x00006400000c000b */
[----:B01----:R-:W-:Y:S01]  /*2f6e0*/  ENDCOLLECTIVE ;  /* 0x000000000000791b */ /* 0x003fe20003800000 */
.L_x_3024:
[----:B------:R-:W-:Y:S01]  /*2f6f0*/  IMAD.MOV.U32 R143, RZ, RZ, R14 ;  /* 0x000000ffff8f7224 */ /* 0x000fe200078e000e */
[----:B------:R-:W-:Y:S06]  /*2f700*/  BRA `(.L_x_3025) ;  /* 0xfffffd3c00e47947 */ /* 0x000fec000383ffff */
.L_x_2708:
[----:B------:R-:W-:Y:S01]  /*2f710*/  BSSY B1, `(.L_x_3026) ;  /* 0x0000008000017945 */ /* 0x000fe20003800000 */
[----:B0-----:R-:W-:Y:S01]  /*2f720*/  MOV R13, R118 ;  /* 0x00000076000d7202 */ /* 0x001fe20000000f00 */
[----:B------:R-:W-:Y:S02]  /*2f730*/  IMAD.MOV.U32 R12, RZ, RZ, 0x1 ;  /* 0x00000001ff0c7424 */ /* 0x000fe400078e00ff */
[----:B------:R-:W-:Y:S02]  /*2f740*/  IMAD.MOV.U32 R11, RZ, RZ, 0x1e1f ;  /* 0x00001e1fff0b7424 */ /* 0x000fe400078e00ff */
[----:B------:R-:W-:-:S07]  /*2f750*/  IMAD.MOV.U32 R15, RZ, RZ, -0x1 ;  /* 0xffffffffff0f7424 */ /* 0x000fce00078e00ff */
[----:B-1234-:R-:W-:Y:S05]  /*2f760*/  WARPSYNC.COLLECTIVE R15, `(.L_x_3027) ;  /* 0x000000000f087348 */ /* 0x01efea0003c00000 */
[----:B------:R0:W0:Y:S02]  /*2f770*/  SHFL.IDX P6, R14, R13, R12, R11 ;  /* 0x0000000c0d0e7389 */ /* 0x00002400000c000b */
[----:B01234-:R-:W-:Y:S01]  /*2f780*/  ENDCOLLECTIVE ;  /* 0x000000000000791b */ /* 0x01ffe20003800000 */
.L_x_3027:
[----:B------:R-:W-:Y:S05]  /*2f790*/  BSYNC B1 ;  /* 0x0000000000017941 */ /* 0x000fea0003800000 */
.L_x_3026:
        /* <DEDUP_REMOVED lines=8> */
.L_x_3028:
[----:B------:R-:W-:Y:S01]  /*2f820*/  IMAD.MOV.U32 R119, RZ, RZ, R14 ;  /* 0x000000ffff777224 */ /* 0x000fe200078e000e */
[----:B------:R-:W-:Y:S06]  /*2f830*/  BRA `(.L_x_3029) ;  /* 0xfffffd6800ac7947 */ /* 0x000fec000383ffff */
.L_x_2738:
[----:B-1----:R1:W2:Y:S02]  /*2f840*/  SYNCS.PHASECHK.TRANS64.TRYWAIT P5, [R93+URZ+0x33490], R94 ;  /* 0x0334905e5d0075a7 */ /* 0x0022a400080a017f */
[----:B--2---:R-:W-:Y:S05]  /*2f850*/  @!P5 NANOSLEEP.SYNCS 0x989680 ;  /* 0x009896800000d95d */ /* 0x004fea0003900000 */
[----:B------:R-:W2:Y:S02]  /*2f860*/  @!P5 SYNCS.PHASECHK.TRANS64 P5, [R93+URZ+0x33490], R94 ;  /* 0x0334905e5d00d5a7 */ /* 0x000ea400080a007f */
[----:B--2---:R-:W-:Y:S05]  /*2f870*/  @!P5 BRA `(.L_x_2738) ;  /* 0xfffffffc00f0d947 */ /* 0x004fea000383ffff */
[----:B------:R-:W-:Y:S05]  /*2f880*/  BRA `(.L_x_3030) ;  /* 0xfffffd9c00c87947 */ /* 0x000fea000383ffff */
.L_x_2739:
        /* <DEDUP_REMOVED lines=8> */
.L_x_3032:
[----:B------:R-:W-:Y:S05]  /*2f910*/  BSYNC B1 ;  /* 0x0000000000017941 */ /* 0x000fea0003800000 */
.L_x_3031:
        /* <DEDUP_REMOVED lines=8> */
.L_x_3033:
[----:B------:R-:W-:Y:S01]  /*2f9a0*/  IMAD.MOV.U32 R154, RZ, RZ, R14 ;  /* 0x000000ffff9a7224 */ /* 0x000fe200078e000e */
[----:B------:R-:W-:Y:S06]  /*2f9b0*/  BRA `(.L_x_3034) ;  /* 0xfffffd9c00947947 */ /* 0x000fec000383ffff */
.L_x_2752:
[----:B------:R-:W-:Y:S01]  /*2f9c0*/  BSSY B1, `(.L_x_3035) ;  /* 0x0000008000017945 */ /* 0x000fe20003800000 */
[----:B0-----:R-:W-:Y:S02]  /*2f9d0*/  IMAD.MOV.U32 R13, RZ, RZ, R118 ;  /* 0x000000ffff0d7224 */ /* 0x001fe400078e0076 */
[----:B------:R-:W-:Y:S02]  /*2f9e0*/  IMAD.MOV.U32 R12, RZ, RZ, 0x1 ;  /* 0x00000001ff0c7424 */ /* 0x000fe400078e00ff */
[----:B------:R-:W-:Y:S02]  /*2f9f0*/  IMAD.MOV.U32 R11, RZ, RZ, 0x1e1f ;  /* 0x00001e1fff0b7424 */ /* 0x000fe400078e00ff */
[----:B------:R-:W-:-:S07]  /*2fa00*/  IMAD.MOV.U32 R15, RZ, RZ, -0x1 ;  /* 0xffffffffff0f7424 */ /* 0x000fce00078e00ff */
[----:B-1234-:R-:W-:Y:S05]  /*2fa10*/  WARPSYNC.COLLECTIVE R15, `(.L_x_3036) ;  /* 0x000000000f087348 */ /* 0x01efea0003c00000 */
[----:B------:R0:W0:Y:S02]  /*2fa20*/  SHFL.IDX P6, R14, R13, R12, R11 ;  /* 0x0000000c0d0e7389 */ /* 0x00002400000c000b */
[----:B01234-:R-:W-:Y:S01]  /*2fa30*/  ENDCOLLECTIVE ;  /* 0x000000000000791b */ /* 0x01ffe20003800000 */
.L_x_3036:
[----:B------:R-:W-:Y:S05]  /*2fa40*/  BSYNC B1 ;  /* 0x0000000000017941 */ /* 0x000fea0003800000 */
.L_x_3035:
[----:B------:R-:W-:Y:S01]  /*2fa50*/  IMAD.MOV.U32 R13, RZ, RZ, R119 ;  /* 0x000000ffff0d7224 */ /* 0x000fe200078e0077 */
[----:B------:R-:W-:Y:S01]  /*2fa60*/  MOV R118, R14 ;  /* 0x0000000e00767202 */ /* 0x000fe20000000f00 */
[----:B------:R-:W-:Y:S02]  /*2fa70*/  IMAD.MOV.U32 R12, RZ, RZ, 0x1 ;  /* 0x00000001ff0c7424 */ /* 0x000fe400078e00ff */
[----:B------:R-:W-:Y:S02]  /*2fa80*/  IMAD.MOV.U32 R11, RZ, RZ, 0x1e1f ;  /* 0x00001e1fff0b7424 */ /* 0x000fe400078e00ff */
[----:B------:R-:W-:-:S07]  /*2fa90*/  IMAD.MOV.U32 R15, RZ, RZ, -0x1 ;  /* 0xffffffffff0f7424 */ /* 0x000fce00078e00ff */
[----:B------:R-:W-:Y:S05]  /*2faa0*/  WARPSYNC.COLLECTIVE R15, `(.L_x_3037) ;  /* 0x000000000f087348 */ /* 0x000fea0003c00000 */
[----:B------:R0:W1:Y:S02]  /*2fab0*/  SHFL.IDX P6, R14, R13, R12, R11 ;  /* 0x0000000c0d0e7389 */ /* 0x00006400000c000b */
[----:B01----:R-:W-:Y:S01]  /*2fac0*/  ENDCOLLECTIVE ;  /* 0x000000000000791b */ /* 0x003fe20003800000 */
.L_x_3037:
[----:B------:R-:W-:Y:S01]  /*2fad0*/  IMAD.MOV.U32 R44, RZ, RZ, R14 ;  /* 0x000000ffff2c7224 */ /* 0x000fe200078e000e */
[----:B------:R-:W-:Y:S06]  /*2fae0*/  BRA `(.L_x_3038) ;  /* 0xfffffdc800f07947 */ /* 0x000fec000383ffff */
.L_x_2765:
[----:B0-----:R0:W1:Y:S02]  /*2faf0*/  SYNCS.PHASECHK.TRANS64.TRYWAIT P3, [R93+URZ+0x33490], R94 ;  /* 0x0334905e5d0075a7 */ /* 0x001064000806017f */
[----:B-1----:R-:W-:Y:S05]  /*2fb00*/  @!P3 NANOSLEEP.SYNCS 0x989680 ;  /* 0x009896800000b95d */ /* 0x002fea0003900000 */
[----:B------:R-:W1:Y:S02]  /*2fb10*/  @!P3 SYNCS.PHASECHK.TRANS64 P3, [R93+URZ+0x33490], R94 ;  /* 0x0334905e5d00b5a7 */ /* 0x000e64000806007f */
[----:B-1----:R-:W-:Y:S05]  /*2fb20*/  @!P3 BRA `(.L_x_2765) ;  /* 0xfffffffc00f0b947 */ /* 0x002fea000383ffff */
[----:B------:R-:W-:Y:S05]  /*2fb30*/  BRA `(.L_x_3039) ;  /* 0xfffffdf800a07947 */ /* 0x000fea000383ffff */
.L_x_2766:
[----:B------:R-:W-:Y:S01]  /*2fb40*/  BSSY B1, `(.L_x_3040) ;  /* 0x0000008000017945 */ /* 0x000fe20003800000 */
[----:B------:R-:W-:Y:S01]  /*2fb50*/  MOV R13, R50 ;  /* 0x00000032000d7202 */ /* 0x000fe20000000f00 */
[----:B------:R-:W-:Y:S02]  /*2fb60*/  IMAD.MOV.U32 R12, RZ, RZ, RZ ;  /* 0x000000ffff0c7224 */ /* 0x000fe400078e00ff */
[----:B------:R-:W-:Y:S02]  /*2fb70*/  IMAD.MOV.U32 R11, RZ, RZ, 0x1e1f ;  /* 0x00001e1fff0b7424 */ /* 0x000fe400078e00ff */
[----:B------:R-:W-:-:S07]  /*2fb80*/  IMAD.MOV.U32 R15, RZ, RZ, -0x1 ;  /* 0xffffffffff0f7424 */ /* 0x000fce00078e00ff */
[----:B0-----:R-:W-:Y:S05]  /*2fb90*/  WARPSYNC.COLLECTIVE R15, `(.L_x_3041) ;  /* 0x000000000f087348 */ /* 0x001fea0003c00000 */
[----:B------:R1:W2:Y:S02]  /*2fba0*/  SHFL.IDX P6, R14, R13, R12, R11 ;  /* 0x0000000c0d0e7389 */ /* 0x0002a400000c000b */
[----:B012---:R-:W-:Y:S01]  /*2fbb0*/  ENDCOLLECTIVE ;  /* 0x000000000000791b */ /* 0x007fe20003800000 */
.L_x_3041:
[----:B------:R-:W-:Y:S05]  /*2fbc0*/  BSYNC B1 ;  /* 0x0000000000017941 */ /* 0x000fea0003800000 */
.L_x_3040:
        /* <DEDUP_REMOVED lines=8> */
.L_x_3042:
[----:B------:R-:W-:Y:S01]  /*2fc50*/  IMAD.MOV.U32 R49, RZ, RZ, R14 ;  /* 0x000000ffff317224 */ /* 0x000fe200078e000e */
[----:B------:R-:W-:Y:S06]  /*2fc60*/  BRA `(.L_x_3043) ;  /* 0xfffffdf800d47947 */ /* 0x000fec000383ffff */
.L_x_2769:
        /* <DEDUP_REMOVED lines=8> */
.L_x_3045:
[----:B------:R-:W-:Y:S05]  /*2fcf0*/  BSYNC B1 ;  /* 0x0000000000017941 */ /* 0x000fea0003800000 */
.L_x_3044:
[----:B------:R-:W-:Y:S01]  /*2fd00*/  IMAD.MOV.U32 R13, RZ, RZ, R48 ;  /* 0x000000ffff0d7224 */ /* 0x000fe200078e0030 */
[----:B------:R-:W-:Y:S01]  /*2fd10*/  MOV R15, 0xffffffff ;  /* 0xffffffff000f7802 */ /* 0x000fe20000000f00 */
[----:B------:R-:W-:Y:S02]  /*2fd20*/  IMAD.MOV.U32 R12, RZ, RZ, 0x1 ;  /* 0x00000001ff0c7424 */ /* 0x000fe400078e00ff */
[----:B------:R-:W-:Y:S02]  /*2fd30*/  IMAD.MOV.U32 R11, RZ, RZ, 0x1e1f ;  /* 0x00001e1fff0b7424 */ /* 0x000fe400078e00ff */
[----:B------:R-:W-:-:S07]  /*2fd40*/  IMAD.MOV.U32 R41, RZ, RZ, R14 ;  /* 0x000000ffff297224 */ /* 0x000fce00078e000e */
[----:B------:R-:W-:Y:S05]  /*2fd50*/  WARPSYNC.COLLECTIVE R15, `(.L_x_3046) ;  /* 0x000000000f087348 */ /* 0x000fea0003c00000 */
[----:B------:R0:W1:Y:S02]  /*2fd60*/  SHFL.IDX P6, R14, R13, R12, R11 ;  /* 0x0000000c0d0e7389 */ /* 0x00006400000c000b */
[----:B01----:R-:W-:Y:S01]  /*2fd70*/  ENDCOLLECTIVE ;  /* 0x000000000000791b */ /* 0x003fe20003800000 */
.L_x_3046:
[----:B------:R-:W-:Y:S01]  /*2fd80*/  IMAD.MOV.U32 R49, RZ, RZ, R14 ;  /* 0x000000ffff317224 */ /* 0x000fe200078e000e */
[----:B------:R-:W-:Y:S06]  /*2fd90*/  BRA `(.L_x_3047) ;  /* 0xfffffdfc00347947 */ /* 0x000fec000383ffff */
.L_x_2773:
[----:B------:R0:W0:Y:S02]  /*2fda0*/  SYNCS.PHASECHK.TRANS64.TRYWAIT P2, [R93+URZ+0x334b0], R94 ;  /* 0x0334b05e5d0075a7 */ /* 0x000024000804017f */
[----:B0-----:R-:W-:Y:S05]  /*2fdb0*/  @!P2 NANOSLEEP.SYNCS 0x989680 ;  /* 0x009896800000a95d */ /* 0x001fea0003900000 */
[----:B------:R-:W0:Y:S02]  /*2fdc0*/  @!P2 SYNCS.PHASECHK.TRANS64 P2, [R93+URZ+0x334b0], R94 ;  /* 0x0334b05e5d00a5a7 */ /* 0x000e24000804007f */
[----:B0-----:R-:W-:Y:S05]  /*2fdd0*/  @!P2 BRA `(.L_x_2773) ;  /* 0xfffffffc00f0a947 */ /* 0x001fea000383ffff */
[----:B------:R-:W-:Y:S05]  /*2fde0*/  BRA `(.L_x_3048) ;  /* 0xfffffe0000107947 */ /* 0x000fea000383ffff */
.L_x_2781:
[----:B------:R-:W-:Y:S01]  /*2fdf0*/  BSSY B0, `(.L_x_3049) ;  /* 0x0000007000007945 */ /* 0x000fe20003800000 */
[----:B------:R-:W-:Y:S02]  /*2fe00*/  IMAD.MOV.U32 R12, RZ, RZ, RZ ;  /* 0x000000ffff0c7224 */ /* 0x000fe400078e00ff */
[----:B------:R-:W-:Y:S02]  /*2fe10*/  IMAD.MOV.U32 R11, RZ, RZ, 0x1f ;  /* 0x0000001fff0b7424 */ /* 0x000fe400078e00ff */
[----:B------:R-:W-:-:S07]  /*2fe20*/  IMAD.MOV.U32 R15, RZ, RZ, -0x1 ;  /* 0xffffffffff0f7424 */ /* 0x000fce00078e00ff */
[----:B------:R-:W-:Y:S05]  /*2fe30*/  WARPSYNC.COLLECTIVE R15, `(.L_x_3050) ;  /* 0x000000000f087348 */ /* 0x000fea0003c00000 */
[----:B------:R0:W1:Y:S02]  /*2fe40*/  SHFL.IDX P6, R14, R13, R12, R11 ;  /* 0x0000000c0d0e7389 */ /* 0x00006400000c000b */
[----:B01----:R-:W-:Y:S01]  /*2fe50*/  ENDCOLLECTIVE ;  /* 0x000000000000791b */ /* 0x003fe20003800000 */
.L_x_3050:
[----:B------:R-:W-:Y:S05]  /*2fe60*/  BSYNC B0 ;  /* 0x0000000000007941 */ /* 0x000fea0003800000 */
.L_x_3049:
[----:B------:R-:W-:Y:S01]  /*2fe70*/  IMAD.MOV.U32 R23, RZ, RZ, R14 ;  /* 0x000000ffff177224 */ /* 0x000fe200078e000e */
[----:B------:R-:W-:Y:S06]  /*2fe80*/  BRA `(.L_x_3051) ;  /* 0xfffffe0c00d47947 */ /* 0x000fec000383ffff */
.L_x_2791:
[----:B------:R-:W-:Y:S01]  /*2fe90*/  BSSY B1, `(.L_x_3052) ;  /* 0x0000007000017945 */ /* 0x000fe20003800000 */
[----:B------:R-:W-:Y:S01]  /*2fea0*/  MOV R12, RZ ;  /* 0x000000ff000c7202 */ /* 0x000fe20000000f00 */
[----:B------:R-:W-:Y:S02]  /*2feb0*/  IMAD.MOV.U32 R11, RZ, RZ, 0x1e1f ;  /* 0x00001e1fff0b7424 */ /* 0x000fe400078e00ff */
[----:B------:R-:W-:-:S07]  /*2fec0*/  IMAD.MOV.U32 R15, RZ, RZ, -0x1 ;  /* 0xffffffffff0f7424 */ /* 0x000fce00078e00ff */
[----:B------:R-:W-:Y:S05]  /*2fed0*/  WARPSYNC.COLLECTIVE R15, `(.L_x_3053) ;  /* 0x000000000f087348 */ /* 0x000fea0003c00000 */
[----:B------:R0:W1:Y:S02]  /*2fee0*/  SHFL.IDX P6, R14, R13, R12, R11 ;  /* 0x0000000c0d0e7389 */ /* 0x00006400000c000b */
[----:B01----:R-:W-:Y:S01]  /*2fef0*/  ENDCOLLECTIVE ;  /* 0x000000000000791b */ /* 0x003fe20003800000 */
.L_x_3053:
[----:B------:R-:W-:Y:S05]  /*2ff00*/  BSYNC B1 ;  /* 0x0000000000017941 */ /* 0x000fea0003800000 */
.L_x_3052:
        /* <DEDUP_REMOVED lines=8> */
.L_x_3054:
[----:B------:R-:W-:Y:S02]  /*2ff90*/  IMAD.MOV.U32 R13, RZ, RZ, R4 ;  /* 0x000000ffff0d7224 */ /* 0x000fe400078e0004 */
[----:B------:R-:W-:-:S07]  /*2ffa0*/  IMAD.MOV.U32 R3, RZ, RZ, R14 ;  /* 0x000000ffff037224 */ /* 0x000fce00078e000e */
[----:B------:R-:W-:Y:S05]  /*2ffb0*/  WARPSYNC.COLLECTIVE R15, `(.L_x_3055) ;  /* 0x000000000f087348 */ /* 0x000fea0003c00000 */
[----:B------:R0:W1:Y:S02]  /*2ffc0*/  SHFL.IDX P6, R14, R13, R12, R11 ;  /* 0x0000000c0d0e7389 */ /* 0x00006400000c000b */
[----:B01----:R-:W-:Y:S01]  /*2ffd0*/  ENDCOLLECTIVE ;  /* 0x000000000000791b */ /* 0x003fe20003800000 */
.L_x_3055:
[----:B------:R-:W-:Y:S02]  /*2ffe0*/  IMAD.MOV.U32 R13, RZ, RZ, R5 ;  /* 0x000000ffff0d7224 */ /* 0x000fe400078e0005 */
[----:B------:R-:W-:-:S07]  /*2fff0*/  IMAD.MOV.U32 R4, RZ, RZ, R14 ;  /* 0x000000ffff047224 */ /* 0x000fce00078e000e */
[----:B------:R-:W-:Y:S05]  /*30000*/  WARPSYNC.COLLECTIVE R15, `(.L_x_3056) ;  /* 0x000000000f087348 */ /* 0x000fea0003c00000 */
[----:B------:R0:W1:Y:S02]  /*30010*/  SHFL.IDX P6, R14, R13, R12, R11 ;  /* 0x0000000c0d0e7389 */ /* 0x00006400000c000b */
[----:B01----:R-:W-:Y:S01]  /*30020*/  ENDCOLLECTIVE ;  /* 0x000000000000791b */ /* 0x003fe20003800000 */
.L_x_3056:
[----:B------:R-:W-:Y:S05]  /*30030*/  BRA `(.L_x_3057) ;  /* 0xfffffe14003c7947 */ /* 0x000fea000383ffff */
.L_x_2795:
[----:B-1----:R1:W2:Y:S02]  /*30040*/  SYNCS.PHASECHK.TRANS64.TRYWAIT P0, [R18+URZ+0x33400], R3 ;  /* 0x03340003120075a7 */ /* 0x0022a4000800017f */
[----:B--2---:R-:W-:Y:S05]  /*30050*/  @!P0 NANOSLEEP.SYNCS 0x989680 ;  /* 0x009896800000895d */ /* 0x004fea0003900000 */
[----:B------:R-:W2:Y:S02]  /*30060*/  @!P0 SYNCS.PHASECHK.TRANS64 P0, [R18+URZ+0x33400], R3 ;  /* 0x03340003120085a7 */ /* 0x000ea4000800007f */
[----:B--2---:R-:W-:Y:S05]  /*30070*/  @!P0 BRA `(.L_x_2795) ;  /* 0xfffffffc00f08947 */ /* 0x004fea000383ffff */
[----:B------:R-:W-:Y:S05]  /*30080*/  BRA `(.L_x_3058) ;  /* 0xfffffe1800a07947 */ /* 0x000fea000383ffff */
.L_x_2807:
[----:B------:R-:W-:Y:S01]  /*30090*/  BSSY B1, `(.L_x_3059) ;  /* 0x0000007000017945 */ /* 0x000fe20003800000 */
[----:B------:R-:W-:Y:S01]  /*300a0*/  MOV R12, RZ ;  /* 0x000000ff000c7202 */ /* 0x000fe20000000f00 */
[----:B------:R-:W-:Y:S02]  /*300b0*/  IMAD.MOV.U32 R11, RZ, RZ, 0x1e1f ;  /* 0x00001e1fff0b7424 */ /* 0x000fe400078e00ff */
[----:B------:R-:W-:-:S07]  /*300c0*/  IMAD.MOV.U32 R15, RZ, RZ, -0x1 ;  /* 0xffffffffff0f7424 */ /* 0x000fce00078e00ff */
[----:B------:R-:W-:Y:S05]  /*300d0*/  WARPSYNC.COLLECTIVE R15, `(.L_x_3060) ;  /* 0x000000000f087348 */ /* 0x000fea0003c00000 */
[----:B------:R0:W1:Y:S02]  /*300e0*/  SHFL.IDX P6, R14, R13, R12, R11 ;  /* 0x0000000c0d0e7389 */ /* 0x00006400000c000b */
[----:B01----:R-:W-:Y:S01]  /*300f0*/  ENDCOLLECTIVE ;  /* 0x000000000000791b */ /* 0x003fe20003800000 */
.L_x_3060:
[----:B------:R-:W-:Y:S05]  /*30100*/  BSYNC B1 ;  /* 0x0000000000017941 */ /* 0x000fea0003800000 */
.L_x_3059:
        /* <DEDUP_REMOVED lines=8> */
.L_x_3061:
[----:B------:R-:W-:Y:S02]  /*30190*/  IMAD.MOV.U32 R13, RZ, RZ, R7 ;  /* 0x000000ffff0d7224 */ /* 0x000fe400078e0007 */
[----:B------:R-:W-:-:S07]  /*301a0*/  IMAD.MOV.U32 R5, RZ, RZ, R14 ;  /* 0x000000ffff057224 */ /* 0x000fce00078e000e */
[----:B------:R-:W-:Y:S05]  /*301b0*/  WARPSYNC.COLLECTIVE R15, `(.L_x_3062) ;  /* 0x000000000f087348 */ /* 0x000fea0003c00000 */
[----:B------:R0:W1:Y:S02]  /*301c0*/  SHFL.IDX P6, R14, R13, R12, R11 ;  /* 0x0000000c0d0e7389 */ /* 0x00006400000c000b */
[----:B01----:R-:W-:Y:S01]  /*301d0*/  ENDCOLLECTIVE ;  /* 0x000000000000791b */ /* 0x003fe20003800000 */
.L_x_3062:
[----:B------:R-:W-:Y:S02]  /*301e0*/  IMAD.MOV.U32 R13, RZ, RZ, R21 ;  /* 0x000000ffff0d7224 */ /* 0x000fe400078e0015 */
[----:B------:R-:W-:-:S07]  /*301f0*/  IMAD.MOV.U32 R7, RZ, RZ, R14 ;  /* 0x000000ffff077224 */ /* 0x000fce00078e000e */
[----:B------:R-:W-:Y:S05]  /*30200*/  WARPSYNC.COLLECTIVE R15, `(.L_x_3063) ;  /* 0x000000000f087348 */ /* 0x000fea0003c00000 */
[----:B------:R0:W1:Y:S02]  /*30210*/  SHFL.IDX P6, R14, R13, R12, R11 ;  /* 0x0000000c0d0e7389 */ /* 0x00006400000c000b */
[----:B01----:R-:W-:Y:S01]  /*30220*/  ENDCOLLECTIVE ;  /* 0x000000000000791b */ /* 0x003fe20003800000 */
.L_x_3063:
[----:B------:R-:W-:Y:S01]  /*30230*/  MOV R21, R14 ;  /* 0x0000000e00157202 */ /* 0x000fe20000000f00 */
[----:B------:R-:W-:Y:S06]  /*30240*/  BRA `(.L_x_3064) ;  /* 0xfffffe4800ac7947 */ /* 0x000fec000383ffff */
.L_x_2811:
[----:B0-----:R0:W1:Y:S02]  /*30250*/  SYNCS.PHASECHK.TRANS64.TRYWAIT P0, [R18+URZ+0x33400], R3 ;  /* 0x03340003120075a7 */ /* 0x001064000800017f */
[----:B-1----:R-:W-:Y:S05]  /*30260*/  @!P0 NANOSLEEP.SYNCS 0x989680 ;  /* 0x009896800000895d */ /* 0x002fea0003900000 */
[----:B------:R-:W1:Y:S02]  /*30270*/  @!P0 SYNCS.PHASECHK.TRANS64 P0, [R18+URZ+0x33400], R3 ;  /* 0x03340003120085a7 */ /* 0x000e64000800007f */
[----:B-1----:R-:W-:Y:S05]  /*30280*/  @!P0 BRA `(.L_x_2811) ;  /* 0xfffffffc00f08947 */ /* 0x002fea000383ffff */
[----:B------:R-:W-:Y:S05]  /*30290*/  BRA `(.L_x_3065) ;  /* 0xfffffe4c00b87947 */ /* 0x000fea000383ffff */
.L_x_2819:
[----:B-1----:R1:W2:Y:S02]  /*302a0*/  SYNCS.PHASECHK.TRANS64.TRYWAIT P1, [R3+URZ+0x33430], R0 ;  /* 0x03343000030075a7 */ /* 0x0022a4000802017f */
[----:B--2---:R-:W-:Y:S05]  /*302b0*/  @!P1 NANOSLEEP.SYNCS 0x989680 ;  /* 0x009896800000995d */ /* 0x004fea0003900000 */
[----:B------:R-:W2:Y:S02]  /*302c0*/  @!P1 SYNCS.PHASECHK.TRANS64 P1, [R3+URZ+0x33430], R0 ;  /* 0x03343000030095a7 */ /* 0x000ea4000802007f */
[----:B--2---:R-:W-:Y:S05]  /*302d0*/  @!P1 BRA `(.L_x_2819) ;  /* 0xfffffffc00f09947 */ /* 0x004fea000383ffff */
[----:B------:R-:W-:Y:S05]  /*302e0*/  BRA `(.L_x_2818) ;  /* 0xfffffe7c00fc7947 */ /* 0x000fea000383ffff */
.L_x_2826:
[----:B---3--:R3:W4:Y:S02]  /*302f0*/  SYNCS.PHASECHK.TRANS64.TRYWAIT P2, [R5+URZ+0x33430], R0 ;  /* 0x03343000050075a7 */ /* 0x008724000804017f */
[----:B----4-:R-:W-:Y:S05]  /*30300*/  @!P2 NANOSLEEP.SYNCS 0x989680 ;  /* 0x009896800000a95d */ /* 0x010fea0003900000 */
[----:B------:R-:W4:Y:S02]  /*30310*/  @!P2 SYNCS.PHASECHK.TRANS64 P2, [R5+URZ+0x33430], R0 ;  /* 0x033430000500a5a7 */ /* 0x000f24000804007f */
[----:B----4-:R-:W-:Y:S05]  /*30320*/  @!P2 BRA `(.L_x_2826) ;  /* 0xfffffffc00f0a947 */ /* 0x010fea000383ffff */
[----:B------:R-:W-:Y:S05]  /*30330*/  BRA `(.L_x_2825) ;  /* 0xfffffeb800587947 */ /* 0x000fea000383ffff */
.L_x_2830:
[----:B--2---:R2:W3:Y:S02]  /*30340*/  SYNCS.PHASECHK.TRANS64.TRYWAIT P1, [R4+URZ+0x33450], R0 ;  /* 0x03345000040075a7 */ /* 0x0044e4000802017f */
[----:B---3--:R-:W-:Y:S05]  /*30350*/  @!P1 NANOSLEEP.SYNCS 0x989680 ;  /* 0x009896800000995d */ /* 0x008fea0003900000 */
[----:B------:R-:W3:Y:S02]  /*30360*/  @!P1 SYNCS.PHASECHK.TRANS64 P1, [R4+URZ+0x33450], R0 ;  /* 0x03345000040095a7 */ /* 0x000ee4000802007f */
[----:B---3--:R-:W-:Y:S05]  /*30370*/  @!P1 BRA `(.L_x_2830) ;  /* 0xfffffffc00f09947 */ /* 0x008fea000383ffff */
[----:B------:R-:W-:Y:S05]  /*30380*/  BRA `(.L_x_2827) ;  /* 0xfffffec800947947 */ /* 0x000fea000383ffff */
.L_x_2839:
[----:B----4-:R4:W0:Y:S02]  /*30390*/  SYNCS.PHASECHK.TRANS64.TRYWAIT P1, [R0+URZ+0x33430], R5 ;  /* 0x03343005000075a7 */ /* 0x010824000802017f */
[----:B0-----:R-:W-:Y:S05]  /*303a0*/  @!P1 NANOSLEEP.SYNCS 0x989680 ;  /* 0x009896800000995d */ /* 0x001fea0003900000 */
[----:B------:R-:W0:Y:S02]  /*303b0*/  @!P1 SYNCS.PHASECHK.TRANS64 P1, [R0+URZ+0x33430], R5 ;  /* 0x03343005000095a7 */ /* 0x000e24000802007f */
[----:B0-----:R-:W-:Y:S05]  /*303c0*/  @!P1 BRA `(.L_x_2839) ;  /* 0xfffffffc00f09947 */ /* 0x001fea000383ffff */
[----:B------:R-:W-:Y:S05]  /*303d0*/  BRA `(.L_x_2838) ;  /* 0xfffffef800547947 */ /* 0x000fea000383ffff */
.L_x_2843:
[----:B---3--:R3:W4:Y:S02]  /*303e0*/  SYNCS.PHASECHK.TRANS64.TRYWAIT P1, [R4+URZ+0x33450], R0 ;  /* 0x03345000040075a7 */ /* 0x008724000802017f */
[----:B----4-:R-:W-:Y:S05]  /*303f0*/  @!P1 NANOSLEEP.SYNCS 0x989680 ;  /* 0x009896800000995d */ /* 0x010fea0003900000 */
[----:B------:R-:W4:Y:S02]  /*30400*/  @!P1 SYNCS.PHASECHK.TRANS64 P1, [R4+URZ+0x33450], R0 ;  /* 0x03345000040095a7 */ /* 0x000f24000802007f */
[----:B----4-:R-:W-:Y:S05]  /*30410*/  @!P1 BRA `(.L_x_2843) ;  /* 0xfffffffc00f09947 */ /* 0x010fea000383ffff */
[----:B------:R-:W-:Y:S05]  /*30420*/  BRA `(.L_x_2840) ;  /* 0xffffff0800847947 */ /* 0x000fea000383ffff */
.L_x_2850:
[----:B---3--:R3:W4:Y:S02]  /*30430*/  SYNCS.PHASECHK.TRANS64.TRYWAIT P1, [R20+URZ+0x33450], R3 ;  /* 0x03345003140075a7 */ /* 0x008724000802017f */
[----:B----4-:R-:W-:Y:S05]  /*30440*/  @!P1 NANOSLEEP.SYNCS 0x989680 ;  /* 0x009896800000995d */ /* 0x010fea0003900000 */
[----:B------:R-:W4:Y:S02]  /*30450*/  @!P1 SYNCS.PHASECHK.TRANS64 P1, [R20+URZ+0x33450], R3 ;  /* 0x03345003140095a7 */ /* 0x000f24000802007f */
[----:B----4-:R-:W-:Y:S05]  /*30460*/  @!P1 BRA `(.L_x_2850) ;  /* 0xfffffffc00f09947 */ /* 0x010fea000383ffff */
[----:B------:R-:W-:Y:S05]  /*30470*/  BRA `(.L_x_2849) ;  /* 0xffffff2c00187947 */ /* 0x000fea000383ffff */
.L_x_2854:
[----:B------:R-:W-:Y:S01]  /*30480*/  SEL R35, R12, R101, P0 ;  /* 0x000000650c237207 */ /* 0x000fe20000000000 */
[----:B------:R-:W-:Y:S01]  /*30490*/  IMAD.MOV.U32 R11, RZ, RZ, 0x1c1f ;  /* 0x00001c1fff0b7424 */ /* 0x000fe200078e00ff */
[----:B------:R-:W-:Y:S01]  /*304a0*/  SEL R44, R101, R12, P0 ;  /* 0x0000000c652c7207 */ /* 0x000fe20000000000 */
[----:B------:R-:W-:Y:S01]  /*304b0*/  IMAD.MOV.U32 R12, RZ, RZ, R0 ;  /* 0x000000ffff0c7224 */ /* 0x000fe200078e0000 */
[----:B------:R-:W-:Y:S01]  /*304c0*/  SEL R7, R32, R33, P0 ;  /* 0x0000002120077207 */ /* 0x000fe20000000000 */
[----:B------:R-:W-:Y:S01]  /*304d0*/  IMAD.MOV.U32 R15, RZ, RZ, -0x1 ;  /* 0xffffffffff0f7424 */ /* 0x000fe200078e00ff */
[----:B------:R-:W-:Y:S02]  /*304e0*/  SEL R27, R56, R43, P0 ;  /* 0x0000002b381b7207 */ /* 0x000fe40000000000 */
[----:B------:R-:W-:-:S07]  /*304f0*/  SEL R28, R43, R56, P0 ;  /* 0x000000382b1c7207 */ /* 0x000fce0000000000 */
[----:B01----:R-:W-:Y:S05]  /*30500*/  WARPSYNC.COLLECTIVE R15, `(.L_x_3066) ;  /* 0x000000000f087348 */ /* 0x003fea0003c00000 */
[----:B------:R2:W3:Y:S02]  /*30510*/  SHFL.IDX P6, R14, R13, R12, R11 ;  /* 0x0000000c0d0e7389 */ /* 0x0004e400000c000b */
[----:B0123--:R-:W-:Y:S01]  /*30520*/  ENDCOLLECTIVE ;  /* 0x000000000000791b */ /* 0x00ffe20003800000 */
.L_x_3066:
        /* <DEDUP_REMOVED lines=18> */
.L_x_3067:
        /* <DEDUP_REMOVED lines=19> */
.L_x_3068:
        /* <DEDUP_REMOVED lines=18> */
.L_x_3069:
[----:B------:R-:W-:Y:S02]  /*308a0*/  SEL R59, R78, R65, P0 ;  /* 0x000000414e3b7207 */ /* 0x000fe40000000000 */
[----:B------:R-:W-:Y:S02]  /*308b0*/  SEL R78, R65, R78, P0 ;  /* 0x0000004e414e7207 */ /* 0x000fe40000000000 */
[----:B------:R-:W-:Y:S02]  /*308c0*/  SEL R65, R82, R93, P0 ;  /* 0x0000005d52417207 */ /* 0x000fe40000000000 */
[----:B------:R-:W-:Y:S02]  /*308d0*/  SEL R82, R93, R82, P0 ;  /* 0x000000525d527207 */ /* 0x000fe40000000000 */
[----:B------:R-:W-:Y:S02]  /*308e0*/  SEL R4, R6, R5, P0 ;  /* 0x0000000506047207 */ /* 0x000fe40000000000 */
[----:B------:R-:W-:Y:S01]  /*308f0*/  SEL R6, R5, R6, P0 ;  /* 0x0000000605067207 */ /* 0x000fe20000000000 */
[----:B------:R-:W-:-:S02]  /*30900*/  IMAD.MOV.U32 R13, RZ, RZ, R9 ;  /* 0x000000ffff0d7224 */ /* 0x000fc400078e0009 */
[----:B------:R-:W-:Y:S02]  /*30910*/  IMAD.MOV.U32 R12, RZ, RZ, R0 ;  /* 0x000000ffff0c7224 */ /* 0x000fe400078e0000 */
[----:B------:R-:W-:-:S07]  /*30920*/  IMAD.MOV.U32 R7, RZ, RZ, R14 ;  /* 0x000000ffff077224 */ /* 0x000fce00078e000e */
[----:B------:R-:W-:Y:S05]  /*30930*/  WARPSYNC.COLLECTIVE R15, `(.L_x_3070) ;  /* 0x000000000f087348 */ /* 0x000fea0003c00000 */
[----:B------:R0:W1:Y:S02]  /*30940*/  SHFL.IDX P6, R14, R13, R12, R11 ;  /* 0x0000000c0d0e7389 */ /* 0x00006400000c000b */
[----:B01----:R-:W-:Y:S01]  /*30950*/  ENDCOLLECTIVE ;  /* 0x000000000000791b */ /* 0x003fe20003800000 */
.L_x_3070:
        /* <DEDUP_REMOVED lines=8> */
.L_x_3071:
[----:B------:R-:W-:Y:S02]  /*309e0*/  IMAD.MOV.U32 R13, RZ, RZ, R25 ;  /* 0x000000ffff0d7224 */ /* 0x000fe400078e0019 */
[----:B------:R-:W-:Y:S02]  /*309f0*/  IMAD.MOV.U32 R12, RZ, RZ, R0 ;  /* 0x000000ffff0c7224 */ /* 0x000fe400078e0000 */
[----:B------:R-:W-:-:S07]  /*30a00*/  IMAD.MOV.U32 R9, RZ, RZ, R14 ;  /* 0x000000ffff097224 */ /* 0x000fce00078e000e */
[----:B------:R-:W-:Y:S05]  /*30a10*/  WARPSYNC.COLLECTIVE R15, `(.L_x_3072) ;  /* 0x000000000f087348 */ /* 0x000fea0003c00000 */
[----:B------:R0:W1:Y:S02]  /*30a20*/  SHFL.IDX P6, R14, R13, R12, R11 ;  /* 0x0000000c0d0e7389 */ /* 0x00006400000c000b */
[----:B01----:R-:W-:Y:S01]  /*30a30*/  ENDCOLLECTIVE ;  /* 0x000000000000791b */ /* 0x003fe20003800000 */
.L_x_3072:
[----:B------:R-:W-:Y:S01]  /*30a40*/  IMAD.MOV.U32 R13, RZ, RZ, R24 ;  /* 0x000000ffff0d7224 */ /* 0x000fe200078e0018 */
[----:B------:R-:W-:Y:S02]  /*30a50*/  MOV R12, R3 ;  /* 0x00000003000c7202 */ /* 0x000fe40000000f00 */
[----:B------:R-:W-:Y:S02]  /*30a60*/  SEL R24, R26, R9, P0 ;  /* 0x000000091a187207 */ /* 0x000fe40000000000 */
[----:B------:R-:W-:Y:S01]  /*30a70*/  SEL R26, R9, R26, P0 ;  /* 0x0000001a091a7207 */ /* 0x000fe20000000000 */
[----:B------:R-:W-:-:S07]  /*30a80*/  IMAD.MOV.U32 R30, RZ, RZ, R14 ;  /* 0x000000ffff1e7224 */ /* 0x000fce00078e000e */
[----:B------:R-:W-:Y:S05]  /*30a90*/  WARPSYNC.COLLECTIVE R15, `(.L_x_3073) ;  /* 0x000000000f087348 */ /* 0x000fea0003c00000 */
[----:B------:R0:W1:Y:S02]  /*30aa0*/  SHFL.IDX P6, R14, R13, R12, R11 ;  /* 0x0000000c0d0e7389 */ /* 0x00006400000c000b */
[----:B01----:R-:W-:Y:S01]  /*30ab0*/  ENDCOLLECTIVE ;  /* 0x000000000000791b */ /* 0x003fe20003800000 */
.L_x_3073:
[----:B------:R-:W-:Y:S02]  /*30ac0*/  IMAD.MOV.U32 R13, RZ, RZ, R27 ;  /* 0x000000ffff0d7224 */ /* 0x000fe400078e001b */
[----:B------:R-:W-:Y:S02]  /*30ad0*/  IMAD.MOV.U32 R12, RZ, RZ, R0 ;  /* 0x000000ffff0c7224 */ /* 0x000fe400078e0000 */
[----:B------:R-:W-:-:S07]  /*30ae0*/  IMAD.MOV.U32 R25, RZ, RZ, R14 ;  /* 0x000000ffff197224 */ /* 0x000fce00078e000e */
[----:B------:R-:W-:Y:S05]  /*30af0*/  WARPSYNC.COLLECTIVE R15, `(.L_x_3074) ;  /* 0x000000000f087348 */ /* 0x000fea0003c00000 */
[----:B------:R0:W1:Y:S02]  /*30b00*/  SHFL.IDX P6, R14, R13, R12, R11 ;  /* 0x0000000c0d0e7389 */ /* 0x00006400000c000b */
[----:B01----:R-:W-:Y:S01]  /*30b10*/  ENDCOLLECTIVE ;  /* 0x000000000000791b */ /* 0x003fe20003800000 */
.L_x_3074:
        /* <DEDUP_REMOVED lines=8> */
.L_x_3075:
[----:B------:R-:W-:Y:S02]  /*30ba0*/  IMAD.MOV.U32 R13, RZ, RZ, R29 ;  /* 0x000000ffff0d7224 */ /* 0x000fe400078e001d */
[----:B------:R-:W-:Y:S02]  /*30bb0*/  IMAD.MOV.U32 R12, RZ, RZ, R0 ;  /* 0x000000ffff0c7224 */ /* 0x000fe400078e0000 */
[----:B------:R-:W-:-:S07]  /*30bc0*/  IMAD.MOV.U32 R27, RZ, RZ, R14 ;  /* 0x000000ffff1b7224 */ /* 0x000fce00078e000e */
[----:B------:R-:W-:Y:S05]  /*30bd0*/  WARPSYNC.COLLECTIVE R15, `(.L_x_3076) ;  /* 0x000000000f087348 */ /* 0x000fea0003c00000 */
[----:B------:R0:W1:Y:S02]  /*30be0*/  SHFL.IDX P6, R14, R13, R12, R11 ;  /* 0x0000000c0d0e7389 */ /* 0x00006400000c000b */
[----:B01----:R-:W-:Y:S01]  /*30bf0*/  ENDCOLLECTIVE ;  /* 0x000000000000791b */ /* 0x003fe20003800000 */
.L_x_3076:
        /* <DEDUP_REMOVED lines=8> */
.L_x_3077:
[----:B------:R-:W-:Y:S02]  /*30c80*/  IMAD.MOV.U32 R13, RZ, RZ, R31 ;  /* 0x000000ffff0d7224 */ /* 0x000fe400078e001f */
[----:B------:R-:W-:Y:S02]  /*30c90*/  IMAD.MOV.U32 R12, RZ, RZ, R0 ;  /* 0x000000ffff0c7224 */ /* 0x000fe400078e0000 */
[----:B------:R-:W-:-:S07]  /*30ca0*/  IMAD.MOV.U32 R29, RZ, RZ, R14 ;  /* 0x000000ffff1d7224 */ /* 0x000fce00078e000e */
[----:B------:R-:W-:Y:S05]  /*30cb0*/  WARPSYNC.COLLECTIVE R15, `(.L_x_3078) ;  /* 0x000000000f087348 */ /* 0x000fea0003c00000 */
[----:B------:R0:W1:Y:S02]  /*30cc0*/  SHFL.IDX P6, R14, R13, R12, R11 ;  /* 0x0000000c0d0e7389 */ /* 0x00006400000c000b */
[----:B01----:R-:W-:Y:S01]  /*30cd0*/  ENDCOLLECTIVE ;  /* 0x000000000000791b */ /* 0x003fe20003800000 */
.L_x_3078:
        /* <DEDUP_REMOVED lines=8> */
.L_x_3079:
[----:B------:R-:W-:Y:S02]  /*30d60*/  IMAD.MOV.U32 R13, RZ, RZ, R33 ;  /* 0x000000ffff0d7224 */ /* 0x000fe400078e0021 */
[----:B------:R-:W-:Y:S02]  /*30d70*/  IMAD.MOV.U32 R12, RZ, RZ, R0 ;  /* 0x000000ffff0c7224 */ /* 0x000fe400078e0000 */
[----:B------:R-:W-:-:S07]  /*30d80*/  IMAD.MOV.U32 R40, RZ, RZ, R14 ;  /* 0x000000ffff287224 */ /* 0x000fce00078e000e */
[----:B------:R-:W-:Y:S05]  /*30d90*/  WARPSYNC.COLLECTIVE R15, `(.L_x_3080) ;  /* 0x000000000f087348 */ /* 0x000fea0003c00000 */
[----:B------:R0:W1:Y:S02]  /*30da0*/  SHFL.IDX P6, R14, R13, R12, R11 ;  /* 0x0000000c0d0e7389 */ /* 0x00006400000c000b */
[----:B01----:R-:W-:Y:S01]  /*30db0*/  ENDCOLLECTIVE ;  /* 0x000000000000791b */ /* 0x003fe20003800000 */
.L_x_3080:
[----:B------:R-:W-:Y:S01]  /*30dc0*/  IMAD.MOV.U32 R13, RZ, RZ, R42 ;  /* 0x000000ffff0d7224 */ /* 0x000fe200078e002a */
[----:B------:R-:W-:Y:S01]  /*30dd0*/  MOV R12, R3 ;  /* 0x00000003000c7202 */ /* 0x000fe20000000f00 */
[----:B------:R-:W-:-:S07]  /*30de0*/  IMAD.MOV.U32 R33, RZ, RZ, R14 ;  /* 0x000000ffff217224 */ /* 0x000fce00078e000e */
[----:B------:R-:W-:Y:S05]  /*30df0*/  WARPSYNC.COLLECTIVE R15, `(.L_x_3081) ;  /* 0x000000000f087348 */ /* 0x000fea0003c00000 */
[----:B------:R0:W1:Y:S02]  /*30e00*/  SHFL.IDX P6, R14, R13, R12, R11 ;  /* 0x0000000c0d0e7389 */ /* 0x00006400000c000b */
[----:B01----:R-:W-:Y:S01]  /*30e10*/  ENDCOLLECTIVE ;  /* 0x000000000000791b */ /* 0x003fe20003800000 */
.L_x_3081:
[----:B------:R-:W-:Y:S02]  /*30e20*/  IMAD.MOV.U32 R13, RZ, RZ, R35 ;  /* 0x000000ffff0d7224 */ /* 0x000fe400078e0023 */
[----:B------:R-:W-:Y:S02]  /*30e30*/  IMAD.MOV.U32 R12, RZ, RZ, R0 ;  /* 0x000000ffff0c7224 */ /* 0x000fe400078e0000 */
[----:B------:R-:W-:-:S07]  /*30e40*/  IMAD.MOV.U32 R42, RZ, RZ, R14 ;  /* 0x000000ffff2a7224 */ /* 0x000fce00078e000e */
[----:B------:R-:W-:Y:S05]  /*30e50*/  WARPSYNC.COLLECTIVE R15, `(.L_x_3082) ;  /* 0x000000000f087348 */ /* 0x000fea0003c00000 */
[----:B------:R0:W1:Y:S02]  /*30e60*/  SHFL.IDX P6, R14, R13, R12, R11 ;  /* 0x0000000c0d0e7389 */ /* 0x00006400000c000b */
[----:B01----:R-:W-:Y:S01]  /*30e70*/  ENDCOLLECTIVE ;  /* 0x000000000000791b */ /* 0x003fe20003800000 */
.L_x_3082:
[----:B------:R-:W-:Y:S01]  /*30e80*/  IMAD.MOV.U32 R13, RZ, RZ, R44 ;  /* 0x000000ffff0d7224 */ /* 0x000fe200078e002c */
[----:B------:R-:W-:Y:S01]  /*30e90*/  MOV R12, R3 ;  /* 0x00000003000c7202 */ /* 0x000fe20000000f00 */
[----:B------:R-:W-:-:S07]  /*30ea0*/  IMAD.MOV.U32 R46, RZ, RZ, R14 ;  /* 0x000000ffff2e7224 */ /* 0x000fce00078e000e */
[----:B------:R-:W-:Y:S05]  /*30eb0*/  WARPSYNC.COLLECTIVE R15, `(.L_x_3083) ;  /* 0x000000000f087348 */ /* 0x000fea0003c00000 */
[----:B------:R0:W1:Y:S02]  /*30ec0*/  SHFL.IDX P6, R14, R13, R12, R11 ;  /* 0x0000000c0d0e7389 */ /* 0x00006400000c000b */
[----:B01----:R-:W-:Y:S01]  /*30ed0*/  ENDCOLLECTIVE ;  /* 0x000000000000791b */ /* 0x003fe20003800000 */
.L_x_3083:
[----:B------:R-:W-:Y:S02]  /*30ee0*/  IMAD.MOV.U32 R13, RZ, RZ, R37 ;  /* 0x000000ffff0d7224 */ /* 0x000fe400078e0025 */
[----:B------:R-:W-:Y:S02]  /*30ef0*/  IMAD.MOV.U32 R12, RZ, RZ, R0 ;  /* 0x000000ffff0c7224 */ /* 0x000fe400078e0000 */
[----:B------:R-:W-:-:S07]  /*30f00*/  IMAD.MOV.U32 R35, RZ, RZ, R14 ;  /* 0x000000ffff237224 */ /* 0x000fce00078e000e */
[----:B------:R-:W-:Y:S05]  /*30f10*/  WARPSYNC.COLLECTIVE R15, `(.L_x_3084) ;  /* 0x000000000f087348 */ /* 0x000fea0003c00000 */
[----:B------:R0:W1:Y:S02]  /*30f20*/  SHFL.IDX P6, R14, R13, R12, R11 ;  /* 0x0000000c0d0e7389 */ /* 0x00006400000c000b */
[----:B01----:R-:W-:Y:S01]  /*30f30*/  ENDCOLLECTIVE ;  /* 0x000000000000791b */ /* 0x003fe20003800000 */
.L_x_3084:
        /* <DEDUP_REMOVED lines=8> */
.L_x_3085:
[----:B------:R-:W-:Y:S02]  /*30fc0*/  IMAD.MOV.U32 R13, RZ, RZ, R39 ;  /* 0x000000ffff0d7224 */ /* 0x000fe400078e0027 */
[----:B------:R-:W-:Y:S02]  /*30fd0*/  IMAD.MOV.U32 R12, RZ, RZ, R0 ;  /* 0x000000ffff0c7224 */ /* 0x000fe400078e0000 */
[----:B------:R-:W-:-:S07]  /*30fe0*/  IMAD.MOV.U32 R37, RZ, RZ, R14 ;  /* 0x000000ffff257224 */ /* 0x000fce00078e000e */
[----:B------:R-:W-:Y:S05]  /*30ff0*/  WARPSYNC.COLLECTIVE R15, `(.L_x_3086) ;  /* 0x000000000f087348 */ /* 0x000fea0003c00000 */
[----:B------:R0:W1:Y:S02]  /*31000*/  SHFL.IDX P6, R14, R13, R12, R11 ;  /* 0x0000000c0d0e7389 */ /* 0x00006400000c000b */
[----:B01----:R-:W-:Y:S01]  /*31010*/  ENDCOLLECTIVE ;  /* 0x000000000000791b */ /* 0x003fe20003800000 */
.L_x_3086:
        /* <DEDUP_REMOVED lines=8> */
.L_x_3087:
[----:B------:R-:W-:Y:S02]  /*310a0*/  IMAD.MOV.U32 R13, RZ, RZ, R41 ;  /* 0x000000ffff0d7224 */ /* 0x000fe400078e0029 */
[----:B------:R-:W-:Y:S02]  /*310b0*/  IMAD.MOV.U32 R12, RZ, RZ, R0 ;  /* 0x000000ffff0c7224 */ /* 0x000fe400078e0000 */
[----:B------:R-:W-:-:S07]  /*310c0*/  IMAD.MOV.U32 R39, RZ, RZ, R14 ;  /* 0x000000ffff277224 */ /* 0x000fce00078e000e */
[----:B------:R-:W-:Y:S05]  /*310d0*/  WARPSYNC.COLLECTIVE R15, `(.L_x_3088) ;  /* 0x000000000f087348 */ /* 0x000fea0003c00000 */
[----:B------:R0:W1:Y:S02]  /*310e0*/  SHFL.IDX P6, R14, R13, R12, R11 ;  /* 0x0000000c0d0e7389 */ /* 0x00006400000c000b */
[----:B01----:R-:W-:Y:S01]  /*310f0*/  ENDCOLLECTIVE ;  /* 0x000000000000791b */ /* 0x003fe20003800000 */
.L_x_3088:
        /* <DEDUP_REMOVED lines=8> */
.L_x_3089:
[----:B------:R-:W-:Y:S02]  /*31180*/  IMAD.MOV.U32 R13, RZ, RZ, R43 ;  /* 0x000000ffff0d7224 */ /* 0x000fe400078e002b */
[----:B------:R-:W-:Y:S02]  /*31190*/  IMAD.MOV.U32 R12, RZ, RZ, R0 ;  /* 0x000000ffff0c7224 */ /* 0x000fe400078e0000 */
[----:B------:R-:W-:-:S07]  /*311a0*/  IMAD.MOV.U32 R41, RZ, RZ, R14 ;  /* 0x000000ffff297224 */ /* 0x000fce00078e000e */
[----:B------:R-:W-:Y:S05]  /*311b0*/  WARPSYNC.COLLECTIVE R15, `(.L_x_3090) ;  /* 0x000000000f087348 */ /* 0x000fea0003c00000 */
[----:B------:R0:W1:Y:S02]  /*311c0*/  SHFL.IDX P6, R14, R13, R12, R11 ;  /* 0x0000000c0d0e7389 */ /* 0x00006400000c000b */
[----:B01----:R-:W-:Y:S01]  /*311d0*/  ENDCOLLECTIVE ;  /* 0x000000000000791b */ /* 0x003fe20003800000 */
.L_x_3090:
        /* <DEDUP_REMOVED lines=8> */
.L_x_3091:
[----:B------:R-:W-:Y:S02]  /*31260*/  IMAD.MOV.U32 R13, RZ, RZ, R45 ;  /* 0x000000ffff0d7224 */ /* 0x000fe400078e002d */
[----:B------:R-:W-:Y:S02]  /*31270*/  IMAD.MOV.U32 R12, RZ, RZ, R0 ;  /* 0x000000ffff0c7224 */ /* 0x000fe400078e0000 */
[----:B------:R-:W-:-:S07]  /*31280*/  IMAD.MOV.U32 R62, RZ, RZ, R14 ;  /* 0x000000ffff3e7224 */ /* 0x000fce00078e000e */
[----:B------:R-:W-:Y:S05]  /*31290*/  WARPSYNC.COLLECTIVE R15, `(.L_x_3092) ;  /* 0x000000000f087348 */ /* 0x000fea0003c00000 */
[----:B------:R0:W1:Y:S02]  /*312a0*/  SHFL.IDX P6, R14, R13, R12, R11 ;  /* 0x0000000c0d0e7389 */ /* 0x00006400000c000b */
[----:B01----:R-:W-:Y:S01]  /*312b0*/  ENDCOLLECTIVE ;  /* 0x000000000000791b */ /* 0x003fe20003800000 */
.L_x_3092:
        /* <DEDUP_REMOVED lines=8> */
.L_x_3093:
[----:B------:R-:W-:Y:S02]  /*31340*/  IMAD.MOV.U32 R13, RZ, RZ, R47 ;  /* 0x000000ffff0d7224 */ /* 0x000fe400078e002f */
[----:B------:R-:W-:Y:S02]  /*31350*/  IMAD.MOV.U32 R12, RZ, RZ, R0 ;  /* 0x000000ffff0c7224 */ /* 0x000fe400078e0000 */
[----:B------:R-:W-:-:S07]  /*31360*/  IMAD.MOV.U32 R64, RZ, RZ, R14 ;  /* 0x000000ffff407224 */ /* 0x000fce00078e000e */
[----:B------:R-:W-:Y:S05]  /*31370*/  WARPSYNC.COLLECTIVE R15, `(.L_x_3094) ;  /* 0x000000000f087348 */ /* 0x000fea0003c00000 */
[----:B------:R0:W1:Y:S02]  /*31380*/  SHFL.IDX P6, R14, R13, R12, R11 ;  /* 0x0000000c0d0e7389 */ /* 0x00006400000c000b */
[----:B01----:R-:W-:Y:S01]  /*31390*/  ENDCOLLECTIVE ;  /* 0x000000000000791b */ /* 0x003fe20003800000 */
.L_x_3094:
[----:B------:R-:W-:Y:S01]  /*313a0*/  SEL R9, R45, R64, P0 ;  /* 0x000000402d097207 */ /* 0x000fe20000000000 */
[----:B------:R-:W-:Y:S01]  /*313b0*/  IMAD.MOV.U32 R13, RZ, RZ, R66 ;  /* 0x000000ffff0d7224 */ /* 0x000fe200078e0042 */
[----:B------:R-:W-:Y:S01]  /*313c0*/  MOV R12, R3 ;  /* 0x00000003000c7202 */ /* 0x000fe20000000f00 */
[----:B------:R-:W-:-:S07]  /*313d0*/  IMAD.MOV.U32 R47, RZ, RZ, R14 ;  /* 0x000000ffff2f7224 */ /* 0x000fce00078e000e */
[----:B------:R-:W-:Y:S05]  /*313e0*/  WARPSYNC.COLLECTIVE R15, `(.L_x_3095) ;  /* 0x000000000f087348 */ /* 0x000fea0003c00000 */
[----:B------:R0:W1:Y:S02]  /*313f0*/  SHFL.IDX P6, R14, R13, R12, R11 ;  /* 0x0000000c0d0e7389 */ /* 0x00006400000c000b */
[----:B01----:R-:W-:Y:S01]  /*31400*/  ENDCOLLECTIVE ;  /* 0x000000000000791b */ /* 0x003fe20003800000 */
.L_x_3095:
[----:B------:R-:W-:Y:S02]  /*31410*/  IMAD.MOV.U32 R13, RZ, RZ, R49 ;  /* 0x000000ffff0d7224 */ /* 0x000fe400078e0031 */
[----:B------:R-:W-:Y:S02]  /*31420*/  IMAD.MOV.U32 R12, RZ, RZ, R0 ;  /* 0x000000ffff0c7224 */ /* 0x000fe400078e0000 */
[----:B------:R-:W-:-:S07]  /*31430*/  IMAD.MOV.U32 R66, RZ, RZ, R14 ;  /* 0x000000ffff427224 */ /* 0x000fce00078e000e */
[----:B------:R-:W-:Y:S05]  /*31440*/  WARPSYNC.COLLECTIVE R15, `(.L_x_3096) ;  /* 0x000000000f087348 */ /* 0x000fea0003c00000 */
[----:B------:R0:W1:Y:S02]  /*31450*/  SHFL.IDX P6, R14, R13, R12, R11 ;  /* 0x0000000c0d0e7389 */ /* 0x00006400000c000b */
[----:B01----:R-:W-:Y:S01]  /*31460*/  ENDCOLLECTIVE ;  /* 0x000000000000791b */ /* 0x003fe20003800000 */
.L_x_3096:
        /* <DEDUP_REMOVED lines=8> */
.L_x_3097:
[----:B------:R-:W-:Y:S02]  /*314f0*/  IMAD.MOV.U32 R13, RZ, RZ, R51 ;  /* 0x000000ffff0d7224 */ /* 0x000fe400078e0033 */
[----:B------:R-:W-:Y:S02]  /*31500*/  IMAD.MOV.U32 R12, RZ, RZ, R0 ;  /* 0x000000ffff0c7224 */ /* 0x000fe400078e0000 */
[----:B------:R-:W-:-:S07]  /*31510*/  IMAD.MOV.U32 R68, RZ, RZ, R14 ;  /* 0x000000ffff447224 */ /* 0x000fce00078e000e */
[----:B------:R-:W-:Y:S05]  /*31520*/  WARPSYNC.COLLECTIVE R15, `(.L_x_3098) ;  /* 0x000000000f087348 */ /* 0x000fea0003c00000 */
[----:B------:R0:W1:Y:S02]  /*31530*/  SHFL.IDX P6, R14, R13, R12, R11 ;  /* 0x0000000c0d0e7389 */ /* 0x00006400000c000b */
[----:B01----:R-:W-:Y:S01]  /*31540*/  ENDCOLLECTIVE ;  /* 0x000000000000791b */ /* 0x003fe20003800000 */
.L_x_3098:
[----:B------:R-:W-:Y:S01]  /*31550*/  SEL R29, R49, R68, P0 ;  /* 0x00000044311d7207 */ /* 0x000fe20000000000 */
[----:B------:R-:W-:Y:S01]  /*31560*/  IMAD.MOV.U32 R13, RZ, RZ, R70 ;  /* 0x000000ffff0d7224 */ /* 0x000fe200078e0046 */
[----:B------:R-:W-:Y:S01]  /*31570*/  MOV R12, R3 ;  /* 0x00000003000c7202 */ /* 0x000fe20000000f00 */
[----:B------:R-:W-:-:S07]  /*31580*/  IMAD.MOV.U32 R51, RZ, RZ, R14 ;  /* 0x000000ffff337224 */ /* 0x000fce00078e000e */
[----:B------:R-:W-:Y:S05]  /*31590*/  WARPSYNC.COLLECTIVE R15, `(.L_x_3099) ;  /* 0x000000000f087348 */ /* 0x000fea0003c00000 */
[----:B------:R0:W1:Y:S02]  /*315a0*/  SHFL.IDX P6, R14, R13, R12, R11 ;  /* 0x0000000c0d0e7389 */ /* 0x00006400000c000b */
[----:B01----:R-:W-:Y:S01]  /*315b0*/  ENDCOLLECTIVE ;  /* 0x000000000000791b */ /* 0x003fe20003800000 */
.L_x_3099:
[----:B------:R-:W-:Y:S02]  /*315c0*/  IMAD.MOV.U32 R13, RZ, RZ, R53 ;  /* 0x000000ffff0d7224 */ /* 0x000fe400078e0035 */
[----:B------:R-:W-:Y:S02]  /*315d0*/  IMAD.MOV.U32 R12, RZ, RZ, R0 ;  /* 0x000000ffff0c7224 */ /* 0x000fe400078e0000 */
[----:B------:R-:W-:-:S07]  /*315e0*/  IMAD.MOV.U32 R70, RZ, RZ, R14 ;  /* 0x000000ffff467224 */ /* 0x000fce00078e000e */
[----:B------:R-:W-:Y:S05]  /*315f0*/  WARPSYNC.COLLECTIVE R15, `(.L_x_3100) ;  /* 0x000000000f087348 */ /* 0x000fea0003c00000 */
[----:B------:R0:W1:Y:S02]  /*31600*/  SHFL.IDX P6, R14, R13, R12, R11 ;  /* 0x0000000c0d0e7389 */ /* 0x00006400000c000b */
[----:B01----:R-:W-:Y:S01]  /*31610*/  ENDCOLLECTIVE ;  /* 0x000000000000791b */ /* 0x003fe20003800000 */
.L_x_3100:
[----:B------:R-:W-:Y:S01]  /*31620*/  SEL R35, R70, R51, P0 ;  /* 0x0000003346237207 */ /* 0x000fe20000000000 */
[----:B------:R-:W-:Y:S01]  /*31630*/  IMAD.MOV.U32 R13, RZ, RZ, R72 ;  /* 0x000000ffff0d7224 */ /* 0x000fe200078e0048 */
[----:B------:R-:W-:Y:S01]  /*31640*/  MOV R12, R3 ;  /* 0x00000003000c7202 */ /* 0x000fe20000000f00 */
[----:B------:R-:W-:-:S07]  /*31650*/  IMAD.MOV.U32 R53, RZ, RZ, R14 ;  /* 0x000000ffff357224 */ /* 0x000fce00078e000e */
[----:B------:R-:W-:Y:S05]  /*31660*/  WARPSYNC.COLLECTIVE R15, `(.L_x_3101) ;  /* 0x000000000f087348 */ /* 0x000fea0003c00000 */
[----:B------:R0:W1:Y:S02]  /*31670*/  SHFL.IDX P6, R14, R13, R12, R11 ;  /* 0x0000000c0d0e7389 */ /* 0x00006400000c000b */
[----:B01----:R-:W-:Y:S01]  /*31680*/  ENDCOLLECTIVE ;  /* 0x000000000000791b */ /* 0x003fe20003800000 */
.L_x_3101:
[----:B------:R-:W-:Y:S02]  /*31690*/  IMAD.MOV.U32 R13, RZ, RZ, R55 ;  /* 0x000000ffff0d7224 */ /* 0x000fe400078e0037 */
[----:B------:R-:W-:Y:S02]  /*316a0*/  IMAD.MOV.U32 R12, RZ, RZ, R0 ;  /* 0x000000ffff0c7224 */ /* 0x000fe400078e0000 */
[----:B------:R-:W-:-:S07]  /*316b0*/  IMAD.MOV.U32 R72, RZ, RZ, R14 ;  /* 0x000000ffff487224 */ /* 0x000fce00078e000e */
[----:B------:R-:W-:Y:S05]  /*316c0*/  WARPSYNC.COLLECTIVE R15, `(.L_x_3102) ;  /* 0x000000000f087348 */ /* 0x000fea0003c00000 */
[----:B------:R0:W1:Y:S02]  /*316d0*/  SHFL.IDX P6, R14, R13, R12, R11 ;  /* 0x0000000c0d0e7389 */ /* 0x00006400000c000b */
[----:B01----:R-:W-:Y:S01]  /*316e0*/  ENDCOLLECTIVE ;  /* 0x000000000000791b */ /* 0x003fe20003800000 */
.L_x_3102:
        /* <DEDUP_REMOVED lines=8> */
.L_x_3103:
[----:B------:R-:W-:Y:S02]  /*31770*/  IMAD.MOV.U32 R13, RZ, RZ, R57 ;  /* 0x000000ffff0d7224 */ /* 0x000fe400078e0039 */
[----:B------:R-:W-:Y:S02]  /*31780*/  IMAD.MOV.U32 R12, RZ, RZ, R0 ;  /* 0x000000ffff0c7224 */ /* 0x000fe400078e0000 */
[----:B------:R-:W-:-:S07]  /*31790*/  IMAD.MOV.U32 R74, RZ, RZ, R14 ;  /* 0x000000ffff4a7224 */ /* 0x000fce00078e000e */
[----:B------:R-:W-:Y:S05]  /*317a0*/  WARPSYNC.COLLECTIVE R15, `(.L_x_3104) ;  /* 0x000000000f087348 */ /* 0x000fea0003c00000 */
[----:B------:R0:W1:Y:S02]  /*317b0*/  SHFL.IDX P6, R14, R13, R12, R11 ;  /* 0x0000000c0d0e7389 */ /* 0x00006400000c000b */
[----:B01----:R-:W-:Y:S01]  /*317c0*/  ENDCOLLECTIVE ;  /* 0x000000000000791b */ /* 0x003fe20003800000 */
.L_x_3104:
[----:B------:R-:W-:Y:S01]  /*317d0*/  IMAD.MOV.U32 R13, RZ, RZ, R76 ;  /* 0x000000ffff0d7224 */ /* 0x000fe200078e004c */
[----:B------:R-:W-:Y:S01]  /*317e0*/  MOV R12, R3 ;  /* 0x00000003000c7202 */ /* 0x000fe20000000f00 */
[----:B------:R-:W-:-:S07]  /*317f0*/  IMAD.MOV.U32 R57, RZ, RZ, R14 ;  /* 0x000000ffff397224 */ /* 0x000fce00078e000e */
[----:B------:R-:W-:Y:S05]  /*31800*/  WARPSYNC.COLLECTIVE R15, `(.L_x_3105) ;  /* 0x000000000f087348 */ /* 0x000fea0003c00000 */
[----:B------:R0:W1:Y:S02]  /*31810*/  SHFL.IDX P6, R14, R13, R12, R11 ;  /* 0x0000000c0d0e7389 */ /* 0x00006400000c000b */
[----:B01----:R-:W-:Y:S01]  /*31820*/  ENDCOLLECTIVE ;  /* 0x000000000000791b */ /* 0x003fe20003800000 */
.L_x_3105:
[----:B------:R-:W-:Y:S02]  /*31830*/  IMAD.MOV.U32 R13, RZ, RZ, R59 ;  /* 0x000000ffff0d7224 */ /* 0x000fe400078e003b */
[----:B------:R-:W-:Y:S02]  /*31840*/  IMAD.MOV.U32 R12, RZ, RZ, R0 ;  /* 0x000000ffff0c7224 */ /* 0x000fe400078e0000 */
[----:B------:R-:W-:-:S07]  /*31850*/  IMAD.MOV.U32 R76, RZ, RZ, R14 ;  /* 0x000000ffff4c7224 */ /* 0x000fce00078e000e */
[----:B------:R-:W-:Y:S05]  /*31860*/  WARPSYNC.COLLECTIVE R15, `(.L_x_3106) ;  /* 0x000000000f087348 */ /* 0x000fea0003c00000 */
[----:B------:R0:W1:Y:S02]  /*31870*/  SHFL.IDX P6, R14, R13, R12, R11 ;  /* 0x0000000c0d0e7389 */ /* 0x00006400000c000b */
[----:B01----:R-:W-:Y:S01]  /*31880*/  ENDCOLLECTIVE ;  /* 0x000000000000791b */ /* 0x003fe20003800000 */
.L_x_3106:
        /* <DEDUP_REMOVED lines=8> */
.L_x_3107:
[----:B------:R-:W-:Y:S02]  /*31910*/  IMAD.MOV.U32 R13, RZ, RZ, R63 ;  /* 0x000000ffff0d7224 */ /* 0x000fe400078e003f */
[----:B------:R-:W-:Y:S02]  /*31920*/  IMAD.MOV.U32 R12, RZ, RZ, R0 ;  /* 0x000000ffff0c7224 */ /* 0x000fe400078e0000 */
[----:B------:R-:W-:-:S07]  /*31930*/  IMAD.MOV.U32 R78, RZ, RZ, R14 ;  /* 0x000000ffff4e7224 */ /* 0x000fce00078e000e */
[----:B------:R-:W-:Y:S05]  /*31940*/  WARPSYNC.COLLECTIVE R15, `(.L_x_3108) ;  /* 0x000000000f087348 */ /* 0x000fea0003c00000 */
[----:B------:R0:W1:Y:S02]  /*31950*/  SHFL.IDX P6, R14, R13, R12, R11 ;  /* 0x0000000c0d0e7389 */ /* 0x00006400000c000b */
[----:B01----:R-:W-:Y:S01]  /*31960*/  ENDCOLLECTIVE ;  /* 0x000000000000791b */ /* 0x003fe20003800000 */
.L_x_3108:
[----:B------:R-:W-:Y:S01]  /*31970*/  SEL R47, R78, R59, P0 ;  /* 0x0000003b4e2f7207 */ /* 0x000fe20000000000 */
[----:B------:R-:W-:Y:S01]  /*31980*/  IMAD.MOV.U32 R13, RZ, RZ, R80 ;  /* 0x000000ffff0d7224 */ /* 0x000fe200078e0050 */
[----:B------:R-:W-:Y:S01]  /*31990*/  MOV R12, R3 ;  /* 0x00000003000c7202 */ /* 0x000fe20000000f00 */
[----:B------:R-:W-:-:S07]  /*319a0*/  IMAD.MOV.U32 R63, RZ, RZ, R14 ;  /* 0x000000ffff3f7224 */ /* 0x000fce00078e000e */
[----:B------:R-:W-:Y:S05]  /*319b0*/  WARPSYNC.COLLECTIVE R15, `(.L_x_3109) ;  /* 0x000000000f087348 */ /* 0x000fea0003c00000 */
[----:B------:R0:W1:Y:S02]  /*319c0*/  SHFL.IDX P6, R14, R13, R12, R11 ;  /* 0x0000000c0d0e7389 */ /* 0x00006400000c000b */
[----:B01----:R-:W-:Y:S01]  /*319d0*/  ENDCOLLECTIVE ;  /* 0x000000000000791b */ /* 0x003fe20003800000 */
.L_x_3109:
[----:B------:R-:W-:Y:S02]  /*319e0*/  IMAD.MOV.U32 R13, RZ, RZ, R65 ;  /* 0x000000ffff0d7224 */ /* 0x000fe400078e0041 */
[----:B------:R-:W-:Y:S02]  /*319f0*/  IMAD.MOV.U32 R12, RZ, RZ, R0 ;  /* 0x000000ffff0c7224 */ /* 0x000fe400078e0000 */
[----:B------:R-:W-:-:S07]  /*31a00*/  IMAD.MOV.U32 R80, RZ, RZ, R14 ;  /* 0x000000ffff507224 */ /* 0x000fce00078e000e */
[----:B------:R-:W-:Y:S05]  /*31a10*/  WARPSYNC.COLLECTIVE R15, `(.L_x_3110) ;  /* 0x000000000f087348 */ /* 0x000fea0003c00000 */
[----:B------:R0:W1:Y:S02]  /*31a20*/  SHFL.IDX P6, R14, R13, R12, R11 ;  /* 0x0000000c0d0e7389 */ /* 0x00006400000c000b */
[----:B01----:R-:W-:Y:S01]  /*31a30*/  ENDCOLLECTIVE ;  /* 0x000000000000791b */ /* 0x003fe20003800000 */
.L_x_3110:
[----:B------:R-:W-:Y:S01]  /*31a40*/  IMAD.MOV.U32 R13, RZ, RZ, R82 ;  /* 0x000000ffff0d7224 */ /* 0x000fe200078e0052 */
[----:B------:R-:W-:Y:S01]  /*31a50*/  MOV R12, R3 ;  /* 0x00000003000c7202 */ /* 0x000fe20000000f00 */
[----:B------:R-:W-:-:S07]  /*31a60*/  IMAD.MOV.U32 R65, RZ, RZ, R14 ;  /* 0x000000ffff417224 */ /* 0x000fce00078e000e */
[----:B------:R-:W-:Y:S05]  /*31a70*/  WARPSYNC.COLLECTIVE R15, `(.L_x_3111) ;  /* 0x000000000f087348 */ /* 0x000fea0003c00000 */
[----:B------:R0:W1:Y:S02]  /*31a80*/  SHFL.IDX P6, R14, R13, R12, R11 ;  /* 0x0000000c0d0e7389 */ /* 0x00006400000c000b */
[----:B01----:R-:W-:Y:S01]  /*31a90*/  ENDCOLLECTIVE ;  /* 0x000000000000791b */ /* 0x003fe20003800000 */
.L_x_3111:
[----:B------:R-:W-:Y:S02]  /*31aa0*/  IMAD.MOV.U32 R13, RZ, RZ, R67 ;  /* 0x000000ffff0d7224 */ /* 0x000fe400078e0043 */
[----:B------:R-:W-:Y:S02]  /*31ab0*/  IMAD.MOV.U32 R12, RZ, RZ, R0 ;  /* 0x000000ffff0c7224 */ /* 0x000fe400078e0000 */
[----:B------:R-:W-:Y:S02]  /*31ac0*/  IMAD.MOV.U32 R0, RZ, RZ, RZ ;  /* 0x000000ffff007224 */ /* 0x000fe400078e00ff */
[----:B------:R-:W-:-:S07]  /*31ad0*/  IMAD.MOV.U32 R82, RZ, RZ, R14 ;  /* 0x000000ffff527224 */ /* 0x000fce00078e000e */
[----:B------:R-:W-:Y:S05]  /*31ae0*/  WARPSYNC.COLLECTIVE R15, `(.L_x_3112) ;  /* 0x000000000f087348 */ /* 0x000fea0003c00000 */
[----:B------:R0:W1:Y:S02]  /*31af0*/  SHFL.IDX P6, R14, R13, R12, R11 ;  /* 0x0000000c0d0e7389 */ /* 0x00006400000c000b */
[----:B01----:R-:W-:Y:S01]  /*31b00*/  ENDCOLLECTIVE ;  /* 0x000000000000791b */ /* 0x003fe20003800000 */
.L_x_3112:
[----:B------:R-:W-:Y:S01]  /*31b10*/  SEL R53, R65, R82, P0 ;  /* 0x0000005241357207 */ /* 0x000fe20000000000 */
[----:B------:R-:W-:Y:S01]  /*31b20*/  IMAD.MOV.U32 R13, RZ, RZ, R84 ;  /* 0x000000ffff0d7224 */ /* 0x000fe200078e0054 */
[----:B------:R-:W-:Y:S01]  /*31b30*/  MOV R12, R3 ;  /* 0x00000003000c7202 */ /* 0x000fe20000000f00 */
[----:B------:R-:W-:-:S07]  /*31b40*/  IMAD.MOV.U32 R67, RZ, RZ, R14 ;  /* 0x000000ffff437224 */ /* 0x000fce00078e000e */
[----:B------:R-:W-:Y:S05]  /*31b50*/  WARPSYNC.COLLECTIVE R15, `(.L_x_3113) ;  /* 0x000000000f087348 */ /* 0x000fea0003c00000 */
[----:B------:R0:W1:Y:S02]  /*31b60*/  SHFL.IDX P6, R14, R13, R12, R11 ;  /* 0x0000000c0d0e7389 */ /* 0x00006400000c000b */
[----:B01----:R-:W-:Y:S01]  /*31b70*/  ENDCOLLECTIVE ;  /* 0x000000000000791b */ /* 0x003fe20003800000 */
.L_x_3113:
        /* <DEDUP_REMOVED lines=12> */
[----:B------:R-:W-:-:S02]  /*31c40*/  SEL R51, R80, R63, P0 ;  /* 0x0000003f50337207 */ /* 0x000fc40000000000 */
[----:B------:R-:W-:Y:S01]  /*31c50*/  SEL R55, R82, R65, P0 ;  /* 0x0000004152377207 */ /* 0x000fe20000000000 */
[----:B------:R-:W-:Y:S06]  /*31c60*/  BRA `(.L_x_3114) ;  /* 0xffffff3000c87947 */ /* 0x000fec000383ffff */
.L_x_2866:
[----:B------:R-:W-:Y:S01]  /*31c70*/  IMAD.MOV.U32 R13, RZ, RZ, R3 ;  /* 0x000000ffff0d7224 */ /* 0x000fe200078e0003 */
[----:B------:R-:W-:Y:S01]  /*31c80*/  MOV R15, 0xffffffff ;  /* 0xffffffff000f7802 */ /* 0x000fe20000000f00 */
[----:B------:R-:W-:Y:S02]  /*31c90*/  IMAD.MOV.U32 R12, RZ, RZ, RZ ;  /* 0x000000ffff0c7224 */ /* 0x000fe400078e00ff */
[----:B------:R-:W-:-:S07]  /*31ca0*/  IMAD.MOV.U32 R11, RZ, RZ, 0x181f ;  /* 0x0000181fff0b7424 */ /* 0x000fce00078e00ff */
[----:B0-----:R-:W-:Y:S05]  /*31cb0*/  WARPSYNC.COLLECTIVE R15, `(.L_x_3115) ;  /* 0x000000000f087348 */ /* 0x001fea0003c00000 */
[----:B------:R1:W2:Y:S02]  /*31cc0*/  SHFL.IDX P6, R14, R13, R12, R11 ;  /* 0x0000000c0d0e7389 */ /* 0x0002a400000c000b */
[----:B012---:R-:W-:Y:S01]  /*31cd0*/  ENDCOLLECTIVE ;  /* 0x000000000000791b */ /* 0x007fe20003800000 */
.L_x_3115:
[----:B------:R-:W-:Y:S02]  /*31ce0*/  IMAD.MOV.U32 R13, RZ, RZ, R2 ;  /* 0x000000ffff0d7224 */ /* 0x000fe400078e0002 */
[----:B------:R-:W-:-:S07]  /*31cf0*/  IMAD.MOV.U32 R0, RZ, RZ, R14 ;  /* 0x000000ffff007224 */ /* 0x000fce00078e000e */
[----:B------:R-:W-:Y:S05]  /*31d00*/  WARPSYNC.COLLECTIVE R15, `(.L_x_3116) ;  /* 0x000000000f087348 */ /* 0x000fea0003c00000 */
[----:B------:R0:W1:Y:S02]  /*31d10*/  SHFL.IDX P6, R14, R13, R12, R11 ;  /* 0x0000000c0d0e7389 */ /* 0x00006400000c000b */
[----:B01----:R-:W-:Y:S01]  /*31d20*/  ENDCOLLECTIVE ;  /* 0x000000000000791b */ /* 0x003fe20003800000 */
.L_x_3116:
[----:B------:R-:W-:Y:S05]  /*31d30*/  BRA `(.L_x_3117) ;  /* 0xffffff4c00907947 */ /* 0x000fea000383ffff */
.L_x_2869:
[----:B------:R-:W-:Y:S01]  /*31d40*/  BSSY B1, `(.L_x_3118) ;  /* 0x0000008000017945 */ /* 0x000fe20003800000 */
[----:B----4-:R-:W-:Y:S01]  /*31d50*/  IMAD.MOV.U32 R13, RZ, RZ, R3 ;  /* 0x000000ffff0d7224 */ /* 0x010fe200078e0003 */
[----:B------:R-:W-:Y:S01]  /*31d60*/  MOV R15, 0xffffffff ;  /* 0xffffffff000f7802 */ /* 0x000fe20000000f00 */
[----:B------:R-:W-:Y:S02]  /*31d70*/  IMAD.MOV.U32 R12, RZ, RZ, 0x1 ;  /* 0x00000001ff0c7424 */ /* 0x000fe400078e00ff */
[----:B------:R-:W-:-:S07]  /*31d80*/  IMAD.MOV.U32 R11, RZ, RZ, 0x181f ;  /* 0x0000181fff0b7424 */ /* 0x000fce00078e00ff */
[----:B0123--:R-:W-:Y:S05]  /*31d90*/  WARPSYNC.COLLECTIVE R15, `(.L_x_3119) ;  /* 0x000000000f087348 */ /* 0x00ffea0003c00000 */
[----:B---3--:R3:W4:Y:S02]  /*31da0*/  SHFL.IDX P6, R14, R13, R12, R11 ;  /* 0x0000000c0d0e7389 */ /* 0x00872400000c000b */
[----:B01234-:R-:W-:Y:S01]  /*31db0*/  ENDCOLLECTIVE ;  /* 0x000000000000791b */ /* 0x01ffe20003800000 */
.L_x_3119:
[----:B------:R-:W-:Y:S05]  /*31dc0*/  BSYNC B1 ;  /* 0x0000000000017941 */ /* 0x000fea0003800000 */
.L_x_3118:
        /* <DEDUP_REMOVED lines=8> */
.L_x_3120:
[----:B------:R-:W-:Y:S05]  /*31e50*/  BRA `(.L_x_3121) ;  /* 0xffffff4c00a47947 */ /* 0x000fea000383ffff */
.L_x_2872:
[----:B------:R-:W-:Y:S01]  /*31e60*/  BSSY B1, `(.L_x_3122) ;  /* 0x0000008000017945 */ /* 0x000fe20003800000 */
[----:B----4-:R-:W-:Y:S01]  /*31e70*/  MOV R13, R3 ;  /* 0x00000003000d7202 */ /* 0x010fe20000000f00 */
[----:B------:R-:W-:Y:S02]  /*31e80*/  IMAD.MOV.U32 R12, RZ, RZ, 0x2 ;  /* 0x00000002ff0c7424 */ /* 0x000fe400078e00ff */
[----:B------:R-:W-:Y:S02]  /*31e90*/  IMAD.MOV.U32 R11, RZ, RZ, 0x181f ;  /* 0x0000181fff0b7424 */ /* 0x000fe400078e00ff */
[----:B------:R-:W-:-:S07]  /*31ea0*/  IMAD.MOV.U32 R15, RZ, RZ, -0x1 ;  /* 0xffffffffff0f7424 */ /* 0x000fce00078e00ff */
[----:B0123--:R-:W-:Y:S05]  /*31eb0*/  WARPSYNC.COLLECTIVE R15, `(.L_x_3123) ;  /* 0x000000000f087348 */ /* 0x00ffea0003c00000 */
[----:B---3--:R3:W4:Y:S02]  /*31ec0*/  SHFL.IDX P6, R14, R13, R12, R11 ;  /* 0x0000000c0d0e7389 */ /* 0x00872400000c000b */
[----:B01234-:R-:W-:Y:S01]  /*31ed0*/  ENDCOLLECTIVE ;  /* 0x000000000000791b */ /* 0x01ffe20003800000 */
.L_x_3123:
[----:B------:R-:W-:Y:S05]  /*31ee0*/  BSYNC B1 ;  /* 0x0000000000017941 */ /* 0x000fea0003800000 */
.L_x_3122:
        /* <DEDUP_REMOVED lines=8> */
.L_x_3124:
[----:B------:R-:W-:Y:S05]  /*31f70*/  BRA `(.L_x_3125) ;  /* 0xffffff4c00b47947 */ /* 0x000fea000383ffff */
.L_x_2875:
[----:B------:R-:W-:Y:S01]  /*31f80*/  BSSY B1, `(.L_x_3126) ;  /* 0x0000008000017945 */ /* 0x000fe20003800000 */
[----:B0-----:R-:W-:Y:S01]  /*31f90*/  IMAD.MOV.U32 R13, RZ, RZ, R3 ;  /* 0x000000ffff0d7224 */ /* 0x001fe200078e0003 */
[----:B------:R-:W-:Y:S01]  /*31fa0*/  MOV R15, 0xffffffff ;  /* 0xffffffff000f7802 */ /* 0x000fe20000000f00 */
[----:B------:R-:W-:Y:S02]  /*31fb0*/  IMAD.MOV.U32 R12, RZ, RZ, 0x3 ;  /* 0x00000003ff0c7424 */ /* 0x000fe400078e00ff */
[----:B------:R-:W-:-:S07]  /*31fc0*/  IMAD.MOV.U32 R11, RZ, RZ, 0x181f ;  /* 0x0000181fff0b7424 */ /* 0x000fce00078e00ff */
[----:B-1234-:R-:W-:Y:S05]  /*31fd0*/  WARPSYNC.COLLECTIVE R15, `(.L_x_3127) ;  /* 0x000000000f087348 */ /* 0x01efea0003c00000 */
[----:B----4-:R0:W4:Y:S02]  /*31fe0*/  SHFL.IDX P6, R14, R13, R12, R11 ;  /* 0x0000000c0d0e7389 */ /* 0x01012400000c000b */
[----:B01234-:R-:W-:Y:S01]  /*31ff0*/  ENDCOLLECTIVE ;  /* 0x000000000000791b */ /* 0x01ffe20003800000 */
.L_x_3127:
[----:B------:R-:W-:Y:S05]  /*32000*/  BSYNC B1 ;  /* 0x0000000000017941 */ /* 0x000fea0003800000 */
.L_x_3126:
        /* <DEDUP_REMOVED lines=8> */
.L_x_3128:
[----:B------:R-:W-:Y:S05]  /*32090*/  BRA `(.L_x_3129) ;  /* 0xffffff4c00c47947 */ /* 0x000fea000383ffff */
.L_x_2891:
[----:B0-----:R-:W0:Y:S01]  /*320a0*/  S2R R8, SR_TID.X ;  /* 0x0000000000087919 */ /* 0x001e220000002100 */
[----:B------:R-:W-:Y:S01]  /*320b0*/  BSSY B1, `(.L_x_3130) ;  /* 0x000000a000017945 */ /* 0x000fe20003800000 */
[----:B------:R-:W-:Y:S02]  /*320c0*/  IMAD.MOV.U32 R12, RZ, RZ, RZ ;  /* 0x000000ffff0c7224 */ /* 0x000fe400078e00ff */
[----:B------:R-:W-:Y:S02]  /*320d0*/  IMAD.MOV.U32 R11, RZ, RZ, 0x1f ;  /* 0x0000001fff0b7424 */ /* 0x000fe400078e00ff */
[----:B------:R-:W-:Y:S01]  /*320e0*/  IMAD.MOV.U32 R15, RZ, RZ, -0x1 ;  /* 0xffffffffff0f7424 */ /* 0x000fe200078e00ff */
[----:B0-----:R-:W-:-:S04]  /*320f0*/  SHF.R.U32.HI R8, RZ, 0x5, R8 ;  /* 0x00000005ff087819 */ /* 0x001fc80000011608 */
[----:B------:R-:W-:-:S04]  /*32100*/  LOP3.LUT R8, R8, 0x3, RZ, 0xc0, !PT ;  /* 0x0000000308087812 */ /* 0x000fc800078ec0ff */
[----:B------:R-:W-:-:S07]  /*32110*/  MOV R13, R8 ;  /* 0x00000008000d7202 */ /* 0x000fce0000000f00 */
[----:B------:R-:W-:Y:S05]  /*32120*/  WARPSYNC.COLLECTIVE R15, `(.L_x_3131) ;  /* 0x000000000f087348 */ /* 0x000fea0003c00000 */
[----:B------:R0:W1:Y:S02]  /*32130*/  SHFL.IDX P6, R14, R13, R12, R11 ;  /* 0x0000000c0d0e7389 */ /* 0x00006400000c000b */
[----:B01----:R-:W-:Y:S01]  /*32140*/  ENDCOLLECTIVE ;  /* 0x000000000000791b */ /* 0x003fe20003800000 */
.L_x_3131:
[----:B------:R-:W-:Y:S05]  /*32150*/  BSYNC B1 ;  /* 0x0000000000017941 */ /* 0x000fea0003800000 */
.L_x_3130:
[----:B------:R-:W-:Y:S05]  /*32160*/  BRA `(.L_x_3132) ;  /* 0xffffff64006c7947 */ /* 0x000fea000383ffff */
.L_x_2893:
[----:B------:R-:W-:Y:S01]  /*32170*/  BSSY B1, `(.L_x_3133) ;  /* 0x0000006000017945 */ /* 0x000fe20003800000 */
[----:B------:R-:W-:-:S07]  /*32180*/  IMAD.MOV.U32 R15, RZ, RZ, -0x1 ;  /* 0xffffffffff0f7424 */ /* 0x000fce00078e00ff */
[----:B01----:R-:W-:Y:S05]  /*32190*/  WARPSYNC.COLLECTIVE R15, `(.L_x_3134) ;  /* 0x000000000f0c7348 */ /* 0x003fea0003c00000 */
[----:B------:R-:W-:Y:S02]  /*321a0*/  ELECT P6, UR62, PT ;  /* 0x00000000003e782f */ /* 0x000fe400038c0000 */
[----:B------:R-:W-:Y:S01]  /*321b0*/  MOV R14, UR62 ;  /* 0x0000003e000e7c02 */ /* 0x000fe20008000f00 */
[----:B01----:R-:W-:Y:S10]  /*321c0*/  ENDCOLLECTIVE ;  /* 0x000000000000791b */ /* 0x003ff40003800000 */
.L_x_3134:
[----:B------:R-:W-:Y:S05]  /*321d0*/  BSYNC B1 ;  /* 0x0000000000017941 */ /* 0x000fea0003800000 */
.L_x_3133:
[----:B------:R-:W-:Y:S05]  /*321e0*/  BRA `(.L_x_2892) ;  /* 0xffffff6400647947 */ /* 0x000fea000383ffff */
.L_x_2895:
[----:B-1----:R1:W2:Y:S02]  /*321f0*/  SYNCS.PHASECHK.TRANS64.TRYWAIT P0, [R22+URZ+0x33420], R6 ;  /* 0x03342006160075a7 */ /* 0x0022a4000800017f */
[----:B--2---:R-:W-:Y:S05]  /*32200*/  @!P0 NANOSLEEP.SYNCS 0x989680 ;  /* 0x009896800000895d */ /* 0x004fea0003900000 */
[----:B------:R-:W2:Y:S02]  /*32210*/  @!P0 SYNCS.PHASECHK.TRANS64 P0, [R22+URZ+0x33420], R6 ;  /* 0x03342006160085a7 */ /* 0x000ea4000800007f */
[----:B--2---:R-:W-:Y:S05]  /*32220*/  @!P0 BRA `(.L_x_2895) ;  /* 0xfffffffc00f08947 */ /* 0x004fea000383ffff */
[----:B------:R-:W-:Y:S05]  /*32230*/  BRA `(.L_x_3135) ;  /* 0xffffff6400747947 */ /* 0x000fea000383ffff */
.L_x_2899:
[----:B--2---:R2:W3:Y:S02]  /*32240*/  SYNCS.PHASECHK.TRANS64.TRYWAIT P0, [R10+URZ+0x334a0], R9 ;  /* 0x0334a0090a0075a7 */ /* 0x0044e4000800017f */
[----:B---3--:R-:W-:Y:S05]  /*32250*/  @!P0 NANOSLEEP.SYNCS 0x989680 ;  /* 0x009896800000895d */ /* 0x008fea0003900000 */
[----:B------:R-:W3:Y:S02]  /*32260*/  @!P0 SYNCS.PHASECHK.TRANS64 P0, [R10+URZ+0x334a0], R9 ;  /* 0x0334a0090a0085a7 */ /* 0x000ee4000800007f */
[----:B---3--:R-:W-:Y:S05]  /*32270*/  @!P0 BRA `(.L_x_2899) ;  /* 0xfffffffc00f08947 */ /* 0x008fea000383ffff */
[----:B------:R-:W-:Y:S05]  /*32280*/  BRA `(.L_x_3136) ;  /* 0xffffff64008c7947 */ /* 0x000fea000383ffff */
.L_x_2906:
[----:B0-----:R0:W1:Y:S02]  /*32290*/  SYNCS.PHASECHK.TRANS64.TRYWAIT P0, [R10+URZ+0x334c0], R9 ;  /* 0x0334c0090a0075a7 */ /* 0x001064000800017f */
[----:B-1----:R-:W-:Y:S05]  /*322a0*/  @!P0 NANOSLEEP.SYNCS 0x989680 ;  /* 0x009896800000895d */ /* 0x002fea0003900000 */
[----:B------:R-:W1:Y:S02]  /*322b0*/  @!P0 SYNCS.PHASECHK.TRANS64 P0, [R10+URZ+0x334c0], R9 ;  /* 0x0334c0090a0085a7 */ /* 0x000e64000800007f */
[----:B-1----:R-:W-:Y:S05]  /*322c0*/  @!P0 BRA `(.L_x_2906) ;  /* 0xfffffffc00f08947 */ /* 0x002fea000383ffff */
[----:B------:R-:W-:Y:S05]  /*322d0*/  BRA `(.L_x_3137) ;  /* 0xffffff6800887947 */ /* 0x000fea000383ffff */
.L_x_2915:
[----:B0-----:R0:W2:Y:S02]  /*322e0*/  SYNCS.PHASECHK.TRANS64.TRYWAIT P1, [R9+URZ+0x334a0], R8 ;  /* 0x0334a008090075a7 */ /* 0x0010a4000802017f */
[----:B--2---:R-:W-:Y:S05]  /*322f0*/  @!P1 NANOSLEEP.SYNCS 0x989680 ;  /* 0x009896800000995d */ /* 0x004fea0003900000 */
[----:B------:R-:W2:Y:S02]  /*32300*/  @!P1 SYNCS.PHASECHK.TRANS64 P1, [R9+URZ+0x334a0], R8 ;  /* 0x0334a008090095a7 */ /* 0x000ea4000802007f */
[----:B--2---:R-:W-:Y:S05]  /*32310*/  @!P1 BRA `(.L_x_2915) ;  /* 0xfffffffc00f09947 */ /* 0x004fea000383ffff */
[----:B------:R-:W-:Y:S05]  /*32320*/  BRA `(.L_x_3138) ;  /* 0xffffff6c00bc7947 */ /* 0x000fea000383ffff */
.L_x_2922:
[----:B-1----:R1:W2:Y:S02]  /*32330*/  SYNCS.PHASECHK.TRANS64.TRYWAIT P1, [R9+URZ+0x334c0], R8 ;  /* 0x0334c008090075a7 */ /* 0x0022a4000802017f */
[----:B--2---:R-:W-:Y:S05]  /*32340*/  @!P1 NANOSLEEP.SYNCS 0x989680 ;  /* 0x009896800000995d */ /* 0x004fea0003900000 */
[----:B------:R-:W2:Y:S02]  /*32350*/  @!P1 SYNCS.PHASECHK.TRANS64 P1, [R9+URZ+0x334c0], R8 ;  /* 0x0334c008090095a7 */ /* 0x000ea4000802007f */
[----:B--2---:R-:W-:Y:S05]  /*32360*/  @!P1 BRA `(.L_x_2922) ;  /* 0xfffffffc00f09947 */ /* 0x004fea000383ffff */
[----:B------:R-:W-:Y:S05]  /*32370*/  BRA `(.L_x_3139) ;  /* 0xffffff7000b47947 */ /* 0x000fea000383ffff */
.L_x_2939:
[----:B------:R-:W1:Y:S01]  /*32380*/  S2R R20, SR_TID.X ;  /* 0x0000000000147919 */ /* 0x000e620000002100 */
[----:B------:R-:W-:Y:S01]  /*32390*/  BSSY B0, `(.L_x_3140) ;  /* 0x000000a000007945 */ /* 0x000fe20003800000 */
[----:B0-----:R-:W-:Y:S01]  /*323a0*/  MOV R12, RZ ;  /* 0x000000ff000c7202 */ /* 0x001fe20000000f00 */
[----:B------:R-:W-:Y:S02]  /*323b0*/  IMAD.MOV.U32 R11, RZ, RZ, 0x1f ;  /* 0x0000001fff0b7424 */ /* 0x000fe400078e00ff */
[----:B------:R-:W-:Y:S01]  /*323c0*/  IMAD.MOV.U32 R15, RZ, RZ, -0x1 ;  /* 0xffffffffff0f7424 */ /* 0x000fe200078e00ff */
[----:B-1----:R-:W-:-:S04]  /*323d0*/  SHF.R.U32.HI R9, RZ, 0x5, R20 ;  /* 0x00000005ff097819 */ /* 0x002fc80000011614 */
[----:B------:R-:W-:-:S05]  /*323e0*/  LOP3.LUT R9, R9, 0x3, RZ, 0xc0, !PT ;  /* 0x0000000309097812 */ /* 0x000fca00078ec0ff */
[----:B------:R-:W-:-:S07]  /*323f0*/  IMAD.MOV.U32 R13, RZ, RZ, R9 ;  /* 0x000000ffff0d7224 */ /* 0x000fce00078e0009 */
[----:B-----5:R-:W-:Y:S05]  /*32400*/  WARPSYNC.COLLECTIVE R15, `(.L_x_3141) ;  /* 0x000000000f087348 */ /* 0x020fea0003c00000 */
[----:B------:R0:W1:Y:S02]  /*32410*/  SHFL.IDX P6, R14, R13, R12, R11 ;  /* 0x0000000c0d0e7389 */ /* 0x00006400000c000b */
[----:B01---5:R-:W-:Y:S01]  /*32420*/  ENDCOLLECTIVE ;  /* 0x000000000000791b */ /* 0x023fe20003800000 */
.L_x_3141:
[----:B------:R-:W-:Y:S05]  /*32430*/  BSYNC B0 ;  /* 0x0000000000007941 */ /* 0x000fea0003800000 */
.L_x_3140:
[----:B------:R-:W-:Y:S05]  /*32440*/  BRA `(.L_x_3142) ;  /* 0xffffff8000ec7947 */ /* 0x000fea000383ffff */
.L_x_2942:
[----:B0-----:R-:W2:Y:S02]  /*32450*/  LDL R2, [R1+0x28] ;  /* 0x0000280001027983 */ /* 0x001ea40000100800 */
[----:B--2---:R0:W1:Y:S02]  /*32460*/  SYNCS.PHASECHK.TRANS64.TRYWAIT P0, [R0+URZ+0x33480], R2 ;  /* 0x03348002000075a7 */ /* 0x004064000800017f */
[----:B-1----:R-:W-:Y:S05]  /*32470*/  @!P0 NANOSLEEP.SYNCS 0x989680 ;  /* 0x009896800000895d */ /* 0x002fea0003900000 */
[----:B------:R-:W1:Y:S02]  /*32480*/  @!P0 SYNCS.PHASECHK.TRANS64 P0, [R0+URZ+0x33480], R2 ;  /* 0x03348002000085a7 */ /* 0x000e64000800007f */
[----:B-1----:R-:W-:Y:S05]  /*32490*/  @!P0 BRA `(.L_x_2942) ;  /* 0xfffffffc00ec8947 */ /* 0x002fea000383ffff */
[----:B------:R-:W-:Y:S05]  /*324a0*/  BRA `(.L_x_3143) ;  /* 0xffffff8400007947 */ /* 0x000fea000383ffff */
.L_x_2943:
[----:B------:R-:W-:Y:S01]  /*324b0*/  BSSY B0, `(.L_x_3144) ;  /* 0x0000008000007945 */ /* 0x000fe20003800000 */
[----:B------:R-:W-:Y:S01]  /*324c0*/  IMAD.MOV.U32 R13, RZ, RZ, R20 ;  /* 0x000000ffff0d7224 */ /* 0x000fe200078e0014 */
[----:B------:R-:W-:Y:S01]  /*324d0*/  MOV R15, 0xffffffff ;  /* 0xffffffff000f7802 */ /* 0x000fe20000000f00 */
[----:B0-----:R-:W-:Y:S02]  /*324e0*/  IMAD.MOV.U32 R12, RZ, RZ, RZ ;  /* 0x000000ffff0c7224 */ /* 0x001fe400078e00ff */
[----:B------:R-:W-:-:S07]  /*324f0*/  IMAD.MOV.U32 R11, RZ, RZ, 0x1c1f ;  /* 0x00001c1fff0b7424 */ /* 0x000fce00078e00ff */
[----:B------:R-:W-:Y:S05]  /*32500*/  WARPSYNC.COLLECTIVE R15, `(.L_x_3145) ;  /* 0x000000000f087348 */ /* 0x000fea0003c00000 */
[----:B------:R0:W1:Y:S02]  /*32510*/  SHFL.IDX P6, R14, R13, R12, R11 ;  /* 0x0000000c0d0e7389 */ /* 0x00006400000c000b */
[----:B01----:R-:W-:Y:S01]  /*32520*/  ENDCOLLECTIVE ;  /* 0x000000000000791b */ /* 0x003fe20003800000 */
.L_x_3145:
[----:B------:R-:W-:Y:S05]  /*32530*/  BSYNC B0 ;  /* 0x0000000000007941 */ /* 0x000fea0003800000 */
.L_x_3144:
        /* <DEDUP_REMOVED lines=9> */
.L_x_3146:
[----:B------:R-:W0:Y:S01]  /*325d0*/  LDC R11, c[0x0][0x2f4] ;  /* 0x0000bd00ff0b7b82 */ /* 0x000e220000000800 */
[C---:B------:R-:W-:Y:S01]  /*325e0*/  LOP3.LUT R12, R36.reuse, 0x40, RZ, 0xfc, !PT ;  /* 0x00000040240c7812 */ /* 0x040fe200078efcff */
[----:B------:R-:W-:Y:S01]  /*325f0*/  IMAD.MOV.U32 R13, RZ, RZ, R20 ;  /* 0x000000ffff0d7224 */ /* 0x000fe200078e0014 */
[----:B------:R-:W-:Y:S02]  /*32600*/  LOP3.LUT R15, R36, 0x80, RZ, 0xfc, !PT ;  /* 0x00000080240f7812 */ /* 0x000fe400078efcff */
[----:B------:R-:W-:-:S04]  /*32610*/  MOV R2, R14 ;  /* 0x0000000e00027202 */ /* 0x000fc80000000f00 */
[----:B------:R-:W-:-:S05]  /*32620*/  IADD3 R2, P0, R36, R2, RZ ;  /* 0x0000000224027210 */ /* 0x000fca0007f1e0ff */
[----:B------:R-:W-:Y:S01]  /*32630*/  IMAD.X R3, RZ, RZ, R3, P0 ;  /* 0x000000ffff037224 */ /* 0x000fe200000e0603 */
        /* <DEDUP_REMOVED lines=10> */
[----:B------:R-:W-:Y:S01]  /*326e0*/  IMAD.MOV.U32 R11, RZ, RZ, 0x1c1f ;  /* 0x00001c1fff0b7424 */ /* 0x000fe200078e00ff */
[----:B------:R-:W-:Y:S01]  /*326f0*/  MOV R15, 0xffffffff ;  /* 0xffffffff000f7802 */ /* 0x000fe20000000f00 */
[----:B------:R0:W-:Y:S01]  /*32700*/  LDGSTS.E.BYPASS.LTC128B.128 [R4+0x11a00], desc[UR50][R2.64+0x40], !P1 ;  /* 0x11a0004002047fae */ /* 0x0001e2000c901d72 */
[----:B------:R-:W-:-:S13]  /*32710*/  ISETP.LT.OR P1, PT, R9, 0x1, P0 ;  /* 0x000000010900780c */ /* 0x000fda0000721670 */
[----:B0-----:R-:W-:Y:S05]  /*32720*/  WARPSYNC.COLLECTIVE R15, `(.L_x_3147) ;  /* 0x000000000f087348 */ /* 0x001fea0003c00000 */
[----:B------:R1:W2:Y:S02]  /*32730*/  SHFL.IDX P6, R14, R13, R12, R11 ;  /* 0x0000000c0d0e7389 */ /* 0x0002a400000c000b */
[----:B012---:R-:W-:Y:S01]  /*32740*/  ENDCOLLECTIVE ;  /* 0x000000000000791b */ /* 0x007fe20003800000 */
.L_x_3147:
        /* <DEDUP_REMOVED lines=9> */
.L_x_3148:
[----:B------:R-:W-:Y:S01]  /*327e0*/  IMAD.MOV.U32 R13, RZ, RZ, R20 ;  /* 0x000000ffff0d7224 */ /* 0x000fe200078e0014 */
[----:B------:R-:W-:Y:S01]  /*327f0*/  MOV R12, 0x2 ;  /* 0x00000002000c7802 */ /* 0x000fe20000000f00 */
[----:B------:R-:W-:-:S07]  /*32800*/  IMAD.MOV.U32 R2, RZ, RZ, R14 ;  /* 0x000000ffff027224 */ /* 0x000fce00078e000e */
[----:B------:R-:W-:Y:S05]  /*32810*/  WARPSYNC.COLLECTIVE R15, `(.L_x_3149) ;  /* 0x000000000f087348 */ /* 0x000fea0003c00000 */
[----:B------:R0:W1:Y:S02]  /*32820*/  SHFL.IDX P6, R14, R13, R12, R11 ;  /* 0x0000000c0d0e7389 */ /* 0x00006400000c000b */
[----:B01----:R-:W-:Y:S01]  /*32830*/  ENDCOLLECTIVE ;  /* 0x000000000000791b */ /* 0x003fe20003800000 */
.L_x_3149:
        /* <DEDUP_REMOVED lines=16> */
.L_x_3150:
[----:B------:R-:W-:Y:S01]  /*32940*/  IMAD.MOV.U32 R13, RZ, RZ, R20 ;  /* 0x000000ffff0d7224 */ /* 0x000fe200078e0014 */
[----:B------:R-:W-:Y:S01]  /*32950*/  MOV R12, 0x3 ;  /* 0x00000003000c7802 */ /* 0x000fe20000000f00 */
[----:B------:R-:W-:-:S07]  /*32960*/  IMAD.MOV.U32 R2, RZ, RZ, R14 ;  /* 0x000000ffff027224 */ /* 0x000fce00078e000e */
[----:B------:R-:W-:Y:S05]  /*32970*/  WARPSYNC.COLLECTIVE R15, `(.L_x_3151) ;  /* 0x000000000f087348 */ /* 0x000fea0003c00000 */
[----:B------:R0:W1:Y:S02]  /*32980*/  SHFL.IDX P6, R14, R13, R12, R11 ;  /* 0x0000000c0d0e7389 */ /* 0x00006400000c000b */
[----:B01----:R-:W-:Y:S01]  /*32990*/  ENDCOLLECTIVE ;  /* 0x000000000000791b */ /* 0x003fe20003800000 */
.L_x_3151:
[----:B------:R-:W-:-:S05]  /*329a0*/  IADD3 R2, P1, R36, R2, RZ ;  /* 0x0000000224027210 */ /* 0x000fca0007f3e0ff */
[----:B------:R-:W-:Y:S01]  /*329b0*/  IMAD.X R3, RZ, RZ, R3, P1 ;  /* 0x000000ffff037224 */ /* 0x000fe200008e0603 */
[C---:B------:R-:W-:Y:S01]  /*329c0*/  ISETP.LT.OR P1, PT, R9.reuse, 0x41, P3 ;  /* 0x000000410900780c */ /* 0x040fe20001f21670 */
[----:B------:R-:W-:Y:S02]  /*329d0*/  IMAD.MOV.U32 R13, RZ, RZ, R10 ;  /* 0x000000ffff0d7224 */ /* 0x000fe400078e000a */
[----:B------:R0:W5:Y:S10]  /*329e0*/  LDL.LU R10, [R1] ;  /* 0x00000000010a7983 */ /* 0x0001740000300800 */
[----:B------:R-:W-:Y:S01]  /*329f0*/  @!PT LDS RZ, [RZ] ;  /* 0x00000000fffff984 */ /* 0x000fe20000000800 */
[----:B------:R-:W-:Y:S01]  /*32a00*/  @!PT LDS RZ, [RZ] ;  /* 0x00000000fffff984 */ /* 0x000fe20000000800 */
[----:B------:R-:W-:Y:S01]  /*32a10*/  @!PT LDS RZ, [RZ] ;  /* 0x00000000fffff984 */ /* 0x000fe20000000800 */
[----:B------:R0:W-:Y:S01]  /*32a20*/  LDGSTS.E.BYPASS.LTC128B.128 [R4+0x10200], desc[UR50][R2.64], !P1 ;  /* 0x1020000002047fae */ /* 0x0001e2000c901d72 */
[----:B------:R-:W-:Y:S01]  /*32a30*/  ISETP.LT.OR P1, PT, R9, 0x41, P2 ;  /* 0x000000410900780c */ /* 0x000fe20001721670 */
[----:B------:R-:W-:-:S12]  /*32a40*/  IMAD.MOV.U32 R20, RZ, RZ, R14 ;  /* 0x000000ffff147224 */ /* 0x000fd800078e000e */
[----:B0----5:R-:W-:Y:S05]  /*32a50*/  WARPSYNC.COLLECTIVE R15, `(.L_x_3152) ;  /* 0x000000000f087348 */ /* 0x021fea0003c00000 */
[----:B------:R1:W2:Y:S02]  /*32a60*/  SHFL.IDX P6, R14, R13, R12, R11 ;  /* 0x0000000c0d0e7389 */ /* 0x0002a400000c000b */
[----:B012--5:R-:W-:Y:S01]  /*32a70*/  ENDCOLLECTIVE ;  /* 0x000000000000791b */ /* 0x027fe20003800000 */
.L_x_3152:
[----:B------:R-:W-:Y:S01]  /*32a80*/  @!PT LDS RZ, [RZ] ;  /* 0x00000000fffff984 */ /* 0x000fe20000000800 */
[----:B------:R-:W-:Y:S01]  /*32a90*/  @!PT LDS RZ, [RZ] ;  /* 0x00000000fffff984 */ /* 0x000fe20000000800 */
[----:B------:R-:W-:Y:S01]  /*32aa0*/  @!PT LDS RZ, [RZ] ;  /* 0x00000000fffff984 */ /* 0x000fe20000000800 */
[----:B------:R-:W-:Y:S01]  /*32ab0*/  LDGSTS.E.BYPASS.LTC128B.128 [R4+0x12a00], desc[UR50][R2.64+0x40], !P1 ;  /* 0x12a0004002047fae */ /* 0x000fe2000c901d72 */
[----:B------:R-:W-:-:S13]  /*32ac0*/  ISETP.LT.OR P1, PT, R9, 0x41, P0 ;  /* 0x000000410900780c */ /* 0x000fda0000721670 */
[----:B------:R0:W-:Y:S02]  /*32ad0*/  LDGSTS.E.BYPASS.LTC128B.128 [R4+0x15200], desc[UR50][R2.64+0x80], !P1 ;  /* 0x1520008002047fae */ /* 0x0001e4000c901d72 */
[----:B0-----:R-:W-:-:S05]  /*32ae0*/  IMAD.MOV.U32 R2, RZ, RZ, R14 ;  /* 0x000000ffff027224 */ /* 0x001fca00078e000e */
[----:B------:R-:W-:-:S05]  /*32af0*/  IADD3 R2, P1, R36, R2, RZ ;  /* 0x0000000224027210 */ /* 0x000fca0007f3e0ff */
[----:B------:R-:W-:Y:S01]  /*32b00*/  IMAD.X R3, RZ, RZ, R20, P1 ;  /* 0x000000ffff037224 */ /* 0x000fe200008e0614 */
[----:B------:R-:W-:Y:S01]  /*32b10*/  ISETP.LT.OR P1, PT, R9, 0x61, P3 ;  /* 0x000000610900780c */ /* 0x000fe20001f21670 */
[----:B------:R-:W-:Y:S01]  /*32b20*/  IMAD.MOV.U32 R13, RZ, RZ, R21 ;  /* 0x000000ffff0d7224 */ /* 0x000fe200078e0015 */
[----:B------:R-:W-:-:S11]  /*32b30*/  MOV R12, RZ ;  /* 0x000000ff000c7202 */ /* 0x000fd60000000f00 */
[----:B------:R-:W-:Y:S05]  /*32b40*/  WARPSYNC.COLLECTIVE R15, `(.L_x_3153) ;  /* 0x000000000f087348 */ /* 0x000fea0003c00000 */
[----:B------:R0:W1:Y:S02]  /*32b50*/  SHFL.IDX P6, R14, R13, R12, R11 ;  /* 0x0000000c0d0e7389 */ /* 0x00006400000c000b */
[----:B01----:R-:W-:Y:S01]  /*32b60*/  ENDCOLLECTIVE ;  /* 0x000000000000791b */ /* 0x003fe20003800000 */
.L_x_3153:
        /* <DEDUP_REMOVED lines=13> */
.L_x_3154:
[C---:B------:R-:W-:Y:S01]  /*32c40*/  ISETP.GE.AND P6, PT, R9.reuse, 0x81, PT ;  /* 0x000000810900780c */ /* 0x040fe20003fc6270 */
[----:B------:R-:W-:Y:S01]  /*32c50*/  IMAD.MOV.U32 R2, RZ, RZ, R14 ;  /* 0x000000ffff027224 */ /* 0x000fe200078e000e */
[C---:B------:R-:W-:Y:S02]  /*32c60*/  ISETP.GE.AND P5, PT, R9.reuse, 0x21, PT ;  /* 0x000000210900780c */ /* 0x040fe40003fa6270 */
[C---:B------:R-:W-:Y:S02]  /*32c70*/  ISETP.GE.AND P4, PT, R9.reuse, 0x41, PT ;  /* 0x000000410900780c */ /* 0x040fe40003f86270 */
[----:B------:R-:W-:Y:S02]  /*32c80*/  ISETP.GE.AND P1, PT, R9, 0x61, PT ;  /* 0x000000610900780c */ /* 0x000fe40003f26270 */
[----:B------:R-:W-:-:S05]  /*32c90*/  LOP3.LUT R10, R10, 0xffffffbf, RZ, 0xc0, !PT ;  /* 0xffffffbf0a0a7812 */ /* 0x000fca00078ec0ff */
[----:B------:R-:W-:-:S05]  /*32ca0*/  @P6 LOP3.LUT R10, R10, 0x40, RZ, 0xfc, !PT ;  /* 0x000000400a0a6812 */ /* 0x000fca00078efcff */
[----:B------:R2:W-:Y:S01]  /*32cb0*/  STL [R1], R10 ;  /* 0x0000000a01007387 */ /* 0x0005e20000100800 */
[----:B------:R-:W-:Y:S05]  /*32cc0*/  BRA `(.L_x_3155) ;  /* 0xffffff80009c7947 */ /* 0x000fea000383ffff */
.L_x_2948:
[----:B---3--:R-:W3:Y:S02]  /*32cd0*/  LDL R2, [R1+0x28] ;  /* 0x0000280001027983 */ /* 0x008ee40000100800 */
[----:B---3--:R3:W4:Y:S02]  /*32ce0*/  SYNCS.PHASECHK.TRANS64.TRYWAIT P0, [R0+URZ+0x33440], R2 ;  /* 0x03344002000075a7 */ /* 0x008724000800017f */
[----:B----4-:R-:W-:Y:S05]  /*32cf0*/  @!P0 NANOSLEEP.SYNCS 0x989680 ;  /* 0x009896800000895d */ /* 0x010fea0003900000 */
[----:B------:R-:W4:Y:S02]  /*32d00*/  @!P0 SYNCS.PHASECHK.TRANS64 P0, [R0+URZ+0x33440], R2 ;  /* 0x03344002000085a7 */ /* 0x000f24000800007f */
[----:B----4-:R-:W-:Y:S05]  /*32d10*/  @!P0 BRA `(.L_x_2948) ;  /* 0xfffffffc00ec8947 */ /* 0x010fea000383ffff */
[----:B------:R-:W-:Y:S05]  /*32d20*/  BRA `(.L_x_3156) ;  /* 0xffffff8400007947 */ /* 0x000fea000383ffff */
.L_x_2949:
[----:B------:R-:W-:Y:S01]  /*32d30*/  BSSY B0, `(.L_x_3157) ;  /* 0x0000008000007945 */ /* 0x000fe20003800000 */
[----:B------:R-:W-:Y:S01]  /*32d40*/  IMAD.MOV.U32 R13, RZ, RZ, R6 ;  /* 0x000000ffff0d7224 */ /* 0x000fe200078e0006 */
[----:B------:R-:W-:Y:S01]  /*32d50*/  MOV R11, 0x1c1f ;  /* 0x00001c1f000b7802 */ /* 0x000fe20000000f00 */
[----:B------:R-:W-:Y:S02]  /*32d60*/  IMAD.MOV.U32 R12, RZ, RZ, RZ ;  /* 0x000000ffff0c7224 */ /* 0x000fe400078e00ff */
[----:B------:R-:W-:-:S07]  /*32d70*/  IMAD.MOV.U32 R15, RZ, RZ, -0x1 ;  /* 0xffffffffff0f7424 */ /* 0x000fce00078e00ff */
[----:B-1---5:R-:W-:Y:S05]  /*32d80*/  WARPSYNC.COLLECTIVE R15, `(.L_x_3158) ;  /* 0x000000000f087348 */ /* 0x022fea0003c00000 */
[----:B------:R0:W2:Y:S02]  /*32d90*/  SHFL.IDX P6, R14, R13, R12, R11 ;  /* 0x0000000c0d0e7389 */ /* 0x0000a400000c000b */
[----:B012--5:R-:W-:Y:S01]  /*32da0*/  ENDCOLLECTIVE ;  /* 0x000000000000791b */ /* 0x027fe20003800000 */
.L_x_3158:
[----:B------:R-:W-:Y:S05]  /*32db0*/  BSYNC B0 ;  /* 0x0000000000007941 */ /* 0x000fea0003800000 */
.L_x_3157:
[----:B------:R-:W-:Y:S01]  /*32dc0*/  IMAD.MOV.U32 R13, RZ, RZ, R5 ;  /* 0x000000ffff0d7224 */ /* 0x000fe200078e0005 */
[----:B------:R-:W-:Y:S01]  /*32dd0*/  MOV R15, 0xffffffff ;  /* 0xffffffff000f7802 */ /* 0x000fe20000000f00 */
[----:B------:R-:W-:Y:S01]  /*32de0*/  IMAD.MOV.U32 R12, RZ, RZ, RZ ;  /* 0x000000ffff0c7224 */ /* 0x000fe200078e00ff */
[----:B------:R-:W0:Y:S01]  /*32df0*/  LDC R21, c[0x0][0x2f4] ;  /* 0x0000bd00ff157b82 */ /* 0x000e220000000800 */
[----:B------:R-:W-:Y:S01]  /*32e00*/  IMAD.MOV.U32 R11, RZ, RZ, 0x1c1f ;  /* 0x00001c1fff0b7424 */ /* 0x000fe200078e00ff */
[C---:B------:R-:W-:Y:S01]  /*32e10*/  LOP3.LUT R34, R36.reuse, 0x40, RZ, 0xfc, !PT ;  /* 0x0000004024227812 */ /* 0x040fe200078efcff */
[----:B------:R-:W-:Y:S01]  /*32e20*/  IMAD.MOV.U32 R2, RZ, RZ, R14 ;  /* 0x000000ffff027224 */ /* 0x000fe200078e000e */
[----:B------:R-:W-:-:S07]  /*32e30*/  LOP3.LUT R24, R36, 0x80, RZ, 0xfc, !PT ;  /* 0x0000008024187812 */ /* 0x000fce00078efcff */
[----:B0-----:R-:W-:Y:S05]  /*32e40*/  WARPSYNC.COLLECTIVE R15, `(.L_x_3159) ;  /* 0x000000000f087348 */ /* 0x001fea0003c00000 */
[----:B------:R1:W2:Y:S02]  /*32e50*/  SHFL.IDX P6, R14, R13, R12, R11 ;  /* 0x0000000c0d0e7389 */ /* 0x0002a400000c000b */
[----:B012---:R-:W-:Y:S01]  /*32e60*/  ENDCOLLECTIVE ;  /* 0x000000000000791b */ /* 0x007fe20003800000 */
.L_x_3159:
[----:B------:R-:W-:Y:S02]  /*32e70*/  IMAD.MOV.U32 R13, RZ, RZ, R6 ;  /* 0x000000ffff0d7224 */ /* 0x000fe400078e0006 */
[----:B------:R-:W-:Y:S01]  /*32e80*/  IMAD.MOV.U32 R12, RZ, RZ, 0x1 ;  /* 0x00000001ff0c7424 */ /* 0x000fe200078e00ff */
        /* <DEDUP_REMOVED lines=19> */
.L_x_3160:
[----:B------:R-:W-:Y:S01]  /*32fc0*/  MOV R13, R5 ;  /* 0x00000005000d7202 */ /* 0x000fe20000000f00 */
[----:B------:R-:W-:-:S07]  /*32fd0*/  IMAD.MOV.U32 R2, RZ, RZ, R14 ;  /* 0x000000ffff027224 */ /* 0x000fce00078e000e */
[----:B------:R-:W-:Y:S05]  /*32fe0*/  WARPSYNC.COLLECTIVE R15, `(.L_x_3161) ;  /* 0x000000000f087348 */ /* 0x000fea0003c00000 */
[----:B------:R0:W1:Y:S02]  /*32ff0*/  SHFL.IDX P6, R14, R13, R12, R11 ;  /* 0x0000000c0d0e7389 */ /* 0x00006400000c000b */
[----:B01----:R-:W-:Y:S01]  /*33000*/  ENDCOLLECTIVE ;  /* 0x000000000000791b */ /* 0x003fe20003800000 */
.L_x_3161:
        /* <DEDUP_REMOVED lines=16> */
.L_x_3162:
[----:B------:R-:W-:Y:S01]  /*33110*/  @!PT LDS RZ, [RZ] ;  /* 0x00000000fffff984 */ /* 0x000fe20000000800 */
[----:B------:R-:W-:Y:S01]  /*33120*/  @!PT LDS RZ, [RZ] ;  /* 0x00000000fffff984 */ /* 0x000fe20000000800 */
[----:B------:R-:W-:Y:S01]  /*33130*/  @!PT LDS RZ, [RZ] ;  /* 0x00000000fffff984 */ /* 0x000fe20000000800 */
[----:B------:R-:W-:Y:S04]  /*33140*/  @P5 LDGSTS.E.BYPASS.LTC128B.128 [R4+0x27200], desc[UR50][R2.64+0x40], !P3 ;  /* 0x2720004002045fae */ /* 0x000fe8000d901d72 */
[----:B------:R0:W-:Y:S01]  /*33150*/  @P5 LDGSTS.E.BYPASS.LTC128B.128 [R4+0x29a00], desc[UR50][R2.64+0x80], !P2 ;  /* 0x29a0008002045fae */ /* 0x0001e2000d101d72 */
[----:B------:R-:W-:Y:S02]  /*33160*/  ISETP.GE.AND P5, PT, R36, R21, PT ;  /* 0x000000152400720c */ /* 0x000fe40003fa6270 */
[----:B------:R-:W-:Y:S01]  /*33170*/  MOV R13, R5 ;  /* 0x00000005000d7202 */ /* 0x000fe20000000f00 */
[----:B0-----:R-:W-:-:S10]  /*33180*/  IMAD.MOV.U32 R2, RZ, RZ, R14 ;  /* 0x000000ffff027224 */ /* 0x001fd400078e000e */
[----:B------:R-:W-:Y:S05]  /*33190*/  WARPSYNC.COLLECTIVE R15, `(.L_x_3163) ;  /* 0x000000000f087348 */ /* 0x000fea0003c00000 */
[----:B------:R0:W1:Y:S02]  /*331a0*/  SHFL.IDX P6, R14, R13, R12, R11 ;  /* 0x0000000c0d0e7389 */ /* 0x00006400000c000b */
[----:B01----:R-:W-:Y:S01]  /*331b0*/  ENDCOLLECTIVE ;  /* 0x000000000000791b */ /* 0x003fe20003800000 */
.L_x_3163:
[----:B------:R-:W-:Y:S02]  /*331c0*/  IMAD.MOV.U32 R13, RZ, RZ, R6 ;  /* 0x000000ffff0d7224 */ /* 0x000fe400078e0006 */
[----:B------:R-:W-:Y:S02]  /*331d0*/  IMAD.MOV.U32 R12, RZ, RZ, 0x3 ;  /* 0x00000003ff0c7424 */ /* 0x000fe400078e00ff */
[----:B------:R-:W-:-:S07]  /*331e0*/  IMAD.MOV.U32 R3, RZ, RZ, R14 ;  /* 0x000000ffff037224 */ /* 0x000fce00078e000e */
[----:B------:R-:W-:Y:S05]  /*331f0*/  WARPSYNC.COLLECTIVE R15, `(.L_x_3164) ;  /* 0x000000000f087348 */ /* 0x000fea0003c00000 */
[----:B------:R0:W1:Y:S02]  /*33200*/  SHFL.IDX P6, R14, R13, R12, R11 ;  /* 0x0000000c0d0e7389 */ /* 0x00006400000c000b */
[----:B01----:R-:W-:Y:S01]  /*33210*/  ENDCOLLECTIVE ;  /* 0x000000000000791b */ /* 0x003fe20003800000 */
.L_x_3164:
[----:B------:R-:W-:-:S05]  /*33220*/  @P4 IADD3 R3, P0, R36, R3, RZ ;  /* 0x0000000324034210 */ /* 0x000fca0007f1e0ff */
[----:B------:R-:W-:-:S05]  /*33230*/  @P4 IMAD.X R2, RZ, RZ, R2, P0 ;  /* 0x000000ffff024224 */ /* 0x000fca00000e0602 */
[-C--:B------:R-:W-:Y:S02]  /*33240*/  @P4 LOP3.LUT R3, R3, R2.reuse, RZ, 0x3c, !PT ;  /* 0x0000000203034212 */ /* 0x080fe400078e3cff */
[----:B------:R-:W-:Y:S02]  /*33250*/  MOV R13, R5 ;  /* 0x00000005000d7202 */ /* 0x000fe40000000f00 */
[----:B------:R-:W-:-:S04]  /*33260*/  @P4 LOP3.LUT R2, R3, R2, RZ, 0x3c, !PT ;  /* 0x0000000203024212 */ /* 0x000fc800078e3cff */
[----:B------:R-:W-:Y:S01]  /*33270*/  @P4 LOP3.LUT R3, R3, R2, RZ, 0x3c, !PT ;  /* 0x0000000203034212 */ /* 0x000fe200078e3cff */
[----:B------:R-:W-:-:S07]  /*33280*/  IMAD.MOV.U32 R6, RZ, RZ, R14 ;  /* 0x000000ffff067224 */ /* 0x000fce00078e000e */
[----:B------:R-:W-:Y:S05]  /*33290*/  WARPSYNC.COLLECTIVE R15, `(.L_x_3165) ;  /* 0x000000000f087348 */ /* 0x000fea0003c00000 */
[----:B------:R0:W1:Y:S02]  /*332a0*/  SHFL.IDX P6, R14, R13, R12, R11 ;  /* 0x0000000c0d0e7389 */ /* 0x00006400000c000b */
[----:B01----:R-:W-:Y:S01]  /*332b0*/  ENDCOLLECTIVE ;  /* 0x000000000000791b */ /* 0x003fe20003800000 */
.L_x_3165:
[----:B------:R-:W-:Y:S01]  /*332c0*/  @!PT LDS RZ, [RZ] ;  /* 0x00000000fffff984 */ /* 0x000fe20000000800 */
[----:B------:R-:W-:Y:S01]  /*332d0*/  @!PT LDS RZ, [RZ] ;  /* 0x00000000fffff984 */ /* 0x000fe20000000800 */
[----:B------:R-:W-:Y:S01]  /*332e0*/  @!PT LDS RZ, [RZ] ;  /* 0x00000000fffff984 */ /* 0x000fe20000000800 */
[----:B------:R0:W-:Y:S04]  /*332f0*/  @P4 LDGSTS.E.BYPASS.LTC128B.128 [R4+0x25200], desc[UR50][R2.64], !P5 ;  /* 0x2520000002044fae */ /* 0x0001e8000e901d72 */
[----:B------:R0:W-:Y:S04]  /*33300*/  @P4 LDGSTS.E.BYPASS.LTC128B.128 [R4+0x27a00], desc[UR50][R2.64+0x40], !P3 ;  /* 0x27a0004002044fae */ /* 0x0001e8000d901d72 */
[----:B------:R0:W-:Y:S01]  /*33310*/  @P4 LDGSTS.E.BYPASS.LTC128B.128 [R4+0x2a200], desc[UR50][R2.64+0x80], !P2 ;  /* 0x2a20008002044fae */ /* 0x0001e2000d101d72 */
[----:B------:R-:W-:Y:S02]  /*33320*/  IMAD.MOV.U32 R13, RZ, RZ, R8 ;  /* 0x000000ffff0d7224 */ /* 0x000fe400078e0008 */
[----:B------:R-:W-:-:S02]  /*33330*/  IMAD.MOV.U32 R12, RZ, RZ, RZ ;  /* 0x000000ffff0c7224 */ /* 0x000fc400078e00ff */
[----:B------:R-:W-:-:S07]  /*33340*/  IMAD.MOV.U32 R5, RZ, RZ, R14 ;  /* 0x000000ffff057224 */ /* 0x000fce00078e000e */
[----:B0-----:R-:W-:Y:S05]  /*33350*/  WARPSYNC.COLLECTIVE R15, `(.L_x_3166) ;  /* 0x000000000f087348 */ /* 0x001fea0003c00000 */
[----:B------:R1:W2:Y:S02]  /*33360*/  SHFL.IDX P6, R14, R13, R12, R11 ;  /* 0x0000000c0d0e7389 */ /* 0x0002a400000c000b */
[----:B012---:R-:W-:Y:S01]  /*33370*/  ENDCOLLECTIVE ;  /* 0x000000000000791b */ /* 0x007fe20003800000 */
.L_x_3166:
        /* <DEDUP_REMOVED lines=13> */
.L_x_3167:
[----:B------:R-:W-:Y:S01]  /*33450*/  IMAD.MOV.U32 R2, RZ, RZ, R14 ;  /* 0x000000ffff027224 */ /* 0x000fe200078e000e */
[----:B------:R-:W-:Y:S06]  /*33460*/  BRA `(.L_x_3168) ;  /* 0xffffff8000807947 */ /* 0x000fec000383ffff */
.L_x_2956:
[----:B------:R-:W-:Y:S02]  /*33470*/  IMAD.MOV.U32 R13, RZ, RZ, R4 ;  /* 0x000000ffff0d7224 */ /* 0x000fe400078e0004 */
[----:B------:R-:W-:Y:S02]  /*33480*/  IMAD.MOV.U32 R12, RZ, RZ, RZ ;  /* 0x000000ffff0c7224 */ /* 0x000fe400078e00ff */
[----:B------:R-:W-:Y:S02]  /*33490*/  IMAD.MOV.U32 R11, RZ, RZ, 0x1c1f ;  /* 0x00001c1fff0b7424 */ /* 0x000fe400078e00ff */
[----:B------:R-:W-:Y:S02]  /*334a0*/  IMAD.MOV.U32 R15, RZ, RZ, -0x1 ;  /* 0xffffffffff0f7424 */ /* 0x000fe400078e00ff */
[----:B------:R-:W-:Y:S02]  /*334b0*/  IMAD R28, R28, R7, RZ ;  /* 0x000000071c1c7224 */ /* 0x000fe400078e02ff */
[----:B------:R-:W-:-:S07]  /*334c0*/  IMAD R17, R17, 0x80, R9 ;  /* 0x0000008011117824 */ /* 0x000fce00078e0209 */
[----:B-----5:R-:W-:Y:S05]  /*334d0*/  WARPSYNC.COLLECTIVE R15, `(.L_x_3169) ;  /* 0x000000000f087348 */ /* 0x020fea0003c00000 */
[----:B------:R0:W1:Y:S02]  /*334e0*/  SHFL.IDX P6, R14, R13, R12, R11 ;  /* 0x0000000c0d0e7389 */ /* 0x00006400000c000b */
[----:B01---5:R-:W-:Y:S01]  /*334f0*/  ENDCOLLECTIVE ;  /* 0x000000000000791b */ /* 0x023fe20003800000 */
.L_x_3169:
[----:B------:R-:W-:Y:S01]  /*33500*/  ISETP.GE.AND P1, PT, R17, R28, PT ;  /* 0x0000001c1100720c */ /* 0x000fe20003f26270 */
[----:B------:R-:W-:Y:S01]  /*33510*/  IMAD.MOV.U32 R13, RZ, RZ, R0 ;  /* 0x000000ffff0d7224 */ /* 0x000fe200078e0000 */
[----:B------:R-:W-:-:S11]  /*33520*/  MOV R2, R14 ;  /* 0x0000000e00027202 */ /* 0x000fd60000000f00 */
[----:B------:R-:W-:Y:S05]  /*33530*/  WARPSYNC.COLLECTIVE R15, `(.L_x_3170) ;  /* 0x000000000f087348 */ /* 0x000fea0003c00000 */
[----:B------:R0:W1:Y:S02]  /*33540*/  SHFL.IDX P6, R14, R13, R12, R11 ;  /* 0x0000000c0d0e7389 */ /* 0x00006400000c000b */
[----:B01----:R-:W-:Y:S01]  /*33550*/  ENDCOLLECTIVE ;  /* 0x000000000000791b */ /* 0x003fe20003800000 */
.L_x_3170:
[----:B------:R-:W-:Y:S02]  /*33560*/  IMAD.MOV.U32 R13, RZ, RZ, R4 ;  /* 0x000000ffff0d7224 */ /* 0x000fe400078e0004 */
[----:B------:R-:W-:Y:S02]  /*33570*/  IMAD.MOV.U32 R12, RZ, RZ, 0x1 ;  /* 0x00000001ff0c7424 */ /* 0x000fe400078e00ff */
[----:B------:R-:W-:-:S07]  /*33580*/  IMAD.MOV.U32 R3, RZ, RZ, R14 ;  /* 0x000000ffff037224 */ /* 0x000fce00078e000e */
[----:B------:R-:W-:Y:S05]  /*33590*/  WARPSYNC.COLLECTIVE R15, `(.L_x_3171) ;  /* 0x000000000f087348 */ /* 0x000fea0003c00000 */
[----:B------:R0:W1:Y:S02]  /*335a0*/  SHFL.IDX P6, R14, R13, R12, R11 ;  /* 0x0000000c0d0e7389 */ /* 0x00006400000c000b */
[----:B01----:R-:W-:Y:S01]  /*335b0*/  ENDCOLLECTIVE ;  /* 0x000000000000791b */ /* 0x003fe20003800000 */
.L_x_3171:
[----:B------:R-:W-:-:S05]  /*335c0*/  @!P1 IADD3 R5, P4, R36, R3, RZ ;  /* 0x0000000324059210 */ /* 0x000fca0007f9e0ff */
[----:B------:R-:W-:Y:S02]  /*335d0*/  @!P1 IMAD.X R3, RZ, RZ, R2, P4 ;  /* 0x000000ffff039224 */ /* 0x000fe400020e0602 */
[----:B------:R-:W-:Y:S01]  /*335e0*/  @!P1 IMAD.MOV.U32 R2, RZ, RZ, R5 ;  /* 0x000000ffff029224 */ /* 0x000fe200078e0005 */
[----:B------:R-:W-:Y:S01]  /*335f0*/  IADD3 R5, R17, 0x20, RZ ;  /* 0x0000002011057810 */ /* 0x000fe20007ffe0ff */
[----:B------:R-:W-:-:S03]  /*33600*/  IMAD.MOV.U32 R13, RZ, RZ, R0 ;  /* 0x000000ffff0d7224 */ /* 0x000fc600078e0000 */
        /* <DEDUP_REMOVED lines=11> */
.L_x_3172:
[----:B------:R-:W-:Y:S02]  /*336c0*/  IMAD.MOV.U32 R13, RZ, RZ, R4 ;  /* 0x000000ffff0d7224 */ /* 0x000fe400078e0004 */
[----:B------:R-:W-:Y:S01]  /*336d0*/  IMAD.MOV.U32 R12, RZ, RZ, 0x2 ;  /* 0x00000002ff0c7424 */ /* 0x000fe200078e00ff */
[----:B------:R-:W-:-:S13]  /*336e0*/  @!P1 IADD3 R5, P4, R36, R14, RZ ;  /* 0x0000000e24059210 */ /* 0x000fda0007f9e0ff */
[----:B------:R-:W-:Y:S05]  /*336f0*/  WARPSYNC.COLLECTIVE R15, `(.L_x_3173) ;  /* 0x000000000f087348 */ /* 0x000fea0003c00000 */
[----:B------:R0:W1:Y:S02]  /*33700*/  SHFL.IDX P6, R14, R13, R12, R11 ;  /* 0x0000000c0d0e7389 */ /* 0x00006400000c000b */
[----:B01----:R-:W-:Y:S01]  /*33710*/  ENDCOLLECTIVE ;  /* 0x000000000000791b */ /* 0x003fe20003800000 */
.L_x_3173:
[----:B------:R-:W-:Y:S01]  /*33720*/  @!P1 IMAD.X R6, RZ, RZ, R2, P4 ;  /* 0x000000ffff069224 */ /* 0x000fe200020e0602 */
[----:B------:R-:W-:Y:S01]  /*33730*/  @!P1 MOV R2, R5 ;  /* 0x0000000500029202 */ /* 0x000fe20000000f00 */
[----:B------:R-:W-:Y:S02]  /*33740*/  VIADD R5, R17, 0x40 ;  /* 0x0000004011057836 */ /* 0x000fe40000000000 */
[----:B------:R-:W-:-:S05]  /*33750*/  @!P1 IMAD.MOV.U32 R3, RZ, RZ, R6 ;  /* 0x000000ffff039224 */ /* 0x000fca00078e0006 */
[----:B------:R-:W-:Y:S01]  /*33760*/  @!PT LDS RZ, [RZ] ;  /* 0x00000000fffff984 */ /* 0x000fe20000000800 */
[----:B------:R-:W-:Y:S01]  /*33770*/  @!PT LDS RZ, [RZ] ;  /* 0x00000000fffff984 */ /* 0x000fe20000000800 */
[----:B------:R-:W-:Y:S01]  /*33780*/  @!PT LDS RZ, [RZ] ;  /* 0x00000000fffff984 */ /* 0x000fe20000000800 */
[----:B------:R-:W-:Y:S01]  /*33790*/  @!P1 LDGSTS.E.BYPASS.LTC128B.128 [R8+0x1ea00], desc[UR50][R2.64], !P3 ;  /* 0x1ea0000002089fae */ /* 0x000fe2000d901d72 */
[----:B------:R-:W-:-:S03]  /*337a0*/  MOV R13, R0 ;  /* 0x00000000000d7202 */ /* 0x000fc60000000f00 */
[----:B------:R-:W-:Y:S04]  /*337b0*/  @!P1 LDGSTS.E.BYPASS.LTC128B.128 [R8+0x20a00], desc[UR50][R2.64+0x40], !P2 ;  /* 0x20a0004002089fae */ /* 0x000fe8000d101d72 */
[----:B------:R0:W-:Y:S01]  /*337c0*/  @!P1 LDGSTS.E.BYPASS.LTC128B.128 [R8+0x22a00], desc[UR50][R2.64+0x80], !P0 ;  /* 0x22a0008002089fae */ /* 0x0001e2000c101d72 */
[----:B------:R-:W-:Y:S01]  /*337d0*/  ISETP.GE.AND P1, PT, R5, R28, PT ;  /* 0x0000001c0500720c */ /* 0x000fe20003f26270 */
[----:B0-----:R-:W-:-:S12]  /*337e0*/  IMAD.MOV.U32 R2, RZ, RZ, R14 ;  /* 0x000000ffff027224 */ /* 0x001fd800078e000e */
[----:B------:R-:W-:Y:S05]  /*337f0*/  WARPSYNC.COLLECTIVE R15, `(.L_x_3174) ;  /* 0x000000000f087348 */ /* 0x000fea0003c00000 */
[----:B------:R0:W1:Y:S02]  /*33800*/  SHFL.IDX P6, R14, R13, R12, R11 ;  /* 0x0000000c0d0e7389 */ /* 0x00006400000c000b */
[----:B01----:R-:W-:Y:S01]  /*33810*/  ENDCOLLECTIVE ;  /* 0x000000000000791b */ /* 0x003fe20003800000 */
.L_x_3174:
[----:B------:R-:W-:Y:S02]  /*33820*/  IMAD.MOV.U32 R13, RZ, RZ, R4 ;  /* 0x000000ffff0d7224 */ /* 0x000fe400078e0004 */
[----:B------:R-:W-:Y:S01]  /*33830*/  IMAD.MOV.U32 R12, RZ, RZ, 0x3 ;  /* 0x00000003ff0c7424 */ /* 0x000fe200078e00ff */
[----:B------:R-:W-:-:S13]  /*33840*/  @!P1 IADD3 R5, P4, R36, R14, RZ ;  /* 0x0000000e24059210 */ /* 0x000fda0007f9e0ff */
[----:B------:R-:W-:Y:S05]  /*33850*/  WARPSYNC.COLLECTIVE R15, `(.L_x_3175) ;  /* 0x000000000f087348 */ /* 0x000fea0003c00000 */
[----:B------:R0:W1:Y:S02]  /*33860*/  SHFL.IDX P6, R14, R13, R12, R11 ;  /* 0x0000000c0d0e7389 */ /* 0x00006400000c000b */
[----:B01----:R-:W-:Y:S01]  /*33870*/  ENDCOLLECTIVE ;  /* 0x000000000000791b */ /* 0x003fe20003800000 */
.L_x_3175:
[----:B------:R-:W-:Y:S02]  /*33880*/  @!P1 IMAD.X R6, RZ, RZ, R2, P4 ;  /* 0x000000ffff069224 */ /* 0x000fe400020e0602 */
[----:B------:R-:W-:Y:S02]  /*33890*/  @!P1 IMAD.MOV.U32 R2, RZ, RZ, R5 ;  /* 0x000000ffff029224 */ /* 0x000fe400078e0005 */
        /* <DEDUP_REMOVED lines=8> */
[----:B------:R-:W-:-:S07]  /*33920*/  MOV R4, R14 ;  /* 0x0000000e00047202 */ /* 0x000fce0000000f00 */
[----:B0-----:R-:W-:Y:S05]  /*33930*/  WARPSYNC.COLLECTIVE R15, `(.L_x_3176) ;  /* 0x000000000f087348 */ /* 0x001fea0003c00000 */
[----:B------:R1:W2:Y:S02]  /*33940*/  SHFL.IDX P6, R14, R13, R12, R11 ;  /* 0x0000000c0d0e7389 */ /* 0x0002a400000c000b */
[----:B012---:R-:W-:Y:S01]  /*33950*/  ENDCOLLECTIVE ;  /* 0x000000000000791b */ /* 0x007fe20003800000 */
.L_x_3176:
[----:B------:R-:W-:Y:S05]  /*33960*/  BRA `(.L_x_3177) ;  /* 0xffffff8400ac7947 */ /* 0x000fea000383ffff */
.L_x_2961:
[----:B0-----:R0:W1:Y:S02]  /*33970*/  SYNCS.PHASECHK.TRANS64.TRYWAIT P0, [R22+URZ+0x33420], R3 ;  /* 0x03342003160075a7 */ /* 0x001064000800017f */
[----:B-1----:R-:W-:Y:S05]  /*33980*/  @!P0 NANOSLEEP.SYNCS 0x989680 ;  /* 0x009896800000895d */ /* 0x002fea0003900000 */
[----:B------:R-:W1:Y:S02]  /*33990*/  @!P0 SYNCS.PHASECHK.TRANS64 P0, [R22+URZ+0x33420], R3 ;  /* 0x03342003160085a7 */ /* 0x000e64000800007f */
[----:B-1----:R-:W-:Y:S05]  /*339a0*/  @!P0 BRA `(.L_x_2961) ;  /* 0xfffffffc00f08947 */ /* 0x002fea000383ffff */
[----:B------:R-:W-:Y:S05]  /*339b0*/  BRA `(.L_x_3178) ;  /* 0xffffff88001c7947 */ /* 0x000fea000383ffff */
.L_x_2965:
[----:B0-----:R0:W1:Y:S02]  /*339c0*/  SYNCS.PHASECHK.TRANS64.TRYWAIT P0, [R4+URZ+0x33480], R28 ;  /* 0x0334801c040075a7 */ /* 0x001064000800017f */
[----:B-1----:R-:W-:Y:S05]  /*339d0*/  @!P0 NANOSLEEP.SYNCS 0x989680 ;  /* 0x009896800000895d */ /* 0x002fea0003900000 */
[----:B------:R-:W1:Y:S02]  /*339e0*/  @!P0 SYNCS.PHASECHK.TRANS64 P0, [R4+URZ+0x33480], R28 ;  /* 0x0334801c040085a7 */ /* 0x000e64000800007f */
[----:B-1----:R-:W-:Y:S05]  /*339f0*/  @!P0 BRA `(.L_x_2965) ;  /* 0xfffffffc00f08947 */ /* 0x002fea000383ffff */
[----:B------:R-:W-:Y:S05]  /*33a00*/  BRA `(.L_x_3179) ;  /* 0xffffff8c00387947 */ /* 0x000fea000383ffff */
.L_x_2966:
        /* <DEDUP_REMOVED lines=8> */
.L_x_3181:
[----:B------:R-:W-:Y:S05]  /*33a90*/  BSYNC B0 ;  /* 0x0000000000007941 */ /* 0x000fea0003800000 */
.L_x_3180:
        /* <DEDUP_REMOVED lines=8> */
.L_x_3182:
[----:B------:R-:W-:Y:S02]  /*33b20*/  IMAD.MOV.U32 R13, RZ, RZ, R10 ;  /* 0x000000ffff0d7224 */ /* 0x000fe400078e000a */
[----:B------:R-:W-:Y:S02]  /*33b30*/  IMAD.MOV.U32 R12, RZ, RZ, 0x1 ;  /* 0x00000001ff0c7424 */ /* 0x000fe400078e00ff */
[----:B------:R-:W-:-:S07]  /*33b40*/  IMAD.MOV.U32 R2, RZ, RZ, R14 ;  /* 0x000000ffff027224 */ /* 0x000fce00078e000e */
[----:B------:R-:W-:Y:S05]  /*33b50*/  WARPSYNC.COLLECTIVE R15, `(.L_x_3183) ;  /* 0x000000000f087348 */ /* 0x000fea0003c00000 */
[----:B------:R0:W1:Y:S02]  /*33b60*/  SHFL.IDX P6, R14, R13, R12, R11 ;  /* 0x0000000c0d0e7389 */ /* 0x00006400000c000b */
[----:B01----:R-:W-:Y:S01]  /*33b70*/  ENDCOLLECTIVE ;  /* 0x000000000000791b */ /* 0x003fe20003800000 */
.L_x_3183:
[----:B------:R-:W-:-:S04]  /*33b80*/  IADD3 R2, P0, R36, R2, RZ ;  /* 0x0000000224027210 */ /* 0x000fc80007f1e0ff */
[----:B------:R-:W-:Y:S01]  /*33b90*/  IADD3.X R3, RZ, R0, RZ, P0, !PT ;  /* 0x00000000ff037210 */ /* 0x000fe200007fe4ff */
[----:B------:R-:W-:-:S05]  /*33ba0*/  IMAD.IADD R0, R22, 0x1, R34 ;  /* 0x0000000116007824 */ /* 0x000fca00078e0222 */
        /* <DEDUP_REMOVED lines=11> */
.L_x_3184:
[----:B------:R-:W-:Y:S02]  /*33c60*/  IMAD.MOV.U32 R13, RZ, RZ, R10 ;  /* 0x000000ffff0d7224 */ /* 0x000fe400078e000a */
[----:B------:R-:W-:Y:S01]  /*33c70*/  IMAD.MOV.U32 R12, RZ, RZ, 0x2 ;  /* 0x00000002ff0c7424 */ /* 0x000fe200078e00ff */
[----:B------:R-:W-:-:S07]  /*33c80*/  MOV R2, R14 ;  /* 0x0000000e00027202 */ /* 0x000fce0000000f00 */
[----:B------:R-:W-:Y:S05]  /*33c90*/  WARPSYNC.COLLECTIVE R15, `(.L_x_3185) ;  /* 0x000000000f087348 */ /* 0x000fea0003c00000 */
[----:B------:R0:W1:Y:S02]  /*33ca0*/  SHFL.IDX P6, R14, R13, R12, R11 ;  /* 0x0000000c0d0e7389 */ /* 0x00006400000c000b */
[----:B01----:R-:W-:Y:S01]  /*33cb0*/  ENDCOLLECTIVE ;  /* 0x000000000000791b */ /* 0x003fe20003800000 */
.L_x_3185:
        /* <DEDUP_REMOVED lines=13> */
.L_x_3186:
[----:B------:R-:W-:Y:S02]  /*33d90*/  IMAD.MOV.U32 R13, RZ, RZ, R10 ;  /* 0x000000ffff0d7224 */ /* 0x000fe400078e000a */
[----:B------:R-:W-:Y:S01]  /*33da0*/  IMAD.MOV.U32 R12, RZ, RZ, 0x3 ;  /* 0x00000003ff0c7424 */ /* 0x000fe200078e00ff */
[----:B------:R-:W-:-:S07]  /*33db0*/  MOV R2, R14 ;  /* 0x0000000e00027202 */ /* 0x000fce0000000f00 */
[----:B------:R-:W-:Y:S05]  /*33dc0*/  WARPSYNC.COLLECTIVE R15, `(.L_x_3187) ;  /* 0x000000000f087348 */ /* 0x000fea0003c00000 */
[----:B------:R0:W1:Y:S02]  /*33dd0*/  SHFL.IDX P6, R14, R13, R12, R11 ;  /* 0x0000000c0d0e7389 */ /* 0x00006400000c000b */
[----:B01----:R-:W-:Y:S01]  /*33de0*/  ENDCOLLECTIVE ;  /* 0x000000000000791b */ /* 0x003fe20003800000 */
.L_x_3187:
        /* <DEDUP_REMOVED lines=13> */
.L_x_3188:
[----:B------:R-:W-:Y:S02]  /*33ec0*/  IMAD.MOV.U32 R13, RZ, RZ, R21 ;  /* 0x000000ffff0d7224 */ /* 0x000fe400078e0015 */
[----:B------:R-:W-:Y:S01]  /*33ed0*/  IMAD.MOV.U32 R12, RZ, RZ, RZ ;  /* 0x000000ffff0c7224 */ /* 0x000fe200078e00ff */
[----:B------:R-:W-:-:S07]  /*33ee0*/  MOV R2, R14 ;  /* 0x0000000e00027202 */ /* 0x000fce0000000f00 */
[----:B------:R-:W-:Y:S05]  /*33ef0*/  WARPSYNC.COLLECTIVE R15, `(.L_x_3189) ;  /* 0x000000000f087348 */ /* 0x000fea0003c00000 */
[----:B------:R0:W1:Y:S02]  /*33f00*/  SHFL.IDX P6, R14, R13, R12, R11 ;  /* 0x0000000c0d0e7389 */ /* 0x00006400000c000b */
[----:B01----:R-:W-:Y:S01]  /*33f10*/  ENDCOLLECTIVE ;  /* 0x000000000000791b */ /* 0x003fe20003800000 */
.L_x_3189:
        /* <DEDUP_REMOVED lines=13> */
.L_x_3190:
[----:B------:R-:W-:Y:S01]  /*33ff0*/  MOV R2, R14 ;  /* 0x0000000e00027202 */ /* 0x000fe20000000f00 */
[----:B------:R-:W-:Y:S06]  /*34000*/  BRA `(.L_x_3191) ;  /* 0xffffff8800d87947 */ /* 0x000fec000383ffff */
.L_x_2971:
[----:B---3--:R3:W4:Y:S02]  /*34010*/  SYNCS.PHASECHK.TRANS64.TRYWAIT P0, [R4+URZ+0x33440], R28 ;  /* 0x0334401c040075a7 */ /* 0x008724000800017f */
[----:B----4-:R-:W-:Y:S05]  /*34020*/  @!P0 NANOSLEEP.SYNCS 0x989680 ;  /* 0x009896800000895d */ /* 0x010fea0003900000 */
[----:B------:R-:W4:Y:S02]  /*34030*/  @!P0 SYNCS.PHASECHK.TRANS64 P0, [R4+URZ+0x33440], R28 ;  /* 0x0334401c040085a7 */ /* 0x000f24000800007f */
[----:B----4-:R-:W-:Y:S05]  /*34040*/  @!P0 BRA `(.L_x_2971) ;  /* 0xfffffffc00f08947 */ /* 0x010fea000383ffff */
[----:B------:R-:W-:Y:S05]  /*34050*/  BRA `(.L_x_3192) ;  /* 0xffffff8c00307947 */ /* 0x000fea000383ffff */
.L_x_2972:
        /* <DEDUP_REMOVED lines=8> */
.L_x_3194:
[----:B------:R-:W-:Y:S05]  /*340e0*/  BSYNC B0 ;  /* 0x0000000000007941 */ /* 0x000fea0003800000 */
.L_x_3193:
        /* <DEDUP_REMOVED lines=8> */
.L_x_3195:
[----:B------:R-:W-:Y:S01]  /*34170*/  MOV R13, R8 ;  /* 0x00000008000d7202 */ /* 0x000fe20000000f00 */
[----:B------:R-:W-:Y:S02]  /*34180*/  IMAD.MOV.U32 R12, RZ, RZ, 0x1 ;  /* 0x00000001ff0c7424 */ /* 0x000fe400078e00ff */
[----:B------:R-:W-:-:S07]  /*34190*/  IMAD.MOV.U32 R2, RZ, RZ, R14 ;  /* 0x000000ffff027224 */ /* 0x000fce00078e000e */
[----:B------:R-:W-:Y:S05]  /*341a0*/  WARPSYNC.COLLECTIVE R15, `(.L_x_3196) ;  /* 0x000000000f087348 */ /* 0x000fea0003c00000 */
[----:B------:R0:W1:Y:S02]  /*341b0*/  SHFL.IDX P6, R14, R13, R12, R11 ;  /* 0x0000000c0d0e7389 */ /* 0x00006400000c000b */
[----:B01----:R-:W-:Y:S01]  /*341c0*/  ENDCOLLECTIVE ;  /* 0x000000000000791b */ /* 0x003fe20003800000 */
.L_x_3196:
        /* <DEDUP_REMOVED lines=13> */
.L_x_3197:
[----:B------:R-:W-:Y:S01]  /*342a0*/  MOV R13, R8 ;  /* 0x00000008000d7202 */ /* 0x000fe20000000f00 */
[----:B------:R-:W-:Y:S02]  /*342b0*/  IMAD.MOV.U32 R12, RZ, RZ, 0x2 ;  /* 0x00000002ff0c7424 */ /* 0x000fe400078e00ff */
[----:B------:R-:W-:-:S07]  /*342c0*/  IMAD.MOV.U32 R2, RZ, RZ, R14 ;  /* 0x000000ffff027224 */ /* 0x000fce00078e000e */
[----:B------:R-:W-:Y:S05]  /*342d0*/  WARPSYNC.COLLECTIVE R15, `(.L_x_3198) ;  /* 0x000000000f087348 */ /* 0x000fea0003c00000 */
[----:B------:R0:W1:Y:S02]  /*342e0*/  SHFL.IDX P6, R14, R13, R12, R11 ;  /* 0x0000000c0d0e7389 */ /* 0x00006400000c000b */
[----:B01----:R-:W-:Y:S01]  /*342f0*/  ENDCOLLECTIVE ;  /* 0x000000000000791b */ /* 0x003fe20003800000 */
.L_x_3198:
        /* <DEDUP_REMOVED lines=13> */
.L_x_3199:
[----:B------:R-:W-:Y:S01]  /*343d0*/  MOV R13, R8 ;  /* 0x00000008000d7202 */ /* 0x000fe20000000f00 */
[----:B------:R-:W-:Y:S02]  /*343e0*/  IMAD.MOV.U32 R12, RZ, RZ, 0x3 ;  /* 0x00000003ff0c7424 */ /* 0x000fe400078e00ff */
[----:B------:R-:W-:-:S07]  /*343f0*/  IMAD.MOV.U32 R2, RZ, RZ, R14 ;  /* 0x000000ffff027224 */ /* 0x000fce00078e000e */
[----:B------:R-:W-:Y:S05]  /*34400*/  WARPSYNC.COLLECTIVE R15, `(.L_x_3200) ;  /* 0x000000000f087348 */ /* 0x000fea0003c00000 */
[----:B------:R0:W1:Y:S02]  /*34410*/  SHFL.IDX P6, R14, R13, R12, R11 ;  /* 0x0000000c0d0e7389 */ /* 0x00006400000c000b */
[----:B01----:R-:W-:Y:S01]  /*34420*/  ENDCOLLECTIVE ;  /* 0x000000000000791b */ /* 0x003fe20003800000 */
.L_x_3200:
        /* <DEDUP_REMOVED lines=13> */
.L_x_3201:
[----:B------:R-:W-:Y:S01]  /*34500*/  MOV R13, R7 ;  /* 0x00000007000d7202 */ /* 0x000fe20000000f00 */
[----:B------:R-:W-:Y:S02]  /*34510*/  IMAD.MOV.U32 R12, RZ, RZ, RZ ;  /* 0x000000ffff0c7224 */ /* 0x000fe400078e00ff */
[----:B------:R-:W-:-:S07]  /*34520*/  IMAD.MOV.U32 R2, RZ, RZ, R14 ;  /* 0x000000ffff027224 */ /* 0x000fce00078e000e */
[----:B------:R-:W-:Y:S05]  /*34530*/  WARPSYNC.COLLECTIVE R15, `(.L_x_3202) ;  /* 0x000000000f087348 */ /* 0x000fea0003c00000 */
[----:B------:R0:W1:Y:S02]  /*34540*/  SHFL.IDX P6, R14, R13, R12, R11 ;  /* 0x0000000c0d0e7389 */ /* 0x00006400000c000b */
[----:B01----:R-:W-:Y:S01]  /*34550*/  ENDCOLLECTIVE ;  /* 0x000000000000791b */ /* 0x003fe20003800000 */
.L_x_3202:
        /* <DEDUP_REMOVED lines=13> */
.L_x_3203:
[----:B------:R-:W-:Y:S05]  /*34630*/  BRA `(.L_x_3204) ;  /* 0xffffff8800c87947 */ /* 0x000fea000383ffff */
.L_x_2977:
[----:B----4-:R4:W0:Y:S02]  /*34640*/  SYNCS.PHASECHK.TRANS64.TRYWAIT P2, [R0+URZ+0x33470], R3 ;  /* 0x03347003000075a7 */ /* 0x010824000804017f */
[----:B0-----:R-:W-:Y:S05]  /*34650*/  @!P2 NANOSLEEP.SYNCS 0x989680 ;  /* 0x009896800000a95d */ /* 0x001fea0003900000 */
[----:B------:R-:W0:Y:S02]  /*34660*/  @!P2 SYNCS.PHASECHK.TRANS64 P2, [R0+URZ+0x33470], R3 ;  /* 0x033470030000a5a7 */ /* 0x000e24000804007f */
[----:B0-----:R-:W-:Y:S05]  /*34670*/  @!P2 BRA `(.L_x_2977) ;  /* 0xfffffffc00f0a947 */ /* 0x001fea000383ffff */
[----:B------:R-:W-:Y:S05]  /*34680*/  BRA `(.L_x_3205) ;  /* 0xffffff8c00347947 */ /* 0x000fea000383ffff */
.L_x_2979:
[----:B----4-:R4:W0:Y:S02]  /*34690*/  SYNCS.PHASECHK.TRANS64.TRYWAIT P2, [R0+URZ+0x33460], R5 ;  /* 0x03346005000075a7 */ /* 0x010824000804017f */
[----:B0-----:R-:W-:Y:S05]  /*346a0*/  @!P2 NANOSLEEP.SYNCS 0x989680 ;  /* 0x009896800000a95d */ /* 0x001fea0003900000 */
[----:B------:R-:W0:Y:S02]  /*346b0*/  @!P2 SYNCS.PHASECHK.TRANS64 P2, [R0+URZ+0x33460], R5 ;  /* 0x033460050000a5a7 */ /* 0x000e24000804007f */
[----:B0-----:R-:W-:Y:S05]  /*346c0*/  @!P2 BRA `(.L_x_2979) ;  /* 0xfffffffc00f0a947 */ /* 0x001fea000383ffff */
[----:B------:R-:W-:Y:S05]  /*346d0*/  BRA `(.L_x_3206) ;  /* 0xffffff8c00447947 */ /* 0x000fea000383ffff */
.L_x_2987:
[----:B0-----:R0:W2:Y:S02]  /*346e0*/  SYNCS.PHASECHK.TRANS64.TRYWAIT P1, [R3+URZ+0x33470], R0 ;  /* 0x03347000030075a7 */ /* 0x0010a4000802017f */
[----:B--2---:R-:W-:Y:S05]  /*346f0*/  @!P1 NANOSLEEP.SYNCS 0x989680 ;  /* 0x009896800000995d */ /* 0x004fea0003900000 */
[----:B------:R-:W2:Y:S02]  /*34700*/  @!P1 SYNCS.PHASECHK.TRANS64 P1, [R3+URZ+0x33470], R0 ;  /* 0x03347000030095a7 */ /* 0x000ea4000802007f */
[----:B--2---:R-:W-:Y:S05]  /*34710*/  @!P1 BRA `(.L_x_2987) ;  /* 0xfffffffc00f09947 */ /* 0x004fea000383ffff */
[----:B------:R-:W-:Y:S05]  /*34720*/  BRA `(.L_x_3207) ;  /* 0xffffff9400787947 */ /* 0x000fea000383ffff */
.L_x_2989:
[----:B0-----:R0:W2:Y:S02]  /*34730*/  SYNCS.PHASECHK.TRANS64.TRYWAIT P1, [R3+URZ+0x33460], R0 ;  /* 0x03346000030075a7 */ /* 0x0010a4000802017f */
[----:B--2---:R-:W-:Y:S05]  /*34740*/  @!P1 NANOSLEEP.SYNCS 0x989680 ;  /* 0x009896800000995d */ /* 0x004fea0003900000 */
[----:B------:R-:W2:Y:S02]  /*34750*/  @!P1 SYNCS.PHASECHK.TRANS64 P1, [R3+URZ+0x33460], R0 ;  /* 0x03346000030095a7 */ /* 0x000ea4000802007f */
[----:B--2---:R-:W-:Y:S05]  /*34760*/  @!P1 BRA `(.L_x_2989) ;  /* 0xfffffffc00f09947 */ /* 0x004fea000383ffff */
[----:B------:R-:W-:Y:S05]  /*34770*/  BRA `(.L_x_3208) ;  /* 0xffffff9400847947 */ /* 0x000fea000383ffff */
.L_x_2994:
[----:B------:R-:W-:Y:S01]  /*34780*/  BSSY B0, `(.L_x_3209) ;  /* 0x0000008000007945 */ /* 0x000fe20003800000 */
[----:B------:R-:W-:Y:S01]  /*34790*/  IMAD.MOV.U32 R13, RZ, RZ, R16 ;  /* 0x000000ffff0d7224 */ /* 0x000fe200078e0010 */
[----:B------:R-:W-:Y:S01]  /*347a0*/  MOV R11, 0x1f ;  /* 0x0000001f000b7802 */ /* 0x000fe20000000f00 */
[----:B------:R-:W-:Y:S02]  /*347b0*/  IMAD.MOV.U32 R12, RZ, RZ, RZ ;  /* 0x000000ffff0c7224 */ /* 0x000fe400078e00ff */
[----:B------:R-:W-:-:S07]  /*347c0*/  IMAD.MOV.U32 R15, RZ, RZ, -0x1 ;  /* 0xffffffffff0f7424 */ /* 0x000fce00078e00ff */
[----:B-12---:R-:W-:Y:S05]  /*347d0*/  WARPSYNC.COLLECTIVE R15, `(.L_x_3210) ;  /* 0x000000000f087348 */ /* 0x006fea0003c00000 */
[----:B------:R0:W3:Y:S02]  /*347e0*/  SHFL.IDX P6, R14, R13, R12, R11 ;  /* 0x0000000c0d0e7389 */ /* 0x0000e400000c000b */
[----:B0123--:R-:W-:Y:S01]  /*347f0*/  ENDCOLLECTIVE ;  /* 0x000000000000791b */ /* 0x00ffe20003800000 */
.L_x_3210:
[----:B------:R-:W-:Y:S05]  /*34800*/  BSYNC B0 ;  /* 0x0000000000007941 */ /* 0x000fea0003800000 */
.L_x_3209:
        /* <DEDUP_REMOVED lines=9> */
.L_x_3211:
[----:B------:R-:W-:Y:S02]  /*348a0*/  ULDC UR4, c[0x0][0xc3c] ;  /* 0x00030f0000047ab9 */ /* 0x000fe40000000800 */
[----:B------:R-:W-:-:S13]  /*348b0*/  ISETP.GE.OR P1, PT, R7, UR4, !P0 ;  /* 0x0000000407007c0c */ /* 0x000fda000c726670 */
[----:B------:R-:W0:Y:S01]  /*348c0*/  @!P1 LDC.64 R2, c[0x0][0xc80] ;  /* 0x00032000ff029b82 */ /* 0x000e220000000a00 */
[----:B------:R-:W-:Y:S01]  /*348d0*/  IMAD.MOV.U32 R17, RZ, RZ, RZ ;  /* 0x000000ffff117224 */ /* 0x000fe200078e00ff */
[----:B------:R-:W-:Y:S01]  /*348e0*/  MOV R11, RZ ;  /* 0x000000ff000b7202 */ /* 0x000fe20000000f00 */
        /* <DEDUP_REMOVED lines=13> */
.L_x_3212:
[----:B------:R-:W-:Y:S01]  /*349c0*/  IMAD.MOV.U32 R12, RZ, RZ, 0x2 ;  /* 0x00000002ff0c7424 */ /* 0x000fe200078e00ff */
[----:B------:R-:W-:-:S05]  /*349d0*/  SEL R4, R14, RZ, P1 ;  /* 0x000000ff0e047207 */ /* 0x000fca0000800000 */
[----:B------:R-:W-:-:S04]  /*349e0*/  IMAD.IADD R4, R17, 0x1, R4 ;  /* 0x0000000111047824 */ /* 0x000fc800078e0204 */
[----:B------:R-:W-:-:S07]  /*349f0*/  IMAD.MOV.U32 R13, RZ, RZ, R4 ;  /* 0x000000ffff0d7224 */ /* 0x000fce00078e0004 */
[----:B------:R-:W-:Y:S05]  /*34a00*/  WARPSYNC.COLLECTIVE R15, `(.L_x_3213) ;  /* 0x000000000f087348 */ /* 0x000fea0003c00000 */
[----:B------:R0:W1:Y:S02]  /*34a10*/  SHFL.UP P6, R14, R13, R12, R11 ;  /* 0x0400000c0d0e7389 */ /* 0x00006400000c000b */
[----:B01----:R-:W-:Y:S01]  /*34a20*/  ENDCOLLECTIVE ;  /* 0x000000000000791b */ /* 0x003fe20003800000 */
.L_x_3213:
[----:B------:R-:W-:Y:S02]  /*34a30*/  MOV R12, 0x4 ;  /* 0x00000004000c7802 */ /* 0x000fe40000000f00 */
[----:B------:R-:W-:-:S05]  /*34a40*/  SEL R3, R14, RZ, P2 ;  /* 0x000000ff0e037207 */ /* 0x000fca0001000000 */
[----:B------:R-:W-:-:S04]  /*34a50*/  IMAD.IADD R6, R4, 0x1, R3 ;  /* 0x0000000104067824 */ /* 0x000fc800078e0203 */
[----:B------:R-:W-:-:S07]  /*34a60*/  IMAD.MOV.U32 R13, RZ, RZ, R6 ;  /* 0x000000ffff0d7224 */ /* 0x000fce00078e0006 */
[----:B------:R-:W-:Y:S05]  /*34a70*/  WARPSYNC.COLLECTIVE R15, `(.L_x_3214) ;  /* 0x000000000f087348 */ /* 0x000fea0003c00000 */
[----:B------:R0:W1:Y:S02]  /*34a80*/  SHFL.UP P6, R14, R13, R12, R11 ;  /* 0x0400000c0d0e7389 */ /* 0x00006400000c000b */
[----:B01----:R-:W-:Y:S01]  /*34a90*/  ENDCOLLECTIVE ;  /* 0x000000000000791b */ /* 0x003fe20003800000 */
.L_x_3214:
[----:B------:R-:W-:Y:S01]  /*34aa0*/  IMAD.MOV.U32 R12, RZ, RZ, 0x8 ;  /* 0x00000008ff0c7424 */ /* 0x000fe200078e00ff */
[----:B------:R-:W-:-:S05]  /*34ab0*/  SEL R3, R14, RZ, P3 ;  /* 0x000000ff0e037207 */ /* 0x000fca0001800000 */
[----:B------:R-:W-:-:S04]  /*34ac0*/  IMAD.IADD R2, R6, 0x1, R3 ;  /* 0x0000000106027824 */ /* 0x000fc800078e0203 */
[----:B------:R-:W-:-:S07]  /*34ad0*/  IMAD.MOV.U32 R13, RZ, RZ, R2 ;  /* 0x000000ffff0d7224 */ /* 0x000fce00078e0002 */
[----:B------:R-:W-:Y:S05]  /*34ae0*/  WARPSYNC.COLLECTIVE R15, `(.L_x_3215) ;  /* 0x000000000f087348 */ /* 0x000fea0003c00000 */
[----:B------:R0:W1:Y:S02]  /*34af0*/  SHFL.UP P6, R14, R13, R12, R11 ;  /* 0x0400000c0d0e7389 */ /* 0x00006400000c000b */
[----:B01----:R-:W-:Y:S01]  /*34b00*/  ENDCOLLECTIVE ;  /* 0x000000000000791b */ /* 0x003fe20003800000 */
.L_x_3215:
[----:B------:R-:W-:Y:S02]  /*34b10*/  MOV R12, 0x10 ;  /* 0x00000010000c7802 */ /* 0x000fe40000000f00 */
[----:B------:R-:W-:-:S05]  /*34b20*/  SEL R3, R14, RZ, P4 ;  /* 0x000000ff0e037207 */ /* 0x000fca0002000000 */
[----:B------:R-:W-:-:S04]  /*34b30*/  IMAD.IADD R3, R2, 0x1, R3 ;  /* 0x0000000102037824 */ /* 0x000fc800078e0203 */
[----:B------:R-:W-:-:S07]  /*34b40*/  IMAD.MOV.U32 R13, RZ, RZ, R3 ;  /* 0x000000ffff0d7224 */ /* 0x000fce00078e0003 */
[----:B------:R-:W-:Y:S05]  /*34b50*/  WARPSYNC.COLLECTIVE R15, `(.L_x_3216) ;  /* 0x000000000f087348 */ /* 0x000fea0003c00000 */
[----:B------:R0:W1:Y:S02]  /*34b60*/  SHFL.UP P6, R14, R13, R12, R11 ;  /* 0x0400000c0d0e7389 */ /* 0x00006400000c000b */
[----:B01----:R-:W-:Y:S01]  /*34b70*/  ENDCOLLECTIVE ;  /* 0x000000000000791b */ /* 0x003fe20003800000 */
.L_x_3216:
        /* <DEDUP_REMOVED lines=8> */
.L_x_3217:
[----:B------:R-:W-:Y:S05]  /*34c00*/  BRA `(.L_x_3218) ;  /* 0xffffff9c00087947 */ /* 0x000fea000383ffff */
.L_x_2999:
[----:B------:R-:W-:Y:S01]  /*34c10*/  BSSY B0, `(.L_x_3219) ;  /* 0x0000008000007945 */ /* 0x000fe20003800000 */
[----:B-----5:R-:W-:Y:S01]  /*34c20*/  IMAD.MOV.U32 R13, RZ, RZ, R17 ;  /* 0x000000ffff0d7224 */ /* 0x020fe200078e0011 */
[----:B------:R-:W-:Y:S01]  /*34c30*/  MOV R12, 0x1 ;  /* 0x00000001000c7802 */ /* 0x000fe20000000f00 */
[----:B------:R-:W-:Y:S02]  /*34c40*/  IMAD.MOV.U32 R11, RZ, RZ, RZ ;  /* 0x000000ffff0b7224 */ /* 0x000fe400078e00ff */
[----:B------:R-:W-:-:S07]  /*34c50*/  IMAD.MOV.U32 R15, RZ, RZ, -0x1 ;  /* 0xffffffffff0f7424 */ /* 0x000fce00078e00ff */
[----:B01----:R-:W-:Y:S05]  /*34c60*/  WARPSYNC.COLLECTIVE R15, `(.L_x_3220) ;  /* 0x000000000f087348 */ /* 0x003fea0003c00000 */
[----:B------:R2:W3:Y:S02]  /*34c70*/  SHFL.UP P6, R14, R13, R12, R11 ;  /* 0x0400000c0d0e7389 */ /* 0x0004e400000c000b */
[----:B0123--:R-:W-:Y:S01]  /*34c80*/  ENDCOLLECTIVE ;  /* 0x000000000000791b */ /* 0x00ffe20003800000 */
.L_x_3220:
[----:B------:R-:W-:Y:S05]  /*34c90*/  BSYNC B0 ;  /* 0x0000000000007941 */ /* 0x000fea0003800000 */
.L_x_3219:
        /* <DEDUP_REMOVED lines=8> */
.L_x_3221:
[----:B------:R-:W-:Y:S01]  /*34d20*/  IMAD.MOV.U32 R12, RZ, RZ, 0x4 ;  /* 0x00000004ff0c7424 */ /* 0x000fe200078e00ff */
[----:B------:R-:W-:-:S05]  /*34d30*/  SEL R2, R14, RZ, P2 ;  /* 0x000000ff0e027207 */ /* 0x000fca0001000000 */
[----:B------:R-:W-:-:S04]  /*34d40*/  IMAD.IADD R2, R13, 0x1, R2 ;  /* 0x000000010d027824 */ /* 0x000fc800078e0202 */
[----:B------:R-:W-:-:S07]  /*34d50*/  IMAD.MOV.U32 R13, RZ, RZ, R2 ;  /* 0x000000ffff0d7224 */ /* 0x000fce00078e0002 */
[----:B------:R-:W-:Y:S05]  /*34d60*/  WARPSYNC.COLLECTIVE R15, `(.L_x_3222) ;  /* 0x000000000f087348 */ /* 0x000fea0003c00000 */
[----:B------:R0:W1:Y:S02]  /*34d70*/  SHFL.UP P6, R14, R13, R12, R11 ;  /* 0x0400000c0d0e7389 */ /* 0x00006400000c000b */
[----:B01----:R-:W-:Y:S01]  /*34d80*/  ENDCOLLECTIVE ;  /* 0x000000000000791b */ /* 0x003fe20003800000 */
.L_x_3222:
[----:B------:R-:W-:Y:S02]  /*34d90*/  MOV R12, 0x8 ;  /* 0x00000008000c7802 */ /* 0x000fe40000000f00 */
[----:B------:R-:W-:-:S05]  /*34da0*/  SEL R3, R14, RZ, P3 ;  /* 0x000000ff0e037207 */ /* 0x000fca0001800000 */
[----:B------:R-:W-:-:S04]  /*34db0*/  IMAD.IADD R3, R2, 0x1, R3 ;  /* 0x0000000102037824 */ /* 0x000fc800078e0203 */
[----:B------:R-:W-:-:S07]  /*34dc0*/  IMAD.MOV.U32 R13, RZ, RZ, R3 ;  /* 0x000000ffff0d7224 */ /* 0x000fce00078e0003 */
[----:B------:R-:W-:Y:S05]  /*34dd0*/  WARPSYNC.COLLECTIVE R15, `(.L_x_3223) ;  /* 0x000000000f087348 */ /* 0x000fea0003c00000 */
[----:B------:R0:W1:Y:S02]  /*34de0*/  SHFL.UP P6, R14, R13, R12, R11 ;  /* 0x0400000c0d0e7389 */ /* 0x00006400000c000b */
[----:B01----:R-:W-:Y:S01]  /*34df0*/  ENDCOLLECTIVE ;  /* 0x000000000000791b */ /* 0x003fe20003800000 */
.L_x_3223:
[----:B------:R-:W-:Y:S01]  /*34e00*/  IMAD.MOV.U32 R12, RZ, RZ, 0x10 ;  /* 0x00000010ff0c7424 */ /* 0x000fe200078e00ff */
[----:B------:R-:W-:-:S05]  /*34e10*/  SEL R4, R14, RZ, P4 ;  /* 0x000000ff0e047207 */ /* 0x000fca0002000000 */
[----:B------:R-:W-:-:S04]  /*34e20*/  IMAD.IADD R4, R3, 0x1, R4 ;  /* 0x0000000103047824 */ /* 0x000fc800078e0204 */
[----:B------:R-:W-:-:S07]  /*34e30*/  IMAD.MOV.U32 R13, RZ, RZ, R4 ;  /* 0x000000ffff0d7224 */ /* 0x000fce00078e0004 */
[----:B------:R-:W-:Y:S05]  /*34e40*/  WARPSYNC.COLLECTIVE R15, `(.L_x_3224) ;  /* 0x000000000f087348 */ /* 0x000fea0003c00000 */
[----:B------:R0:W1:Y:S02]  /*34e50*/  SHFL.UP P6, R14, R13, R12, R11 ;  /* 0x0400000c0d0e7389 */ /* 0x00006400000c000b */
[----:B01----:R-:W-:Y:S01]  /*34e60*/  ENDCOLLECTIVE ;  /* 0x000000000000791b */ /* 0x003fe20003800000 */
.L_x_3224:
[----:B------:R-:W-:Y:S01]  /*34e70*/  MOV R12, 0x1f ;  /* 0x0000001f000c7802 */ /* 0x000fe20000000f00 */
[----:B------:R-:W-:Y:S01]  /*34e80*/  IMAD.MOV.U32 R11, RZ, RZ, 0x1f ;  /* 0x0000001fff0b7424 */ /* 0x000fe200078e00ff */
[----:B------:R-:W-:-:S05]  /*34e90*/  SEL R3, R14, RZ, P5 ;  /* 0x000000ff0e037207 */ /* 0x000fca0002800000 */
[----:B------:R-:W-:-:S04]  /*34ea0*/  IMAD.IADD R2, R4, 0x1, R3 ;  /* 0x0000000104027824 */ /* 0x000fc800078e0203 */
[----:B------:R-:W-:-:S07]  /*34eb0*/  IMAD.MOV.U32 R13, RZ, RZ, R2 ;  /* 0x000000ffff0d7224 */ /* 0x000fce00078e0002 */
[----:B------:R-:W-:Y:S05]  /*34ec0*/  WARPSYNC.COLLECTIVE R15, `(.L_x_3225) ;  /* 0x000000000f087348 */ /* 0x000fea0003c00000 */
[----:B------:R0:W1:Y:S02]  /*34ed0*/  SHFL.IDX P6, R14, R13, R12, R11 ;  /* 0x0000000c0d0e7389 */ /* 0x00006400000c000b */
[----:B01----:R-:W-:Y:S01]  /*34ee0*/  ENDCOLLECTIVE ;  /* 0x000000000000791b */ /* 0x003fe20003800000 */
.L_x_3225:
[----:B------:R-:W-:Y:S05]  /*34ef0*/  BRA `(.L_x_3226) ;  /* 0xffffff9800e87947 */ /* 0x000fea000383ffff */
.L_x_3001:
[----:B------:R-:W-:Y:S01]  /*34f00*/  BSSY B0, `(.L_x_3227) ;  /* 0x0000006000007945 */ /* 0x000fe20003800000 */
[----:B------:R-:W-:Y:S01]  /*34f10*/  PLOP3.LUT P6, PT, P6, PT, PT, 0x8, 0x0 ;  /* 0x000000000000781c */ /* 0x000fe200037ce170 */
[----:B------:R-:W-:-:S12]  /*34f20*/  IMAD.MOV.U32 R15, RZ, RZ, -0x1 ;  /* 0xffffffffff0f7424 */ /* 0x000fd800078e00ff */
[----:B01----:R-:W-:Y:S05]  /*34f30*/  WARPSYNC.COLLECTIVE R15, `(.L_x_3228) ;  /* 0x000000000f087348 */ /* 0x003fea0003c00000 */
[----:B------:R-:W-:Y:S01]  /*34f40*/  VOTE.ANY R14, PT, P6 ;  /* 0x00000000000e7806 */ /* 0x000fe200030e0100 */
[----:B01----:R-:W-:Y:S06]  /*34f50*/  ENDCOLLECTIVE ;  /* 0x000000000000791b */ /* 0x003fec0003800000 */
.L_x_3228:
[----:B------:R-:W-:Y:S05]  /*34f60*/  BSYNC B0 ;  /* 0x0000000000007941 */ /* 0x000fea0003800000 */
.L_x_3227:
[----:B------:R-:W-:Y:S01]  /*34f70*/  IMAD.MOV.U32 R3, RZ, RZ, R14 ;  /* 0x000000ffff037224 */ /* 0x000fe200078e000e */
[----:B------:R-:W-:Y:S01]  /*34f80*/  MOV R11, 0x1f ;  /* 0x0000001f000b7802 */ /* 0x000fe20000000f00 */
[----:B------:R-:W-:Y:S02]  /*34f90*/  IMAD.MOV.U32 R13, RZ, RZ, R17 ;  /* 0x000000ffff0d7224 */ /* 0x000fe400078e0011 */
[----:B------:R-:W0:Y:S01]  /*34fa0*/  POPC R6, R3 ;  /* 0x0000000300067309 */ /* 0x000e220000000000 */
[----:B------:R-:W-:Y:S02]  /*34fb0*/  IMAD.MOV.U32 R15, RZ, RZ, -0x1 ;  /* 0xffffffffff0f7424 */ /* 0x000fe400078e00ff */
[----:B0-----:R-:W-:-:S07]  /*34fc0*/  IMAD.MOV.U32 R12, RZ, RZ, R6 ;  /* 0x000000ffff0c7224 */ /* 0x001fce00078e0006 */
[----:B------:R-:W-:Y:S05]  /*34fd0*/  WARPSYNC.COLLECTIVE R15, `(.L_x_3229) ;  /* 0x000000000f087348 */ /* 0x000fea0003c00000 */
[----:B------:R0:W1:Y:S02]  /*34fe0*/  SHFL.IDX P6, R14, R13, R12, R11 ;  /* 0x0000000c0d0e7389 */ /* 0x00006400000c000b */
[----:B01----:R-:W-:Y:S01]  /*34ff0*/  ENDCOLLECTIVE ;  /* 0x000000000000791b */ /* 0x003fe20003800000 */
.L_x_3229:
[----:B------:R-:W-:Y:S01]  /*35000*/  IMAD.MOV.U32 R17, RZ, RZ, R14 ;  /* 0x000000ffff117224 */ /* 0x000fe200078e000e */
[----:B------:R-:W-:Y:S06]  /*35010*/  BRA `(.L_x_3230) ;  /* 0xffffff9800d87947 */ /* 0x000fec000383ffff */
.L_x_3003:
[----:B------:R-:W-:Y:S01]  /*35020*/  BSSY B0, `(.L_x_3231) ;  /* 0x0000007000007945 */ /* 0x000fe20003800000 */
[----:B------:R-:W-:Y:S02]  /*35030*/  IMAD.MOV.U32 R13, RZ, RZ, R2 ;  /* 0x000000ffff0d7224 */ /* 0x000fe400078e0002 */
[----:B------:R-:W-:Y:S02]  /*35040*/  IMAD.MOV.U32 R11, RZ, RZ, 0x1f ;  /* 0x0000001fff0b7424 */ /* 0x000fe400078e00ff */
[----:B------:R-:W-:-:S07]  /*35050*/  IMAD.MOV.U32 R15, RZ, RZ, -0x1 ;  /* 0xffffffffff0f7424 */ /* 0x000fce00078e00ff */
[----:B0123--:R-:W-:Y:S05]  /*35060*/  WARPSYNC.COLLECTIVE R15, `(.L_x_3232) ;  /* 0x000000000f087348 */ /* 0x00ffea0003c00000 */
[----:B------:R4:W0:Y:S02]  /*35070*/  SHFL.IDX P6, R14, R13, R12, R11 ;  /* 0x0000000c0d0e7389 */ /* 0x00082400000c000b */
[----:B01234-:R-:W-:Y:S01]  /*35080*/  ENDCOLLECTIVE ;  /* 0x000000000000791b */ /* 0x01ffe20003800000 */
.L_x_3232:
[----:B------:R-:W-:Y:S05]  /*35090*/  BSYNC B0 ;  /* 0x0000000000007941 */ /* 0x000fea0003800000 */
.L_x_3231:
[----:B------:R-:W-:Y:S05]  /*350a0*/  BRA `(.L_x_3002) ;  /* 0xffffff9800d07947 */ /* 0x000fea000383ffff */
.L_x_3007:
[----:B0-----:R0:W2:Y:S02]  /*350b0*/  SYNCS.PHASECHK.TRANS64.TRYWAIT P0, [R5+URZ+0x33420], R0 ;  /* 0x03342000050075a7 */ /* 0x0010a4000800017f */
[----:B--2---:R-:W-:Y:S05]  /*350c0*/  @!P0 NANOSLEEP.SYNCS 0x989680 ;  /* 0x009896800000895d */ /* 0x004fea0003900000 */
[----:B------:R-:W2:Y:S02]  /*350d0*/  @!P0 SYNCS.PHASECHK.TRANS64 P0, [R5+URZ+0x33420], R0 ;  /* 0x03342000050085a7 */ /* 0x000ea4000800007f */
[----:B--2---:R-:W-:Y:S05]  /*350e0*/  @!P0 BRA `(.L_x_3007) ;  /* 0xfffffffc00f08947 */ /* 0x004fea000383ffff */
[----:B------:R-:W-:Y:S05]  /*350f0*/  BRA `(.L_x_3233) ;  /* 0xffffffa000507947 */ /* 0x000fea000383ffff */
.L_x_3008:
[----:B------:R-:W2:Y:S01]  /*35100*/  S2R R2, SR_TID.X ;  /* 0x0000000000027919 */ /* 0x000ea20000002100 */
[----:B------:R-:W-:Y:S01]  /*35110*/  BSSY B0, `(.L_x_3234) ;  /* 0x000000a000007945 */ /* 0x000fe20003800000 */
[----:B------:R-:W-:Y:S02]  /*35120*/  IMAD.MOV.U32 R12, RZ, RZ, RZ ;  /* 0x000000ffff0c7224 */ /* 0x000fe400078e00ff */
[----:B------:R-:W-:Y:S02]  /*35130*/  IMAD.MOV.U32 R11, RZ, RZ, 0x1f ;  /* 0x0000001fff0b7424 */ /* 0x000fe400078e00ff */
[----:B------:R-:W-:Y:S01]  /*35140*/  IMAD.MOV.U32 R15, RZ, RZ, -0x1 ;  /* 0xffffffffff0f7424 */ /* 0x000fe200078e00ff */
[----:B--2---:R-:W-:-:S04]  /*35150*/  SHF.R.U32.HI R2, RZ, 0x5, R2 ;  /* 0x00000005ff027819 */ /* 0x004fc80000011602 */
[----:B------:R-:W-:-:S04]  /*35160*/  LOP3.LUT R2, R2, 0x3, RZ, 0xc0, !PT ;  /* 0x0000000302027812 */ /* 0x000fc800078ec0ff */
[----:B------:R-:W-:-:S07]  /*35170*/  MOV R13, R2 ;  /* 0x00000002000d7202 */ /* 0x000fce0000000f00 */
[----:B01----:R-:W-:Y:S05]  /*35180*/  WARPSYNC.COLLECTIVE R15, `(.L_x_3235) ;  /* 0x000000000f087348 */ /* 0x003fea0003c00000 */
[----:B------:R2:W3:Y:S02]  /*35190*/  SHFL.IDX P6, R14, R13, R12, R11 ;  /* 0x0000000c0d0e7389 */ /* 0x0004e400000c000b */
[----:B0123--:R-:W-:Y:S01]  /*351a0*/  ENDCOLLECTIVE ;  /* 0x000000000000791b */ /* 0x00ffe20003800000 */
.L_x_3235:
[----:B------:R-:W-:Y:S05]  /*351b0*/  BSYNC B0 ;  /* 0x0000000000007941 */ /* 0x000fea0003800000 */
.L_x_3234:
[----:B------:R-:W-:Y:S05]  /*351c0*/  BRA `(.L_x_3236) ;  /* 0xffffffa000387947 */ /* 0x000fea000383ffff */
.L_x_3009:
[----:B------:R-:W-:Y:S01]  /*351d0*/  BSSY B0, `(.L_x_3237) ;  /* 0x0000006000007945 */ /* 0x000fe20003800000 */
[----:B------:R-:W-:-:S07]  /*351e0*/  IMAD.MOV.U32 R15, RZ, RZ, -0x1 ;  /* 0xffffffffff0f7424 */ /* 0x000fce00078e00ff */
[----:B01----:R-:W-:Y:S05]  /*351f0*/  WARPSYNC.COLLECTIVE R15, `(.L_x_3238) ;  /* 0x000000000f0c7348 */ /* 0x003fea0003c00000 */
[----:B------:R-:W-:Y:S02]  /*35200*/  ELECT P6, UR62, PT ;  /* 0x00000000003e782f */ /* 0x000fe400038c0000 */
[----:B------:R-:W-:Y:S01]  /*35210*/  MOV R14, UR62 ;  /* 0x0000003e000e7c02 */ /* 0x000fe20008000f00 */
[----:B01----:R-:W-:Y:S10]  /*35220*/  ENDCOLLECTIVE ;  /* 0x000000000000791b */ /* 0x003ff40003800000 */
.L_x_3238:
[----:B------:R-:W-:Y:S05]  /*35230*/  BSYNC B0 ;  /* 0x0000000000007941 */ /* 0x000fea0003800000 */
.L_x_3237:
[----:B------:R-:W-:Y:S05]  /*35240*/  BRA `(.L_x_3239) ;  /* 0xffffffa0002c7947 */ /* 0x000fea000383ffff */
.L_x_3011:
[----:B0-----:R0:W2:Y:S02]  /*35250*/  SYNCS.PHASECHK.TRANS64.TRYWAIT P1, [R3+URZ+0x33440], R2 ;  /* 0x03344002030075a7 */ /* 0x0010a4000802017f */
[----:B--2---:R-:W-:Y:S05]  /*35260*/  @!P1 NANOSLEEP.SYNCS 0x989680 ;  /* 0x009896800000995d */ /* 0x004fea0003900000 */
[----:B------:R-:W2:Y:S02]  /*35270*/  @!P1 SYNCS.PHASECHK.TRANS64 P1, [R3+URZ+0x33440], R2 ;  /* 0x03344002030095a7 */ /* 0x000ea4000802007f */
[----:B--2---:R-:W-:Y:S05]  /*35280*/  @!P1 BRA `(.L_x_3011) ;  /* 0xfffffffc00f09947 */ /* 0x004fea000383ffff */
[----:B------:R-:W-:Y:S05]  /*35290*/  BRA `(.L_x_3240) ;  /* 0xffffffa0004c7947 */ /* 0x000fea000383ffff */
.L_x_3013:
[----:B--2---:R2:W3:Y:S02]  /*352a0*/  SYNCS.PHASECHK.TRANS64.TRYWAIT P1, [R29+URZ+0x33440], R0 ;  /* 0x033440001d0075a7 */ /* 0x0044e4000802017f */
[----:B---3--:R-:W-:Y:S05]  /*352b0*/  @!P1 NANOSLEEP.SYNCS 0x989680 ;  /* 0x009896800000995d */ /* 0x008fea0003900000 */
[----:B------:R-:W3:Y:S02]  /*352c0*/  @!P1 SYNCS.PHASECHK.TRANS64 P1, [R29+URZ+0x33440], R0 ;  /* 0x033440001d0095a7 */ /* 0x000ee4000802007f */
[----:B---3--:R-:W-:Y:S05]  /*352d0*/  @!P1 BRA `(.L_x_3013) ;  /* 0xfffffffc00f09947 */ /* 0x008fea000383ffff */
[----:B------:R-:W-:Y:S05]  /*352e0*/  BRA `(.L_x_3241) ;  /* 0xffffffa000587947 */ /* 0x000fea000383ffff */
.L_x_3015:
[----:B---3--:R3:W4:Y:S02]  /*352f0*/  SYNCS.PHASECHK.TRANS64.TRYWAIT P1, [R3+URZ+0x33460], R2 ;  /* 0x03346002030075a7 */ /* 0x008724000802017f */
[----:B----4-:R-:W-:Y:S05]  /*35300*/  @!P1 NANOSLEEP.SYNCS 0x989680 ;  /* 0x009896800000995d */ /* 0x010fea0003900000 */
[----:B------:R-:W4:Y:S02]  /*35310*/  @!P1 SYNCS.PHASECHK.TRANS64 P1, [R3+URZ+0x33460], R2 ;  /* 0x03346002030095a7 */ /* 0x000f24000802007f */
[----:B----4-:R-:W-:Y:S05]  /*35320*/  @!P1 BRA `(.L_x_3015) ;  /* 0xfffffffc00f09947 */ /* 0x010fea000383ffff */
[----:B------:R-:W-:Y:S05]  /*35330*/  BRA `(.L_x_3242) ;  /* 0xffffffa000547947 */ /* 0x000fea000383ffff */
.L_x_3017:
[----:B----4-:R4:W0:Y:S02]  /*35340*/  SYNCS.PHASECHK.TRANS64.TRYWAIT P1, [R29+URZ+0x33460], R0 ;  /* 0x033460001d0075a7 */ /* 0x010824000802017f */
[----:B0-----:R-:W-:Y:S05]  /*35350*/  @!P1 NANOSLEEP.SYNCS 0x989680 ;  /* 0x009896800000995d */ /* 0x001fea0003900000 */
[----:B------:R-:W0:Y:S02]  /*35360*/  @!P1 SYNCS.PHASECHK.TRANS64 P1, [R29+URZ+0x33460], R0 ;  /* 0x033460001d0095a7 */ /* 0x000e24000802007f */
[----:B0-----:R-:W-:Y:S05]  /*35370*/  @!P1 BRA `(.L_x_3017) ;  /* 0xfffffffc00f09947 */ /* 0x001fea000383ffff */
[----:B------:R-:W-:Y:S05]  /*35380*/  BRA `(.L_x_3243) ;  /* 0xffffffa000507947 */ /* 0x000fea000383ffff */
.L_x_3019:
[----:B------:R0:W0:Y:S02]  /*35390*/  SYNCS.PHASECHK.TRANS64.TRYWAIT P1, [R3+URZ+0x33480], R2 ;  /* 0x03348002030075a7 */ /* 0x000024000802017f */
[----:B0-----:R-:W-:Y:S05]  /*353a0*/  @!P1 NANOSLEEP.SYNCS 0x989680 ;  /* 0x009896800000995d */ /* 0x001fea0003900000 */
[----:B------:R-:W0:Y:S02]  /*353b0*/  @!P1 SYNCS.PHASECHK.TRANS64 P1, [R3+URZ+0x33480], R2 ;  /* 0x03348002030095a7 */ /* 0x000e24000802007f */
[----:B0-----:R-:W-:Y:S05]  /*353c0*/  @!P1 BRA `(.L_x_3019) ;  /* 0xfffffffc00f09947 */ /* 0x001fea000383ffff */
[----:B------:R-:W-:Y:S05]  /*353d0*/  BRA `(.L_x_3244) ;  /* 0xffffffa0004c7947 */ /* 0x000fea000383ffff */
.L_x_3245:
        /* <DEDUP_REMOVED lines=10> */
.L_x_3254:


//--------------------- .nv.global.init           --------------------------
	.section	.nv.global.init,"aw",@progbits
	.align	4
.nv.global.init:
	.type		_ZZN5flash28permute_output_fp8_VcolmajorIN4cute6TensorINS1_11ArrayEngineIN7cutlass10bfloat16_tELm96EEENS1_6LayoutINS1_5tupleIJNS8_IJNS1_1CILi2EEESA_NS9_ILi24EEEEEENS9_ILi1EEESD_EEENS8_IJNS8_IJSD_SA_NS9_ILi4EEEEEENS9_ILi0EEESH_EEEEEEEEEvRT_E9upper_map,@object
	.size		_ZZN5flash28permute_output_fp8_VcolmajorIN4cute6TensorINS1_11ArrayEngineIN7cutlass10bfloat16_tELm96EEENS1_6LayoutINS1_5tupleIJNS8_IJNS1_1CILi2EEESA_NS9_ILi24EEEEEENS9_ILi1EEESD_EEENS8_IJNS8_IJSD_SA_NS9_ILi4EEEEEENS9_ILi0EEESH_EEEEEEEEEvRT_E9upper_map,($str$23 - _ZZN5flash28permute_output_fp8_VcolmajorIN4cute6TensorINS1_11ArrayEngineIN7cutlass10bfloat16_tELm96EEENS1_6LayoutINS1_5tupleIJNS8_IJNS1_1CILi2EEESA_NS9_ILi24EEEEEENS9_ILi1EEESD_EEENS8_IJNS8_IJSD_SA_NS9_ILi4EEEEEENS9_ILi0EEESH_EEEEEEEEEvRT_E9upper_map)
_ZZN5flash28permute_output_fp8_VcolmajorIN4cute6TensorINS1_11ArrayEngineIN7cutlass10bfloat16_tELm96EEENS1_6LayoutINS1_5tupleIJNS8_IJNS1_1CILi2EEESA_NS9_ILi24EEEEEENS9_ILi1EEESD_EEENS8_IJNS8_IJSD_SA_NS9_ILi4EEEEEENS9_ILi0EEESH_EEEEEEEEEvRT_E9upper_map:
        /*0000*/ 	.byte	0x00, 0x00, 0x00, 0x00, 0x02, 0x00, 0x00, 0x00, 0x03, 0x00, 0x00, 0x00, 0x01, 0x00, 0x00, 0x00
	.type		$str$23,@object
	.size		$str$23,($str$24 - $str$23)
$str$23:
        /*0010*/ 	.byte	0x28, 0x61, 0x64, 0x64, 0x72, 0x65, 0x73, 0x73, 0x20, 0x26, 0x20, 0x6d, 0x61, 0x73, 0x6b, 0x29
        /*0020*/ 	.byte	0x20, 0x3d, 0x3d, 0x20, 0x30, 0x00
	.type		$str$24,@object
	.size		$str$24,(__unnamed_5 - $str$24)
$str$24:
        /*0026*/ 	.byte	0x2f, 0x74, 0x6d, 0x70, 0x2f, 0x6f, 0x73, 0x73, 0x5f, 0x6b, 0x65, 0x72, 0x6e, 0x65, 0x6c, 0x73
        /*0036*/ 	.byte	0x5f, 0x73, 0x72, 0x63, 0x2f, 0x66, 0x6c, 0x61, 0x73, 0x68, 0x5f, 0x61, 0x74, 0x74, 0x65, 0x6e
        /*0046*/ 	.byte	0x74, 0x69, 0x6f, 0x6e, 0x2f, 0x63, 0x73, 0x72, 0x63, 0x2f, 0x63, 0x75, 0x74, 0x6c, 0x61, 0x73
        /*0056*/ 	.byte	0x73, 0x2f, 0x69, 0x6e, 0x63, 0x6c, 0x75, 0x64, 0x65, 0x2f, 0x63, 0x75, 0x74, 0x65, 0x2f, 0x70
        /*0066*/ 	.byte	0x6f, 0x69, 0x6e, 0x74, 0x65, 0x72, 0x5f, 0x66, 0x6c, 0x61, 0x67, 0x67, 0x65, 0x64, 0x2e, 0x68
        /*0076*/ 	.byte	0x70, 0x70, 0x00
	.type		__unnamed_5,@object
	.size		__unnamed_5,(__unnamed_6 - __unnamed_5)
__unnamed_5:
        /* <DEDUP_REMOVED lines=24> */
        /*01f9*/ 	.byte	0x3e, 0x3e, 0x20, 0x26, 0x5d, 0x00
	.type		__unnamed_6,@object
	.size		__unnamed_6,(__unnamed_11 - __unnamed_6)
__unnamed_6:
        /* <DEDUP_REMOVED lines=25> */
	.type		__unnamed_11,@object
	.size		__unnamed_11,(__unnamed_8 - __unnamed_11)
__unnamed_11:
        /* <DEDUP_REMOVED lines=25> */
	.type		__unnamed_8,@object
	.size		__unnamed_8,(__unnamed_10 - __unnamed_8)
__unnamed_8:
        /* <DEDUP_REMOVED lines=29> */
        /*06db*/ 	.byte	0x5d, 0x00
	.type		__unnamed_10,@object
	.size		__unnamed_10,(__unnamed_3 - __unnamed_10)
__unnamed_10:
        /* <DEDUP_REMOVED lines=30> */
	.type		__unnamed_3,@object
	.size		__unnamed_3,(__unnamed_9 - __unnamed_3)
__unnamed_3:
        /* <DEDUP_REMOVED lines=30> */
	.type		__unnamed_9,@object
	.size		__unnamed_9,(__unnamed_2 - __unnamed_9)
__unnamed_9:
        /* <DEDUP_REMOVED lines=30> */
	.type		__unnamed_2,@object
	.size		__unnamed_2,(__unnamed_4 - __unnamed_2)
__unnamed_2:
        /* <DEDUP_REMOVED lines=29> */
        /*0e23*/ 	.byte	0x3e, 0x5d, 0x00
	.type		__unnamed_4,@object
	.size		__unnamed_4,(__unnamed_7 - __unnamed_4)
__unnamed_4:
        /* <DEDUP_REMOVED lines=30> */
	.type		__unnamed_7,@object
	.size		__unnamed_7,(__unnamed_1 - __unnamed_7)
__unnamed_7:
        /* <DEDUP_REMOVED lines=30> */
	.type		__unnamed_1,@object
	.size		__unnamed_1,(.L_0 - __unnamed_1)
__unnamed_1:
        /* <DEDUP_REMOVED lines=29> */
        /*139d*/ 	.byte	0x3e, 0x20, 0x26, 0x5d, 0x00
.L_0:


//--------------------- .nv.shared._ZN7cutlass13device_kernelIN5flash11enable_sm90INS1_16FlashAttnFwdSm90INS1_25CollectiveMainloopFwdSm90ILi2EN4cute5tupleIJNS5_1CILi1EEES8_S8_EEENS6_IJNS7_ILi128EEENS7_ILi160EEENS7_ILi192EEEEEELi192ENS_12float_e4m3_tEfNS_4arch4Sm90ELb0ELb0ELb0ELb0ELb1ELb0ELb0ELb1ELb1ELb1ELb0ELb0EEENS1_21CollectiveEpilogueFwdINS6_IJSA_SC_SB_EEES9_NS_10bfloat16_tESG_Li256ELb0ELb1ELb0ELb1EEENS1_29StaticPersistentTileSchedulerILb0EEEEEEEEEvNT_6ParamsE --------------------------
	.section	.nv.shared._ZN7cutlass13device_kernelIN5flash11enable_sm90INS1_16FlashAttnFwdSm90INS1_25CollectiveMainloopFwdSm90ILi2EN4cute5tupleIJNS5_1CILi1EEES8_S8_EEENS6_IJNS7_ILi128EEENS7_ILi160EEENS7_ILi192EEEEEELi192ENS_12float_e4m3_tEfNS_4arch4Sm90ELb0ELb0ELb0ELb0ELb1ELb0ELb0ELb1ELb1ELb1ELb0ELb0EEENS1_21CollectiveEpilogueFwdINS6_IJSA_SC_SB_EEES9_NS_10bfloat16_tESG_Li256ELb0ELb1ELb0ELb1EEENS1_29StaticPersistentTileSchedulerILb0EEEEEEEEEvNT_6ParamsE,"aw",@nobits
	.sectionflags	@""
	.align	16
	.zero		1024


//--------------------- .nv.shared.reserved.0     --------------------------
	.section	.nv.shared.reserved.0,"aw",@nobits
	.weak		__nv_reservedSMEM_offset_0_alias
	.size		__nv_reservedSMEM_offset_0_alias, 0, 0
	.other		__nv_reservedSMEM_offset_0_alias,@"STO_CUDA_RESERVED_SHARED STV_DEFAULT"
__nv_reservedSMEM_offset_0_alias:
	.zero		0


//--------------------- .nv.global                --------------------------
	.section	.nv.global,"aw",@nobits
.nv.global:
	.type		_ZN72_INTERNAL_a4e7161b_36_flash_fwd_hdim192_e4m3_paged_sm90_cu_18e39b8a_32264cute1_E,@object
	.size		_ZN72_INTERNAL_a4e7161b_36_flash_fwd_hdim192_e4m3_paged_sm90_cu_18e39b8a_32264cute1_E,(_ZN72_INTERNAL_a4e7161b_36_flash_fwd_hdim192_e4m3_paged_sm90_cu_18e39b8a_32264cuda3std3__45__cpo6cbeginE - _ZN72_INTERNAL_a4e7161b_36_flash_fwd_hdim192_e4m3_paged_sm90_cu_18e39b8a_32264cute1_E)
_ZN72_INTERNAL_a4e7161b_36_flash_fwd_hdim192_e4m3_paged_sm90_cu_18e39b8a_32264cute1_E:
	.zero		1
	.type		_ZN72_INTERNAL_a4e7161b_36_flash_fwd_hdim192_e4m3_paged_sm90_cu_18e39b8a_32264cuda3std3__45__cpo6cbeginE,@object
	.size		_ZN72_INTERNAL_a4e7161b_36_flash_fwd_hdim192_e4m3_paged_sm90_cu_18e39b8a_32264cuda3std3__45__cpo6cbeginE,(_ZN72_INTERNAL_a4e7161b_36_flash_fwd_hdim192_e4m3_paged_sm90_cu_18e39b8a_32264cuda3std3__48in_placeE - _ZN72_INTERNAL_a4e7161b_36_flash_fwd_hdim192_e4m3_paged_sm90_cu_18e39b8a_32264cuda3std3__45__cpo6cbeginE)
_ZN72_INTERNAL_a4e7161b_36_flash_fwd_hdim192_e4m3_paged_sm90_cu_18e39b8a_32264cuda3std3__45__cpo6cbeginE:
	.zero		1
	.type		_ZN72_INTERNAL_a4e7161b_36_flash_fwd_hdim192_e4m3_paged_sm90_cu_18e39b8a_32264cuda3std3__48in_placeE,@object
	.size		_ZN72_INTERNAL_a4e7161b_36_flash_fwd_hdim192_e4m3_paged_sm90_cu_18e39b8a_32264cuda3std3__48in_placeE,(_ZN72_INTERNAL_a4e7161b_36_flash_fwd_hdim192_e4m3_paged_sm90_cu_18e39b8a_32264cuda3std6ranges3__45__cpo9iter_moveE - _ZN72_INTERNAL_a4e7161b_36_flash_fwd_hdim192_e4m3_paged_sm90_cu_18e39b8a_32264cuda3std3__48in_placeE)
_ZN72_INTERNAL_a4e7161b_36_flash_fwd_hdim192_e4m3_paged_sm90_cu_18e39b8a_32264cuda3std3__48in_placeE:
	.zero		1
	.type		_ZN72_INTERNAL_a4e7161b_36_flash_fwd_hdim192_e4m3_paged_sm90_cu_18e39b8a_32264cuda3std6ranges3__45__cpo9iter_moveE,@object
	.size		_ZN72_INTERNAL_a4e7161b_36_flash_fwd_hdim192_e4m3_paged_sm90_cu_18e39b8a_32264cuda3std6ranges3__45__cpo9iter_moveE,(_ZN72_INTERNAL_a4e7161b_36_flash_fwd_hdim192_e4m3_paged_sm90_cu_18e39b8a_32264cuda3std3__45__cpo5beginE - _ZN72_INTERNAL_a4e7161b_36_flash_fwd_hdim192_e4m3_paged_sm90_cu_18e39b8a_32264cuda3std6ranges3__45__cpo9iter_moveE)
_ZN72_INTERNAL_a4e7161b_36_flash_fwd_hdim192_e4m3_paged_sm90_cu_18e39b8a_32264cuda3std6ranges3__45__cpo9iter_moveE:
	.zero		1
	.type		_ZN72_INTERNAL_a4e7161b_36_flash_fwd_hdim192_e4m3_paged_sm90_cu_18e39b8a_32264cuda3std3__45__cpo5beginE,@object
	.size		_ZN72_INTERNAL_a4e7161b_36_flash_fwd_hdim192_e4m3_paged_sm90_cu_18e39b8a_32264cuda3std3__45__cpo5beginE,(_ZN72_INTERNAL_a4e7161b_36_flash_fwd_hdim192_e4m3_paged_sm90_cu_18e39b8a_32264cuda3std3__474_GLOBAL__N__a4e7161b_36_flash_fwd_hdim192_e4m3_paged_sm90_cu_18e39b8a_32266ignoreE - _ZN72_INTERNAL_a4e7161b_36_flash_fwd_hdim192_e4m3_paged_sm90_cu_18e39b8a_32264cuda3std3__45__cpo5beginE)
_ZN72_INTERNAL_a4e7161b_36_flash_fwd_hdim192_e4m3_paged_sm90_cu_18e39b8a_32264cuda3std3__45__cpo5beginE:
	.zero		1
	.type		_ZN72_INTERNAL_a4e7161b_36_flash_fwd_hdim192_e4m3_paged_sm90_cu_18e39b8a_32264cuda3std3__474_GLOBAL__N__a4e7161b_36_flash_fwd_hdim192_e4m3_paged_sm90_cu_18e39b8a_32266ignoreE,@object
	.size		_ZN72_INTERNAL_a4e7161b_36_flash_fwd_hdim192_e4m3_paged_sm90_cu_18e39b8a_32264cuda3std3__474_GLOBAL__N__a4e7161b_36_flash_fwd_hdim192_e4m3_paged_sm90_cu_18e39b8a_32266ignoreE,(_ZN72_INTERNAL_a4e7161b_36_flash_fwd_hdim192_e4m3_paged_sm90_cu_18e39b8a_32264cute7productE - _ZN72_INTERNAL_a4e7161b_36_flash_fwd_hdim192_e4m3_paged_sm90_cu_18e39b8a_32264cuda3std3__474_GLOBAL__N__a4e7161b_36_flash_fwd_hdim192_e4m3_paged_sm90_cu_18e39b8a_32266ignoreE)
_ZN72_INTERNAL_a4e7161b_36_flash_fwd_hdim192_e4m3_paged_sm90_cu_18e39b8a_32264cuda3std3__474_GLOBAL__N__a4e7161b_36_flash_fwd_hdim192_e4m3_paged_sm90_cu_18e39b8a_32266ignoreE:
	.zero		1
	.type		_ZN72_INTERNAL_a4e7161b_36_flash_fwd_hdim192_e4m3_paged_sm90_cu_18e39b8a_32264cute7productE,@object
	.size		_ZN72_INTERNAL_a4e7161b_36_flash_fwd_hdim192_e4m3_paged_sm90_cu_18e39b8a_32264cute7productE,(_ZN72_INTERNAL_a4e7161b_36_flash_fwd_hdim192_e4m3_paged_sm90_cu_18e39b8a_32264cuda3std3__45__cpo3endE - _ZN72_INTERNAL_a4e7161b_36_flash_fwd_hdim192_e4m3_paged_sm90_cu_18e39b8a_32264cute7productE)
_ZN72_INTERNAL_a4e7161b_36_flash_fwd_hdim192_e4m3_paged_sm90_cu_18e39b8a_32264cute7productE:
	.zero		1
	.type		_ZN72_INTERNAL_a4e7161b_36_flash_fwd_hdim192_e4m3_paged_sm90_cu_18e39b8a_32264cuda3std3__45__cpo3endE,@object
	.size		_ZN72_INTERNAL_a4e7161b_36_flash_fwd_hdim192_e4m3_paged_sm90_cu_18e39b8a_32264cuda3std3__45__cpo3endE,(_ZN72_INTERNAL_a4e7161b_36_flash_fwd_hdim192_e4m3_paged_sm90_cu_18e39b8a_32264cuda3std3__419piecewise_constructE - _ZN72_INTERNAL_a4e7161b_36_flash_fwd_hdim192_e4m3_paged_sm90_cu_18e39b8a_32264cuda3std3__45__cpo3endE)
_ZN72_INTERNAL_a4e7161b_36_flash_fwd_hdim192_e4m3_paged_sm90_cu_18e39b8a_32264cuda3std3__45__cpo3endE:
	.zero		1
	.type		_ZN72_INTERNAL_a4e7161b_36_flash_fwd_hdim192_e4m3_paged_sm90_cu_18e39b8a_32264cuda3std3__419piecewise_constructE,@object
	.size		_ZN72_INTERNAL_a4e7161b_36_flash_fwd_hdim192_e4m3_paged_sm90_cu_18e39b8a_32264cuda3std3__419piecewise_constructE,(_ZN72_INTERNAL_a4e7161b_36_flash_fwd_hdim192_e4m3_paged_sm90_cu_18e39b8a_32264cuda3std3__45__cpo4cendE - _ZN72_INTERNAL_a4e7161b_36_flash_fwd_hdim192_e4m3_paged_sm90_cu_18e39b8a_32264cuda3std3__419piecewise_constructE)
_ZN72_INTERNAL_a4e7161b_36_flash_fwd_hdim192_e4m3_paged_sm90_cu_18e39b8a_32264cuda3std3__419piecewise_constructE:
	.zero		1
	.type		_ZN72_INTERNAL_a4e7161b_36_flash_fwd_hdim192_e4m3_paged_sm90_cu_18e39b8a_32264cuda3std3__45__cpo4cendE,@object
	.size		_ZN72_INTERNAL_a4e7161b_36_flash_fwd_hdim192_e4m3_paged_sm90_cu_18e39b8a_32264cuda3std3__45__cpo4cendE,(_ZN72_INTERNAL_a4e7161b_36_flash_fwd_hdim192_e4m3_paged_sm90_cu_18e39b8a_32264cuda3std6ranges3__45__cpo4swapE - _ZN72_INTERNAL_a4e7161b_36_flash_fwd_hdim192_e4m3_paged_sm90_cu_18e39b8a_32264cuda3std3__45__cpo4cendE)
_ZN72_INTERNAL_a4e7161b_36_flash_fwd_hdim192_e4m3_paged_sm90_cu_18e39b8a_32264cuda3std3__45__cpo4cendE:
	.zero		1
	.type		_ZN72_INTERNAL_a4e7161b_36_flash_fwd_hdim192_e4m3_paged_sm90_cu_18e39b8a_32264cuda3std6ranges3__45__cpo4swapE,@object
	.size		_ZN72_INTERNAL_a4e7161b_36_flash_fwd_hdim192_e4m3_paged_sm90_cu_18e39b8a_32264cuda3std6ranges3__45__cpo4swapE,(.L_19 - _ZN72_INTERNAL_a4e7161b_36_flash_fwd_hdim192_e4m3_paged_sm90_cu_18e39b8a_32264cuda3std6ranges3__45__cpo4swapE)
_ZN72_INTERNAL_a4e7161b_36_flash_fwd_hdim192_e4m3_paged_sm90_cu_18e39b8a_32264cuda3std6ranges3__45__cpo4swapE:
	.zero		1
.L_19:


//--------------------- .nv.shared._ZN7cutlass13device_kernelIN5flash11enable_sm90INS1_16FlashAttnFwdSm90INS1_25CollectiveMainloopFwdSm90ILi2EN4cute5tupleIJNS5_1CILi1EEES8_S8_EEENS6_IJNS7_ILi128EEENS7_ILi160EEENS7_ILi192EEEEEELi192ENS_12float_e4m3_tEfNS_4arch4Sm90ELb0ELb0ELb0ELb1ELb1ELb0ELb0ELb1ELb1ELb1ELb0ELb0EEENS1_21CollectiveEpilogueFwdINS6_IJSA_SC_SB_EEES9_NS_10bfloat16_tESG_Li256ELb1ELb1ELb0ELb1EEENS1_36VarlenDynamicPersistentTileSchedulerILi128ELi160ELi256ELi128ELb0ELb1ELb1ELb0ELb1ELb1EEEEEEEEEvNT_6ParamsE --------------------------
	.section	.nv.shared._ZN7cutlass13device_kernelIN5flash11enable_sm90INS1_16FlashAttnFwdSm90INS1_25CollectiveMainloopFwdSm90ILi2EN4cute5tupleIJNS5_1CILi1EEES8_S8_EEENS6_IJNS7_ILi128EEENS7_ILi160EEENS7_ILi192EEEEEELi192ENS_12float_e4m3_tEfNS_4arch4Sm90ELb0ELb0ELb0ELb1ELb1ELb0ELb0ELb1ELb1ELb1ELb0ELb0EEENS1_21CollectiveEpilogueFwdINS6_IJSA_SC_SB_EEES9_NS_10bfloat16_tESG_Li256ELb1ELb1ELb0ELb1EEENS1_36VarlenDynamicPersistentTileSchedulerILi128ELi160ELi256ELi128ELb0ELb1ELb1ELb0ELb1ELb1EEEEEEEEEvNT_6ParamsE,"aw",@nobits
	.sectionflags	@""
	.align	16
	.zero		1024


//--------------------- .nv.shared._ZN7cutlass13device_kernelIN5flash11enable_sm90INS1_16FlashAttnFwdSm90INS1_25CollectiveMainloopFwdSm90ILi2EN4cute5tupleIJNS5_1CILi1EEES8_S8_EEENS6_IJNS7_ILi128EEENS7_ILi160EEENS7_ILi192EEEEEELi192ENS_12float_e4m3_tEfNS_4arch4Sm90ELb0ELb0ELb0ELb1ELb1ELb1ELb0ELb1ELb1ELb1ELb0ELb0EEENS1_21CollectiveEpilogueFwdINS6_IJSA_SC_SB_EEES9_NS_10bfloat16_tESG_Li256ELb1ELb1ELb0ELb1EEENS1_36VarlenDynamicPersistentTileSchedulerILi128ELi160ELi256ELi128ELb0ELb1ELb1ELb0ELb1ELb1EEEEEEEEEvNT_6ParamsE --------------------------
	.section	.nv.shared._ZN7cutlass13device_kernelIN5flash11enable_sm90INS1_16FlashAttnFwdSm90INS1_25CollectiveMainloopFwdSm90ILi2EN4cute5tupleIJNS5_1CILi1EEES8_S8_EEENS6_IJNS7_ILi128EEENS7_ILi160EEENS7_ILi192EEEEEELi192ENS_12float_e4m3_tEfNS_4arch4Sm90ELb0ELb0ELb0ELb1ELb1ELb1ELb0ELb1ELb1ELb1ELb0ELb0EEENS1_21CollectiveEpilogueFwdINS6_IJSA_SC_SB_EEES9_NS_10bfloat16_tESG_Li256ELb1ELb1ELb0ELb1EEENS1_36VarlenDynamicPersistentTileSchedulerILi128ELi160ELi256ELi128ELb0ELb1ELb1ELb0ELb1ELb1EEEEEEEEEvNT_6ParamsE,"aw",@nobits
	.sectionflags	@""
	.align	16
	.zero		1024


//--------------------- .nv.shared._ZN7cutlass13device_kernelIN5flash11enable_sm90INS1_16FlashAttnFwdSm90INS1_25CollectiveMainloopFwdSm90ILi2EN4cute5tupleIJNS5_1CILi1EEES8_S8_EEENS6_IJNS7_ILi128EEESA_NS7_ILi192EEEEEELi192ENS_12float_e4m3_tEfNS_4arch4Sm90ELb0ELb1ELb0ELb0ELb1ELb0ELb0ELb1ELb1ELb1ELb0ELb0EEENS1_21CollectiveEpilogueFwdINS6_IJSA_SB_SA_EEES9_NS_10bfloat16_tESF_Li256ELb0ELb1ELb0ELb1EEENS1_30DynamicPersistentTileSchedulerILi256ELi128ELb0ELb1ELb1EEEEEEEEEvNT_6ParamsE --------------------------
	.section	.nv.shared._ZN7cutlass13device_kernelIN5flash11enable_sm90INS1_16FlashAttnFwdSm90INS1_25CollectiveMainloopFwdSm90ILi2EN4cute5tupleIJNS5_1CILi1EEES8_S8_EEENS6_IJNS7_ILi128EEESA_NS7_ILi192EEEEEELi192ENS_12float_e4m3_tEfNS_4arch4Sm90ELb0ELb1ELb0ELb0ELb1ELb0ELb0ELb1ELb1ELb1ELb0ELb0EEENS1_21CollectiveEpilogueFwdINS6_IJSA_SB_SA_EEES9_NS_10bfloat16_tESF_Li256ELb0ELb1ELb0ELb1EEENS1_30DynamicPersistentTileSchedulerILi256ELi128ELb0ELb1ELb1EEEEEEEEEvNT_6ParamsE,"aw",@nobits
	.sectionflags	@""
	.align	16
	.zero		1024


//--------------------- .nv.shared._ZN7cutlass13device_kernelIN5flash11enable_sm90INS1_16FlashAttnFwdSm90INS1_25CollectiveMainloopFwdSm90ILi2EN4cute5tupleIJNS5_1CILi1EEES8_S8_EEENS6_IJNS7_ILi128EEESA_NS7_ILi192EEEEEELi192ENS_12float_e4m3_tEfNS_4arch4Sm90ELb0ELb1ELb0ELb1ELb1ELb0ELb0ELb1ELb1ELb1ELb0ELb0EEENS1_21CollectiveEpilogueFwdINS6_IJSA_SB_SA_EEES9_NS_10bfloat16_tESF_Li256ELb1ELb1ELb0ELb1EEENS1_36VarlenDynamicPersistentTileSchedulerILi128ELi128ELi256ELi128ELb0ELb1ELb1ELb1ELb0ELb1EEEEEEEEEvNT_6ParamsE --------------------------
	.section	.nv.shared._ZN7cutlass13device_kernelIN5flash11enable_sm90INS1_16FlashAttnFwdSm90INS1_25CollectiveMainloopFwdSm90ILi2EN4cute5tupleIJNS5_1CILi1EEES8_S8_EEENS6_IJNS7_ILi128EEESA_NS7_ILi192EEEEEELi192ENS_12float_e4m3_tEfNS_4arch4Sm90ELb0ELb1ELb0ELb1ELb1ELb0ELb0ELb1ELb1ELb1ELb0ELb0EEENS1_21CollectiveEpilogueFwdINS6_IJSA_SB_SA_EEES9_NS_10bfloat16_tESF_Li256ELb1ELb1ELb0ELb1EEENS1_36VarlenDynamicPersistentTileSchedulerILi128ELi128ELi256ELi128ELb0ELb1ELb1ELb1ELb0ELb1EEEEEEEEEvNT_6ParamsE,"aw",@nobits
	.sectionflags	@""
	.align	16
	.zero		1024


//--------------------- .nv.shared._ZN7cutlass13device_kernelIN5flash11enable_sm90INS1_16FlashAttnFwdSm90INS1_25CollectiveMainloopFwdSm90ILi2EN4cute5tupleIJNS5_1CILi1EEES8_S8_EEENS6_IJNS7_ILi128EEESA_NS7_ILi192EEEEEELi192ENS_12float_e4m3_tEfNS_4arch4Sm90ELb0ELb1ELb0ELb1ELb1ELb1ELb0ELb1ELb1ELb1ELb0ELb0EEENS1_21CollectiveEpilogueFwdINS6_IJSA_SB_SA_EEES9_NS_10bfloat16_tESF_Li256ELb1ELb1ELb0ELb1EEENS1_36VarlenDynamicPersistentTileSchedulerILi128ELi128ELi256ELi128ELb0ELb1ELb1ELb1ELb0ELb1EEEEEEEEEvNT_6ParamsE --------------------------
	.section	.nv.shared._ZN7cutlass13device_kernelIN5flash11enable_sm90INS1_16FlashAttnFwdSm90INS1_25CollectiveMainloopFwdSm90ILi2EN4cute5tupleIJNS5_1CILi1EEES8_S8_EEENS6_IJNS7_ILi128EEESA_NS7_ILi192EEEEEELi192ENS_12float_e4m3_tEfNS_4arch4Sm90ELb0ELb1ELb0ELb1ELb1ELb1ELb0ELb1ELb1ELb1ELb0ELb0EEENS1_21CollectiveEpilogueFwdINS6_IJSA_SB_SA_EEES9_NS_10bfloat16_tESF_Li256ELb1ELb1ELb0ELb1EEENS1_36VarlenDynamicPersistentTileSchedulerILi128ELi128ELi256ELi128ELb0ELb1ELb1ELb1ELb0ELb1EEEEEEEEEvNT_6ParamsE,"aw",@nobits
	.sectionflags	@""
	.align	16
	.zero		1024


//--------------------- .nv.shared._ZN7cutlass13device_kernelIN5flash11enable_sm90INS1_16FlashAttnFwdSm90INS1_25CollectiveMainloopFwdSm90ILi2EN4cute5tupleIJNS5_1CILi1EEES8_S8_EEENS6_IJNS7_ILi128EEENS7_ILi160EEENS7_ILi192EEEEEELi192ENS_12float_e4m3_tEfNS_4arch4Sm90ELb1ELb0ELb0ELb0ELb1ELb0ELb0ELb1ELb1ELb1ELb0ELb0EEENS1_21CollectiveEpilogueFwdINS6_IJSA_SC_SB_EEES9_NS_10bfloat16_tESG_Li256ELb0ELb1ELb0ELb1EEENS1_30DynamicPersistentTileSchedulerILi256ELi128ELb0ELb1ELb1EEEEEEEEEvNT_6ParamsE --------------------------
	.section	.nv.shared._ZN7cutlass13device_kernelIN5flash11enable_sm90INS1_16FlashAttnFwdSm90INS1_25CollectiveMainloopFwdSm90ILi2EN4cute5tupleIJNS5_1CILi1EEES8_S8_EEENS6_IJNS7_ILi128EEENS7_ILi160EEENS7_ILi192EEEEEELi192ENS_12float_e4m3_tEfNS_4arch4Sm90ELb1ELb0ELb0ELb0ELb1ELb0ELb0ELb1ELb1ELb1ELb0ELb0EEENS1_21CollectiveEpilogueFwdINS6_IJSA_SC_SB_EEES9_NS_10bfloat16_tESG_Li256ELb0ELb1ELb0ELb1EEENS1_30DynamicPersistentTileSchedulerILi256ELi128ELb0ELb1ELb1EEEEEEEEEvNT_6ParamsE,"aw",@nobits
	.sectionflags	@""
	.align	16
	.zero		1024


//--------------------- .nv.shared._ZN7cutlass13device_kernelIN5flash11enable_sm90INS1_16FlashAttnFwdSm90INS1_25CollectiveMainloopFwdSm90ILi2EN4cute5tupleIJNS5_1CILi1EEES8_S8_EEENS6_IJNS7_ILi128EEENS7_ILi160EEENS7_ILi192EEEEEELi192ENS_12float_e4m3_tEfNS_4arch4Sm90ELb1ELb0ELb0ELb1ELb1ELb0ELb0ELb1ELb1ELb1ELb0ELb0EEENS1_21CollectiveEpilogueFwdINS6_IJSA_SC_SB_EEES9_NS_10bfloat16_tESG_Li256ELb1ELb1ELb0ELb1EEENS1_36VarlenDynamicPersistentTileSchedulerILi128ELi160ELi256ELi128ELb0ELb1ELb1ELb1ELb1ELb1EEEEEEEEEvNT_6ParamsE --------------------------
	.section	.nv.shared._ZN7cutlass13device_kernelIN5flash11enable_sm90INS1_16FlashAttnFwdSm90INS1_25CollectiveMainloopFwdSm90ILi2EN4cute5tupleIJNS5_1CILi1EEES8_S8_EEENS6_IJNS7_ILi128EEENS7_ILi160EEENS7_ILi192EEEEEELi192ENS_12float_e4m3_tEfNS_4arch4Sm90ELb1ELb0ELb0ELb1ELb1ELb0ELb0ELb1ELb1ELb1ELb0ELb0EEENS1_21CollectiveEpilogueFwdINS6_IJSA_SC_SB_EEES9_NS_10bfloat16_tESG_Li256ELb1ELb1ELb0ELb1EEENS1_36VarlenDynamicPersistentTileSchedulerILi128ELi160ELi256ELi128ELb0ELb1ELb1ELb1ELb1ELb1EEEEEEEEEvNT_6ParamsE,"aw",@nobits
	.sectionflags	@""
	.align	16
	.zero		1024


//--------------------- .nv.shared._ZN7cutlass13device_kernelIN5flash11enable_sm90INS1_16FlashAttnFwdSm90INS1_25CollectiveMainloopFwdSm90ILi2EN4cute5tupleIJNS5_1CILi1EEES8_S8_EEENS6_IJNS7_ILi128EEENS7_ILi160EEENS7_ILi192EEEEEELi192ENS_12float_e4m3_tEfNS_4arch4Sm90ELb1ELb0ELb0ELb1ELb1ELb1ELb0ELb1ELb1ELb1ELb0ELb0EEENS1_21CollectiveEpilogueFwdINS6_IJSA_SC_SB_EEES9_NS_10bfloat16_tESG_Li256ELb1ELb1ELb0ELb1EEENS1_36VarlenDynamicPersistentTileSchedulerILi128ELi160ELi256ELi128ELb0ELb1ELb1ELb1ELb1ELb1EEEEEEEEEvNT_6ParamsE --------------------------
	.section	.nv.shared._ZN7cutlass13device_kernelIN5flash11enable_sm90INS1_16FlashAttnFwdSm90INS1_25CollectiveMainloopFwdSm90ILi2EN4cute5tupleIJNS5_1CILi1EEES8_S8_EEENS6_IJNS7_ILi128EEENS7_ILi160EEENS7_ILi192EEEEEELi192ENS_12float_e4m3_tEfNS_4arch4Sm90ELb1ELb0ELb0ELb1ELb1ELb1ELb0ELb1ELb1ELb1ELb0ELb0EEENS1_21CollectiveEpilogueFwdINS6_IJSA_SC_SB_EEES9_NS_10bfloat16_tESG_Li256ELb1ELb1ELb0ELb1EEENS1_36VarlenDynamicPersistentTileSchedulerILi128ELi160ELi256ELi128ELb0ELb1ELb1ELb1ELb1ELb1EEEEEEEEEvNT_6ParamsE,"aw",@nobits
	.sectionflags	@""
	.align	16
	.zero		1024


//--------------------- .nv.constant0._ZN7cutlass13device_kernelIN5flash11enable_sm90INS1_16FlashAttnFwdSm90INS1_25CollectiveMainloopFwdSm90ILi2EN4cute5tupleIJNS5_1CILi1EEES8_S8_EEENS6_IJNS7_ILi128EEENS7_ILi160EEENS7_ILi192EEEEEELi192ENS_12float_e4m3_tEfNS_4arch4Sm90ELb0ELb0ELb0ELb0ELb1ELb0ELb0ELb1ELb1ELb1ELb0ELb0EEENS1_21CollectiveEpilogueFwdINS6_IJSA_SC_SB_EEES9_NS_10bfloat16_tESG_Li256ELb0ELb1ELb0ELb1EEENS1_29StaticPersistentTileSchedulerILb0EEEEEEEEEvNT_6ParamsE --------------------------
	.section	.nv.constant0._ZN7cutlass13device_kernelIN5flash11enable_sm90INS1_16FlashAttnFwdSm90INS1_25CollectiveMainloopFwdSm90ILi2EN4cute5tupleIJNS5_1CILi1EEES8_S8_EEENS6_IJNS7_ILi128EEENS7_ILi160EEENS7_ILi192EEEEEELi192ENS_12float_e4m3_tEfNS_4arch4Sm90ELb0ELb0ELb0ELb0ELb1ELb0ELb0ELb1ELb1ELb1ELb0ELb0EEENS1_21CollectiveEpilogueFwdINS6_IJSA_SC_SB_EEES9_NS_10bfloat16_tESG_Li256ELb0ELb1ELb0ELb1EEENS1_29StaticPersistentTileSchedulerILb0EEEEEEEEEvNT_6ParamsE,"a",@progbits
	.sectionflags	@""
	.align	4
.nv.constant0._ZN7cutlass13device_kernelIN5flash11enable_sm90INS1_16FlashAttnFwdSm90INS1_25CollectiveMainloopFwdSm90ILi2EN4cute5tupleIJNS5_1CILi1EEES8_S8_EEENS6_IJNS7_ILi128EEENS7_ILi160EEENS7_ILi192EEEEEELi192ENS_12float_e4m3_tEfNS_4arch4Sm90ELb0ELb0ELb0ELb0ELb1ELb0ELb0ELb1ELb1ELb1ELb0ELb0EEENS1_21CollectiveEpilogueFwdINS6_IJSA_SC_SB_EEES9_NS_10bfloat16_tESG_Li256ELb0ELb1ELb0ELb1EEENS1_29StaticPersistentTileSchedulerILb0EEEEEEEEEvNT_6ParamsE:
	.zero		3200


//--------------------- .nv.constant0._ZN7cutlass13device_kernelIN5flash11enable_sm90INS1_16FlashAttnFwdSm90INS1_25CollectiveMainloopFwdSm90ILi2EN4cute5tupleIJNS5_1CILi1EEES8_S8_EEENS6_IJNS7_ILi128EEENS7_ILi160EEENS7_ILi192EEEEEELi192ENS_12float_e4m3_tEfNS_4arch4Sm90ELb0ELb0ELb0ELb1ELb1ELb0ELb0ELb1ELb1ELb1ELb0ELb0EEENS1_21CollectiveEpilogueFwdINS6_IJSA_SC_SB_EEES9_NS_10bfloat16_tESG_Li256ELb1ELb1ELb0ELb1EEENS1_36VarlenDynamicPersistentTileSchedulerILi128ELi160ELi256ELi128ELb0ELb1ELb1ELb0ELb1ELb1EEEEEEEEEvNT_6ParamsE --------------------------
	.section	.nv.constant0._ZN7cutlass13device_kernelIN5flash11enable_sm90INS1_16FlashAttnFwdSm90INS1_25CollectiveMainloopFwdSm90ILi2EN4cute5tupleIJNS5_1CILi1EEES8_S8_EEENS6_IJNS7_ILi128EEENS7_ILi160EEENS7_ILi192EEEEEELi192ENS_12float_e4m3_tEfNS_4arch4Sm90ELb0ELb0ELb0ELb1ELb1ELb0ELb0ELb1ELb1ELb1ELb0ELb0EEENS1_21CollectiveEpilogueFwdINS6_IJSA_SC_SB_EEES9_NS_10bfloat16_tESG_Li256ELb1ELb1ELb0ELb1EEENS1_36VarlenDynamicPersistentTileSchedulerILi128ELi160ELi256ELi128ELb0ELb1ELb1ELb0ELb1ELb1EEEEEEEEEvNT_6ParamsE,"a",@progbits
	.sectionflags	@""
	.align	4
.nv.constant0._ZN7cutlass13device_kernelIN5flash11enable_sm90INS1_16FlashAttnFwdSm90INS1_25CollectiveMainloopFwdSm90ILi2EN4cute5tupleIJNS5_1CILi1EEES8_S8_EEENS6_IJNS7_ILi128EEENS7_ILi160EEENS7_ILi192EEEEEELi192ENS_12float_e4m3_tEfNS_4arch4Sm90ELb0ELb0ELb0ELb1ELb1ELb0ELb0ELb1ELb1ELb1ELb0ELb0EEENS1_21CollectiveEpilogueFwdINS6_IJSA_SC_SB_EEES9_NS_10bfloat16_tESG_Li256ELb1ELb1ELb0ELb1EEENS1_36VarlenDynamicPersistentTileSchedulerILi128ELi160ELi256ELi128ELb0ELb1ELb1ELb0ELb1ELb1EEEEEEEEEvNT_6ParamsE:
	.zero		3328


//--------------------- .nv.constant0._ZN7cutlass13device_kernelIN5flash11enable_sm90INS1_16FlashAttnFwdSm90INS1_25CollectiveMainloopFwdSm90ILi2EN4cute5tupleIJNS5_1CILi1EEES8_S8_EEENS6_IJNS7_ILi128EEENS7_ILi160EEENS7_ILi192EEEEEELi192ENS_12float_e4m3_tEfNS_4arch4Sm90ELb0ELb0ELb0ELb1ELb1ELb1ELb0ELb1ELb1ELb1ELb0ELb0EEENS1_21CollectiveEpilogueFwdINS6_IJSA_SC_SB_EEES9_NS_10bfloat16_tESG_Li256ELb1ELb1ELb0ELb1EEENS1_36VarlenDynamicPersistentTileSchedulerILi128ELi160ELi256ELi128ELb0ELb1ELb1ELb0ELb1ELb1EEEEEEEEEvNT_6ParamsE --------------------------
	.section	.nv.constant0._ZN7cutlass13device_kernelIN5flash11enable_sm90INS1_16FlashAttnFwdSm90INS1_25CollectiveMainloopFwdSm90ILi2EN4cute5tupleIJNS5_1CILi1EEES8_S8_EEENS6_IJNS7_ILi128EEENS7_ILi160EEENS7_ILi192EEEEEELi192ENS_12float_e4m3_tEfNS_4arch4Sm90ELb0ELb0ELb0ELb1ELb1ELb1ELb0ELb1ELb1ELb1ELb0ELb0EEENS1_21CollectiveEpilogueFwdINS6_IJSA_SC_SB_EEES9_NS_10bfloat16_tESG_Li256ELb1ELb1ELb0ELb1EEENS1_36VarlenDynamicPersistentTileSchedulerILi128ELi160ELi256ELi128ELb0ELb1ELb1ELb0ELb1ELb1EEEEEEEEEvNT_6ParamsE,"a",@progbits
	.sectionflags	@""
	.align	4
.nv.constant0._ZN7cutlass13device_kernelIN5flash11enable_sm90INS1_16FlashAttnFwdSm90INS1_25CollectiveMainloopFwdSm90ILi2EN4cute5tupleIJNS5_1CILi1EEES8_S8_EEENS6_IJNS7_ILi128EEENS7_ILi160EEENS7_ILi192EEEEEELi192ENS_12float_e4m3_tEfNS_4arch4Sm90ELb0ELb0ELb0ELb1ELb1ELb1ELb0ELb1ELb1ELb1ELb0ELb0EEENS1_21CollectiveEpilogueFwdINS6_IJSA_SC_SB_EEES9_NS_10bfloat16_tESG_Li256ELb1ELb1ELb0ELb1EEENS1_36VarlenDynamicPersistentTileSchedulerILi128ELi160ELi256ELi128ELb0ELb1ELb1ELb0ELb1ELb1EEEEEEEEEvNT_6ParamsE:
	.zero		3328


//--------------------- .nv.constant0._ZN7cutlass13device_kernelIN5flash11enable_sm90INS1_16FlashAttnFwdSm90INS1_25CollectiveMainloopFwdSm90ILi2EN4cute5tupleIJNS5_1CILi1EEES8_S8_EEENS6_IJNS7_ILi128EEESA_NS7_ILi192EEEEEELi192ENS_12float_e4m3_tEfNS_4arch4Sm90ELb0ELb1ELb0ELb0ELb1ELb0ELb0ELb1ELb1ELb1ELb0ELb0EEENS1_21CollectiveEpilogueFwdINS6_IJSA_SB_SA_EEES9_NS_10bfloat16_tESF_Li256ELb0ELb1ELb0ELb1EEENS1_30DynamicPersistentTileSchedulerILi256ELi128ELb0ELb1ELb1EEEEEEEEEvNT_6ParamsE --------------------------
	.section	.nv.constant0._ZN7cutlass13device_kernelIN5flash11enable_sm90INS1_16FlashAttnFwdSm90INS1_25CollectiveMainloopFwdSm90ILi2EN4cute5tupleIJNS5_1CILi1EEES8_S8_EEENS6_IJNS7_ILi128EEESA_NS7_ILi192EEEEEELi192ENS_12float_e4m3_tEfNS_4arch4Sm90ELb0ELb1ELb0ELb0ELb1ELb0ELb0ELb1ELb1ELb1ELb0ELb0EEENS1_21CollectiveEpilogueFwdINS6_IJSA_SB_SA_EEES9_NS_10bfloat16_tESF_Li256ELb0ELb1ELb0ELb1EEENS1_30DynamicPersistentTileSchedulerILi256ELi128ELb0ELb1ELb1EEEEEEEEEvNT_6ParamsE,"a",@progbits
	.sectionflags	@""
	.align	4
.nv.constant0._ZN7cutlass13device_kernelIN5flash11enable_sm90INS1_16FlashAttnFwdSm90INS1_25CollectiveMainloopFwdSm90ILi2EN4cute5tupleIJNS5_1CILi1EEES8_S8_EEENS6_IJNS7_ILi128EEESA_NS7_ILi192EEEEEELi192ENS_12float_e4m3_tEfNS_4arch4Sm90ELb0ELb1ELb0ELb0ELb1ELb0ELb0ELb1ELb1ELb1ELb0ELb0EEENS1_21CollectiveEpilogueFwdINS6_IJSA_SB_SA_EEES9_NS_10bfloat16_tESF_Li256ELb0ELb1ELb0ELb1EEENS1_30DynamicPersistentTileSchedulerILi256ELi128ELb0ELb1ELb1EEEEEEEEEvNT_6ParamsE:
	.zero		3328


//--------------------- .nv.constant0._ZN7cutlass13device_kernelIN5flash11enable_sm90INS1_16FlashAttnFwdSm90INS1_25CollectiveMainloopFwdSm90ILi2EN4cute5tupleIJNS5_1CILi1EEES8_S8_EEENS6_IJNS7_ILi128EEESA_NS7_ILi192EEEEEELi192ENS_12float_e4m3_tEfNS_4arch4Sm90ELb0ELb1ELb0ELb1ELb1ELb0ELb0ELb1ELb1ELb1ELb0ELb0EEENS1_21CollectiveEpilogueFwdINS6_IJSA_SB_SA_EEES9_NS_10bfloat16_tESF_Li256ELb1ELb1ELb0ELb1EEENS1_36VarlenDynamicPersistentTileSchedulerILi128ELi128ELi256ELi128ELb0ELb1ELb1ELb1ELb0ELb1EEEEEEEEEvNT_6ParamsE --------------------------
	.section	.nv.constant0._ZN7cutlass13device_kernelIN5flash11enable_sm90INS1_16FlashAttnFwdSm90INS1_25CollectiveMainloopFwdSm90ILi2EN4cute5tupleIJNS5_1CILi1EEES8_S8_EEENS6_IJNS7_ILi128EEESA_NS7_ILi192EEEEEELi192ENS_12float_e4m3_tEfNS_4arch4Sm90ELb0ELb1ELb0ELb1ELb1ELb0ELb0ELb1ELb1ELb1ELb0ELb0EEENS1_21CollectiveEpilogueFwdINS6_IJSA_SB_SA_EEES9_NS_10bfloat16_tESF_Li256ELb1ELb1ELb0ELb1EEENS1_36VarlenDynamicPersistentTileSchedulerILi128ELi128ELi256ELi128ELb0ELb1ELb1ELb1ELb0ELb1EEEEEEEEEvNT_6ParamsE,"a",@progbits
	.sectionflags	@""
	.align	4
.nv.constant0._ZN7cutlass13device_kernelIN5flash11enable_sm90INS1_16FlashAttnFwdSm90INS1_25CollectiveMainloopFwdSm90ILi2EN4cute5tupleIJNS5_1CILi1EEES8_S8_EEENS6_IJNS7_ILi128EEESA_NS7_ILi192EEEEEELi192ENS_12float_e4m3_tEfNS_4arch4Sm90ELb0ELb1ELb0ELb1ELb1ELb0ELb0ELb1ELb1ELb1ELb0ELb0EEENS1_21CollectiveEpilogueFwdINS6_IJSA_SB_SA_EEES9_NS_10bfloat16_tESF_Li256ELb1ELb1ELb0ELb1EEENS1_36VarlenDynamicPersistentTileSchedulerILi128ELi128ELi256ELi128ELb0ELb1ELb1ELb1ELb0ELb1EEEEEEEEEvNT_6ParamsE:
	.zero		3328


//--------------------- .nv.constant0._ZN7cutlass13device_kernelIN5flash11enable_sm90INS1_16FlashAttnFwdSm90INS1_25CollectiveMainloopFwdSm90ILi2EN4cute5tupleIJNS5_1CILi1EEES8_S8_EEENS6_IJNS7_ILi128EEESA_NS7_ILi192EEEEEELi192ENS_12float_e4m3_tEfNS_4arch4Sm90ELb0ELb1ELb0ELb1ELb1ELb1ELb0ELb1ELb1ELb1ELb0ELb0EEENS1_21CollectiveEpilogueFwdINS6_IJSA_SB_SA_EEES9_NS_10bfloat16_tESF_Li256ELb1ELb1ELb0ELb1EEENS1_36VarlenDynamicPersistentTileSchedulerILi128ELi128ELi256ELi128ELb0ELb1ELb1ELb1ELb0ELb1EEEEEEEEEvNT_6ParamsE --------------------------
	.section	.nv.constant0._ZN7cutlass13device_kernelIN5flash11enable_sm90INS1_16FlashAttnFwdSm90INS1_25CollectiveMainloopFwdSm90ILi2EN4cute5tupleIJNS5_1CILi1EEES8_S8_EEENS6_IJNS7_ILi128EEESA_NS7_ILi192EEEEEELi192ENS_12float_e4m3_tEfNS_4arch4Sm90ELb0ELb1ELb0ELb1ELb1ELb1ELb0ELb1ELb1ELb1ELb0ELb0EEENS1_21CollectiveEpilogueFwdINS6_IJSA_SB_SA_EEES9_NS_10bfloat16_tESF_Li256ELb1ELb1ELb0ELb1EEENS1_36VarlenDynamicPersistentTileSchedulerILi128ELi128ELi256ELi128ELb0ELb1ELb1ELb1ELb0ELb1EEEEEEEEEvNT_6ParamsE,"a",@progbits
	.sectionflags	@""
	.align	4
.nv.constant0._ZN7cutlass13device_kernelIN5flash11enable_sm90INS1_16FlashAttnFwdSm90INS1_25CollectiveMainloopFwdSm90ILi2EN4cute5tupleIJNS5_1CILi1EEES8_S8_EEENS6_IJNS7_ILi128EEESA_NS7_ILi192EEEEEELi192ENS_12float_e4m3_tEfNS_4arch4Sm90ELb0ELb1ELb0ELb1ELb1ELb1ELb0ELb1ELb1ELb1ELb0ELb0EEENS1_21CollectiveEpilogueFwdINS6_IJSA_SB_SA_EEES9_NS_10bfloat16_tESF_Li256ELb1ELb1ELb0ELb1EEENS1_36VarlenDynamicPersistentTileSchedulerILi128ELi128ELi256ELi128ELb0ELb1ELb1ELb1ELb0ELb1EEEEEEEEEvNT_6ParamsE:
	.zero		3328


//--------------------- .nv.constant0._ZN7cutlass13device_kernelIN5flash11enable_sm90INS1_16FlashAttnFwdSm90INS1_25CollectiveMainloopFwdSm90ILi2EN4cute5tupleIJNS5_1CILi1EEES8_S8_EEENS6_IJNS7_ILi128EEENS7_ILi160EEENS7_ILi192EEEEEELi192ENS_12float_e4m3_tEfNS_4arch4Sm90ELb1ELb0ELb0ELb0ELb1ELb0ELb0ELb1ELb1ELb1ELb0ELb0EEENS1_21CollectiveEpilogueFwdINS6_IJSA_SC_SB_EEES9_NS_10bfloat16_tESG_Li256ELb0ELb1ELb0ELb1EEENS1_30DynamicPersistentTileSchedulerILi256ELi128ELb0ELb1ELb1EEEEEEEEEvNT_6ParamsE --------------------------
	.section	.nv.constant0._ZN7cutlass13device_kernelIN5flash11enable_sm90INS1_16FlashAttnFwdSm90INS1_25CollectiveMainloopFwdSm90ILi2EN4cute5tupleIJNS5_1CILi1EEES8_S8_EEENS6_IJNS7_ILi128EEENS7_ILi160EEENS7_ILi192EEEEEELi192ENS_12float_e4m3_tEfNS_4arch4Sm90ELb1ELb0ELb0ELb0ELb1ELb0ELb0ELb1ELb1ELb1ELb0ELb0EEENS1_21CollectiveEpilogueFwdINS6_IJSA_SC_SB_EEES9_NS_10bfloat16_tESG_Li256ELb0ELb1ELb0ELb1EEENS1_30DynamicPersistentTileSchedulerILi256ELi128ELb0ELb1ELb1EEEEEEEEEvNT_6ParamsE,"a",@progbits
	.sectionflags	@""
	.align	4
.nv.constant0._ZN7cutlass13device_kernelIN5flash11enable_sm90INS1_16FlashAttnFwdSm90INS1_25CollectiveMainloopFwdSm90ILi2EN4cute5tupleIJNS5_1CILi1EEES8_S8_EEENS6_IJNS7_ILi128EEENS7_ILi160EEENS7_ILi192EEEEEELi192ENS_12float_e4m3_tEfNS_4arch4Sm90ELb1ELb0ELb0ELb0ELb1ELb0ELb0ELb1ELb1ELb1ELb0ELb0EEENS1_21CollectiveEpilogueFwdINS6_IJSA_SC_SB_EEES9_NS_10bfloat16_tESG_Li256ELb0ELb1ELb0ELb1EEENS1_30DynamicPersistentTileSchedulerILi256ELi128ELb0ELb1ELb1EEEEEEEEEvNT_6ParamsE:
	.zero		3328


//--------------------- .nv.constant0._ZN7cutlass13device_kernelIN5flash11enable_sm90INS1_16FlashAttnFwdSm90INS1_25CollectiveMainloopFwdSm90ILi2EN4cute5tupleIJNS5_1CILi1EEES8_S8_EEENS6_IJNS7_ILi128EEENS7_ILi160EEENS7_ILi192EEEEEELi192ENS_12float_e4m3_tEfNS_4arch4Sm90ELb1ELb0ELb0ELb1ELb1ELb0ELb0ELb1ELb1ELb1ELb0ELb0EEENS1_21CollectiveEpilogueFwdINS6_IJSA_SC_SB_EEES9_NS_10bfloat16_tESG_Li256ELb1ELb1ELb0ELb1EEENS1_36VarlenDynamicPersistentTileSchedulerILi128ELi160ELi256ELi128ELb0ELb1ELb1ELb1ELb1ELb1EEEEEEEEEvNT_6ParamsE --------------------------
	.section	.nv.constant0._ZN7cutlass13device_kernelIN5flash11enable_sm90INS1_16FlashAttnFwdSm90INS1_25CollectiveMainloopFwdSm90ILi2EN4cute5tupleIJNS5_1CILi1EEES8_S8_EEENS6_IJNS7_ILi128EEENS7_ILi160EEENS7_ILi192EEEEEELi192ENS_12float_e4m3_tEfNS_4arch4Sm90ELb1ELb0ELb0ELb1ELb1ELb0ELb0ELb1ELb1ELb1ELb0ELb0EEENS1_21CollectiveEpilogueFwdINS6_IJSA_SC_SB_EEES9_NS_10bfloat16_tESG_Li256ELb1ELb1ELb0ELb1EEENS1_36VarlenDynamicPersistentTileSchedulerILi128ELi160ELi256ELi128ELb0ELb1ELb1ELb1ELb1ELb1EEEEEEEEEvNT_6ParamsE,"a",@progbits
	.sectionflags	@""
	.align	4
.nv.constant0._ZN7cutlass13device_kernelIN5flash11enable_sm90INS1_16FlashAttnFwdSm90INS1_25CollectiveMainloopFwdSm90ILi2EN4cute5tupleIJNS5_1CILi1EEES8_S8_EEENS6_IJNS7_ILi128EEENS7_ILi160EEENS7_ILi192EEEEEELi192ENS_12float_e4m3_tEfNS_4arch4Sm90ELb1ELb0ELb0ELb1ELb1ELb0ELb0ELb1ELb1ELb1ELb0ELb0EEENS1_21CollectiveEpilogueFwdINS6_IJSA_SC_SB_EEES9_NS_10bfloat16_tESG_Li256ELb1ELb1ELb0ELb1EEENS1_36VarlenDynamicPersistentTileSchedulerILi128ELi160ELi256ELi128ELb0ELb1ELb1ELb1ELb1ELb1EEEEEEEEEvNT_6ParamsE:
	.zero		3328


//--------------------- .nv.constant0._ZN7cutlass13device_kernelIN5flash11enable_sm90INS1_16FlashAttnFwdSm90INS1_25CollectiveMainloopFwdSm90ILi2EN4cute5tupleIJNS5_1CILi1EEES8_S8_EEENS6_IJNS7_ILi128EEENS7_ILi160EEENS7_ILi192EEEEEELi192ENS_12float_e4m3_tEfNS_4arch4Sm90ELb1ELb0ELb0ELb1ELb1ELb1ELb0ELb1ELb1ELb1ELb0ELb0EEENS1_21CollectiveEpilogueFwdINS6_IJSA_SC_SB_EEES9_NS_10bfloat16_tESG_Li256ELb1ELb1ELb0ELb1EEENS1_36VarlenDynamicPersistentTileSchedulerILi128ELi160ELi256ELi128ELb0ELb1ELb1ELb1ELb1ELb1EEEEEEEEEvNT_6ParamsE --------------------------
	.section	.nv.constant0._ZN7cutlass13device_kernelIN5flash11enable_sm90INS1_16FlashAttnFwdSm90INS1_25CollectiveMainloopFwdSm90ILi2EN4cute5tupleIJNS5_1CILi1EEES8_S8_EEENS6_IJNS7_ILi128EEENS7_ILi160EEENS7_ILi192EEEEEELi192ENS_12float_e4m3_tEfNS_4arch4Sm90ELb1ELb0ELb0ELb1ELb1ELb1ELb0ELb1ELb1ELb1ELb0ELb0EEENS1_21CollectiveEpilogueFwdINS6_IJSA_SC_SB_EEES9_NS_10bfloat16_tESG_Li256ELb1ELb1ELb0ELb1EEENS1_36VarlenDynamicPersistentTileSchedulerILi128ELi160ELi256ELi128ELb0ELb1ELb1ELb1ELb1ELb1EEEEEEEEEvNT_6ParamsE,"a",@progbits
	.sectionflags	@""
	.align	4
.nv.constant0._ZN7cutlass13device_kernelIN5flash11enable_sm90INS1_16FlashAttnFwdSm90INS1_25CollectiveMainloopFwdSm90ILi2EN4cute5tupleIJNS5_1CILi1EEES8_S8_EEENS6_IJNS7_ILi128EEENS7_ILi160EEENS7_ILi192EEEEEELi192ENS_12float_e4m3_tEfNS_4arch4Sm90ELb1ELb0ELb0ELb1ELb1ELb1ELb0ELb1ELb1ELb1ELb0ELb0EEENS1_21CollectiveEpilogueFwdINS6_IJSA_SC_SB_EEES9_NS_10bfloat16_tESG_Li256ELb1ELb1ELb0ELb1EEENS1_36VarlenDynamicPersistentTileSchedulerILi128ELi160ELi256ELi128ELb0ELb1ELb1ELb1ELb1ELb1EEEEEEEEEvNT_6ParamsE:
	.zero		3328


//--------------------- SYMBOLS --------------------------

	.type		.nv.reservedSmem.offset0,@object
	.size		.nv.reservedSmem.offset0,0x4
	.type		__assertfail,@function
